//
// Generated by NVIDIA NVVM Compiler
//
// Compiler Build ID: CL-36424714
// Cuda compilation tools, release 13.0, V13.0.88
// Based on NVVM 20.0.0
//

.version 9.0
.target sm_100
.address_size 64

	// .globl	_Z19countNewMembershipsILi1EEvPfS0_PiS1_S1_S1_
// _ZZN3cub18CUB_300001_SM_10006detail6reduce28DeviceReduceSingleTileKernelINS2_10policy_hubIijN4cuda3std3__44plusIiEEE10Policy1000EN6thrust24THRUST_300001_SM_1000_NS6detail15normal_iteratorINSD_10device_ptrIiEEEEPijS9_iiNS7_10__identityEEEvT0_T1_T2_T3_T4_T6_E12temp_storage has been demoted
// _ZZN3cub18CUB_300001_SM_10006detail6reduce18DeviceReduceKernelINS2_10policy_hubIijN4cuda3std3__44plusIiEEE10Policy1000EN6thrust24THRUST_300001_SM_1000_NS6detail15normal_iteratorINSD_10device_ptrIiEEEEjS9_iNS7_10__identityEEEvT0_PT3_T1_NS0_13GridEvenShareISN_EET2_T4_E12temp_storage has been demoted
// _ZZN3cub18CUB_300001_SM_10006detail6reduce28DeviceReduceSingleTileKernelINS2_10policy_hubIijN4cuda3std3__44plusIiEEE10Policy1000EPiSC_iS9_iiNS7_10__identityEEEvT0_T1_T2_T3_T4_T6_E12temp_storage has been demoted
// _ZZN3cub18CUB_300001_SM_10006detail6reduce28DeviceReduceSingleTileKernelINS2_10policy_hubIiyN4cuda3std3__44plusIiEEE10Policy1000EN6thrust24THRUST_300001_SM_1000_NS6detail15normal_iteratorINSD_10device_ptrIiEEEEPiyS9_iiNS7_10__identityEEEvT0_T1_T2_T3_T4_T6_E12temp_storage has been demoted
// _ZZN3cub18CUB_300001_SM_10006detail6reduce18DeviceReduceKernelINS2_10policy_hubIiyN4cuda3std3__44plusIiEEE10Policy1000EN6thrust24THRUST_300001_SM_1000_NS6detail15normal_iteratorINSD_10device_ptrIiEEEEyS9_iNS7_10__identityEEEvT0_PT3_T1_NS0_13GridEvenShareISN_EET2_T4_E12temp_storage has been demoted
// _ZZN3cub18CUB_300001_SM_10006detail6reduce28DeviceReduceSingleTileKernelINS2_10policy_hubIiyN4cuda3std3__44plusIiEEE10Policy1000EPiSC_iS9_iiNS7_10__identityEEEvT0_T1_T2_T3_T4_T6_E12temp_storage has been demoted
// _ZZN3cub18CUB_300001_SM_10006detail10radix_sort31DeviceRadixSortSingleTileKernelINS1_5radix10policy_hubIiNS0_8NullTypeEyE10Policy1000ELNS0_9SortOrderE0EiS6_yNS1_21identity_decomposer_tEEEvPKT1_PSB_PKT2_PSF_T3_iiT4_E12temp_storage has been demoted
// _ZZN3cub18CUB_300001_SM_10006detail10radix_sort30DeviceRadixSortHistogramKernelINS1_5radix10policy_hubIiNS0_8NullTypeEyE10Policy1000ELNS0_9SortOrderE0EiyNS1_21identity_decomposer_tEEEvPT2_PKT1_SB_iiT3_E12temp_storage has been demoted
// _ZZN3cub18CUB_300001_SM_10006detail10radix_sort33DeviceRadixSortExclusiveSumKernelINS1_5radix10policy_hubIiNS0_8NullTypeEyE10Policy1000EyEEvPT0_E12temp_storage has been demoted
// _ZZN3cub18CUB_300001_SM_10006detail10radix_sort29DeviceRadixSortOnesweepKernelINS1_5radix10policy_hubIiNS0_8NullTypeEyE10Policy1000ELNS0_9SortOrderE0EiS6_yiiNS1_21identity_decomposer_tEEEvPT5_SC_PT3_PKSD_PT1_PKSH_PT2_PKSL_T4_iiT6_E1s has been demoted
// _ZZN3cub18CUB_300001_SM_10006detail10radix_sort31DeviceRadixSortSingleTileKernelINS1_5radix10policy_hubIifyE10Policy1000ELNS0_9SortOrderE0EifyNS1_21identity_decomposer_tEEEvPKT1_PSA_PKT2_PSE_T3_iiT4_E12temp_storage has been demoted
// _ZZN3cub18CUB_300001_SM_10006detail10radix_sort30DeviceRadixSortHistogramKernelINS1_5radix10policy_hubIifyE10Policy1000ELNS0_9SortOrderE0EiyNS1_21identity_decomposer_tEEEvPT2_PKT1_SA_iiT3_E12temp_storage has been demoted
// _ZZN3cub18CUB_300001_SM_10006detail10radix_sort33DeviceRadixSortExclusiveSumKernelINS1_5radix10policy_hubIifyE10Policy1000EyEEvPT0_E12temp_storage has been demoted
// _ZZN3cub18CUB_300001_SM_10006detail10radix_sort29DeviceRadixSortOnesweepKernelINS1_5radix10policy_hubIifyE10Policy1000ELNS0_9SortOrderE0EifyiiNS1_21identity_decomposer_tEEEvPT5_SB_PT3_PKSC_PT1_PKSG_PT2_PKSK_T4_iiT6_E1s has been demoted
// _ZZN3cub18CUB_300001_SM_10006detail10radix_sort31DeviceRadixSortSingleTileKernelINS1_5radix10policy_hubIiiyE10Policy1000ELNS0_9SortOrderE0EiiyNS1_21identity_decomposer_tEEEvPKT1_PSA_PKT2_PSE_T3_iiT4_E12temp_storage has been demoted
// _ZZN3cub18CUB_300001_SM_10006detail10radix_sort30DeviceRadixSortHistogramKernelINS1_5radix10policy_hubIiiyE10Policy1000ELNS0_9SortOrderE0EiyNS1_21identity_decomposer_tEEEvPT2_PKT1_SA_iiT3_E12temp_storage has been demoted
// _ZZN3cub18CUB_300001_SM_10006detail10radix_sort33DeviceRadixSortExclusiveSumKernelINS1_5radix10policy_hubIiiyE10Policy1000EyEEvPT0_E12temp_storage has been demoted
// _ZZN3cub18CUB_300001_SM_10006detail10radix_sort29DeviceRadixSortOnesweepKernelINS1_5radix10policy_hubIiiyE10Policy1000ELNS0_9SortOrderE0EiiyiiNS1_21identity_decomposer_tEEEvPT5_SB_PT3_PKSC_PT1_PKSG_PT2_PKSK_T4_iiT6_E1s has been demoted
// _ZZN3cub18CUB_300001_SM_10006detail9transform23transform_kernel_ublkcpINS2_19async_copy_policy_tILi128EEEiN4cuda3std3__47dividesIfEEN6thrust24THRUST_300001_SM_1000_NS6detail15normal_iteratorINSC_10device_ptrIfEEEEJfiEEEvT0_iT1_T2_DpNS2_16aligned_base_ptrIT3_EEE3bar has been demoted
// _ZZN3cub18CUB_300001_SM_10006detail9transform23transform_kernel_ublkcpINS2_19async_copy_policy_tILi128EEElN4cuda3std3__47dividesIfEEN6thrust24THRUST_300001_SM_1000_NS6detail15normal_iteratorINSC_10device_ptrIfEEEEJfiEEEvT0_iT1_T2_DpNS2_16aligned_base_ptrIT3_EEE3bar has been demoted
.global .align 1 .b8 _ZN30_INTERNAL_0185e678_4_k_cu_main4cuda3std3__45__cpo5beginE[1];
.global .align 1 .b8 _ZN30_INTERNAL_0185e678_4_k_cu_main4cuda3std3__45__cpo3endE[1];
.global .align 1 .b8 _ZN30_INTERNAL_0185e678_4_k_cu_main4cuda3std3__45__cpo6cbeginE[1];
.global .align 1 .b8 _ZN30_INTERNAL_0185e678_4_k_cu_main4cuda3std3__45__cpo4cendE[1];
.global .align 1 .b8 _ZN30_INTERNAL_0185e678_4_k_cu_main4cuda3std3__45__cpo6rbeginE[1];
.global .align 1 .b8 _ZN30_INTERNAL_0185e678_4_k_cu_main4cuda3std3__45__cpo4rendE[1];
.global .align 1 .b8 _ZN30_INTERNAL_0185e678_4_k_cu_main4cuda3std3__45__cpo7crbeginE[1];
.global .align 1 .b8 _ZN30_INTERNAL_0185e678_4_k_cu_main4cuda3std3__45__cpo5crendE[1];
.global .align 1 .b8 _ZN30_INTERNAL_0185e678_4_k_cu_main4cuda3std3__432_GLOBAL__N__0185e678_4_k_cu_main6ignoreE[1];
.global .align 1 .b8 _ZN30_INTERNAL_0185e678_4_k_cu_main4cuda3std3__419piecewise_constructE[1];
.global .align 1 .b8 _ZN30_INTERNAL_0185e678_4_k_cu_main4cuda3std3__48in_placeE[1];
.global .align 1 .b8 _ZN30_INTERNAL_0185e678_4_k_cu_main4cuda3std3__420unreachable_sentinelE[1];
.global .align 1 .b8 _ZN30_INTERNAL_0185e678_4_k_cu_main4cuda3std3__47nulloptE[1];
.global .align 1 .b8 _ZN30_INTERNAL_0185e678_4_k_cu_main4cuda3std3__48unexpectE[1];
.global .align 1 .b8 _ZN30_INTERNAL_0185e678_4_k_cu_main4cuda3std6ranges3__45__cpo4swapE[1];
.global .align 1 .b8 _ZN30_INTERNAL_0185e678_4_k_cu_main4cuda3std6ranges3__45__cpo9iter_moveE[1];
.global .align 1 .b8 _ZN30_INTERNAL_0185e678_4_k_cu_main4cuda3std6ranges3__45__cpo5beginE[1];
.global .align 1 .b8 _ZN30_INTERNAL_0185e678_4_k_cu_main4cuda3std6ranges3__45__cpo3endE[1];
.global .align 1 .b8 _ZN30_INTERNAL_0185e678_4_k_cu_main4cuda3std6ranges3__45__cpo6cbeginE[1];
.global .align 1 .b8 _ZN30_INTERNAL_0185e678_4_k_cu_main4cuda3std6ranges3__45__cpo4cendE[1];
.global .align 1 .b8 _ZN30_INTERNAL_0185e678_4_k_cu_main4cuda3std6ranges3__45__cpo7advanceE[1];
.global .align 1 .b8 _ZN30_INTERNAL_0185e678_4_k_cu_main4cuda3std6ranges3__45__cpo9iter_swapE[1];
.global .align 1 .b8 _ZN30_INTERNAL_0185e678_4_k_cu_main4cuda3std6ranges3__45__cpo4nextE[1];
.global .align 1 .b8 _ZN30_INTERNAL_0185e678_4_k_cu_main4cuda3std6ranges3__45__cpo4prevE[1];
.global .align 1 .b8 _ZN30_INTERNAL_0185e678_4_k_cu_main4cuda3std6ranges3__45__cpo4dataE[1];
.global .align 1 .b8 _ZN30_INTERNAL_0185e678_4_k_cu_main4cuda3std6ranges3__45__cpo5cdataE[1];
.global .align 1 .b8 _ZN30_INTERNAL_0185e678_4_k_cu_main4cuda3std6ranges3__45__cpo4sizeE[1];
.global .align 1 .b8 _ZN30_INTERNAL_0185e678_4_k_cu_main4cuda3std6ranges3__45__cpo5ssizeE[1];
.global .align 1 .b8 _ZN30_INTERNAL_0185e678_4_k_cu_main4cuda3std6ranges3__45__cpo8distanceE[1];
.global .align 1 .b8 _ZN30_INTERNAL_0185e678_4_k_cu_main6thrust24THRUST_300001_SM_1000_NS8cuda_cub3parE[1];
.global .align 1 .b8 _ZN30_INTERNAL_0185e678_4_k_cu_main6thrust24THRUST_300001_SM_1000_NS8cuda_cub10par_nosyncE[1];
.global .align 1 .b8 _ZN30_INTERNAL_0185e678_4_k_cu_main6thrust24THRUST_300001_SM_1000_NS6system6detail10sequential3seqE[1];
.global .align 1 .b8 _ZN30_INTERNAL_0185e678_4_k_cu_main6thrust24THRUST_300001_SM_1000_NS6system3cpp3parE[1];
.global .align 1 .b8 _ZN30_INTERNAL_0185e678_4_k_cu_main6thrust24THRUST_300001_SM_1000_NS12placeholders2_1E[1];
.global .align 1 .b8 _ZN30_INTERNAL_0185e678_4_k_cu_main6thrust24THRUST_300001_SM_1000_NS12placeholders2_2E[1];
.global .align 1 .b8 _ZN30_INTERNAL_0185e678_4_k_cu_main6thrust24THRUST_300001_SM_1000_NS12placeholders2_3E[1];
.global .align 1 .b8 _ZN30_INTERNAL_0185e678_4_k_cu_main6thrust24THRUST_300001_SM_1000_NS12placeholders2_4E[1];
.global .align 1 .b8 _ZN30_INTERNAL_0185e678_4_k_cu_main6thrust24THRUST_300001_SM_1000_NS12placeholders2_5E[1];
.global .align 1 .b8 _ZN30_INTERNAL_0185e678_4_k_cu_main6thrust24THRUST_300001_SM_1000_NS12placeholders2_6E[1];
.global .align 1 .b8 _ZN30_INTERNAL_0185e678_4_k_cu_main6thrust24THRUST_300001_SM_1000_NS12placeholders2_7E[1];
.global .align 1 .b8 _ZN30_INTERNAL_0185e678_4_k_cu_main6thrust24THRUST_300001_SM_1000_NS12placeholders2_8E[1];
.global .align 1 .b8 _ZN30_INTERNAL_0185e678_4_k_cu_main6thrust24THRUST_300001_SM_1000_NS12placeholders2_9E[1];
.global .align 1 .b8 _ZN30_INTERNAL_0185e678_4_k_cu_main6thrust24THRUST_300001_SM_1000_NS12placeholders3_10E[1];
.global .align 1 .b8 _ZN30_INTERNAL_0185e678_4_k_cu_main6thrust24THRUST_300001_SM_1000_NS3seqE[1];
.global .align 1 .b8 _ZN30_INTERNAL_0185e678_4_k_cu_main6thrust24THRUST_300001_SM_1000_NS6deviceE[1];
.extern .shared .align 16 .b8 array[];
.extern .shared .align 16 .b8 _ZN6thrust24THRUST_300001_SM_1000_NS8cuda_cub4core6detail5shmemE[];
.extern .shared .align 128 .b8 _ZN3cub18CUB_300001_SM_10006detail9transform4smemE[];

.visible .entry _Z19countNewMembershipsILi1EEvPfS0_PiS1_S1_S1_(
	.param .u64 .ptr .align 1 _Z19countNewMembershipsILi1EEvPfS0_PiS1_S1_S1__param_0,
	.param .u64 .ptr .align 1 _Z19countNewMembershipsILi1EEvPfS0_PiS1_S1_S1__param_1,
	.param .u64 .ptr .align 1 _Z19countNewMembershipsILi1EEvPfS0_PiS1_S1_S1__param_2,
	.param .u64 .ptr .align 1 _Z19countNewMembershipsILi1EEvPfS0_PiS1_S1_S1__param_3,
	.param .u64 .ptr .align 1 _Z19countNewMembershipsILi1EEvPfS0_PiS1_S1_S1__param_4,
	.param .u64 .ptr .align 1 _Z19countNewMembershipsILi1EEvPfS0_PiS1_S1_S1__param_5
)
{
	.reg .pred 	%p<27>;
	.reg .b32 	%r<76>;
	.reg .b32 	%f<50>;
	.reg .b64 	%rd<29>;
	.reg .b64 	%fd<39>;

	ld.param.u64 	%rd6, [_Z19countNewMembershipsILi1EEvPfS0_PiS1_S1_S1__param_0];
	ld.param.u64 	%rd9, [_Z19countNewMembershipsILi1EEvPfS0_PiS1_S1_S1__param_1];
	ld.param.u64 	%rd7, [_Z19countNewMembershipsILi1EEvPfS0_PiS1_S1_S1__param_2];
	ld.param.u64 	%rd8, [_Z19countNewMembershipsILi1EEvPfS0_PiS1_S1_S1__param_3];
	ld.param.u64 	%rd10, [_Z19countNewMembershipsILi1EEvPfS0_PiS1_S1_S1__param_4];
	ld.param.u64 	%rd11, [_Z19countNewMembershipsILi1EEvPfS0_PiS1_S1_S1__param_5];
	cvta.to.global.u64 	%rd1, %rd9;
	cvta.to.global.u64 	%rd12, %rd10;
	cvta.to.global.u64 	%rd13, %rd11;
	mov.u32 	%r27, %ctaid.x;
	shl.b32 	%r28, %r27, 10;
	mov.u32 	%r29, %tid.x;
	or.b32  	%r1, %r28, %r29;
	ld.global.u32 	%r2, [%rd13];
	ld.global.u32 	%r30, [%rd12];
	setp.ge.s32 	%p1, %r1, %r30;
	@%p1 bra 	$L__BB0_17;
	cvta.to.global.u64 	%rd14, %rd6;
	mul.wide.s32 	%rd15, %r1, 4;
	add.s64 	%rd16, %rd14, %rd15;
	ld.global.f32 	%f1, [%rd16];
	setp.lt.s32 	%p2, %r2, 2;
	mov.b32 	%r75, 0;
	@%p2 bra 	$L__BB0_14;
	ld.global.f32 	%f2, [%rd1];
	sub.f32 	%f3, %f2, %f1;
	mul.f32 	%f4, %f3, %f3;
	cvt.f64.f32 	%fd37, %f4;
	add.s32 	%r3, %r2, -1;
	add.s32 	%r35, %r2, -2;
	and.b32  	%r4, %r3, 7;
	setp.lt.u32 	%p3, %r35, 7;
	mov.b32 	%r75, 0;
	mov.b32 	%r70, 1;
	@%p3 bra 	$L__BB0_6;
	and.b32  	%r5, %r3, -8;
	add.s64 	%rd28, %rd1, 16;
	mov.b32 	%r64, 0;
	mov.u32 	%r75, %r64;
$L__BB0_4:
	.pragma "nounroll";
	add.s32 	%r37, %r64, 1;
	ld.global.f32 	%f5, [%rd28+-12];
	sub.f32 	%f6, %f5, %f1;
	mul.f32 	%f7, %f6, %f6;
	cvt.f64.f32 	%fd9, %f7;
	setp.gt.f64 	%p4, %fd37, %fd9;
	selp.f64 	%fd10, %fd9, %fd37, %p4;
	selp.b32 	%r38, %r37, %r75, %p4;
	ld.global.f32 	%f8, [%rd28+-8];
	sub.f32 	%f9, %f8, %f1;
	mul.f32 	%f10, %f9, %f9;
	cvt.f64.f32 	%fd11, %f10;
	setp.gt.f64 	%p5, %fd10, %fd11;
	selp.f64 	%fd12, %fd11, %fd10, %p5;
	add.s32 	%r39, %r64, 2;
	selp.b32 	%r40, %r39, %r38, %p5;
	ld.global.f32 	%f11, [%rd28+-4];
	sub.f32 	%f12, %f11, %f1;
	mul.f32 	%f13, %f12, %f12;
	cvt.f64.f32 	%fd13, %f13;
	setp.gt.f64 	%p6, %fd12, %fd13;
	selp.f64 	%fd14, %fd13, %fd12, %p6;
	add.s32 	%r41, %r64, 3;
	selp.b32 	%r42, %r41, %r40, %p6;
	ld.global.f32 	%f14, [%rd28];
	sub.f32 	%f15, %f14, %f1;
	mul.f32 	%f16, %f15, %f15;
	cvt.f64.f32 	%fd15, %f16;
	setp.gt.f64 	%p7, %fd14, %fd15;
	selp.f64 	%fd16, %fd15, %fd14, %p7;
	add.s32 	%r43, %r64, 4;
	selp.b32 	%r44, %r43, %r42, %p7;
	ld.global.f32 	%f17, [%rd28+4];
	sub.f32 	%f18, %f17, %f1;
	mul.f32 	%f19, %f18, %f18;
	cvt.f64.f32 	%fd17, %f19;
	setp.gt.f64 	%p8, %fd16, %fd17;
	selp.f64 	%fd18, %fd17, %fd16, %p8;
	add.s32 	%r45, %r64, 5;
	selp.b32 	%r46, %r45, %r44, %p8;
	ld.global.f32 	%f20, [%rd28+8];
	sub.f32 	%f21, %f20, %f1;
	mul.f32 	%f22, %f21, %f21;
	cvt.f64.f32 	%fd19, %f22;
	setp.gt.f64 	%p9, %fd18, %fd19;
	selp.f64 	%fd20, %fd19, %fd18, %p9;
	add.s32 	%r47, %r64, 6;
	selp.b32 	%r48, %r47, %r46, %p9;
	ld.global.f32 	%f23, [%rd28+12];
	sub.f32 	%f24, %f23, %f1;
	mul.f32 	%f25, %f24, %f24;
	cvt.f64.f32 	%fd21, %f25;
	setp.gt.f64 	%p10, %fd20, %fd21;
	selp.f64 	%fd22, %fd21, %fd20, %p10;
	add.s32 	%r49, %r64, 7;
	selp.b32 	%r50, %r49, %r48, %p10;
	ld.global.f32 	%f26, [%rd28+16];
	sub.f32 	%f27, %f26, %f1;
	mul.f32 	%f28, %f27, %f27;
	cvt.f64.f32 	%fd23, %f28;
	setp.gt.f64 	%p11, %fd22, %fd23;
	selp.f64 	%fd37, %fd23, %fd22, %p11;
	add.s32 	%r64, %r64, 8;
	selp.b32 	%r75, %r64, %r50, %p11;
	add.s64 	%rd28, %rd28, 32;
	setp.ne.s32 	%p12, %r64, %r5;
	@%p12 bra 	$L__BB0_4;
	add.s32 	%r70, %r64, 1;
$L__BB0_6:
	setp.eq.s32 	%p13, %r4, 0;
	@%p13 bra 	$L__BB0_14;
	and.b32  	%r14, %r3, 3;
	setp.lt.u32 	%p14, %r4, 4;
	@%p14 bra 	$L__BB0_9;
	mul.wide.u32 	%rd17, %r70, 4;
	add.s64 	%rd18, %rd1, %rd17;
	ld.global.f32 	%f29, [%rd18];
	sub.f32 	%f30, %f29, %f1;
	mul.f32 	%f31, %f30, %f30;
	cvt.f64.f32 	%fd24, %f31;
	setp.gt.f64 	%p15, %fd37, %fd24;
	selp.f64 	%fd25, %fd24, %fd37, %p15;
	selp.b32 	%r52, %r70, %r75, %p15;
	add.s32 	%r53, %r70, 1;
	ld.global.f32 	%f32, [%rd18+4];
	sub.f32 	%f33, %f32, %f1;
	mul.f32 	%f34, %f33, %f33;
	cvt.f64.f32 	%fd26, %f34;
	setp.gt.f64 	%p16, %fd25, %fd26;
	selp.f64 	%fd27, %fd26, %fd25, %p16;
	selp.b32 	%r54, %r53, %r52, %p16;
	add.s32 	%r55, %r70, 2;
	ld.global.f32 	%f35, [%rd18+8];
	sub.f32 	%f36, %f35, %f1;
	mul.f32 	%f37, %f36, %f36;
	cvt.f64.f32 	%fd28, %f37;
	setp.gt.f64 	%p17, %fd27, %fd28;
	selp.f64 	%fd29, %fd28, %fd27, %p17;
	selp.b32 	%r56, %r55, %r54, %p17;
	add.s32 	%r57, %r70, 3;
	ld.global.f32 	%f38, [%rd18+12];
	sub.f32 	%f39, %f38, %f1;
	mul.f32 	%f40, %f39, %f39;
	cvt.f64.f32 	%fd30, %f40;
	setp.gt.f64 	%p18, %fd29, %fd30;
	selp.f64 	%fd37, %fd30, %fd29, %p18;
	selp.b32 	%r75, %r57, %r56, %p18;
	add.s32 	%r70, %r70, 4;
$L__BB0_9:
	setp.eq.s32 	%p19, %r14, 0;
	@%p19 bra 	$L__BB0_14;
	setp.eq.s32 	%p20, %r14, 1;
	@%p20 bra 	$L__BB0_12;
	mul.wide.u32 	%rd19, %r70, 4;
	add.s64 	%rd20, %rd1, %rd19;
	ld.global.f32 	%f41, [%rd20];
	sub.f32 	%f42, %f41, %f1;
	mul.f32 	%f43, %f42, %f42;
	cvt.f64.f32 	%fd31, %f43;
	setp.gt.f64 	%p21, %fd37, %fd31;
	selp.f64 	%fd32, %fd31, %fd37, %p21;
	selp.b32 	%r59, %r70, %r75, %p21;
	add.s32 	%r60, %r70, 1;
	ld.global.f32 	%f44, [%rd20+4];
	sub.f32 	%f45, %f44, %f1;
	mul.f32 	%f46, %f45, %f45;
	cvt.f64.f32 	%fd33, %f46;
	setp.gt.f64 	%p22, %fd32, %fd33;
	selp.f64 	%fd37, %fd33, %fd32, %p22;
	selp.b32 	%r75, %r60, %r59, %p22;
	add.s32 	%r70, %r70, 2;
$L__BB0_12:
	and.b32  	%r61, %r3, 1;
	setp.eq.b32 	%p23, %r61, 1;
	not.pred 	%p24, %p23;
	@%p24 bra 	$L__BB0_14;
	mul.wide.u32 	%rd21, %r70, 4;
	add.s64 	%rd22, %rd1, %rd21;
	ld.global.f32 	%f47, [%rd22];
	sub.f32 	%f48, %f47, %f1;
	mul.f32 	%f49, %f48, %f48;
	cvt.f64.f32 	%fd34, %f49;
	setp.gt.f64 	%p25, %fd37, %fd34;
	selp.b32 	%r75, %r70, %r75, %p25;
$L__BB0_14:
	cvta.to.global.u64 	%rd23, %rd7;
	add.s64 	%rd5, %rd23, %rd15;
	ld.global.u32 	%r62, [%rd5];
	setp.eq.s32 	%p26, %r62, %r75;
	@%p26 bra 	$L__BB0_16;
	cvta.to.global.u64 	%rd25, %rd8;
	add.s64 	%rd27, %rd25, %rd15;
	mov.b32 	%r63, 1;
	st.global.u32 	[%rd27], %r63;
$L__BB0_16:
	st.global.u32 	[%rd5], %r75;
$L__BB0_17:
	ret;

}
	// .globl	_Z17countNewCentroidsILi1EEvPfS0_PiS0_S1_S1_S1_
.visible .entry _Z17countNewCentroidsILi1EEvPfS0_PiS0_S1_S1_S1_(
	.param .u64 .ptr .align 1 _Z17countNewCentroidsILi1EEvPfS0_PiS0_S1_S1_S1__param_0,
	.param .u64 .ptr .align 1 _Z17countNewCentroidsILi1EEvPfS0_PiS0_S1_S1_S1__param_1,
	.param .u64 .ptr .align 1 _Z17countNewCentroidsILi1EEvPfS0_PiS0_S1_S1_S1__param_2,
	.param .u64 .ptr .align 1 _Z17countNewCentroidsILi1EEvPfS0_PiS0_S1_S1_S1__param_3,
	.param .u64 .ptr .align 1 _Z17countNewCentroidsILi1EEvPfS0_PiS0_S1_S1_S1__param_4,
	.param .u64 .ptr .align 1 _Z17countNewCentroidsILi1EEvPfS0_PiS0_S1_S1_S1__param_5,
	.param .u64 .ptr .align 1 _Z17countNewCentroidsILi1EEvPfS0_PiS0_S1_S1_S1__param_6
)
{
	.reg .pred 	%p<8>;
	.reg .b32 	%r<44>;
	.reg .b32 	%f<5>;
	.reg .b64 	%rd<20>;

	ld.param.u64 	%rd3, [_Z17countNewCentroidsILi1EEvPfS0_PiS0_S1_S1_S1__param_0];
	ld.param.u64 	%rd4, [_Z17countNewCentroidsILi1EEvPfS0_PiS0_S1_S1_S1__param_2];
	ld.param.u64 	%rd5, [_Z17countNewCentroidsILi1EEvPfS0_PiS0_S1_S1_S1__param_3];
	ld.param.u64 	%rd6, [_Z17countNewCentroidsILi1EEvPfS0_PiS0_S1_S1_S1__param_4];
	ld.param.u64 	%rd7, [_Z17countNewCentroidsILi1EEvPfS0_PiS0_S1_S1_S1__param_5];
	ld.param.u64 	%rd8, [_Z17countNewCentroidsILi1EEvPfS0_PiS0_S1_S1_S1__param_6];
	cvta.to.global.u64 	%rd9, %rd8;
	cvta.to.global.u64 	%rd10, %rd7;
	ld.global.u32 	%r1, [%rd10];
	ld.global.u32 	%r2, [%rd9];
	shl.b32 	%r16, %r1, 2;
	mov.u32 	%r17, array;
	add.s32 	%r3, %r17, %r16;
	mov.u32 	%r18, %ctaid.x;
	shl.b32 	%r19, %r18, 10;
	mov.u32 	%r43, %tid.x;
	or.b32  	%r5, %r19, %r43;
	setp.ge.s32 	%p1, %r43, %r1;
	@%p1 bra 	$L__BB1_4;
	mov.u32 	%r6, %ntid.x;
	mov.u32 	%r40, %r43;
$L__BB1_2:
	shl.b32 	%r20, %r40, 2;
	add.s32 	%r22, %r17, %r20;
	mov.b32 	%r23, 0;
	st.shared.u32 	[%r22], %r23;
	add.s32 	%r40, %r40, %r6;
	setp.lt.s32 	%p2, %r40, %r1;
	mov.u32 	%r41, %r43;
	@%p2 bra 	$L__BB1_2;
$L__BB1_3:
	shl.b32 	%r24, %r41, 2;
	add.s32 	%r25, %r3, %r24;
	mov.b32 	%r26, 0;
	st.shared.u32 	[%r25], %r26;
	add.s32 	%r41, %r41, %r6;
	setp.lt.s32 	%p3, %r41, %r1;
	@%p3 bra 	$L__BB1_3;
$L__BB1_4:
	bar.sync 	0;
	setp.ge.s32 	%p4, %r5, %r2;
	@%p4 bra 	$L__BB1_6;
	cvta.to.global.u64 	%rd11, %rd4;
	mul.wide.s32 	%rd12, %r5, 4;
	add.s64 	%rd13, %rd11, %rd12;
	ld.global.u32 	%r27, [%rd13];
	shl.b32 	%r28, %r27, 2;
	add.s32 	%r30, %r17, %r28;
	cvta.to.global.u64 	%rd14, %rd3;
	add.s64 	%rd15, %rd14, %rd12;
	ld.global.f32 	%f1, [%rd15];
	atom.shared.add.f32 	%f2, [%r30], %f1;
	add.s32 	%r31, %r3, %r28;
	atom.shared.add.u32 	%r32, [%r31], 1;
$L__BB1_6:
	setp.ge.s32 	%p5, %r43, %r1;
	bar.sync 	0;
	@%p5 bra 	$L__BB1_11;
	mov.u32 	%r11, %ntid.x;
	cvta.to.global.u64 	%rd1, %rd5;
	mov.u32 	%r42, %r43;
$L__BB1_8:
	mul.wide.s32 	%rd16, %r42, 4;
	add.s64 	%rd17, %rd1, %rd16;
	shl.b32 	%r33, %r42, 2;
	add.s32 	%r35, %r17, %r33;
	ld.shared.f32 	%f3, [%r35];
	atom.global.add.f32 	%f4, [%rd17], %f3;
	add.s32 	%r42, %r42, %r11;
	setp.lt.s32 	%p6, %r42, %r1;
	@%p6 bra 	$L__BB1_8;
	cvta.to.global.u64 	%rd2, %rd6;
$L__BB1_10:
	mul.wide.s32 	%rd18, %r43, 4;
	add.s64 	%rd19, %rd2, %rd18;
	shl.b32 	%r36, %r43, 2;
	add.s32 	%r37, %r3, %r36;
	ld.shared.u32 	%r38, [%r37];
	atom.global.add.u32 	%r39, [%rd19], %r38;
	add.s32 	%r43, %r43, %r11;
	setp.lt.s32 	%p7, %r43, %r1;
	@%p7 bra 	$L__BB1_10;
$L__BB1_11:
	ret;

}
	// .globl	_Z19countNewMembershipsILi2EEvPfS0_PiS1_S1_S1_
.visible .entry _Z19countNewMembershipsILi2EEvPfS0_PiS1_S1_S1_(
	.param .u64 .ptr .align 1 _Z19countNewMembershipsILi2EEvPfS0_PiS1_S1_S1__param_0,
	.param .u64 .ptr .align 1 _Z19countNewMembershipsILi2EEvPfS0_PiS1_S1_S1__param_1,
	.param .u64 .ptr .align 1 _Z19countNewMembershipsILi2EEvPfS0_PiS1_S1_S1__param_2,
	.param .u64 .ptr .align 1 _Z19countNewMembershipsILi2EEvPfS0_PiS1_S1_S1__param_3,
	.param .u64 .ptr .align 1 _Z19countNewMembershipsILi2EEvPfS0_PiS1_S1_S1__param_4,
	.param .u64 .ptr .align 1 _Z19countNewMembershipsILi2EEvPfS0_PiS1_S1_S1__param_5
)
{
	.reg .pred 	%p<17>;
	.reg .b32 	%r<55>;
	.reg .b32 	%f<51>;
	.reg .b64 	%rd<40>;
	.reg .b64 	%fd<37>;

	ld.param.u64 	%rd7, [_Z19countNewMembershipsILi2EEvPfS0_PiS1_S1_S1__param_0];
	ld.param.u64 	%rd10, [_Z19countNewMembershipsILi2EEvPfS0_PiS1_S1_S1__param_1];
	ld.param.u64 	%rd8, [_Z19countNewMembershipsILi2EEvPfS0_PiS1_S1_S1__param_2];
	ld.param.u64 	%rd9, [_Z19countNewMembershipsILi2EEvPfS0_PiS1_S1_S1__param_3];
	ld.param.u64 	%rd11, [_Z19countNewMembershipsILi2EEvPfS0_PiS1_S1_S1__param_4];
	ld.param.u64 	%rd12, [_Z19countNewMembershipsILi2EEvPfS0_PiS1_S1_S1__param_5];
	cvta.to.global.u64 	%rd1, %rd10;
	cvta.to.global.u64 	%rd13, %rd11;
	cvta.to.global.u64 	%rd14, %rd12;
	mov.u32 	%r22, %ctaid.x;
	shl.b32 	%r23, %r22, 10;
	mov.u32 	%r24, %tid.x;
	or.b32  	%r1, %r23, %r24;
	ld.global.u32 	%r2, [%rd14];
	ld.global.u32 	%r3, [%rd13];
	setp.lt.s32 	%p1, %r1, %r3;
	@%p1 bra 	$L__BB2_1;
	bra.uni 	$L__BB2_14;
$L__BB2_1:
	cvta.to.global.u64 	%rd15, %rd7;
	ld.global.f32 	%f3, [%rd1];
	mul.wide.s32 	%rd16, %r1, 4;
	add.s64 	%rd17, %rd15, %rd16;
	ld.global.f32 	%f1, [%rd17];
	sub.f32 	%f4, %f3, %f1;
	mul.f32 	%f5, %f4, %f4;
	cvt.f64.f32 	%fd7, %f5;
	mul.wide.s32 	%rd18, %r2, 4;
	add.s64 	%rd19, %rd1, %rd18;
	ld.global.f32 	%f6, [%rd19];
	mul.wide.s32 	%rd20, %r3, 4;
	add.s64 	%rd21, %rd17, %rd20;
	ld.global.f32 	%f2, [%rd21];
	sub.f32 	%f7, %f6, %f2;
	mul.f32 	%f8, %f7, %f7;
	cvt.f64.f32 	%fd8, %f8;
	add.f64 	%fd35, %fd7, %fd8;
	setp.gt.s32 	%p2, %r2, 1;
	mov.b32 	%r54, 0;
	@%p2 bra 	$L__BB2_2;
	bra.uni 	$L__BB2_11;
$L__BB2_2:
	add.s32 	%r4, %r2, -1;
	add.s32 	%r29, %r2, -2;
	and.b32  	%r5, %r4, 3;
	setp.lt.u32 	%p3, %r29, 3;
	mov.b32 	%r54, 0;
	mov.b32 	%r52, 1;
	@%p3 bra 	$L__BB2_6;
	and.b32  	%r6, %r4, -4;
	add.s32 	%r31, %r2, 1;
	mul.wide.u32 	%rd2, %r31, 4;
	mul.wide.u32 	%rd3, %r2, 4;
	mov.b32 	%r46, 0;
	mov.u64 	%rd39, %rd1;
	mov.u32 	%r54, %r46;
$L__BB2_4:
	.pragma "nounroll";
	add.s32 	%r32, %r46, 1;
	ld.global.f32 	%f9, [%rd39+4];
	sub.f32 	%f10, %f9, %f1;
	mul.f32 	%f11, %f10, %f10;
	cvt.f64.f32 	%fd9, %f11;
	add.s64 	%rd22, %rd39, %rd2;
	ld.global.f32 	%f12, [%rd22];
	sub.f32 	%f13, %f12, %f2;
	mul.f32 	%f14, %f13, %f13;
	cvt.f64.f32 	%fd10, %f14;
	add.f64 	%fd11, %fd9, %fd10;
	setp.lt.f64 	%p4, %fd11, %fd35;
	selp.f64 	%fd12, %fd11, %fd35, %p4;
	selp.b32 	%r33, %r32, %r54, %p4;
	ld.global.f32 	%f15, [%rd39+8];
	sub.f32 	%f16, %f15, %f1;
	mul.f32 	%f17, %f16, %f16;
	cvt.f64.f32 	%fd13, %f17;
	add.s64 	%rd23, %rd39, %rd3;
	ld.global.f32 	%f18, [%rd23+8];
	sub.f32 	%f19, %f18, %f2;
	mul.f32 	%f20, %f19, %f19;
	cvt.f64.f32 	%fd14, %f20;
	add.f64 	%fd15, %fd13, %fd14;
	setp.lt.f64 	%p5, %fd15, %fd12;
	selp.f64 	%fd16, %fd15, %fd12, %p5;
	add.s32 	%r34, %r46, 2;
	selp.b32 	%r35, %r34, %r33, %p5;
	ld.global.f32 	%f21, [%rd39+12];
	sub.f32 	%f22, %f21, %f1;
	mul.f32 	%f23, %f22, %f22;
	cvt.f64.f32 	%fd17, %f23;
	ld.global.f32 	%f24, [%rd23+12];
	sub.f32 	%f25, %f24, %f2;
	mul.f32 	%f26, %f25, %f25;
	cvt.f64.f32 	%fd18, %f26;
	add.f64 	%fd19, %fd17, %fd18;
	setp.lt.f64 	%p6, %fd19, %fd16;
	selp.f64 	%fd20, %fd19, %fd16, %p6;
	add.s32 	%r36, %r46, 3;
	selp.b32 	%r37, %r36, %r35, %p6;
	add.s64 	%rd5, %rd39, 16;
	ld.global.f32 	%f27, [%rd39+16];
	sub.f32 	%f28, %f27, %f1;
	mul.f32 	%f29, %f28, %f28;
	cvt.f64.f32 	%fd21, %f29;
	ld.global.f32 	%f30, [%rd23+16];
	sub.f32 	%f31, %f30, %f2;
	mul.f32 	%f32, %f31, %f31;
	cvt.f64.f32 	%fd22, %f32;
	add.f64 	%fd23, %fd21, %fd22;
	setp.lt.f64 	%p7, %fd23, %fd20;
	selp.f64 	%fd35, %fd23, %fd20, %p7;
	add.s32 	%r46, %r46, 4;
	selp.b32 	%r54, %r46, %r37, %p7;
	setp.ne.s32 	%p8, %r46, %r6;
	mov.u64 	%rd39, %rd5;
	@%p8 bra 	$L__BB2_4;
	add.s32 	%r52, %r46, 1;
$L__BB2_6:
	setp.eq.s32 	%p9, %r5, 0;
	@%p9 bra 	$L__BB2_11;
	setp.eq.s32 	%p10, %r5, 1;
	@%p10 bra 	$L__BB2_9;
	mul.wide.u32 	%rd24, %r52, 4;
	add.s64 	%rd25, %rd1, %rd24;
	ld.global.f32 	%f33, [%rd25];
	sub.f32 	%f34, %f33, %f1;
	mul.f32 	%f35, %f34, %f34;
	cvt.f64.f32 	%fd24, %f35;
	add.s32 	%r39, %r2, %r52;
	mul.wide.u32 	%rd26, %r39, 4;
	add.s64 	%rd27, %rd1, %rd26;
	ld.global.f32 	%f36, [%rd27];
	sub.f32 	%f37, %f36, %f2;
	mul.f32 	%f38, %f37, %f37;
	cvt.f64.f32 	%fd25, %f38;
	add.f64 	%fd26, %fd24, %fd25;
	setp.lt.f64 	%p11, %fd26, %fd35;
	selp.f64 	%fd27, %fd26, %fd35, %p11;
	selp.b32 	%r40, %r52, %r54, %p11;
	add.s32 	%r41, %r52, 1;
	ld.global.f32 	%f39, [%rd25+4];
	sub.f32 	%f40, %f39, %f1;
	mul.f32 	%f41, %f40, %f40;
	cvt.f64.f32 	%fd28, %f41;
	mul.wide.u32 	%rd28, %r2, 4;
	add.s64 	%rd29, %rd25, %rd28;
	ld.global.f32 	%f42, [%rd29+4];
	sub.f32 	%f43, %f42, %f2;
	mul.f32 	%f44, %f43, %f43;
	cvt.f64.f32 	%fd29, %f44;
	add.f64 	%fd30, %fd28, %fd29;
	setp.lt.f64 	%p12, %fd30, %fd27;
	selp.f64 	%fd35, %fd30, %fd27, %p12;
	selp.b32 	%r54, %r41, %r40, %p12;
	add.s32 	%r52, %r52, 2;
$L__BB2_9:
	and.b32  	%r42, %r4, 1;
	setp.eq.b32 	%p13, %r42, 1;
	not.pred 	%p14, %p13;
	@%p14 bra 	$L__BB2_11;
	mul.wide.u32 	%rd30, %r52, 4;
	add.s64 	%rd31, %rd1, %rd30;
	ld.global.f32 	%f45, [%rd31];
	sub.f32 	%f46, %f45, %f1;
	mul.f32 	%f47, %f46, %f46;
	cvt.f64.f32 	%fd31, %f47;
	add.s32 	%r43, %r2, %r52;
	mul.wide.u32 	%rd32, %r43, 4;
	add.s64 	%rd33, %rd1, %rd32;
	ld.global.f32 	%f48, [%rd33];
	sub.f32 	%f49, %f48, %f2;
	mul.f32 	%f50, %f49, %f49;
	cvt.f64.f32 	%fd32, %f50;
	add.f64 	%fd33, %fd31, %fd32;
	setp.lt.f64 	%p15, %fd33, %fd35;
	selp.b32 	%r54, %r52, %r54, %p15;
$L__BB2_11:
	cvta.to.global.u64 	%rd34, %rd8;
	add.s64 	%rd6, %rd34, %rd16;
	ld.global.u32 	%r44, [%rd6];
	setp.eq.s32 	%p16, %r44, %r54;
	@%p16 bra 	$L__BB2_13;
	cvta.to.global.u64 	%rd36, %rd9;
	add.s64 	%rd38, %rd36, %rd16;
	mov.b32 	%r45, 1;
	st.global.u32 	[%rd38], %r45;
$L__BB2_13:
	st.global.u32 	[%rd6], %r54;
$L__BB2_14:
	ret;

}
	// .globl	_Z17countNewCentroidsILi2EEvPfS0_PiS0_S1_S1_S1_
.visible .entry _Z17countNewCentroidsILi2EEvPfS0_PiS0_S1_S1_S1_(
	.param .u64 .ptr .align 1 _Z17countNewCentroidsILi2EEvPfS0_PiS0_S1_S1_S1__param_0,
	.param .u64 .ptr .align 1 _Z17countNewCentroidsILi2EEvPfS0_PiS0_S1_S1_S1__param_1,
	.param .u64 .ptr .align 1 _Z17countNewCentroidsILi2EEvPfS0_PiS0_S1_S1_S1__param_2,
	.param .u64 .ptr .align 1 _Z17countNewCentroidsILi2EEvPfS0_PiS0_S1_S1_S1__param_3,
	.param .u64 .ptr .align 1 _Z17countNewCentroidsILi2EEvPfS0_PiS0_S1_S1_S1__param_4,
	.param .u64 .ptr .align 1 _Z17countNewCentroidsILi2EEvPfS0_PiS0_S1_S1_S1__param_5,
	.param .u64 .ptr .align 1 _Z17countNewCentroidsILi2EEvPfS0_PiS0_S1_S1_S1__param_6
)
{
	.reg .pred 	%p<10>;
	.reg .b32 	%r<49>;
	.reg .b32 	%f<7>;
	.reg .b64 	%rd<22>;

	ld.param.u64 	%rd3, [_Z17countNewCentroidsILi2EEvPfS0_PiS0_S1_S1_S1__param_0];
	ld.param.u64 	%rd4, [_Z17countNewCentroidsILi2EEvPfS0_PiS0_S1_S1_S1__param_2];
	ld.param.u64 	%rd5, [_Z17countNewCentroidsILi2EEvPfS0_PiS0_S1_S1_S1__param_3];
	ld.param.u64 	%rd6, [_Z17countNewCentroidsILi2EEvPfS0_PiS0_S1_S1_S1__param_4];
	ld.param.u64 	%rd7, [_Z17countNewCentroidsILi2EEvPfS0_PiS0_S1_S1_S1__param_5];
	ld.param.u64 	%rd8, [_Z17countNewCentroidsILi2EEvPfS0_PiS0_S1_S1_S1__param_6];
	cvta.to.global.u64 	%rd9, %rd8;
	cvta.to.global.u64 	%rd10, %rd7;
	ld.global.u32 	%r1, [%rd10];
	ld.global.u32 	%r2, [%rd9];
	shl.b32 	%r3, %r1, 3;
	mov.u32 	%r20, %ctaid.x;
	shl.b32 	%r21, %r20, 10;
	mov.u32 	%r48, %tid.x;
	or.b32  	%r5, %r21, %r48;
	shl.b32 	%r6, %r1, 1;
	setp.ge.s32 	%p1, %r48, %r6;
	@%p1 bra 	$L__BB3_3;
	mov.u32 	%r7, %ntid.x;
	mov.u32 	%r45, %r48;
$L__BB3_2:
	shl.b32 	%r22, %r45, 2;
	mov.u32 	%r23, array;
	add.s32 	%r24, %r23, %r22;
	mov.b32 	%r25, 0;
	st.shared.u32 	[%r24], %r25;
	add.s32 	%r45, %r45, %r7;
	setp.lt.s32 	%p2, %r45, %r6;
	@%p2 bra 	$L__BB3_2;
$L__BB3_3:
	mov.u32 	%r26, array;
	add.s32 	%r8, %r26, %r3;
	setp.ge.s32 	%p3, %r48, %r1;
	@%p3 bra 	$L__BB3_6;
	mov.u32 	%r9, %ntid.x;
	mov.u32 	%r46, %r48;
$L__BB3_5:
	shl.b32 	%r27, %r46, 2;
	add.s32 	%r28, %r8, %r27;
	mov.b32 	%r29, 0;
	st.shared.u32 	[%r28], %r29;
	add.s32 	%r46, %r46, %r9;
	setp.lt.s32 	%p4, %r46, %r1;
	@%p4 bra 	$L__BB3_5;
$L__BB3_6:
	bar.sync 	0;
	setp.ge.s32 	%p5, %r5, %r2;
	@%p5 bra 	$L__BB3_8;
	cvta.to.global.u64 	%rd11, %rd4;
	mul.wide.s32 	%rd12, %r5, 4;
	add.s64 	%rd13, %rd11, %rd12;
	ld.global.u32 	%r30, [%rd13];
	shl.b32 	%r31, %r30, 2;
	add.s32 	%r33, %r26, %r31;
	cvta.to.global.u64 	%rd14, %rd3;
	add.s64 	%rd15, %rd14, %rd12;
	ld.global.f32 	%f1, [%rd15];
	atom.shared.add.f32 	%f2, [%r33], %f1;
	shl.b32 	%r34, %r1, 2;
	add.s32 	%r35, %r33, %r34;
	mul.wide.s32 	%rd16, %r2, 4;
	add.s64 	%rd17, %rd15, %rd16;
	ld.global.f32 	%f3, [%rd17];
	atom.shared.add.f32 	%f4, [%r35], %f3;
	add.s32 	%r36, %r33, %r3;
	atom.shared.add.u32 	%r37, [%r36], 1;
$L__BB3_8:
	setp.ge.s32 	%p6, %r48, %r6;
	bar.sync 	0;
	@%p6 bra 	$L__BB3_11;
	mov.u32 	%r14, %ntid.x;
	cvta.to.global.u64 	%rd1, %rd5;
	mov.u32 	%r47, %r48;
$L__BB3_10:
	mul.wide.s32 	%rd18, %r47, 4;
	add.s64 	%rd19, %rd1, %rd18;
	shl.b32 	%r38, %r47, 2;
	add.s32 	%r40, %r26, %r38;
	ld.shared.f32 	%f5, [%r40];
	atom.global.add.f32 	%f6, [%rd19], %f5;
	add.s32 	%r47, %r47, %r14;
	setp.lt.s32 	%p7, %r47, %r6;
	@%p7 bra 	$L__BB3_10;
$L__BB3_11:
	setp.ge.s32 	%p8, %r48, %r1;
	@%p8 bra 	$L__BB3_14;
	mov.u32 	%r15, %ntid.x;
	cvta.to.global.u64 	%rd2, %rd6;
$L__BB3_13:
	mul.wide.s32 	%rd20, %r48, 4;
	add.s64 	%rd21, %rd2, %rd20;
	shl.b32 	%r41, %r48, 2;
	add.s32 	%r42, %r8, %r41;
	ld.shared.u32 	%r43, [%r42];
	atom.global.add.u32 	%r44, [%rd21], %r43;
	add.s32 	%r48, %r48, %r15;
	setp.lt.s32 	%p9, %r48, %r1;
	@%p9 bra 	$L__BB3_13;
$L__BB3_14:
	ret;

}
	// .globl	_Z19countNewMembershipsILi3EEvPfS0_PiS1_S1_S1_
.visible .entry _Z19countNewMembershipsILi3EEvPfS0_PiS1_S1_S1_(
	.param .u64 .ptr .align 1 _Z19countNewMembershipsILi3EEvPfS0_PiS1_S1_S1__param_0,
	.param .u64 .ptr .align 1 _Z19countNewMembershipsILi3EEvPfS0_PiS1_S1_S1__param_1,
	.param .u64 .ptr .align 1 _Z19countNewMembershipsILi3EEvPfS0_PiS1_S1_S1__param_2,
	.param .u64 .ptr .align 1 _Z19countNewMembershipsILi3EEvPfS0_PiS1_S1_S1__param_3,
	.param .u64 .ptr .align 1 _Z19countNewMembershipsILi3EEvPfS0_PiS1_S1_S1__param_4,
	.param .u64 .ptr .align 1 _Z19countNewMembershipsILi3EEvPfS0_PiS1_S1_S1__param_5
)
{
	.reg .pred 	%p<17>;
	.reg .b32 	%r<62>;
	.reg .b32 	%f<76>;
	.reg .b64 	%rd<50>;
	.reg .b64 	%fd<53>;

	ld.param.u64 	%rd7, [_Z19countNewMembershipsILi3EEvPfS0_PiS1_S1_S1__param_0];
	ld.param.u64 	%rd10, [_Z19countNewMembershipsILi3EEvPfS0_PiS1_S1_S1__param_1];
	ld.param.u64 	%rd8, [_Z19countNewMembershipsILi3EEvPfS0_PiS1_S1_S1__param_2];
	ld.param.u64 	%rd9, [_Z19countNewMembershipsILi3EEvPfS0_PiS1_S1_S1__param_3];
	ld.param.u64 	%rd11, [_Z19countNewMembershipsILi3EEvPfS0_PiS1_S1_S1__param_4];
	ld.param.u64 	%rd12, [_Z19countNewMembershipsILi3EEvPfS0_PiS1_S1_S1__param_5];
	cvta.to.global.u64 	%rd1, %rd10;
	cvta.to.global.u64 	%rd13, %rd11;
	cvta.to.global.u64 	%rd14, %rd12;
	mov.u32 	%r25, %ctaid.x;
	shl.b32 	%r26, %r25, 10;
	mov.u32 	%r27, %tid.x;
	or.b32  	%r1, %r26, %r27;
	ld.global.u32 	%r2, [%rd14];
	ld.global.u32 	%r3, [%rd13];
	setp.lt.s32 	%p1, %r1, %r3;
	@%p1 bra 	$L__BB4_1;
	bra.uni 	$L__BB4_14;
$L__BB4_1:
	cvta.to.global.u64 	%rd15, %rd7;
	ld.global.f32 	%f4, [%rd1];
	mul.wide.s32 	%rd16, %r1, 4;
	add.s64 	%rd17, %rd15, %rd16;
	ld.global.f32 	%f1, [%rd17];
	sub.f32 	%f5, %f4, %f1;
	mul.f32 	%f6, %f5, %f5;
	cvt.f64.f32 	%fd7, %f6;
	mul.wide.s32 	%rd18, %r2, 4;
	add.s64 	%rd19, %rd1, %rd18;
	ld.global.f32 	%f7, [%rd19];
	mul.wide.s32 	%rd20, %r3, 4;
	add.s64 	%rd21, %rd17, %rd20;
	ld.global.f32 	%f2, [%rd21];
	sub.f32 	%f8, %f7, %f2;
	mul.f32 	%f9, %f8, %f8;
	cvt.f64.f32 	%fd8, %f9;
	add.f64 	%fd9, %fd7, %fd8;
	shl.b32 	%r7, %r2, 1;
	add.s64 	%rd22, %rd19, %rd18;
	ld.global.f32 	%f10, [%rd22];
	add.s64 	%rd23, %rd21, %rd20;
	ld.global.f32 	%f3, [%rd23];
	sub.f32 	%f11, %f10, %f3;
	mul.f32 	%f12, %f11, %f11;
	cvt.f64.f32 	%fd10, %f12;
	add.f64 	%fd51, %fd9, %fd10;
	setp.gt.s32 	%p2, %r2, 1;
	mov.b32 	%r61, 0;
	@%p2 bra 	$L__BB4_2;
	bra.uni 	$L__BB4_11;
$L__BB4_2:
	add.s32 	%r4, %r2, -1;
	add.s32 	%r32, %r2, -2;
	and.b32  	%r5, %r4, 3;
	setp.lt.u32 	%p3, %r32, 3;
	mov.b32 	%r61, 0;
	mov.b32 	%r59, 1;
	@%p3 bra 	$L__BB4_6;
	and.b32  	%r6, %r4, -4;
	add.s32 	%r34, %r2, 1;
	mul.wide.u32 	%rd2, %r34, 4;
	mul.wide.u32 	%rd3, %r2, 4;
	mov.b32 	%r53, 0;
	mov.u32 	%r52, %r7;
	mov.u64 	%rd49, %rd1;
	mov.u32 	%r61, %r53;
$L__BB4_4:
	.pragma "nounroll";
	add.s32 	%r35, %r53, 1;
	ld.global.f32 	%f13, [%rd49+4];
	sub.f32 	%f14, %f13, %f1;
	mul.f32 	%f15, %f14, %f14;
	cvt.f64.f32 	%fd11, %f15;
	add.s64 	%rd24, %rd49, %rd2;
	ld.global.f32 	%f16, [%rd24];
	sub.f32 	%f17, %f16, %f2;
	mul.f32 	%f18, %f17, %f17;
	cvt.f64.f32 	%fd12, %f18;
	add.f64 	%fd13, %fd11, %fd12;
	add.s32 	%r36, %r52, 1;
	mul.wide.u32 	%rd25, %r36, 4;
	add.s64 	%rd26, %rd1, %rd25;
	ld.global.f32 	%f19, [%rd26];
	sub.f32 	%f20, %f19, %f3;
	mul.f32 	%f21, %f20, %f20;
	cvt.f64.f32 	%fd14, %f21;
	add.f64 	%fd15, %fd13, %fd14;
	setp.lt.f64 	%p4, %fd15, %fd51;
	selp.f64 	%fd16, %fd15, %fd51, %p4;
	selp.b32 	%r37, %r35, %r61, %p4;
	ld.global.f32 	%f22, [%rd49+8];
	sub.f32 	%f23, %f22, %f1;
	mul.f32 	%f24, %f23, %f23;
	cvt.f64.f32 	%fd17, %f24;
	add.s64 	%rd27, %rd49, %rd3;
	ld.global.f32 	%f25, [%rd27+8];
	sub.f32 	%f26, %f25, %f2;
	mul.f32 	%f27, %f26, %f26;
	cvt.f64.f32 	%fd18, %f27;
	add.f64 	%fd19, %fd17, %fd18;
	ld.global.f32 	%f28, [%rd26+4];
	sub.f32 	%f29, %f28, %f3;
	mul.f32 	%f30, %f29, %f29;
	cvt.f64.f32 	%fd20, %f30;
	add.f64 	%fd21, %fd19, %fd20;
	setp.lt.f64 	%p5, %fd21, %fd16;
	selp.f64 	%fd22, %fd21, %fd16, %p5;
	add.s32 	%r38, %r53, 2;
	selp.b32 	%r39, %r38, %r37, %p5;
	ld.global.f32 	%f31, [%rd49+12];
	sub.f32 	%f32, %f31, %f1;
	mul.f32 	%f33, %f32, %f32;
	cvt.f64.f32 	%fd23, %f33;
	ld.global.f32 	%f34, [%rd27+12];
	sub.f32 	%f35, %f34, %f2;
	mul.f32 	%f36, %f35, %f35;
	cvt.f64.f32 	%fd24, %f36;
	add.f64 	%fd25, %fd23, %fd24;
	ld.global.f32 	%f37, [%rd26+8];
	sub.f32 	%f38, %f37, %f3;
	mul.f32 	%f39, %f38, %f38;
	cvt.f64.f32 	%fd26, %f39;
	add.f64 	%fd27, %fd25, %fd26;
	setp.lt.f64 	%p6, %fd27, %fd22;
	selp.f64 	%fd28, %fd27, %fd22, %p6;
	add.s32 	%r40, %r53, 3;
	selp.b32 	%r41, %r40, %r39, %p6;
	add.s64 	%rd5, %rd49, 16;
	ld.global.f32 	%f40, [%rd49+16];
	sub.f32 	%f41, %f40, %f1;
	mul.f32 	%f42, %f41, %f41;
	cvt.f64.f32 	%fd29, %f42;
	ld.global.f32 	%f43, [%rd27+16];
	sub.f32 	%f44, %f43, %f2;
	mul.f32 	%f45, %f44, %f44;
	cvt.f64.f32 	%fd30, %f45;
	add.f64 	%fd31, %fd29, %fd30;
	ld.global.f32 	%f46, [%rd26+12];
	sub.f32 	%f47, %f46, %f3;
	mul.f32 	%f48, %f47, %f47;
	cvt.f64.f32 	%fd32, %f48;
	add.f64 	%fd33, %fd31, %fd32;
	setp.lt.f64 	%p7, %fd33, %fd28;
	selp.f64 	%fd51, %fd33, %fd28, %p7;
	add.s32 	%r53, %r53, 4;
	selp.b32 	%r61, %r53, %r41, %p7;
	add.s32 	%r52, %r52, 4;
	setp.ne.s32 	%p8, %r53, %r6;
	mov.u64 	%rd49, %rd5;
	@%p8 bra 	$L__BB4_4;
	add.s32 	%r59, %r53, 1;
$L__BB4_6:
	setp.eq.s32 	%p9, %r5, 0;
	@%p9 bra 	$L__BB4_11;
	setp.eq.s32 	%p10, %r5, 1;
	@%p10 bra 	$L__BB4_9;
	mul.wide.u32 	%rd28, %r59, 4;
	add.s64 	%rd29, %rd1, %rd28;
	ld.global.f32 	%f49, [%rd29];
	sub.f32 	%f50, %f49, %f1;
	mul.f32 	%f51, %f50, %f50;
	cvt.f64.f32 	%fd34, %f51;
	add.s32 	%r43, %r2, %r59;
	mul.wide.u32 	%rd30, %r43, 4;
	add.s64 	%rd31, %rd1, %rd30;
	ld.global.f32 	%f52, [%rd31];
	sub.f32 	%f53, %f52, %f2;
	mul.f32 	%f54, %f53, %f53;
	cvt.f64.f32 	%fd35, %f54;
	add.f64 	%fd36, %fd34, %fd35;
	add.s32 	%r44, %r43, %r2;
	mul.wide.u32 	%rd32, %r44, 4;
	add.s64 	%rd33, %rd1, %rd32;
	ld.global.f32 	%f55, [%rd33];
	sub.f32 	%f56, %f55, %f3;
	mul.f32 	%f57, %f56, %f56;
	cvt.f64.f32 	%fd37, %f57;
	add.f64 	%fd38, %fd36, %fd37;
	setp.lt.f64 	%p11, %fd38, %fd51;
	selp.f64 	%fd39, %fd38, %fd51, %p11;
	selp.b32 	%r45, %r59, %r61, %p11;
	add.s32 	%r46, %r59, 1;
	ld.global.f32 	%f58, [%rd29+4];
	sub.f32 	%f59, %f58, %f1;
	mul.f32 	%f60, %f59, %f59;
	cvt.f64.f32 	%fd40, %f60;
	mul.wide.u32 	%rd34, %r2, 4;
	add.s64 	%rd35, %rd29, %rd34;
	ld.global.f32 	%f61, [%rd35+4];
	sub.f32 	%f62, %f61, %f2;
	mul.f32 	%f63, %f62, %f62;
	cvt.f64.f32 	%fd41, %f63;
	add.f64 	%fd42, %fd40, %fd41;
	mul.wide.u32 	%rd36, %r7, 4;
	add.s64 	%rd37, %rd29, %rd36;
	ld.global.f32 	%f64, [%rd37+4];
	sub.f32 	%f65, %f64, %f3;
	mul.f32 	%f66, %f65, %f65;
	cvt.f64.f32 	%fd43, %f66;
	add.f64 	%fd44, %fd42, %fd43;
	setp.lt.f64 	%p12, %fd44, %fd39;
	selp.f64 	%fd51, %fd44, %fd39, %p12;
	selp.b32 	%r61, %r46, %r45, %p12;
	add.s32 	%r59, %r59, 2;
$L__BB4_9:
	and.b32  	%r47, %r4, 1;
	setp.eq.b32 	%p13, %r47, 1;
	not.pred 	%p14, %p13;
	@%p14 bra 	$L__BB4_11;
	mul.wide.u32 	%rd38, %r59, 4;
	add.s64 	%rd39, %rd1, %rd38;
	ld.global.f32 	%f67, [%rd39];
	sub.f32 	%f68, %f67, %f1;
	mul.f32 	%f69, %f68, %f68;
	cvt.f64.f32 	%fd45, %f69;
	add.s32 	%r48, %r2, %r59;
	mul.wide.u32 	%rd40, %r48, 4;
	add.s64 	%rd41, %rd1, %rd40;
	ld.global.f32 	%f70, [%rd41];
	sub.f32 	%f71, %f70, %f2;
	mul.f32 	%f72, %f71, %f71;
	cvt.f64.f32 	%fd46, %f72;
	add.f64 	%fd47, %fd45, %fd46;
	add.s32 	%r49, %r48, %r2;
	mul.wide.u32 	%rd42, %r49, 4;
	add.s64 	%rd43, %rd1, %rd42;
	ld.global.f32 	%f73, [%rd43];
	sub.f32 	%f74, %f73, %f3;
	mul.f32 	%f75, %f74, %f74;
	cvt.f64.f32 	%fd48, %f75;
	add.f64 	%fd49, %fd47, %fd48;
	setp.lt.f64 	%p15, %fd49, %fd51;
	selp.b32 	%r61, %r59, %r61, %p15;
$L__BB4_11:
	cvta.to.global.u64 	%rd44, %rd8;
	mul.wide.s32 	%rd45, %r1, 4;
	add.s64 	%rd6, %rd44, %rd45;
	ld.global.u32 	%r50, [%rd6];
	setp.eq.s32 	%p16, %r50, %r61;
	@%p16 bra 	$L__BB4_13;
	cvta.to.global.u64 	%rd46, %rd9;
	add.s64 	%rd48, %rd46, %rd45;
	mov.b32 	%r51, 1;
	st.global.u32 	[%rd48], %r51;
$L__BB4_13:
	st.global.u32 	[%rd6], %r61;
$L__BB4_14:
	ret;

}
	// .globl	_Z17countNewCentroidsILi3EEvPfS0_PiS0_S1_S1_S1_
.visible .entry _Z17countNewCentroidsILi3EEvPfS0_PiS0_S1_S1_S1_(
	.param .u64 .ptr .align 1 _Z17countNewCentroidsILi3EEvPfS0_PiS0_S1_S1_S1__param_0,
	.param .u64 .ptr .align 1 _Z17countNewCentroidsILi3EEvPfS0_PiS0_S1_S1_S1__param_1,
	.param .u64 .ptr .align 1 _Z17countNewCentroidsILi3EEvPfS0_PiS0_S1_S1_S1__param_2,
	.param .u64 .ptr .align 1 _Z17countNewCentroidsILi3EEvPfS0_PiS0_S1_S1_S1__param_3,
	.param .u64 .ptr .align 1 _Z17countNewCentroidsILi3EEvPfS0_PiS0_S1_S1_S1__param_4,
	.param .u64 .ptr .align 1 _Z17countNewCentroidsILi3EEvPfS0_PiS0_S1_S1_S1__param_5,
	.param .u64 .ptr .align 1 _Z17countNewCentroidsILi3EEvPfS0_PiS0_S1_S1_S1__param_6
)
{
	.reg .pred 	%p<10>;
	.reg .b32 	%r<50>;
	.reg .b32 	%f<9>;
	.reg .b64 	%rd<23>;

	ld.param.u64 	%rd3, [_Z17countNewCentroidsILi3EEvPfS0_PiS0_S1_S1_S1__param_0];
	ld.param.u64 	%rd4, [_Z17countNewCentroidsILi3EEvPfS0_PiS0_S1_S1_S1__param_2];
	ld.param.u64 	%rd5, [_Z17countNewCentroidsILi3EEvPfS0_PiS0_S1_S1_S1__param_3];
	ld.param.u64 	%rd6, [_Z17countNewCentroidsILi3EEvPfS0_PiS0_S1_S1_S1__param_4];
	ld.param.u64 	%rd7, [_Z17countNewCentroidsILi3EEvPfS0_PiS0_S1_S1_S1__param_5];
	ld.param.u64 	%rd8, [_Z17countNewCentroidsILi3EEvPfS0_PiS0_S1_S1_S1__param_6];
	cvta.to.global.u64 	%rd9, %rd8;
	cvta.to.global.u64 	%rd10, %rd7;
	ld.global.u32 	%r1, [%rd10];
	ld.global.u32 	%r2, [%rd9];
	mul.lo.s32 	%r3, %r1, 12;
	mov.u32 	%r20, %ctaid.x;
	shl.b32 	%r21, %r20, 10;
	mov.u32 	%r49, %tid.x;
	or.b32  	%r5, %r21, %r49;
	mul.lo.s32 	%r6, %r1, 3;
	setp.ge.s32 	%p1, %r49, %r6;
	@%p1 bra 	$L__BB5_3;
	mov.u32 	%r7, %ntid.x;
	mov.u32 	%r46, %r49;
$L__BB5_2:
	shl.b32 	%r22, %r46, 2;
	mov.u32 	%r23, array;
	add.s32 	%r24, %r23, %r22;
	mov.b32 	%r25, 0;
	st.shared.u32 	[%r24], %r25;
	add.s32 	%r46, %r46, %r7;
	setp.lt.s32 	%p2, %r46, %r6;
	@%p2 bra 	$L__BB5_2;
$L__BB5_3:
	mov.u32 	%r26, array;
	add.s32 	%r8, %r26, %r3;
	setp.ge.s32 	%p3, %r49, %r1;
	@%p3 bra 	$L__BB5_6;
	mov.u32 	%r9, %ntid.x;
	mov.u32 	%r47, %r49;
$L__BB5_5:
	shl.b32 	%r27, %r47, 2;
	add.s32 	%r28, %r8, %r27;
	mov.b32 	%r29, 0;
	st.shared.u32 	[%r28], %r29;
	add.s32 	%r47, %r47, %r9;
	setp.lt.s32 	%p4, %r47, %r1;
	@%p4 bra 	$L__BB5_5;
$L__BB5_6:
	bar.sync 	0;
	setp.ge.s32 	%p5, %r5, %r2;
	@%p5 bra 	$L__BB5_8;
	cvta.to.global.u64 	%rd11, %rd4;
	mul.wide.s32 	%rd12, %r5, 4;
	add.s64 	%rd13, %rd11, %rd12;
	ld.global.u32 	%r30, [%rd13];
	shl.b32 	%r31, %r30, 2;
	add.s32 	%r33, %r26, %r31;
	cvta.to.global.u64 	%rd14, %rd3;
	add.s64 	%rd15, %rd14, %rd12;
	ld.global.f32 	%f1, [%rd15];
	atom.shared.add.f32 	%f2, [%r33], %f1;
	shl.b32 	%r34, %r1, 2;
	add.s32 	%r35, %r33, %r34;
	mul.wide.s32 	%rd16, %r2, 4;
	add.s64 	%rd17, %rd15, %rd16;
	ld.global.f32 	%f3, [%rd17];
	atom.shared.add.f32 	%f4, [%r35], %f3;
	add.s32 	%r36, %r35, %r34;
	add.s64 	%rd18, %rd17, %rd16;
	ld.global.f32 	%f5, [%rd18];
	atom.shared.add.f32 	%f6, [%r36], %f5;
	add.s32 	%r37, %r33, %r3;
	atom.shared.add.u32 	%r38, [%r37], 1;
$L__BB5_8:
	setp.ge.s32 	%p6, %r49, %r6;
	bar.sync 	0;
	@%p6 bra 	$L__BB5_11;
	mov.u32 	%r14, %ntid.x;
	cvta.to.global.u64 	%rd1, %rd5;
	mov.u32 	%r48, %r49;
$L__BB5_10:
	mul.wide.s32 	%rd19, %r48, 4;
	add.s64 	%rd20, %rd1, %rd19;
	shl.b32 	%r39, %r48, 2;
	add.s32 	%r41, %r26, %r39;
	ld.shared.f32 	%f7, [%r41];
	atom.global.add.f32 	%f8, [%rd20], %f7;
	add.s32 	%r48, %r48, %r14;
	setp.lt.s32 	%p7, %r48, %r6;
	@%p7 bra 	$L__BB5_10;
$L__BB5_11:
	setp.ge.s32 	%p8, %r49, %r1;
	@%p8 bra 	$L__BB5_14;
	mov.u32 	%r15, %ntid.x;
	cvta.to.global.u64 	%rd2, %rd6;
$L__BB5_13:
	mul.wide.s32 	%rd21, %r49, 4;
	add.s64 	%rd22, %rd2, %rd21;
	shl.b32 	%r42, %r49, 2;
	add.s32 	%r43, %r8, %r42;
	ld.shared.u32 	%r44, [%r43];
	atom.global.add.u32 	%r45, [%rd22], %r44;
	add.s32 	%r49, %r49, %r15;
	setp.lt.s32 	%p9, %r49, %r1;
	@%p9 bra 	$L__BB5_13;
$L__BB5_14:
	ret;

}
	// .globl	_Z19countNewMembershipsILi4EEvPfS0_PiS1_S1_S1_
.visible .entry _Z19countNewMembershipsILi4EEvPfS0_PiS1_S1_S1_(
	.param .u64 .ptr .align 1 _Z19countNewMembershipsILi4EEvPfS0_PiS1_S1_S1__param_0,
	.param .u64 .ptr .align 1 _Z19countNewMembershipsILi4EEvPfS0_PiS1_S1_S1__param_1,
	.param .u64 .ptr .align 1 _Z19countNewMembershipsILi4EEvPfS0_PiS1_S1_S1__param_2,
	.param .u64 .ptr .align 1 _Z19countNewMembershipsILi4EEvPfS0_PiS1_S1_S1__param_3,
	.param .u64 .ptr .align 1 _Z19countNewMembershipsILi4EEvPfS0_PiS1_S1_S1__param_4,
	.param .u64 .ptr .align 1 _Z19countNewMembershipsILi4EEvPfS0_PiS1_S1_S1__param_5
)
{
	.reg .pred 	%p<10>;
	.reg .b32 	%r<49>;
	.reg .b32 	%f<53>;
	.reg .b64 	%rd<50>;
	.reg .b64 	%fd<35>;

	ld.param.u64 	%rd8, [_Z19countNewMembershipsILi4EEvPfS0_PiS1_S1_S1__param_0];
	ld.param.u64 	%rd11, [_Z19countNewMembershipsILi4EEvPfS0_PiS1_S1_S1__param_1];
	ld.param.u64 	%rd9, [_Z19countNewMembershipsILi4EEvPfS0_PiS1_S1_S1__param_2];
	ld.param.u64 	%rd10, [_Z19countNewMembershipsILi4EEvPfS0_PiS1_S1_S1__param_3];
	ld.param.u64 	%rd12, [_Z19countNewMembershipsILi4EEvPfS0_PiS1_S1_S1__param_4];
	ld.param.u64 	%rd13, [_Z19countNewMembershipsILi4EEvPfS0_PiS1_S1_S1__param_5];
	cvta.to.global.u64 	%rd1, %rd11;
	cvta.to.global.u64 	%rd14, %rd12;
	cvta.to.global.u64 	%rd15, %rd13;
	mov.u32 	%r20, %ctaid.x;
	shl.b32 	%r21, %r20, 10;
	mov.u32 	%r22, %tid.x;
	or.b32  	%r1, %r21, %r22;
	ld.global.u32 	%r2, [%rd15];
	ld.global.u32 	%r3, [%rd14];
	setp.lt.s32 	%p1, %r1, %r3;
	@%p1 bra 	$L__BB6_1;
	bra.uni 	$L__BB6_11;
$L__BB6_1:
	cvta.to.global.u64 	%rd16, %rd8;
	ld.global.f32 	%f5, [%rd1];
	mul.wide.s32 	%rd17, %r1, 4;
	add.s64 	%rd18, %rd16, %rd17;
	ld.global.f32 	%f1, [%rd18];
	sub.f32 	%f6, %f5, %f1;
	mul.f32 	%f7, %f6, %f6;
	cvt.f64.f32 	%fd5, %f7;
	mul.wide.s32 	%rd19, %r2, 4;
	add.s64 	%rd20, %rd1, %rd19;
	ld.global.f32 	%f8, [%rd20];
	mul.wide.s32 	%rd21, %r3, 4;
	add.s64 	%rd22, %rd18, %rd21;
	ld.global.f32 	%f2, [%rd22];
	sub.f32 	%f9, %f8, %f2;
	mul.f32 	%f10, %f9, %f9;
	cvt.f64.f32 	%fd6, %f10;
	add.f64 	%fd7, %fd5, %fd6;
	add.s64 	%rd23, %rd20, %rd19;
	ld.global.f32 	%f11, [%rd23];
	add.s64 	%rd24, %rd22, %rd21;
	ld.global.f32 	%f3, [%rd24];
	sub.f32 	%f12, %f11, %f3;
	mul.f32 	%f13, %f12, %f12;
	cvt.f64.f32 	%fd8, %f13;
	add.f64 	%fd9, %fd7, %fd8;
	mul.lo.s32 	%r41, %r2, 3;
	add.s64 	%rd25, %rd23, %rd19;
	ld.global.f32 	%f14, [%rd25];
	add.s64 	%rd26, %rd24, %rd21;
	ld.global.f32 	%f4, [%rd26];
	sub.f32 	%f15, %f14, %f4;
	mul.f32 	%f16, %f15, %f15;
	cvt.f64.f32 	%fd10, %f16;
	add.f64 	%fd34, %fd9, %fd10;
	setp.gt.s32 	%p2, %r2, 1;
	mov.b32 	%r48, 0;
	@%p2 bra 	$L__BB6_2;
	bra.uni 	$L__BB6_8;
$L__BB6_2:
	setp.eq.s32 	%p3, %r2, 2;
	mov.b32 	%r48, 0;
	mov.b32 	%r46, 1;
	@%p3 bra 	$L__BB6_6;
	mul.wide.u32 	%rd27, %r41, 4;
	add.s64 	%rd2, %rd27, 8;
	mul.wide.u32 	%rd28, %r2, 4;
	add.s64 	%rd3, %rd28, 8;
	shl.b32 	%r42, %r2, 1;
	add.s32 	%r28, %r2, 1;
	mul.wide.u32 	%rd4, %r28, 4;
	mov.b32 	%r43, 0;
	mov.u64 	%rd49, %rd1;
	mov.u32 	%r48, %r43;
$L__BB6_4:
	add.s32 	%r29, %r43, 1;
	ld.global.f32 	%f17, [%rd49+4];
	sub.f32 	%f18, %f17, %f1;
	mul.f32 	%f19, %f18, %f18;
	cvt.f64.f32 	%fd11, %f19;
	add.s64 	%rd29, %rd49, %rd4;
	ld.global.f32 	%f20, [%rd29];
	sub.f32 	%f21, %f20, %f2;
	mul.f32 	%f22, %f21, %f21;
	cvt.f64.f32 	%fd12, %f22;
	add.f64 	%fd13, %fd11, %fd12;
	add.s32 	%r30, %r42, 1;
	mul.wide.u32 	%rd30, %r30, 4;
	add.s64 	%rd31, %rd1, %rd30;
	ld.global.f32 	%f23, [%rd31];
	sub.f32 	%f24, %f23, %f3;
	mul.f32 	%f25, %f24, %f24;
	cvt.f64.f32 	%fd14, %f25;
	add.f64 	%fd15, %fd13, %fd14;
	add.s32 	%r31, %r41, 1;
	mul.wide.u32 	%rd32, %r31, 4;
	add.s64 	%rd33, %rd1, %rd32;
	ld.global.f32 	%f26, [%rd33];
	sub.f32 	%f27, %f26, %f4;
	mul.f32 	%f28, %f27, %f27;
	cvt.f64.f32 	%fd16, %f28;
	add.f64 	%fd17, %fd15, %fd16;
	setp.lt.f64 	%p4, %fd17, %fd34;
	selp.f64 	%fd18, %fd17, %fd34, %p4;
	selp.b32 	%r32, %r29, %r48, %p4;
	add.s64 	%rd6, %rd49, 8;
	ld.global.f32 	%f29, [%rd49+8];
	sub.f32 	%f30, %f29, %f1;
	mul.f32 	%f31, %f30, %f30;
	cvt.f64.f32 	%fd19, %f31;
	add.s64 	%rd34, %rd49, %rd3;
	ld.global.f32 	%f32, [%rd34];
	sub.f32 	%f33, %f32, %f2;
	mul.f32 	%f34, %f33, %f33;
	cvt.f64.f32 	%fd20, %f34;
	add.f64 	%fd21, %fd19, %fd20;
	ld.global.f32 	%f35, [%rd31+4];
	sub.f32 	%f36, %f35, %f3;
	mul.f32 	%f37, %f36, %f36;
	cvt.f64.f32 	%fd22, %f37;
	add.f64 	%fd23, %fd21, %fd22;
	add.s64 	%rd35, %rd49, %rd2;
	ld.global.f32 	%f38, [%rd35];
	sub.f32 	%f39, %f38, %f4;
	mul.f32 	%f40, %f39, %f39;
	cvt.f64.f32 	%fd24, %f40;
	add.f64 	%fd25, %fd23, %fd24;
	setp.lt.f64 	%p5, %fd25, %fd18;
	selp.f64 	%fd34, %fd25, %fd18, %p5;
	add.s32 	%r43, %r43, 2;
	selp.b32 	%r48, %r43, %r32, %p5;
	add.s32 	%r42, %r42, 2;
	add.s32 	%r41, %r41, 2;
	add.s32 	%r33, %r2, -1;
	and.b32  	%r34, %r33, -2;
	setp.ne.s32 	%p6, %r43, %r34;
	mov.u64 	%rd49, %rd6;
	@%p6 bra 	$L__BB6_4;
	add.s32 	%r46, %r43, 1;
$L__BB6_6:
	and.b32  	%r35, %r2, 1;
	setp.eq.b32 	%p7, %r35, 1;
	@%p7 bra 	$L__BB6_8;
	mul.wide.u32 	%rd36, %r46, 4;
	add.s64 	%rd37, %rd1, %rd36;
	ld.global.f32 	%f41, [%rd37];
	sub.f32 	%f42, %f41, %f1;
	mul.f32 	%f43, %f42, %f42;
	cvt.f64.f32 	%fd26, %f43;
	add.s32 	%r36, %r2, %r46;
	mul.wide.u32 	%rd38, %r36, 4;
	add.s64 	%rd39, %rd1, %rd38;
	ld.global.f32 	%f44, [%rd39];
	sub.f32 	%f45, %f44, %f2;
	mul.f32 	%f46, %f45, %f45;
	cvt.f64.f32 	%fd27, %f46;
	add.f64 	%fd28, %fd26, %fd27;
	add.s32 	%r37, %r36, %r2;
	mul.wide.u32 	%rd40, %r37, 4;
	add.s64 	%rd41, %rd1, %rd40;
	ld.global.f32 	%f47, [%rd41];
	sub.f32 	%f48, %f47, %f3;
	mul.f32 	%f49, %f48, %f48;
	cvt.f64.f32 	%fd29, %f49;
	add.f64 	%fd30, %fd28, %fd29;
	add.s32 	%r38, %r37, %r2;
	mul.wide.u32 	%rd42, %r38, 4;
	add.s64 	%rd43, %rd1, %rd42;
	ld.global.f32 	%f50, [%rd43];
	sub.f32 	%f51, %f50, %f4;
	mul.f32 	%f52, %f51, %f51;
	cvt.f64.f32 	%fd31, %f52;
	add.f64 	%fd32, %fd30, %fd31;
	setp.lt.f64 	%p8, %fd32, %fd34;
	selp.b32 	%r48, %r46, %r48, %p8;
$L__BB6_8:
	cvta.to.global.u64 	%rd44, %rd9;
	mul.wide.s32 	%rd45, %r1, 4;
	add.s64 	%rd7, %rd44, %rd45;
	ld.global.u32 	%r39, [%rd7];
	setp.eq.s32 	%p9, %r39, %r48;
	@%p9 bra 	$L__BB6_10;
	cvta.to.global.u64 	%rd46, %rd10;
	add.s64 	%rd48, %rd46, %rd45;
	mov.b32 	%r40, 1;
	st.global.u32 	[%rd48], %r40;
$L__BB6_10:
	st.global.u32 	[%rd7], %r48;
$L__BB6_11:
	ret;

}
	// .globl	_Z17countNewCentroidsILi4EEvPfS0_PiS0_S1_S1_S1_
.visible .entry _Z17countNewCentroidsILi4EEvPfS0_PiS0_S1_S1_S1_(
	.param .u64 .ptr .align 1 _Z17countNewCentroidsILi4EEvPfS0_PiS0_S1_S1_S1__param_0,
	.param .u64 .ptr .align 1 _Z17countNewCentroidsILi4EEvPfS0_PiS0_S1_S1_S1__param_1,
	.param .u64 .ptr .align 1 _Z17countNewCentroidsILi4EEvPfS0_PiS0_S1_S1_S1__param_2,
	.param .u64 .ptr .align 1 _Z17countNewCentroidsILi4EEvPfS0_PiS0_S1_S1_S1__param_3,
	.param .u64 .ptr .align 1 _Z17countNewCentroidsILi4EEvPfS0_PiS0_S1_S1_S1__param_4,
	.param .u64 .ptr .align 1 _Z17countNewCentroidsILi4EEvPfS0_PiS0_S1_S1_S1__param_5,
	.param .u64 .ptr .align 1 _Z17countNewCentroidsILi4EEvPfS0_PiS0_S1_S1_S1__param_6
)
{
	.reg .pred 	%p<10>;
	.reg .b32 	%r<50>;
	.reg .b32 	%f<11>;
	.reg .b64 	%rd<24>;

	ld.param.u64 	%rd3, [_Z17countNewCentroidsILi4EEvPfS0_PiS0_S1_S1_S1__param_0];
	ld.param.u64 	%rd4, [_Z17countNewCentroidsILi4EEvPfS0_PiS0_S1_S1_S1__param_2];
	ld.param.u64 	%rd5, [_Z17countNewCentroidsILi4EEvPfS0_PiS0_S1_S1_S1__param_3];
	ld.param.u64 	%rd6, [_Z17countNewCentroidsILi4EEvPfS0_PiS0_S1_S1_S1__param_4];
	ld.param.u64 	%rd7, [_Z17countNewCentroidsILi4EEvPfS0_PiS0_S1_S1_S1__param_5];
	ld.param.u64 	%rd8, [_Z17countNewCentroidsILi4EEvPfS0_PiS0_S1_S1_S1__param_6];
	cvta.to.global.u64 	%rd9, %rd8;
	cvta.to.global.u64 	%rd10, %rd7;
	ld.global.u32 	%r1, [%rd10];
	ld.global.u32 	%r2, [%rd9];
	shl.b32 	%r3, %r1, 4;
	mov.u32 	%r20, %ctaid.x;
	shl.b32 	%r21, %r20, 10;
	mov.u32 	%r49, %tid.x;
	or.b32  	%r5, %r21, %r49;
	shl.b32 	%r6, %r1, 2;
	setp.ge.s32 	%p1, %r49, %r6;
	@%p1 bra 	$L__BB7_3;
	mov.u32 	%r7, %ntid.x;
	mov.u32 	%r46, %r49;
$L__BB7_2:
	shl.b32 	%r22, %r46, 2;
	mov.u32 	%r23, array;
	add.s32 	%r24, %r23, %r22;
	mov.b32 	%r25, 0;
	st.shared.u32 	[%r24], %r25;
	add.s32 	%r46, %r46, %r7;
	setp.lt.s32 	%p2, %r46, %r6;
	@%p2 bra 	$L__BB7_2;
$L__BB7_3:
	mov.u32 	%r26, array;
	add.s32 	%r8, %r26, %r3;
	setp.ge.s32 	%p3, %r49, %r1;
	@%p3 bra 	$L__BB7_6;
	mov.u32 	%r9, %ntid.x;
	mov.u32 	%r47, %r49;
$L__BB7_5:
	shl.b32 	%r27, %r47, 2;
	add.s32 	%r28, %r8, %r27;
	mov.b32 	%r29, 0;
	st.shared.u32 	[%r28], %r29;
	add.s32 	%r47, %r47, %r9;
	setp.lt.s32 	%p4, %r47, %r1;
	@%p4 bra 	$L__BB7_5;
$L__BB7_6:
	bar.sync 	0;
	setp.ge.s32 	%p5, %r5, %r2;
	@%p5 bra 	$L__BB7_8;
	cvta.to.global.u64 	%rd11, %rd4;
	mul.wide.s32 	%rd12, %r5, 4;
	add.s64 	%rd13, %rd11, %rd12;
	ld.global.u32 	%r30, [%rd13];
	shl.b32 	%r31, %r30, 2;
	add.s32 	%r33, %r26, %r31;
	cvta.to.global.u64 	%rd14, %rd3;
	add.s64 	%rd15, %rd14, %rd12;
	ld.global.f32 	%f1, [%rd15];
	atom.shared.add.f32 	%f2, [%r33], %f1;
	add.s32 	%r34, %r33, %r6;
	mul.wide.s32 	%rd16, %r2, 4;
	add.s64 	%rd17, %rd15, %rd16;
	ld.global.f32 	%f3, [%rd17];
	atom.shared.add.f32 	%f4, [%r34], %f3;
	add.s32 	%r35, %r34, %r6;
	add.s64 	%rd18, %rd17, %rd16;
	ld.global.f32 	%f5, [%rd18];
	atom.shared.add.f32 	%f6, [%r35], %f5;
	add.s32 	%r36, %r35, %r6;
	add.s64 	%rd19, %rd18, %rd16;
	ld.global.f32 	%f7, [%rd19];
	atom.shared.add.f32 	%f8, [%r36], %f7;
	add.s32 	%r37, %r33, %r3;
	atom.shared.add.u32 	%r38, [%r37], 1;
$L__BB7_8:
	setp.ge.s32 	%p6, %r49, %r6;
	bar.sync 	0;
	@%p6 bra 	$L__BB7_11;
	mov.u32 	%r14, %ntid.x;
	cvta.to.global.u64 	%rd1, %rd5;
	mov.u32 	%r48, %r49;
$L__BB7_10:
	mul.wide.s32 	%rd20, %r48, 4;
	add.s64 	%rd21, %rd1, %rd20;
	shl.b32 	%r39, %r48, 2;
	add.s32 	%r41, %r26, %r39;
	ld.shared.f32 	%f9, [%r41];
	atom.global.add.f32 	%f10, [%rd21], %f9;
	add.s32 	%r48, %r48, %r14;
	setp.lt.s32 	%p7, %r48, %r6;
	@%p7 bra 	$L__BB7_10;
$L__BB7_11:
	setp.ge.s32 	%p8, %r49, %r1;
	@%p8 bra 	$L__BB7_14;
	mov.u32 	%r15, %ntid.x;
	cvta.to.global.u64 	%rd2, %rd6;
$L__BB7_13:
	mul.wide.s32 	%rd22, %r49, 4;
	add.s64 	%rd23, %rd2, %rd22;
	shl.b32 	%r42, %r49, 2;
	add.s32 	%r43, %r8, %r42;
	ld.shared.u32 	%r44, [%r43];
	atom.global.add.u32 	%r45, [%rd23], %r44;
	add.s32 	%r49, %r49, %r15;
	setp.lt.s32 	%p9, %r49, %r1;
	@%p9 bra 	$L__BB7_13;
$L__BB7_14:
	ret;

}
	// .globl	_Z19countNewMembershipsILi5EEvPfS0_PiS1_S1_S1_
.visible .entry _Z19countNewMembershipsILi5EEvPfS0_PiS1_S1_S1_(
	.param .u64 .ptr .align 1 _Z19countNewMembershipsILi5EEvPfS0_PiS1_S1_S1__param_0,
	.param .u64 .ptr .align 1 _Z19countNewMembershipsILi5EEvPfS0_PiS1_S1_S1__param_1,
	.param .u64 .ptr .align 1 _Z19countNewMembershipsILi5EEvPfS0_PiS1_S1_S1__param_2,
	.param .u64 .ptr .align 1 _Z19countNewMembershipsILi5EEvPfS0_PiS1_S1_S1__param_3,
	.param .u64 .ptr .align 1 _Z19countNewMembershipsILi5EEvPfS0_PiS1_S1_S1__param_4,
	.param .u64 .ptr .align 1 _Z19countNewMembershipsILi5EEvPfS0_PiS1_S1_S1__param_5
)
{
	.reg .pred 	%p<10>;
	.reg .b32 	%r<55>;
	.reg .b32 	%f<66>;
	.reg .b64 	%rd<58>;
	.reg .b64 	%fd<43>;

	ld.param.u64 	%rd7, [_Z19countNewMembershipsILi5EEvPfS0_PiS1_S1_S1__param_0];
	ld.param.u64 	%rd10, [_Z19countNewMembershipsILi5EEvPfS0_PiS1_S1_S1__param_1];
	ld.param.u64 	%rd8, [_Z19countNewMembershipsILi5EEvPfS0_PiS1_S1_S1__param_2];
	ld.param.u64 	%rd9, [_Z19countNewMembershipsILi5EEvPfS0_PiS1_S1_S1__param_3];
	ld.param.u64 	%rd11, [_Z19countNewMembershipsILi5EEvPfS0_PiS1_S1_S1__param_4];
	ld.param.u64 	%rd12, [_Z19countNewMembershipsILi5EEvPfS0_PiS1_S1_S1__param_5];
	cvta.to.global.u64 	%rd1, %rd10;
	cvta.to.global.u64 	%rd13, %rd11;
	cvta.to.global.u64 	%rd14, %rd12;
	mov.u32 	%r23, %ctaid.x;
	shl.b32 	%r24, %r23, 10;
	mov.u32 	%r25, %tid.x;
	or.b32  	%r1, %r24, %r25;
	ld.global.u32 	%r2, [%rd14];
	ld.global.u32 	%r3, [%rd13];
	setp.lt.s32 	%p1, %r1, %r3;
	@%p1 bra 	$L__BB8_1;
	bra.uni 	$L__BB8_11;
$L__BB8_1:
	cvta.to.global.u64 	%rd15, %rd7;
	ld.global.f32 	%f6, [%rd1];
	mul.wide.s32 	%rd16, %r1, 4;
	add.s64 	%rd17, %rd15, %rd16;
	ld.global.f32 	%f1, [%rd17];
	sub.f32 	%f7, %f6, %f1;
	mul.f32 	%f8, %f7, %f7;
	cvt.f64.f32 	%fd5, %f8;
	mul.wide.s32 	%rd18, %r2, 4;
	add.s64 	%rd19, %rd1, %rd18;
	ld.global.f32 	%f9, [%rd19];
	mul.wide.s32 	%rd20, %r3, 4;
	add.s64 	%rd21, %rd17, %rd20;
	ld.global.f32 	%f2, [%rd21];
	sub.f32 	%f10, %f9, %f2;
	mul.f32 	%f11, %f10, %f10;
	cvt.f64.f32 	%fd6, %f11;
	add.f64 	%fd7, %fd5, %fd6;
	add.s64 	%rd22, %rd19, %rd18;
	ld.global.f32 	%f12, [%rd22];
	add.s64 	%rd23, %rd21, %rd20;
	ld.global.f32 	%f3, [%rd23];
	sub.f32 	%f13, %f12, %f3;
	mul.f32 	%f14, %f13, %f13;
	cvt.f64.f32 	%fd8, %f14;
	add.f64 	%fd9, %fd7, %fd8;
	mul.lo.s32 	%r47, %r2, 3;
	add.s64 	%rd24, %rd22, %rd18;
	ld.global.f32 	%f15, [%rd24];
	add.s64 	%rd25, %rd23, %rd20;
	ld.global.f32 	%f4, [%rd25];
	sub.f32 	%f16, %f15, %f4;
	mul.f32 	%f17, %f16, %f16;
	cvt.f64.f32 	%fd10, %f17;
	add.f64 	%fd11, %fd9, %fd10;
	shl.b32 	%r46, %r2, 2;
	add.s64 	%rd26, %rd24, %rd18;
	ld.global.f32 	%f18, [%rd26];
	add.s64 	%rd27, %rd25, %rd20;
	ld.global.f32 	%f5, [%rd27];
	sub.f32 	%f19, %f18, %f5;
	mul.f32 	%f20, %f19, %f19;
	cvt.f64.f32 	%fd12, %f20;
	add.f64 	%fd42, %fd11, %fd12;
	setp.gt.s32 	%p2, %r2, 1;
	mov.b32 	%r54, 0;
	@%p2 bra 	$L__BB8_2;
	bra.uni 	$L__BB8_8;
$L__BB8_2:
	setp.eq.s32 	%p3, %r2, 2;
	mov.b32 	%r54, 0;
	mov.b32 	%r52, 1;
	@%p3 bra 	$L__BB8_6;
	mul.wide.u32 	%rd28, %r46, 4;
	add.s64 	%rd2, %rd28, 8;
	mul.wide.u32 	%rd29, %r47, 4;
	add.s64 	%rd3, %rd29, 8;
	shl.b32 	%r48, %r2, 1;
	mov.b32 	%r49, 0;
	mul.wide.u32 	%rd38, %r2, 4;
	mov.u64 	%rd57, %rd1;
	mov.u32 	%r54, %r49;
$L__BB8_4:
	add.s32 	%r31, %r49, 1;
	ld.global.f32 	%f21, [%rd57+4];
	sub.f32 	%f22, %f21, %f1;
	mul.f32 	%f23, %f22, %f22;
	cvt.f64.f32 	%fd13, %f23;
	add.s32 	%r32, %r2, 1;
	mul.wide.u32 	%rd30, %r32, 4;
	add.s64 	%rd31, %rd57, %rd30;
	ld.global.f32 	%f24, [%rd31];
	sub.f32 	%f25, %f24, %f2;
	mul.f32 	%f26, %f25, %f25;
	cvt.f64.f32 	%fd14, %f26;
	add.f64 	%fd15, %fd13, %fd14;
	add.s32 	%r33, %r48, 1;
	mul.wide.u32 	%rd32, %r33, 4;
	add.s64 	%rd33, %rd1, %rd32;
	ld.global.f32 	%f27, [%rd33];
	sub.f32 	%f28, %f27, %f3;
	mul.f32 	%f29, %f28, %f28;
	cvt.f64.f32 	%fd16, %f29;
	add.f64 	%fd17, %fd15, %fd16;
	add.s32 	%r34, %r47, 1;
	mul.wide.u32 	%rd34, %r34, 4;
	add.s64 	%rd35, %rd1, %rd34;
	ld.global.f32 	%f30, [%rd35];
	sub.f32 	%f31, %f30, %f4;
	mul.f32 	%f32, %f31, %f31;
	cvt.f64.f32 	%fd18, %f32;
	add.f64 	%fd19, %fd17, %fd18;
	add.s32 	%r35, %r46, 1;
	mul.wide.u32 	%rd36, %r35, 4;
	add.s64 	%rd37, %rd1, %rd36;
	ld.global.f32 	%f33, [%rd37];
	sub.f32 	%f34, %f33, %f5;
	mul.f32 	%f35, %f34, %f34;
	cvt.f64.f32 	%fd20, %f35;
	add.f64 	%fd21, %fd19, %fd20;
	setp.lt.f64 	%p4, %fd21, %fd42;
	selp.f64 	%fd22, %fd21, %fd42, %p4;
	selp.b32 	%r36, %r31, %r54, %p4;
	add.s64 	%rd5, %rd57, 8;
	ld.global.f32 	%f36, [%rd57+8];
	sub.f32 	%f37, %f36, %f1;
	mul.f32 	%f38, %f37, %f37;
	cvt.f64.f32 	%fd23, %f38;
	add.s64 	%rd39, %rd38, %rd57;
	ld.global.f32 	%f39, [%rd39+8];
	sub.f32 	%f40, %f39, %f2;
	mul.f32 	%f41, %f40, %f40;
	cvt.f64.f32 	%fd24, %f41;
	add.f64 	%fd25, %fd23, %fd24;
	ld.global.f32 	%f42, [%rd33+4];
	sub.f32 	%f43, %f42, %f3;
	mul.f32 	%f44, %f43, %f43;
	cvt.f64.f32 	%fd26, %f44;
	add.f64 	%fd27, %fd25, %fd26;
	add.s64 	%rd40, %rd57, %rd3;
	ld.global.f32 	%f45, [%rd40];
	sub.f32 	%f46, %f45, %f4;
	mul.f32 	%f47, %f46, %f46;
	cvt.f64.f32 	%fd28, %f47;
	add.f64 	%fd29, %fd27, %fd28;
	add.s64 	%rd41, %rd57, %rd2;
	ld.global.f32 	%f48, [%rd41];
	sub.f32 	%f49, %f48, %f5;
	mul.f32 	%f50, %f49, %f49;
	cvt.f64.f32 	%fd30, %f50;
	add.f64 	%fd31, %fd29, %fd30;
	setp.lt.f64 	%p5, %fd31, %fd22;
	selp.f64 	%fd42, %fd31, %fd22, %p5;
	add.s32 	%r49, %r49, 2;
	selp.b32 	%r54, %r49, %r36, %p5;
	add.s32 	%r48, %r48, 2;
	add.s32 	%r47, %r47, 2;
	add.s32 	%r46, %r46, 2;
	add.s32 	%r37, %r2, -1;
	and.b32  	%r38, %r37, -2;
	setp.ne.s32 	%p6, %r49, %r38;
	mov.u64 	%rd57, %rd5;
	@%p6 bra 	$L__BB8_4;
	add.s32 	%r52, %r49, 1;
$L__BB8_6:
	and.b32  	%r39, %r2, 1;
	setp.eq.b32 	%p7, %r39, 1;
	@%p7 bra 	$L__BB8_8;
	mul.wide.u32 	%rd42, %r52, 4;
	add.s64 	%rd43, %rd1, %rd42;
	ld.global.f32 	%f51, [%rd43];
	sub.f32 	%f52, %f51, %f1;
	mul.f32 	%f53, %f52, %f52;
	cvt.f64.f32 	%fd32, %f53;
	add.s32 	%r40, %r2, %r52;
	mul.wide.u32 	%rd44, %r40, 4;
	add.s64 	%rd45, %rd1, %rd44;
	ld.global.f32 	%f54, [%rd45];
	sub.f32 	%f55, %f54, %f2;
	mul.f32 	%f56, %f55, %f55;
	cvt.f64.f32 	%fd33, %f56;
	add.f64 	%fd34, %fd32, %fd33;
	add.s32 	%r41, %r40, %r2;
	mul.wide.u32 	%rd46, %r41, 4;
	add.s64 	%rd47, %rd1, %rd46;
	ld.global.f32 	%f57, [%rd47];
	sub.f32 	%f58, %f57, %f3;
	mul.f32 	%f59, %f58, %f58;
	cvt.f64.f32 	%fd35, %f59;
	add.f64 	%fd36, %fd34, %fd35;
	add.s32 	%r42, %r41, %r2;
	mul.wide.u32 	%rd48, %r42, 4;
	add.s64 	%rd49, %rd1, %rd48;
	ld.global.f32 	%f60, [%rd49];
	sub.f32 	%f61, %f60, %f4;
	mul.f32 	%f62, %f61, %f61;
	cvt.f64.f32 	%fd37, %f62;
	add.f64 	%fd38, %fd36, %fd37;
	add.s32 	%r43, %r42, %r2;
	mul.wide.u32 	%rd50, %r43, 4;
	add.s64 	%rd51, %rd1, %rd50;
	ld.global.f32 	%f63, [%rd51];
	sub.f32 	%f64, %f63, %f5;
	mul.f32 	%f65, %f64, %f64;
	cvt.f64.f32 	%fd39, %f65;
	add.f64 	%fd40, %fd38, %fd39;
	setp.lt.f64 	%p8, %fd40, %fd42;
	selp.b32 	%r54, %r52, %r54, %p8;
$L__BB8_8:
	cvta.to.global.u64 	%rd52, %rd8;
	mul.wide.s32 	%rd53, %r1, 4;
	add.s64 	%rd6, %rd52, %rd53;
	ld.global.u32 	%r44, [%rd6];
	setp.eq.s32 	%p9, %r44, %r54;
	@%p9 bra 	$L__BB8_10;
	cvta.to.global.u64 	%rd54, %rd9;
	add.s64 	%rd56, %rd54, %rd53;
	mov.b32 	%r45, 1;
	st.global.u32 	[%rd56], %r45;
$L__BB8_10:
	st.global.u32 	[%rd6], %r54;
$L__BB8_11:
	ret;

}
	// .globl	_Z17countNewCentroidsILi5EEvPfS0_PiS0_S1_S1_S1_
.visible .entry _Z17countNewCentroidsILi5EEvPfS0_PiS0_S1_S1_S1_(
	.param .u64 .ptr .align 1 _Z17countNewCentroidsILi5EEvPfS0_PiS0_S1_S1_S1__param_0,
	.param .u64 .ptr .align 1 _Z17countNewCentroidsILi5EEvPfS0_PiS0_S1_S1_S1__param_1,
	.param .u64 .ptr .align 1 _Z17countNewCentroidsILi5EEvPfS0_PiS0_S1_S1_S1__param_2,
	.param .u64 .ptr .align 1 _Z17countNewCentroidsILi5EEvPfS0_PiS0_S1_S1_S1__param_3,
	.param .u64 .ptr .align 1 _Z17countNewCentroidsILi5EEvPfS0_PiS0_S1_S1_S1__param_4,
	.param .u64 .ptr .align 1 _Z17countNewCentroidsILi5EEvPfS0_PiS0_S1_S1_S1__param_5,
	.param .u64 .ptr .align 1 _Z17countNewCentroidsILi5EEvPfS0_PiS0_S1_S1_S1__param_6
)
{
	.reg .pred 	%p<10>;
	.reg .b32 	%r<52>;
	.reg .b32 	%f<13>;
	.reg .b64 	%rd<25>;

	ld.param.u64 	%rd3, [_Z17countNewCentroidsILi5EEvPfS0_PiS0_S1_S1_S1__param_0];
	ld.param.u64 	%rd4, [_Z17countNewCentroidsILi5EEvPfS0_PiS0_S1_S1_S1__param_2];
	ld.param.u64 	%rd5, [_Z17countNewCentroidsILi5EEvPfS0_PiS0_S1_S1_S1__param_3];
	ld.param.u64 	%rd6, [_Z17countNewCentroidsILi5EEvPfS0_PiS0_S1_S1_S1__param_4];
	ld.param.u64 	%rd7, [_Z17countNewCentroidsILi5EEvPfS0_PiS0_S1_S1_S1__param_5];
	ld.param.u64 	%rd8, [_Z17countNewCentroidsILi5EEvPfS0_PiS0_S1_S1_S1__param_6];
	cvta.to.global.u64 	%rd9, %rd8;
	cvta.to.global.u64 	%rd10, %rd7;
	ld.global.u32 	%r1, [%rd10];
	ld.global.u32 	%r2, [%rd9];
	mul.lo.s32 	%r3, %r1, 20;
	mov.u32 	%r20, %ctaid.x;
	shl.b32 	%r21, %r20, 10;
	mov.u32 	%r51, %tid.x;
	or.b32  	%r5, %r21, %r51;
	mul.lo.s32 	%r6, %r1, 5;
	setp.ge.s32 	%p1, %r51, %r6;
	@%p1 bra 	$L__BB9_3;
	mov.u32 	%r7, %ntid.x;
	mov.u32 	%r48, %r51;
$L__BB9_2:
	shl.b32 	%r22, %r48, 2;
	mov.u32 	%r23, array;
	add.s32 	%r24, %r23, %r22;
	mov.b32 	%r25, 0;
	st.shared.u32 	[%r24], %r25;
	add.s32 	%r48, %r48, %r7;
	setp.lt.s32 	%p2, %r48, %r6;
	@%p2 bra 	$L__BB9_2;
$L__BB9_3:
	mov.u32 	%r26, array;
	add.s32 	%r8, %r26, %r3;
	setp.ge.s32 	%p3, %r51, %r1;
	@%p3 bra 	$L__BB9_6;
	mov.u32 	%r9, %ntid.x;
	mov.u32 	%r49, %r51;
$L__BB9_5:
	shl.b32 	%r27, %r49, 2;
	add.s32 	%r28, %r8, %r27;
	mov.b32 	%r29, 0;
	st.shared.u32 	[%r28], %r29;
	add.s32 	%r49, %r49, %r9;
	setp.lt.s32 	%p4, %r49, %r1;
	@%p4 bra 	$L__BB9_5;
$L__BB9_6:
	bar.sync 	0;
	setp.ge.s32 	%p5, %r5, %r2;
	@%p5 bra 	$L__BB9_8;
	cvta.to.global.u64 	%rd11, %rd4;
	mul.wide.s32 	%rd12, %r5, 4;
	add.s64 	%rd13, %rd11, %rd12;
	ld.global.u32 	%r30, [%rd13];
	shl.b32 	%r31, %r30, 2;
	add.s32 	%r33, %r26, %r31;
	cvta.to.global.u64 	%rd14, %rd3;
	add.s64 	%rd15, %rd14, %rd12;
	ld.global.f32 	%f1, [%rd15];
	atom.shared.add.f32 	%f2, [%r33], %f1;
	shl.b32 	%r34, %r1, 2;
	add.s32 	%r35, %r33, %r34;
	mul.wide.s32 	%rd16, %r2, 4;
	add.s64 	%rd17, %rd15, %rd16;
	ld.global.f32 	%f3, [%rd17];
	atom.shared.add.f32 	%f4, [%r35], %f3;
	add.s32 	%r36, %r35, %r34;
	add.s64 	%rd18, %rd17, %rd16;
	ld.global.f32 	%f5, [%rd18];
	atom.shared.add.f32 	%f6, [%r36], %f5;
	add.s32 	%r37, %r36, %r34;
	add.s64 	%rd19, %rd18, %rd16;
	ld.global.f32 	%f7, [%rd19];
	atom.shared.add.f32 	%f8, [%r37], %f7;
	add.s32 	%r38, %r37, %r34;
	add.s64 	%rd20, %rd19, %rd16;
	ld.global.f32 	%f9, [%rd20];
	atom.shared.add.f32 	%f10, [%r38], %f9;
	add.s32 	%r39, %r33, %r3;
	atom.shared.add.u32 	%r40, [%r39], 1;
$L__BB9_8:
	setp.ge.s32 	%p6, %r51, %r6;
	bar.sync 	0;
	@%p6 bra 	$L__BB9_11;
	mov.u32 	%r14, %ntid.x;
	cvta.to.global.u64 	%rd1, %rd5;
	mov.u32 	%r50, %r51;
$L__BB9_10:
	mul.wide.s32 	%rd21, %r50, 4;
	add.s64 	%rd22, %rd1, %rd21;
	shl.b32 	%r41, %r50, 2;
	add.s32 	%r43, %r26, %r41;
	ld.shared.f32 	%f11, [%r43];
	atom.global.add.f32 	%f12, [%rd22], %f11;
	add.s32 	%r50, %r50, %r14;
	setp.lt.s32 	%p7, %r50, %r6;
	@%p7 bra 	$L__BB9_10;
$L__BB9_11:
	setp.ge.s32 	%p8, %r51, %r1;
	@%p8 bra 	$L__BB9_14;
	mov.u32 	%r15, %ntid.x;
	cvta.to.global.u64 	%rd2, %rd6;
$L__BB9_13:
	mul.wide.s32 	%rd23, %r51, 4;
	add.s64 	%rd24, %rd2, %rd23;
	shl.b32 	%r44, %r51, 2;
	add.s32 	%r45, %r8, %r44;
	ld.shared.u32 	%r46, [%r45];
	atom.global.add.u32 	%r47, [%rd24], %r46;
	add.s32 	%r51, %r51, %r15;
	setp.lt.s32 	%p9, %r51, %r1;
	@%p9 bra 	$L__BB9_13;
$L__BB9_14:
	ret;

}
	// .globl	_Z19countNewMembershipsILi6EEvPfS0_PiS1_S1_S1_
.visible .entry _Z19countNewMembershipsILi6EEvPfS0_PiS1_S1_S1_(
	.param .u64 .ptr .align 1 _Z19countNewMembershipsILi6EEvPfS0_PiS1_S1_S1__param_0,
	.param .u64 .ptr .align 1 _Z19countNewMembershipsILi6EEvPfS0_PiS1_S1_S1__param_1,
	.param .u64 .ptr .align 1 _Z19countNewMembershipsILi6EEvPfS0_PiS1_S1_S1__param_2,
	.param .u64 .ptr .align 1 _Z19countNewMembershipsILi6EEvPfS0_PiS1_S1_S1__param_3,
	.param .u64 .ptr .align 1 _Z19countNewMembershipsILi6EEvPfS0_PiS1_S1_S1__param_4,
	.param .u64 .ptr .align 1 _Z19countNewMembershipsILi6EEvPfS0_PiS1_S1_S1__param_5
)
{
	.reg .pred 	%p<6>;
	.reg .b32 	%r<36>;
	.reg .b32 	%f<43>;
	.reg .b64 	%rd<45>;
	.reg .b64 	%fd<26>;

	ld.param.u64 	%rd8, [_Z19countNewMembershipsILi6EEvPfS0_PiS1_S1_S1__param_0];
	ld.param.u64 	%rd11, [_Z19countNewMembershipsILi6EEvPfS0_PiS1_S1_S1__param_1];
	ld.param.u64 	%rd9, [_Z19countNewMembershipsILi6EEvPfS0_PiS1_S1_S1__param_2];
	ld.param.u64 	%rd10, [_Z19countNewMembershipsILi6EEvPfS0_PiS1_S1_S1__param_3];
	ld.param.u64 	%rd12, [_Z19countNewMembershipsILi6EEvPfS0_PiS1_S1_S1__param_4];
	ld.param.u64 	%rd13, [_Z19countNewMembershipsILi6EEvPfS0_PiS1_S1_S1__param_5];
	cvta.to.global.u64 	%rd1, %rd11;
	cvta.to.global.u64 	%rd14, %rd12;
	cvta.to.global.u64 	%rd15, %rd13;
	mov.u32 	%r21, %ctaid.x;
	shl.b32 	%r22, %r21, 10;
	mov.u32 	%r23, %tid.x;
	or.b32  	%r1, %r22, %r23;
	ld.global.u32 	%r2, [%rd15];
	ld.global.u32 	%r3, [%rd14];
	setp.ge.s32 	%p1, %r1, %r3;
	@%p1 bra 	$L__BB10_7;
	cvta.to.global.u64 	%rd16, %rd8;
	mul.wide.s32 	%rd17, %r1, 4;
	add.s64 	%rd18, %rd16, %rd17;
	ld.global.f32 	%f1, [%rd18];
	mul.wide.s32 	%rd19, %r3, 4;
	add.s64 	%rd20, %rd18, %rd19;
	ld.global.f32 	%f2, [%rd20];
	add.s64 	%rd21, %rd20, %rd19;
	ld.global.f32 	%f3, [%rd21];
	add.s64 	%rd22, %rd21, %rd19;
	ld.global.f32 	%f4, [%rd22];
	add.s64 	%rd23, %rd22, %rd19;
	ld.global.f32 	%f5, [%rd23];
	add.s64 	%rd24, %rd23, %rd19;
	ld.global.f32 	%f6, [%rd24];
	setp.lt.s32 	%p2, %r2, 2;
	mov.b32 	%r35, 0;
	@%p2 bra 	$L__BB10_4;
	ld.global.f32 	%f7, [%rd1];
	sub.f32 	%f8, %f7, %f1;
	mul.wide.s32 	%rd25, %r2, 4;
	add.s64 	%rd26, %rd1, %rd25;
	ld.global.f32 	%f9, [%rd26];
	sub.f32 	%f10, %f9, %f2;
	add.s64 	%rd27, %rd26, %rd25;
	ld.global.f32 	%f11, [%rd27];
	sub.f32 	%f12, %f11, %f3;
	add.s64 	%rd28, %rd27, %rd25;
	ld.global.f32 	%f13, [%rd28];
	sub.f32 	%f14, %f13, %f4;
	add.s64 	%rd29, %rd28, %rd25;
	ld.global.f32 	%f15, [%rd29];
	sub.f32 	%f16, %f15, %f5;
	add.s64 	%rd30, %rd29, %rd25;
	ld.global.f32 	%f17, [%rd30];
	sub.f32 	%f18, %f17, %f6;
	add.s64 	%rd44, %rd1, 4;
	shl.b32 	%r26, %r2, 1;
	mul.wide.u32 	%rd3, %r26, 4;
	mul.lo.s32 	%r33, %r2, 3;
	shl.b32 	%r32, %r2, 2;
	mul.lo.s32 	%r31, %r2, 5;
	mul.wide.u32 	%rd4, %r2, 4;
	neg.s32 	%r30, %r2;
	mul.f32 	%f19, %f18, %f18;
	cvt.f64.f32 	%fd4, %f19;
	mul.f32 	%f20, %f16, %f16;
	cvt.f64.f32 	%fd5, %f20;
	mul.f32 	%f21, %f14, %f14;
	cvt.f64.f32 	%fd6, %f21;
	mul.f32 	%f22, %f12, %f12;
	cvt.f64.f32 	%fd7, %f22;
	mul.f32 	%f23, %f10, %f10;
	cvt.f64.f32 	%fd8, %f23;
	mul.f32 	%f24, %f8, %f8;
	cvt.f64.f32 	%fd9, %f24;
	add.f64 	%fd10, %fd9, %fd8;
	add.f64 	%fd11, %fd10, %fd7;
	add.f64 	%fd12, %fd11, %fd6;
	add.f64 	%fd13, %fd12, %fd5;
	add.f64 	%fd25, %fd13, %fd4;
	mov.b32 	%r29, 0;
	mov.u32 	%r35, %r29;
$L__BB10_3:
	add.s32 	%r29, %r29, 1;
	ld.global.f32 	%f25, [%rd44];
	sub.f32 	%f26, %f25, %f1;
	mul.f32 	%f27, %f26, %f26;
	cvt.f64.f32 	%fd14, %f27;
	add.s64 	%rd31, %rd44, %rd4;
	ld.global.f32 	%f28, [%rd31];
	sub.f32 	%f29, %f28, %f2;
	mul.f32 	%f30, %f29, %f29;
	cvt.f64.f32 	%fd15, %f30;
	add.f64 	%fd16, %fd14, %fd15;
	add.s64 	%rd32, %rd44, %rd3;
	ld.global.f32 	%f31, [%rd32];
	sub.f32 	%f32, %f31, %f3;
	mul.f32 	%f33, %f32, %f32;
	cvt.f64.f32 	%fd17, %f33;
	add.f64 	%fd18, %fd16, %fd17;
	add.s32 	%r33, %r33, 1;
	mul.wide.u32 	%rd33, %r33, 4;
	add.s64 	%rd34, %rd1, %rd33;
	ld.global.f32 	%f34, [%rd34];
	sub.f32 	%f35, %f34, %f4;
	mul.f32 	%f36, %f35, %f35;
	cvt.f64.f32 	%fd19, %f36;
	add.f64 	%fd20, %fd18, %fd19;
	add.s32 	%r32, %r32, 1;
	mul.wide.u32 	%rd35, %r32, 4;
	add.s64 	%rd36, %rd1, %rd35;
	ld.global.f32 	%f37, [%rd36];
	sub.f32 	%f38, %f37, %f5;
	mul.f32 	%f39, %f38, %f38;
	cvt.f64.f32 	%fd21, %f39;
	add.f64 	%fd22, %fd20, %fd21;
	add.s32 	%r31, %r31, 1;
	mul.wide.u32 	%rd37, %r31, 4;
	add.s64 	%rd38, %rd1, %rd37;
	ld.global.f32 	%f40, [%rd38];
	sub.f32 	%f41, %f40, %f6;
	mul.f32 	%f42, %f41, %f41;
	cvt.f64.f32 	%fd23, %f42;
	add.f64 	%fd24, %fd22, %fd23;
	setp.lt.f64 	%p3, %fd24, %fd25;
	selp.f64 	%fd25, %fd24, %fd25, %p3;
	selp.b32 	%r35, %r29, %r35, %p3;
	add.s64 	%rd44, %rd44, 4;
	add.s32 	%r30, %r30, 1;
	setp.ne.s32 	%p4, %r30, -1;
	@%p4 bra 	$L__BB10_3;
$L__BB10_4:
	cvta.to.global.u64 	%rd39, %rd9;
	mul.wide.s32 	%rd40, %r1, 4;
	add.s64 	%rd7, %rd39, %rd40;
	ld.global.u32 	%r27, [%rd7];
	setp.eq.s32 	%p5, %r27, %r35;
	@%p5 bra 	$L__BB10_6;
	cvta.to.global.u64 	%rd41, %rd10;
	add.s64 	%rd43, %rd41, %rd40;
	mov.b32 	%r28, 1;
	st.global.u32 	[%rd43], %r28;
$L__BB10_6:
	st.global.u32 	[%rd7], %r35;
$L__BB10_7:
	ret;

}
	// .globl	_Z17countNewCentroidsILi6EEvPfS0_PiS0_S1_S1_S1_
.visible .entry _Z17countNewCentroidsILi6EEvPfS0_PiS0_S1_S1_S1_(
	.param .u64 .ptr .align 1 _Z17countNewCentroidsILi6EEvPfS0_PiS0_S1_S1_S1__param_0,
	.param .u64 .ptr .align 1 _Z17countNewCentroidsILi6EEvPfS0_PiS0_S1_S1_S1__param_1,
	.param .u64 .ptr .align 1 _Z17countNewCentroidsILi6EEvPfS0_PiS0_S1_S1_S1__param_2,
	.param .u64 .ptr .align 1 _Z17countNewCentroidsILi6EEvPfS0_PiS0_S1_S1_S1__param_3,
	.param .u64 .ptr .align 1 _Z17countNewCentroidsILi6EEvPfS0_PiS0_S1_S1_S1__param_4,
	.param .u64 .ptr .align 1 _Z17countNewCentroidsILi6EEvPfS0_PiS0_S1_S1_S1__param_5,
	.param .u64 .ptr .align 1 _Z17countNewCentroidsILi6EEvPfS0_PiS0_S1_S1_S1__param_6
)
{
	.reg .pred 	%p<10>;
	.reg .b32 	%r<53>;
	.reg .b32 	%f<15>;
	.reg .b64 	%rd<26>;

	ld.param.u64 	%rd3, [_Z17countNewCentroidsILi6EEvPfS0_PiS0_S1_S1_S1__param_0];
	ld.param.u64 	%rd4, [_Z17countNewCentroidsILi6EEvPfS0_PiS0_S1_S1_S1__param_2];
	ld.param.u64 	%rd5, [_Z17countNewCentroidsILi6EEvPfS0_PiS0_S1_S1_S1__param_3];
	ld.param.u64 	%rd6, [_Z17countNewCentroidsILi6EEvPfS0_PiS0_S1_S1_S1__param_4];
	ld.param.u64 	%rd7, [_Z17countNewCentroidsILi6EEvPfS0_PiS0_S1_S1_S1__param_5];
	ld.param.u64 	%rd8, [_Z17countNewCentroidsILi6EEvPfS0_PiS0_S1_S1_S1__param_6];
	cvta.to.global.u64 	%rd9, %rd8;
	cvta.to.global.u64 	%rd10, %rd7;
	ld.global.u32 	%r1, [%rd10];
	ld.global.u32 	%r2, [%rd9];
	mul.lo.s32 	%r3, %r1, 24;
	mov.u32 	%r20, %ctaid.x;
	shl.b32 	%r21, %r20, 10;
	mov.u32 	%r52, %tid.x;
	or.b32  	%r5, %r21, %r52;
	mul.lo.s32 	%r6, %r1, 6;
	setp.ge.s32 	%p1, %r52, %r6;
	@%p1 bra 	$L__BB11_3;
	mov.u32 	%r7, %ntid.x;
	mov.u32 	%r49, %r52;
$L__BB11_2:
	shl.b32 	%r22, %r49, 2;
	mov.u32 	%r23, array;
	add.s32 	%r24, %r23, %r22;
	mov.b32 	%r25, 0;
	st.shared.u32 	[%r24], %r25;
	add.s32 	%r49, %r49, %r7;
	setp.lt.s32 	%p2, %r49, %r6;
	@%p2 bra 	$L__BB11_2;
$L__BB11_3:
	mov.u32 	%r26, array;
	add.s32 	%r8, %r26, %r3;
	setp.ge.s32 	%p3, %r52, %r1;
	@%p3 bra 	$L__BB11_6;
	mov.u32 	%r9, %ntid.x;
	mov.u32 	%r50, %r52;
$L__BB11_5:
	shl.b32 	%r27, %r50, 2;
	add.s32 	%r28, %r8, %r27;
	mov.b32 	%r29, 0;
	st.shared.u32 	[%r28], %r29;
	add.s32 	%r50, %r50, %r9;
	setp.lt.s32 	%p4, %r50, %r1;
	@%p4 bra 	$L__BB11_5;
$L__BB11_6:
	bar.sync 	0;
	setp.ge.s32 	%p5, %r5, %r2;
	@%p5 bra 	$L__BB11_8;
	cvta.to.global.u64 	%rd11, %rd4;
	mul.wide.s32 	%rd12, %r5, 4;
	add.s64 	%rd13, %rd11, %rd12;
	ld.global.u32 	%r30, [%rd13];
	shl.b32 	%r31, %r30, 2;
	add.s32 	%r33, %r26, %r31;
	cvta.to.global.u64 	%rd14, %rd3;
	add.s64 	%rd15, %rd14, %rd12;
	ld.global.f32 	%f1, [%rd15];
	atom.shared.add.f32 	%f2, [%r33], %f1;
	shl.b32 	%r34, %r1, 2;
	add.s32 	%r35, %r33, %r34;
	mul.wide.s32 	%rd16, %r2, 4;
	add.s64 	%rd17, %rd15, %rd16;
	ld.global.f32 	%f3, [%rd17];
	atom.shared.add.f32 	%f4, [%r35], %f3;
	add.s32 	%r36, %r35, %r34;
	add.s64 	%rd18, %rd17, %rd16;
	ld.global.f32 	%f5, [%rd18];
	atom.shared.add.f32 	%f6, [%r36], %f5;
	add.s32 	%r37, %r36, %r34;
	add.s64 	%rd19, %rd18, %rd16;
	ld.global.f32 	%f7, [%rd19];
	atom.shared.add.f32 	%f8, [%r37], %f7;
	add.s32 	%r38, %r37, %r34;
	add.s64 	%rd20, %rd19, %rd16;
	ld.global.f32 	%f9, [%rd20];
	atom.shared.add.f32 	%f10, [%r38], %f9;
	add.s32 	%r39, %r38, %r34;
	add.s64 	%rd21, %rd20, %rd16;
	ld.global.f32 	%f11, [%rd21];
	atom.shared.add.f32 	%f12, [%r39], %f11;
	add.s32 	%r40, %r33, %r3;
	atom.shared.add.u32 	%r41, [%r40], 1;
$L__BB11_8:
	setp.ge.s32 	%p6, %r52, %r6;
	bar.sync 	0;
	@%p6 bra 	$L__BB11_11;
	mov.u32 	%r14, %ntid.x;
	cvta.to.global.u64 	%rd1, %rd5;
	mov.u32 	%r51, %r52;
$L__BB11_10:
	mul.wide.s32 	%rd22, %r51, 4;
	add.s64 	%rd23, %rd1, %rd22;
	shl.b32 	%r42, %r51, 2;
	add.s32 	%r44, %r26, %r42;
	ld.shared.f32 	%f13, [%r44];
	atom.global.add.f32 	%f14, [%rd23], %f13;
	add.s32 	%r51, %r51, %r14;
	setp.lt.s32 	%p7, %r51, %r6;
	@%p7 bra 	$L__BB11_10;
$L__BB11_11:
	setp.ge.s32 	%p8, %r52, %r1;
	@%p8 bra 	$L__BB11_14;
	mov.u32 	%r15, %ntid.x;
	cvta.to.global.u64 	%rd2, %rd6;
$L__BB11_13:
	mul.wide.s32 	%rd24, %r52, 4;
	add.s64 	%rd25, %rd2, %rd24;
	shl.b32 	%r45, %r52, 2;
	add.s32 	%r46, %r8, %r45;
	ld.shared.u32 	%r47, [%r46];
	atom.global.add.u32 	%r48, [%rd25], %r47;
	add.s32 	%r52, %r52, %r15;
	setp.lt.s32 	%p9, %r52, %r1;
	@%p9 bra 	$L__BB11_13;
$L__BB11_14:
	ret;

}
	// .globl	_Z19countNewMembershipsILi7EEvPfS0_PiS1_S1_S1_
.visible .entry _Z19countNewMembershipsILi7EEvPfS0_PiS1_S1_S1_(
	.param .u64 .ptr .align 1 _Z19countNewMembershipsILi7EEvPfS0_PiS1_S1_S1__param_0,
	.param .u64 .ptr .align 1 _Z19countNewMembershipsILi7EEvPfS0_PiS1_S1_S1__param_1,
	.param .u64 .ptr .align 1 _Z19countNewMembershipsILi7EEvPfS0_PiS1_S1_S1__param_2,
	.param .u64 .ptr .align 1 _Z19countNewMembershipsILi7EEvPfS0_PiS1_S1_S1__param_3,
	.param .u64 .ptr .align 1 _Z19countNewMembershipsILi7EEvPfS0_PiS1_S1_S1__param_4,
	.param .u64 .ptr .align 1 _Z19countNewMembershipsILi7EEvPfS0_PiS1_S1_S1__param_5
)
{
	.reg .pred 	%p<6>;
	.reg .b32 	%r<40>;
	.reg .b32 	%f<50>;
	.reg .b64 	%rd<50>;
	.reg .b64 	%fd<30>;

	ld.param.u64 	%rd6, [_Z19countNewMembershipsILi7EEvPfS0_PiS1_S1_S1__param_0];
	ld.param.u64 	%rd9, [_Z19countNewMembershipsILi7EEvPfS0_PiS1_S1_S1__param_1];
	ld.param.u64 	%rd8, [_Z19countNewMembershipsILi7EEvPfS0_PiS1_S1_S1__param_3];
	ld.param.u64 	%rd10, [_Z19countNewMembershipsILi7EEvPfS0_PiS1_S1_S1__param_4];
	ld.param.u64 	%rd11, [_Z19countNewMembershipsILi7EEvPfS0_PiS1_S1_S1__param_5];
	cvta.to.global.u64 	%rd1, %rd9;
	cvta.to.global.u64 	%rd12, %rd10;
	cvta.to.global.u64 	%rd13, %rd11;
	mov.u32 	%r24, %ctaid.x;
	shl.b32 	%r25, %r24, 10;
	mov.u32 	%r26, %tid.x;
	or.b32  	%r1, %r25, %r26;
	ld.global.u32 	%r2, [%rd13];
	ld.global.u32 	%r3, [%rd12];
	setp.ge.s32 	%p1, %r1, %r3;
	@%p1 bra 	$L__BB12_7;
	cvta.to.global.u64 	%rd14, %rd6;
	mul.wide.s32 	%rd15, %r1, 4;
	add.s64 	%rd16, %rd14, %rd15;
	ld.global.f32 	%f1, [%rd16];
	mul.wide.s32 	%rd17, %r3, 4;
	add.s64 	%rd18, %rd16, %rd17;
	ld.global.f32 	%f2, [%rd18];
	add.s64 	%rd19, %rd18, %rd17;
	ld.global.f32 	%f3, [%rd19];
	add.s64 	%rd20, %rd19, %rd17;
	ld.global.f32 	%f4, [%rd20];
	add.s64 	%rd21, %rd20, %rd17;
	ld.global.f32 	%f5, [%rd21];
	add.s64 	%rd22, %rd21, %rd17;
	ld.global.f32 	%f6, [%rd22];
	add.s64 	%rd23, %rd22, %rd17;
	ld.global.f32 	%f7, [%rd23];
	setp.lt.s32 	%p2, %r2, 2;
	mov.b32 	%r39, 0;
	@%p2 bra 	$L__BB12_4;
	ld.global.f32 	%f8, [%rd1];
	sub.f32 	%f9, %f8, %f1;
	mul.wide.s32 	%rd24, %r2, 4;
	add.s64 	%rd25, %rd1, %rd24;
	ld.global.f32 	%f10, [%rd25];
	sub.f32 	%f11, %f10, %f2;
	add.s64 	%rd26, %rd25, %rd24;
	ld.global.f32 	%f12, [%rd26];
	sub.f32 	%f13, %f12, %f3;
	add.s64 	%rd27, %rd26, %rd24;
	ld.global.f32 	%f14, [%rd27];
	sub.f32 	%f15, %f14, %f4;
	add.s64 	%rd28, %rd27, %rd24;
	ld.global.f32 	%f16, [%rd28];
	sub.f32 	%f17, %f16, %f5;
	add.s64 	%rd29, %rd28, %rd24;
	ld.global.f32 	%f18, [%rd29];
	sub.f32 	%f19, %f18, %f6;
	add.s64 	%rd30, %rd29, %rd24;
	ld.global.f32 	%f20, [%rd30];
	sub.f32 	%f21, %f20, %f7;
	add.s64 	%rd49, %rd1, 4;
	mul.lo.s32 	%r37, %r2, 3;
	shl.b32 	%r36, %r2, 2;
	mul.lo.s32 	%r35, %r2, 5;
	mul.lo.s32 	%r34, %r2, 6;
	neg.s32 	%r33, %r2;
	mul.f32 	%f22, %f21, %f21;
	cvt.f64.f32 	%fd4, %f22;
	mul.f32 	%f23, %f19, %f19;
	cvt.f64.f32 	%fd5, %f23;
	mul.f32 	%f24, %f17, %f17;
	cvt.f64.f32 	%fd6, %f24;
	mul.f32 	%f25, %f15, %f15;
	cvt.f64.f32 	%fd7, %f25;
	mul.f32 	%f26, %f13, %f13;
	cvt.f64.f32 	%fd8, %f26;
	mul.f32 	%f27, %f11, %f11;
	cvt.f64.f32 	%fd9, %f27;
	mul.f32 	%f28, %f9, %f9;
	cvt.f64.f32 	%fd10, %f28;
	add.f64 	%fd11, %fd10, %fd9;
	add.f64 	%fd12, %fd11, %fd8;
	add.f64 	%fd13, %fd12, %fd7;
	add.f64 	%fd14, %fd13, %fd6;
	add.f64 	%fd15, %fd14, %fd5;
	add.f64 	%fd29, %fd15, %fd4;
	mov.b32 	%r32, 0;
	mov.u32 	%r39, %r32;
$L__BB12_3:
	add.s32 	%r32, %r32, 1;
	ld.global.f32 	%f29, [%rd49];
	sub.f32 	%f30, %f29, %f1;
	mul.f32 	%f31, %f30, %f30;
	cvt.f64.f32 	%fd16, %f31;
	mul.wide.u32 	%rd31, %r2, 4;
	add.s64 	%rd32, %rd49, %rd31;
	ld.global.f32 	%f32, [%rd32];
	sub.f32 	%f33, %f32, %f2;
	mul.f32 	%f34, %f33, %f33;
	cvt.f64.f32 	%fd17, %f34;
	add.f64 	%fd18, %fd16, %fd17;
	shl.b32 	%r29, %r2, 1;
	mul.wide.u32 	%rd33, %r29, 4;
	add.s64 	%rd34, %rd49, %rd33;
	ld.global.f32 	%f35, [%rd34];
	sub.f32 	%f36, %f35, %f3;
	mul.f32 	%f37, %f36, %f36;
	cvt.f64.f32 	%fd19, %f37;
	add.f64 	%fd20, %fd18, %fd19;
	add.s32 	%r37, %r37, 1;
	mul.wide.u32 	%rd35, %r37, 4;
	add.s64 	%rd36, %rd1, %rd35;
	ld.global.f32 	%f38, [%rd36];
	sub.f32 	%f39, %f38, %f4;
	mul.f32 	%f40, %f39, %f39;
	cvt.f64.f32 	%fd21, %f40;
	add.f64 	%fd22, %fd20, %fd21;
	add.s32 	%r36, %r36, 1;
	mul.wide.u32 	%rd37, %r36, 4;
	add.s64 	%rd38, %rd1, %rd37;
	ld.global.f32 	%f41, [%rd38];
	sub.f32 	%f42, %f41, %f5;
	mul.f32 	%f43, %f42, %f42;
	cvt.f64.f32 	%fd23, %f43;
	add.f64 	%fd24, %fd22, %fd23;
	add.s32 	%r35, %r35, 1;
	mul.wide.u32 	%rd39, %r35, 4;
	add.s64 	%rd40, %rd1, %rd39;
	ld.global.f32 	%f44, [%rd40];
	sub.f32 	%f45, %f44, %f6;
	mul.f32 	%f46, %f45, %f45;
	cvt.f64.f32 	%fd25, %f46;
	add.f64 	%fd26, %fd24, %fd25;
	add.s32 	%r34, %r34, 1;
	mul.wide.u32 	%rd41, %r34, 4;
	add.s64 	%rd42, %rd1, %rd41;
	ld.global.f32 	%f47, [%rd42];
	sub.f32 	%f48, %f47, %f7;
	mul.f32 	%f49, %f48, %f48;
	cvt.f64.f32 	%fd27, %f49;
	add.f64 	%fd28, %fd26, %fd27;
	setp.lt.f64 	%p3, %fd28, %fd29;
	selp.f64 	%fd29, %fd28, %fd29, %p3;
	selp.b32 	%r39, %r32, %r39, %p3;
	add.s64 	%rd49, %rd49, 4;
	add.s32 	%r33, %r33, 1;
	setp.ne.s32 	%p4, %r33, -1;
	@%p4 bra 	$L__BB12_3;
$L__BB12_4:
	ld.param.u64 	%rd48, [_Z19countNewMembershipsILi7EEvPfS0_PiS1_S1_S1__param_2];
	cvta.to.global.u64 	%rd43, %rd48;
	add.s64 	%rd5, %rd43, %rd15;
	ld.global.u32 	%r30, [%rd5];
	setp.eq.s32 	%p5, %r30, %r39;
	@%p5 bra 	$L__BB12_6;
	cvta.to.global.u64 	%rd45, %rd8;
	add.s64 	%rd47, %rd45, %rd15;
	mov.b32 	%r31, 1;
	st.global.u32 	[%rd47], %r31;
$L__BB12_6:
	st.global.u32 	[%rd5], %r39;
$L__BB12_7:
	ret;

}
	// .globl	_Z17countNewCentroidsILi7EEvPfS0_PiS0_S1_S1_S1_
.visible .entry _Z17countNewCentroidsILi7EEvPfS0_PiS0_S1_S1_S1_(
	.param .u64 .ptr .align 1 _Z17countNewCentroidsILi7EEvPfS0_PiS0_S1_S1_S1__param_0,
	.param .u64 .ptr .align 1 _Z17countNewCentroidsILi7EEvPfS0_PiS0_S1_S1_S1__param_1,
	.param .u64 .ptr .align 1 _Z17countNewCentroidsILi7EEvPfS0_PiS0_S1_S1_S1__param_2,
	.param .u64 .ptr .align 1 _Z17countNewCentroidsILi7EEvPfS0_PiS0_S1_S1_S1__param_3,
	.param .u64 .ptr .align 1 _Z17countNewCentroidsILi7EEvPfS0_PiS0_S1_S1_S1__param_4,
	.param .u64 .ptr .align 1 _Z17countNewCentroidsILi7EEvPfS0_PiS0_S1_S1_S1__param_5,
	.param .u64 .ptr .align 1 _Z17countNewCentroidsILi7EEvPfS0_PiS0_S1_S1_S1__param_6
)
{
	.reg .pred 	%p<10>;
	.reg .b32 	%r<54>;
	.reg .b32 	%f<17>;
	.reg .b64 	%rd<27>;

	ld.param.u64 	%rd3, [_Z17countNewCentroidsILi7EEvPfS0_PiS0_S1_S1_S1__param_0];
	ld.param.u64 	%rd4, [_Z17countNewCentroidsILi7EEvPfS0_PiS0_S1_S1_S1__param_2];
	ld.param.u64 	%rd5, [_Z17countNewCentroidsILi7EEvPfS0_PiS0_S1_S1_S1__param_3];
	ld.param.u64 	%rd6, [_Z17countNewCentroidsILi7EEvPfS0_PiS0_S1_S1_S1__param_4];
	ld.param.u64 	%rd7, [_Z17countNewCentroidsILi7EEvPfS0_PiS0_S1_S1_S1__param_5];
	ld.param.u64 	%rd8, [_Z17countNewCentroidsILi7EEvPfS0_PiS0_S1_S1_S1__param_6];
	cvta.to.global.u64 	%rd9, %rd8;
	cvta.to.global.u64 	%rd10, %rd7;
	ld.global.u32 	%r1, [%rd10];
	ld.global.u32 	%r2, [%rd9];
	mul.lo.s32 	%r3, %r1, 28;
	mov.u32 	%r20, %ctaid.x;
	shl.b32 	%r21, %r20, 10;
	mov.u32 	%r53, %tid.x;
	or.b32  	%r5, %r21, %r53;
	mul.lo.s32 	%r6, %r1, 7;
	setp.ge.s32 	%p1, %r53, %r6;
	@%p1 bra 	$L__BB13_3;
	mov.u32 	%r7, %ntid.x;
	mov.u32 	%r50, %r53;
$L__BB13_2:
	shl.b32 	%r22, %r50, 2;
	mov.u32 	%r23, array;
	add.s32 	%r24, %r23, %r22;
	mov.b32 	%r25, 0;
	st.shared.u32 	[%r24], %r25;
	add.s32 	%r50, %r50, %r7;
	setp.lt.s32 	%p2, %r50, %r6;
	@%p2 bra 	$L__BB13_2;
$L__BB13_3:
	mov.u32 	%r26, array;
	add.s32 	%r8, %r26, %r3;
	setp.ge.s32 	%p3, %r53, %r1;
	@%p3 bra 	$L__BB13_6;
	mov.u32 	%r9, %ntid.x;
	mov.u32 	%r51, %r53;
$L__BB13_5:
	shl.b32 	%r27, %r51, 2;
	add.s32 	%r28, %r8, %r27;
	mov.b32 	%r29, 0;
	st.shared.u32 	[%r28], %r29;
	add.s32 	%r51, %r51, %r9;
	setp.lt.s32 	%p4, %r51, %r1;
	@%p4 bra 	$L__BB13_5;
$L__BB13_6:
	bar.sync 	0;
	setp.ge.s32 	%p5, %r5, %r2;
	@%p5 bra 	$L__BB13_8;
	cvta.to.global.u64 	%rd11, %rd4;
	mul.wide.s32 	%rd12, %r5, 4;
	add.s64 	%rd13, %rd11, %rd12;
	ld.global.u32 	%r30, [%rd13];
	shl.b32 	%r31, %r30, 2;
	add.s32 	%r33, %r26, %r31;
	cvta.to.global.u64 	%rd14, %rd3;
	add.s64 	%rd15, %rd14, %rd12;
	ld.global.f32 	%f1, [%rd15];
	atom.shared.add.f32 	%f2, [%r33], %f1;
	shl.b32 	%r34, %r1, 2;
	add.s32 	%r35, %r33, %r34;
	mul.wide.s32 	%rd16, %r2, 4;
	add.s64 	%rd17, %rd15, %rd16;
	ld.global.f32 	%f3, [%rd17];
	atom.shared.add.f32 	%f4, [%r35], %f3;
	add.s32 	%r36, %r35, %r34;
	add.s64 	%rd18, %rd17, %rd16;
	ld.global.f32 	%f5, [%rd18];
	atom.shared.add.f32 	%f6, [%r36], %f5;
	add.s32 	%r37, %r36, %r34;
	add.s64 	%rd19, %rd18, %rd16;
	ld.global.f32 	%f7, [%rd19];
	atom.shared.add.f32 	%f8, [%r37], %f7;
	add.s32 	%r38, %r37, %r34;
	add.s64 	%rd20, %rd19, %rd16;
	ld.global.f32 	%f9, [%rd20];
	atom.shared.add.f32 	%f10, [%r38], %f9;
	add.s32 	%r39, %r38, %r34;
	add.s64 	%rd21, %rd20, %rd16;
	ld.global.f32 	%f11, [%rd21];
	atom.shared.add.f32 	%f12, [%r39], %f11;
	add.s32 	%r40, %r39, %r34;
	add.s64 	%rd22, %rd21, %rd16;
	ld.global.f32 	%f13, [%rd22];
	atom.shared.add.f32 	%f14, [%r40], %f13;
	add.s32 	%r41, %r33, %r3;
	atom.shared.add.u32 	%r42, [%r41], 1;
$L__BB13_8:
	setp.ge.s32 	%p6, %r53, %r6;
	bar.sync 	0;
	@%p6 bra 	$L__BB13_11;
	mov.u32 	%r14, %ntid.x;
	cvta.to.global.u64 	%rd1, %rd5;
	mov.u32 	%r52, %r53;
$L__BB13_10:
	mul.wide.s32 	%rd23, %r52, 4;
	add.s64 	%rd24, %rd1, %rd23;
	shl.b32 	%r43, %r52, 2;
	add.s32 	%r45, %r26, %r43;
	ld.shared.f32 	%f15, [%r45];
	atom.global.add.f32 	%f16, [%rd24], %f15;
	add.s32 	%r52, %r52, %r14;
	setp.lt.s32 	%p7, %r52, %r6;
	@%p7 bra 	$L__BB13_10;
$L__BB13_11:
	setp.ge.s32 	%p8, %r53, %r1;
	@%p8 bra 	$L__BB13_14;
	mov.u32 	%r15, %ntid.x;
	cvta.to.global.u64 	%rd2, %rd6;
$L__BB13_13:
	mul.wide.s32 	%rd25, %r53, 4;
	add.s64 	%rd26, %rd2, %rd25;
	shl.b32 	%r46, %r53, 2;
	add.s32 	%r47, %r8, %r46;
	ld.shared.u32 	%r48, [%r47];
	atom.global.add.u32 	%r49, [%rd26], %r48;
	add.s32 	%r53, %r53, %r15;
	setp.lt.s32 	%p9, %r53, %r1;
	@%p9 bra 	$L__BB13_13;
$L__BB13_14:
	ret;

}
	// .globl	_Z19countNewMembershipsILi8EEvPfS0_PiS1_S1_S1_
.visible .entry _Z19countNewMembershipsILi8EEvPfS0_PiS1_S1_S1_(
	.param .u64 .ptr .align 1 _Z19countNewMembershipsILi8EEvPfS0_PiS1_S1_S1__param_0,
	.param .u64 .ptr .align 1 _Z19countNewMembershipsILi8EEvPfS0_PiS1_S1_S1__param_1,
	.param .u64 .ptr .align 1 _Z19countNewMembershipsILi8EEvPfS0_PiS1_S1_S1__param_2,
	.param .u64 .ptr .align 1 _Z19countNewMembershipsILi8EEvPfS0_PiS1_S1_S1__param_3,
	.param .u64 .ptr .align 1 _Z19countNewMembershipsILi8EEvPfS0_PiS1_S1_S1__param_4,
	.param .u64 .ptr .align 1 _Z19countNewMembershipsILi8EEvPfS0_PiS1_S1_S1__param_5
)
{
	.reg .pred 	%p<6>;
	.reg .b32 	%r<44>;
	.reg .b32 	%f<57>;
	.reg .b64 	%rd<56>;
	.reg .b64 	%fd<34>;

	ld.param.u64 	%rd6, [_Z19countNewMembershipsILi8EEvPfS0_PiS1_S1_S1__param_0];
	ld.param.u64 	%rd10, [_Z19countNewMembershipsILi8EEvPfS0_PiS1_S1_S1__param_4];
	ld.param.u64 	%rd11, [_Z19countNewMembershipsILi8EEvPfS0_PiS1_S1_S1__param_5];
	cvta.to.global.u64 	%rd12, %rd10;
	cvta.to.global.u64 	%rd13, %rd11;
	mov.u32 	%r27, %ctaid.x;
	shl.b32 	%r28, %r27, 10;
	mov.u32 	%r29, %tid.x;
	or.b32  	%r1, %r28, %r29;
	ld.global.u32 	%r2, [%rd13];
	ld.global.u32 	%r3, [%rd12];
	setp.ge.s32 	%p1, %r1, %r3;
	@%p1 bra 	$L__BB14_7;
	cvta.to.global.u64 	%rd14, %rd6;
	mul.wide.s32 	%rd15, %r1, 4;
	add.s64 	%rd16, %rd14, %rd15;
	ld.global.f32 	%f1, [%rd16];
	mul.wide.s32 	%rd17, %r3, 4;
	add.s64 	%rd18, %rd16, %rd17;
	ld.global.f32 	%f2, [%rd18];
	add.s64 	%rd19, %rd18, %rd17;
	ld.global.f32 	%f3, [%rd19];
	add.s64 	%rd20, %rd19, %rd17;
	ld.global.f32 	%f4, [%rd20];
	add.s64 	%rd21, %rd20, %rd17;
	ld.global.f32 	%f5, [%rd21];
	add.s64 	%rd22, %rd21, %rd17;
	ld.global.f32 	%f6, [%rd22];
	add.s64 	%rd23, %rd22, %rd17;
	ld.global.f32 	%f7, [%rd23];
	add.s64 	%rd24, %rd23, %rd17;
	ld.global.f32 	%f8, [%rd24];
	setp.lt.s32 	%p2, %r2, 2;
	mov.b32 	%r43, 0;
	@%p2 bra 	$L__BB14_4;
	ld.param.u64 	%rd52, [_Z19countNewMembershipsILi8EEvPfS0_PiS1_S1_S1__param_1];
	cvta.to.global.u64 	%rd1, %rd52;
	ld.global.f32 	%f9, [%rd1];
	sub.f32 	%f10, %f9, %f1;
	mul.wide.s32 	%rd25, %r2, 4;
	add.s64 	%rd26, %rd1, %rd25;
	ld.global.f32 	%f11, [%rd26];
	sub.f32 	%f12, %f11, %f2;
	add.s64 	%rd27, %rd26, %rd25;
	ld.global.f32 	%f13, [%rd27];
	sub.f32 	%f14, %f13, %f3;
	add.s64 	%rd28, %rd27, %rd25;
	ld.global.f32 	%f15, [%rd28];
	sub.f32 	%f16, %f15, %f4;
	add.s64 	%rd29, %rd28, %rd25;
	ld.global.f32 	%f17, [%rd29];
	sub.f32 	%f18, %f17, %f5;
	add.s64 	%rd30, %rd29, %rd25;
	ld.global.f32 	%f19, [%rd30];
	sub.f32 	%f20, %f19, %f6;
	add.s64 	%rd31, %rd30, %rd25;
	ld.global.f32 	%f21, [%rd31];
	sub.f32 	%f22, %f21, %f7;
	add.s64 	%rd32, %rd31, %rd25;
	ld.global.f32 	%f23, [%rd32];
	sub.f32 	%f24, %f23, %f8;
	add.s64 	%rd55, %rd1, 4;
	mul.lo.s32 	%r41, %r2, 3;
	shl.b32 	%r40, %r2, 2;
	mul.lo.s32 	%r39, %r2, 5;
	mul.lo.s32 	%r38, %r2, 6;
	mul.lo.s32 	%r37, %r2, 7;
	neg.s32 	%r36, %r2;
	mul.f32 	%f25, %f24, %f24;
	cvt.f64.f32 	%fd4, %f25;
	mul.f32 	%f26, %f22, %f22;
	cvt.f64.f32 	%fd5, %f26;
	mul.f32 	%f27, %f20, %f20;
	cvt.f64.f32 	%fd6, %f27;
	mul.f32 	%f28, %f18, %f18;
	cvt.f64.f32 	%fd7, %f28;
	mul.f32 	%f29, %f16, %f16;
	cvt.f64.f32 	%fd8, %f29;
	mul.f32 	%f30, %f14, %f14;
	cvt.f64.f32 	%fd9, %f30;
	mul.f32 	%f31, %f12, %f12;
	cvt.f64.f32 	%fd10, %f31;
	mul.f32 	%f32, %f10, %f10;
	cvt.f64.f32 	%fd11, %f32;
	add.f64 	%fd12, %fd11, %fd10;
	add.f64 	%fd13, %fd12, %fd9;
	add.f64 	%fd14, %fd13, %fd8;
	add.f64 	%fd15, %fd14, %fd7;
	add.f64 	%fd16, %fd15, %fd6;
	add.f64 	%fd17, %fd16, %fd5;
	add.f64 	%fd33, %fd17, %fd4;
	mov.b32 	%r35, 0;
	mov.u32 	%r43, %r35;
$L__BB14_3:
	add.s32 	%r35, %r35, 1;
	ld.global.f32 	%f33, [%rd55];
	sub.f32 	%f34, %f33, %f1;
	mul.f32 	%f35, %f34, %f34;
	cvt.f64.f32 	%fd18, %f35;
	mul.wide.u32 	%rd33, %r2, 4;
	add.s64 	%rd34, %rd55, %rd33;
	ld.global.f32 	%f36, [%rd34];
	sub.f32 	%f37, %f36, %f2;
	mul.f32 	%f38, %f37, %f37;
	cvt.f64.f32 	%fd19, %f38;
	add.f64 	%fd20, %fd18, %fd19;
	shl.b32 	%r32, %r2, 1;
	mul.wide.u32 	%rd35, %r32, 4;
	add.s64 	%rd36, %rd55, %rd35;
	ld.global.f32 	%f39, [%rd36];
	sub.f32 	%f40, %f39, %f3;
	mul.f32 	%f41, %f40, %f40;
	cvt.f64.f32 	%fd21, %f41;
	add.f64 	%fd22, %fd20, %fd21;
	add.s32 	%r41, %r41, 1;
	mul.wide.u32 	%rd37, %r41, 4;
	add.s64 	%rd38, %rd1, %rd37;
	ld.global.f32 	%f42, [%rd38];
	sub.f32 	%f43, %f42, %f4;
	mul.f32 	%f44, %f43, %f43;
	cvt.f64.f32 	%fd23, %f44;
	add.f64 	%fd24, %fd22, %fd23;
	add.s32 	%r40, %r40, 1;
	mul.wide.u32 	%rd39, %r40, 4;
	add.s64 	%rd40, %rd1, %rd39;
	ld.global.f32 	%f45, [%rd40];
	sub.f32 	%f46, %f45, %f5;
	mul.f32 	%f47, %f46, %f46;
	cvt.f64.f32 	%fd25, %f47;
	add.f64 	%fd26, %fd24, %fd25;
	add.s32 	%r39, %r39, 1;
	mul.wide.u32 	%rd41, %r39, 4;
	add.s64 	%rd42, %rd1, %rd41;
	ld.global.f32 	%f48, [%rd42];
	sub.f32 	%f49, %f48, %f6;
	mul.f32 	%f50, %f49, %f49;
	cvt.f64.f32 	%fd27, %f50;
	add.f64 	%fd28, %fd26, %fd27;
	add.s32 	%r38, %r38, 1;
	mul.wide.u32 	%rd43, %r38, 4;
	add.s64 	%rd44, %rd1, %rd43;
	ld.global.f32 	%f51, [%rd44];
	sub.f32 	%f52, %f51, %f7;
	mul.f32 	%f53, %f52, %f52;
	cvt.f64.f32 	%fd29, %f53;
	add.f64 	%fd30, %fd28, %fd29;
	add.s32 	%r37, %r37, 1;
	mul.wide.u32 	%rd45, %r37, 4;
	add.s64 	%rd46, %rd1, %rd45;
	ld.global.f32 	%f54, [%rd46];
	sub.f32 	%f55, %f54, %f8;
	mul.f32 	%f56, %f55, %f55;
	cvt.f64.f32 	%fd31, %f56;
	add.f64 	%fd32, %fd30, %fd31;
	setp.lt.f64 	%p3, %fd32, %fd33;
	selp.f64 	%fd33, %fd32, %fd33, %p3;
	selp.b32 	%r43, %r35, %r43, %p3;
	add.s64 	%rd55, %rd55, 4;
	add.s32 	%r36, %r36, 1;
	setp.ne.s32 	%p4, %r36, -1;
	@%p4 bra 	$L__BB14_3;
$L__BB14_4:
	ld.param.u64 	%rd53, [_Z19countNewMembershipsILi8EEvPfS0_PiS1_S1_S1__param_2];
	cvta.to.global.u64 	%rd47, %rd53;
	add.s64 	%rd5, %rd47, %rd15;
	ld.global.u32 	%r33, [%rd5];
	setp.eq.s32 	%p5, %r33, %r43;
	@%p5 bra 	$L__BB14_6;
	ld.param.u64 	%rd54, [_Z19countNewMembershipsILi8EEvPfS0_PiS1_S1_S1__param_3];
	cvta.to.global.u64 	%rd49, %rd54;
	add.s64 	%rd51, %rd49, %rd15;
	mov.b32 	%r34, 1;
	st.global.u32 	[%rd51], %r34;
$L__BB14_6:
	st.global.u32 	[%rd5], %r43;
$L__BB14_7:
	ret;

}
	// .globl	_Z17countNewCentroidsILi8EEvPfS0_PiS0_S1_S1_S1_
.visible .entry _Z17countNewCentroidsILi8EEvPfS0_PiS0_S1_S1_S1_(
	.param .u64 .ptr .align 1 _Z17countNewCentroidsILi8EEvPfS0_PiS0_S1_S1_S1__param_0,
	.param .u64 .ptr .align 1 _Z17countNewCentroidsILi8EEvPfS0_PiS0_S1_S1_S1__param_1,
	.param .u64 .ptr .align 1 _Z17countNewCentroidsILi8EEvPfS0_PiS0_S1_S1_S1__param_2,
	.param .u64 .ptr .align 1 _Z17countNewCentroidsILi8EEvPfS0_PiS0_S1_S1_S1__param_3,
	.param .u64 .ptr .align 1 _Z17countNewCentroidsILi8EEvPfS0_PiS0_S1_S1_S1__param_4,
	.param .u64 .ptr .align 1 _Z17countNewCentroidsILi8EEvPfS0_PiS0_S1_S1_S1__param_5,
	.param .u64 .ptr .align 1 _Z17countNewCentroidsILi8EEvPfS0_PiS0_S1_S1_S1__param_6
)
{
	.reg .pred 	%p<10>;
	.reg .b32 	%r<55>;
	.reg .b32 	%f<19>;
	.reg .b64 	%rd<28>;

	ld.param.u64 	%rd3, [_Z17countNewCentroidsILi8EEvPfS0_PiS0_S1_S1_S1__param_0];
	ld.param.u64 	%rd4, [_Z17countNewCentroidsILi8EEvPfS0_PiS0_S1_S1_S1__param_2];
	ld.param.u64 	%rd5, [_Z17countNewCentroidsILi8EEvPfS0_PiS0_S1_S1_S1__param_3];
	ld.param.u64 	%rd6, [_Z17countNewCentroidsILi8EEvPfS0_PiS0_S1_S1_S1__param_4];
	ld.param.u64 	%rd7, [_Z17countNewCentroidsILi8EEvPfS0_PiS0_S1_S1_S1__param_5];
	ld.param.u64 	%rd8, [_Z17countNewCentroidsILi8EEvPfS0_PiS0_S1_S1_S1__param_6];
	cvta.to.global.u64 	%rd9, %rd8;
	cvta.to.global.u64 	%rd10, %rd7;
	ld.global.u32 	%r1, [%rd10];
	ld.global.u32 	%r2, [%rd9];
	shl.b32 	%r3, %r1, 5;
	mov.u32 	%r20, %ctaid.x;
	shl.b32 	%r21, %r20, 10;
	mov.u32 	%r54, %tid.x;
	or.b32  	%r5, %r21, %r54;
	shl.b32 	%r6, %r1, 3;
	setp.ge.s32 	%p1, %r54, %r6;
	@%p1 bra 	$L__BB15_3;
	mov.u32 	%r7, %ntid.x;
	mov.u32 	%r51, %r54;
$L__BB15_2:
	shl.b32 	%r22, %r51, 2;
	mov.u32 	%r23, array;
	add.s32 	%r24, %r23, %r22;
	mov.b32 	%r25, 0;
	st.shared.u32 	[%r24], %r25;
	add.s32 	%r51, %r51, %r7;
	setp.lt.s32 	%p2, %r51, %r6;
	@%p2 bra 	$L__BB15_2;
$L__BB15_3:
	mov.u32 	%r26, array;
	add.s32 	%r8, %r26, %r3;
	setp.ge.s32 	%p3, %r54, %r1;
	@%p3 bra 	$L__BB15_6;
	mov.u32 	%r9, %ntid.x;
	mov.u32 	%r52, %r54;
$L__BB15_5:
	shl.b32 	%r27, %r52, 2;
	add.s32 	%r28, %r8, %r27;
	mov.b32 	%r29, 0;
	st.shared.u32 	[%r28], %r29;
	add.s32 	%r52, %r52, %r9;
	setp.lt.s32 	%p4, %r52, %r1;
	@%p4 bra 	$L__BB15_5;
$L__BB15_6:
	bar.sync 	0;
	setp.ge.s32 	%p5, %r5, %r2;
	@%p5 bra 	$L__BB15_8;
	cvta.to.global.u64 	%rd11, %rd4;
	mul.wide.s32 	%rd12, %r5, 4;
	add.s64 	%rd13, %rd11, %rd12;
	ld.global.u32 	%r30, [%rd13];
	shl.b32 	%r31, %r30, 2;
	add.s32 	%r33, %r26, %r31;
	cvta.to.global.u64 	%rd14, %rd3;
	add.s64 	%rd15, %rd14, %rd12;
	ld.global.f32 	%f1, [%rd15];
	atom.shared.add.f32 	%f2, [%r33], %f1;
	shl.b32 	%r34, %r1, 2;
	add.s32 	%r35, %r33, %r34;
	mul.wide.s32 	%rd16, %r2, 4;
	add.s64 	%rd17, %rd15, %rd16;
	ld.global.f32 	%f3, [%rd17];
	atom.shared.add.f32 	%f4, [%r35], %f3;
	add.s32 	%r36, %r35, %r34;
	add.s64 	%rd18, %rd17, %rd16;
	ld.global.f32 	%f5, [%rd18];
	atom.shared.add.f32 	%f6, [%r36], %f5;
	add.s32 	%r37, %r36, %r34;
	add.s64 	%rd19, %rd18, %rd16;
	ld.global.f32 	%f7, [%rd19];
	atom.shared.add.f32 	%f8, [%r37], %f7;
	add.s32 	%r38, %r37, %r34;
	add.s64 	%rd20, %rd19, %rd16;
	ld.global.f32 	%f9, [%rd20];
	atom.shared.add.f32 	%f10, [%r38], %f9;
	add.s32 	%r39, %r38, %r34;
	add.s64 	%rd21, %rd20, %rd16;
	ld.global.f32 	%f11, [%rd21];
	atom.shared.add.f32 	%f12, [%r39], %f11;
	add.s32 	%r40, %r39, %r34;
	add.s64 	%rd22, %rd21, %rd16;
	ld.global.f32 	%f13, [%rd22];
	atom.shared.add.f32 	%f14, [%r40], %f13;
	add.s32 	%r41, %r40, %r34;
	add.s64 	%rd23, %rd22, %rd16;
	ld.global.f32 	%f15, [%rd23];
	atom.shared.add.f32 	%f16, [%r41], %f15;
	add.s32 	%r42, %r33, %r3;
	atom.shared.add.u32 	%r43, [%r42], 1;
$L__BB15_8:
	setp.ge.s32 	%p6, %r54, %r6;
	bar.sync 	0;
	@%p6 bra 	$L__BB15_11;
	mov.u32 	%r14, %ntid.x;
	cvta.to.global.u64 	%rd1, %rd5;
	mov.u32 	%r53, %r54;
$L__BB15_10:
	mul.wide.s32 	%rd24, %r53, 4;
	add.s64 	%rd25, %rd1, %rd24;
	shl.b32 	%r44, %r53, 2;
	add.s32 	%r46, %r26, %r44;
	ld.shared.f32 	%f17, [%r46];
	atom.global.add.f32 	%f18, [%rd25], %f17;
	add.s32 	%r53, %r53, %r14;
	setp.lt.s32 	%p7, %r53, %r6;
	@%p7 bra 	$L__BB15_10;
$L__BB15_11:
	setp.ge.s32 	%p8, %r54, %r1;
	@%p8 bra 	$L__BB15_14;
	mov.u32 	%r15, %ntid.x;
	cvta.to.global.u64 	%rd2, %rd6;
$L__BB15_13:
	mul.wide.s32 	%rd26, %r54, 4;
	add.s64 	%rd27, %rd2, %rd26;
	shl.b32 	%r47, %r54, 2;
	add.s32 	%r48, %r8, %r47;
	ld.shared.u32 	%r49, [%r48];
	atom.global.add.u32 	%r50, [%rd27], %r49;
	add.s32 	%r54, %r54, %r15;
	setp.lt.s32 	%p9, %r54, %r1;
	@%p9 bra 	$L__BB15_13;
$L__BB15_14:
	ret;

}
	// .globl	_Z19countNewMembershipsILi9EEvPfS0_PiS1_S1_S1_
.visible .entry _Z19countNewMembershipsILi9EEvPfS0_PiS1_S1_S1_(
	.param .u64 .ptr .align 1 _Z19countNewMembershipsILi9EEvPfS0_PiS1_S1_S1__param_0,
	.param .u64 .ptr .align 1 _Z19countNewMembershipsILi9EEvPfS0_PiS1_S1_S1__param_1,
	.param .u64 .ptr .align 1 _Z19countNewMembershipsILi9EEvPfS0_PiS1_S1_S1__param_2,
	.param .u64 .ptr .align 1 _Z19countNewMembershipsILi9EEvPfS0_PiS1_S1_S1__param_3,
	.param .u64 .ptr .align 1 _Z19countNewMembershipsILi9EEvPfS0_PiS1_S1_S1__param_4,
	.param .u64 .ptr .align 1 _Z19countNewMembershipsILi9EEvPfS0_PiS1_S1_S1__param_5
)
{
	.reg .pred 	%p<6>;
	.reg .b32 	%r<52>;
	.reg .b32 	%f<64>;
	.reg .b64 	%rd<62>;
	.reg .b64 	%fd<38>;

	ld.param.u64 	%rd5, [_Z19countNewMembershipsILi9EEvPfS0_PiS1_S1_S1__param_0];
	ld.param.u64 	%rd9, [_Z19countNewMembershipsILi9EEvPfS0_PiS1_S1_S1__param_4];
	ld.param.u64 	%rd10, [_Z19countNewMembershipsILi9EEvPfS0_PiS1_S1_S1__param_5];
	cvta.to.global.u64 	%rd11, %rd9;
	cvta.to.global.u64 	%rd12, %rd10;
	mov.u32 	%r31, %ctaid.x;
	shl.b32 	%r32, %r31, 10;
	mov.u32 	%r33, %tid.x;
	or.b32  	%r1, %r32, %r33;
	ld.global.u32 	%r2, [%rd12];
	ld.global.u32 	%r3, [%rd11];
	setp.ge.s32 	%p1, %r1, %r3;
	@%p1 bra 	$L__BB16_7;
	cvta.to.global.u64 	%rd13, %rd5;
	mul.wide.s32 	%rd14, %r1, 4;
	add.s64 	%rd15, %rd13, %rd14;
	ld.global.f32 	%f1, [%rd15];
	mul.wide.s32 	%rd16, %r3, 4;
	add.s64 	%rd17, %rd15, %rd16;
	ld.global.f32 	%f2, [%rd17];
	add.s64 	%rd18, %rd17, %rd16;
	ld.global.f32 	%f3, [%rd18];
	add.s64 	%rd19, %rd18, %rd16;
	ld.global.f32 	%f4, [%rd19];
	add.s64 	%rd20, %rd19, %rd16;
	ld.global.f32 	%f5, [%rd20];
	add.s64 	%rd21, %rd20, %rd16;
	ld.global.f32 	%f6, [%rd21];
	add.s64 	%rd22, %rd21, %rd16;
	ld.global.f32 	%f7, [%rd22];
	add.s64 	%rd23, %rd22, %rd16;
	ld.global.f32 	%f8, [%rd23];
	add.s64 	%rd24, %rd23, %rd16;
	ld.global.f32 	%f9, [%rd24];
	setp.lt.s32 	%p2, %r2, 2;
	mov.b32 	%r51, 0;
	@%p2 bra 	$L__BB16_4;
	ld.param.u64 	%rd57, [_Z19countNewMembershipsILi9EEvPfS0_PiS1_S1_S1__param_1];
	cvta.to.global.u64 	%rd25, %rd57;
	ld.global.f32 	%f10, [%rd25];
	sub.f32 	%f11, %f10, %f1;
	mul.wide.s32 	%rd26, %r2, 4;
	add.s64 	%rd27, %rd25, %rd26;
	ld.global.f32 	%f12, [%rd27];
	sub.f32 	%f13, %f12, %f2;
	add.s64 	%rd28, %rd27, %rd26;
	ld.global.f32 	%f14, [%rd28];
	sub.f32 	%f15, %f14, %f3;
	add.s64 	%rd29, %rd28, %rd26;
	ld.global.f32 	%f16, [%rd29];
	sub.f32 	%f17, %f16, %f4;
	add.s64 	%rd30, %rd29, %rd26;
	ld.global.f32 	%f18, [%rd30];
	sub.f32 	%f19, %f18, %f5;
	add.s64 	%rd31, %rd30, %rd26;
	ld.global.f32 	%f20, [%rd31];
	sub.f32 	%f21, %f20, %f6;
	add.s64 	%rd32, %rd31, %rd26;
	ld.global.f32 	%f22, [%rd32];
	sub.f32 	%f23, %f22, %f7;
	add.s64 	%rd33, %rd32, %rd26;
	ld.global.f32 	%f24, [%rd33];
	sub.f32 	%f25, %f24, %f8;
	add.s64 	%rd34, %rd33, %rd26;
	ld.global.f32 	%f26, [%rd34];
	sub.f32 	%f27, %f26, %f9;
	add.s64 	%rd61, %rd25, 4;
	mul.lo.s32 	%r49, %r2, 3;
	shl.b32 	%r48, %r2, 2;
	mul.lo.s32 	%r47, %r2, 5;
	mul.lo.s32 	%r46, %r2, 6;
	mul.lo.s32 	%r45, %r2, 7;
	shl.b32 	%r44, %r2, 3;
	neg.s32 	%r43, %r2;
	mul.f32 	%f28, %f27, %f27;
	cvt.f64.f32 	%fd4, %f28;
	mul.f32 	%f29, %f25, %f25;
	cvt.f64.f32 	%fd5, %f29;
	mul.f32 	%f30, %f23, %f23;
	cvt.f64.f32 	%fd6, %f30;
	mul.f32 	%f31, %f21, %f21;
	cvt.f64.f32 	%fd7, %f31;
	mul.f32 	%f32, %f19, %f19;
	cvt.f64.f32 	%fd8, %f32;
	mul.f32 	%f33, %f17, %f17;
	cvt.f64.f32 	%fd9, %f33;
	mul.f32 	%f34, %f15, %f15;
	cvt.f64.f32 	%fd10, %f34;
	mul.f32 	%f35, %f13, %f13;
	cvt.f64.f32 	%fd11, %f35;
	mul.f32 	%f36, %f11, %f11;
	cvt.f64.f32 	%fd12, %f36;
	add.f64 	%fd13, %fd12, %fd11;
	add.f64 	%fd14, %fd13, %fd10;
	add.f64 	%fd15, %fd14, %fd9;
	add.f64 	%fd16, %fd15, %fd8;
	add.f64 	%fd17, %fd16, %fd7;
	add.f64 	%fd18, %fd17, %fd6;
	add.f64 	%fd19, %fd18, %fd5;
	add.f64 	%fd37, %fd19, %fd4;
	mov.b32 	%r42, 0;
	mov.u32 	%r51, %r42;
$L__BB16_3:
	ld.param.u64 	%rd58, [_Z19countNewMembershipsILi9EEvPfS0_PiS1_S1_S1__param_1];
	add.s32 	%r42, %r42, 1;
	ld.global.f32 	%f37, [%rd61];
	sub.f32 	%f38, %f37, %f1;
	mul.f32 	%f39, %f38, %f38;
	cvt.f64.f32 	%fd20, %f39;
	mul.wide.u32 	%rd35, %r2, 4;
	add.s64 	%rd36, %rd61, %rd35;
	ld.global.f32 	%f40, [%rd36];
	sub.f32 	%f41, %f40, %f2;
	mul.f32 	%f42, %f41, %f41;
	cvt.f64.f32 	%fd21, %f42;
	add.f64 	%fd22, %fd20, %fd21;
	shl.b32 	%r36, %r2, 1;
	mul.wide.u32 	%rd37, %r36, 4;
	add.s64 	%rd38, %rd61, %rd37;
	ld.global.f32 	%f43, [%rd38];
	sub.f32 	%f44, %f43, %f3;
	mul.f32 	%f45, %f44, %f44;
	cvt.f64.f32 	%fd23, %f45;
	add.f64 	%fd24, %fd22, %fd23;
	add.s32 	%r49, %r49, 1;
	cvta.to.global.u64 	%rd39, %rd58;
	mul.wide.u32 	%rd40, %r49, 4;
	add.s64 	%rd41, %rd39, %rd40;
	ld.global.f32 	%f46, [%rd41];
	sub.f32 	%f47, %f46, %f4;
	mul.f32 	%f48, %f47, %f47;
	cvt.f64.f32 	%fd25, %f48;
	add.f64 	%fd26, %fd24, %fd25;
	add.s32 	%r48, %r48, 1;
	mul.wide.u32 	%rd42, %r48, 4;
	add.s64 	%rd43, %rd39, %rd42;
	ld.global.f32 	%f49, [%rd43];
	sub.f32 	%f50, %f49, %f5;
	mul.f32 	%f51, %f50, %f50;
	cvt.f64.f32 	%fd27, %f51;
	add.f64 	%fd28, %fd26, %fd27;
	add.s32 	%r47, %r47, 1;
	mul.wide.u32 	%rd44, %r47, 4;
	add.s64 	%rd45, %rd39, %rd44;
	ld.global.f32 	%f52, [%rd45];
	sub.f32 	%f53, %f52, %f6;
	mul.f32 	%f54, %f53, %f53;
	cvt.f64.f32 	%fd29, %f54;
	add.f64 	%fd30, %fd28, %fd29;
	add.s32 	%r46, %r46, 1;
	mul.wide.u32 	%rd46, %r46, 4;
	add.s64 	%rd47, %rd39, %rd46;
	ld.global.f32 	%f55, [%rd47];
	sub.f32 	%f56, %f55, %f7;
	mul.f32 	%f57, %f56, %f56;
	cvt.f64.f32 	%fd31, %f57;
	add.f64 	%fd32, %fd30, %fd31;
	add.s32 	%r45, %r45, 1;
	mul.wide.u32 	%rd48, %r45, 4;
	add.s64 	%rd49, %rd39, %rd48;
	ld.global.f32 	%f58, [%rd49];
	sub.f32 	%f59, %f58, %f8;
	mul.f32 	%f60, %f59, %f59;
	cvt.f64.f32 	%fd33, %f60;
	add.f64 	%fd34, %fd32, %fd33;
	add.s32 	%r44, %r44, 1;
	mul.wide.u32 	%rd50, %r44, 4;
	add.s64 	%rd51, %rd39, %rd50;
	ld.global.f32 	%f61, [%rd51];
	sub.f32 	%f62, %f61, %f9;
	mul.f32 	%f63, %f62, %f62;
	cvt.f64.f32 	%fd35, %f63;
	add.f64 	%fd36, %fd34, %fd35;
	setp.lt.f64 	%p3, %fd36, %fd37;
	selp.f64 	%fd37, %fd36, %fd37, %p3;
	selp.b32 	%r51, %r42, %r51, %p3;
	add.s64 	%rd61, %rd61, 4;
	add.s32 	%r43, %r43, 1;
	setp.ne.s32 	%p4, %r43, -1;
	@%p4 bra 	$L__BB16_3;
$L__BB16_4:
	ld.param.u64 	%rd59, [_Z19countNewMembershipsILi9EEvPfS0_PiS1_S1_S1__param_2];
	cvta.to.global.u64 	%rd52, %rd59;
	mul.wide.s32 	%rd53, %r1, 4;
	add.s64 	%rd4, %rd52, %rd53;
	ld.global.u32 	%r40, [%rd4];
	setp.eq.s32 	%p5, %r40, %r51;
	@%p5 bra 	$L__BB16_6;
	ld.param.u64 	%rd60, [_Z19countNewMembershipsILi9EEvPfS0_PiS1_S1_S1__param_3];
	cvta.to.global.u64 	%rd54, %rd60;
	add.s64 	%rd56, %rd54, %rd53;
	mov.b32 	%r41, 1;
	st.global.u32 	[%rd56], %r41;
$L__BB16_6:
	st.global.u32 	[%rd4], %r51;
$L__BB16_7:
	ret;

}
	// .globl	_Z17countNewCentroidsILi9EEvPfS0_PiS0_S1_S1_S1_
.visible .entry _Z17countNewCentroidsILi9EEvPfS0_PiS0_S1_S1_S1_(
	.param .u64 .ptr .align 1 _Z17countNewCentroidsILi9EEvPfS0_PiS0_S1_S1_S1__param_0,
	.param .u64 .ptr .align 1 _Z17countNewCentroidsILi9EEvPfS0_PiS0_S1_S1_S1__param_1,
	.param .u64 .ptr .align 1 _Z17countNewCentroidsILi9EEvPfS0_PiS0_S1_S1_S1__param_2,
	.param .u64 .ptr .align 1 _Z17countNewCentroidsILi9EEvPfS0_PiS0_S1_S1_S1__param_3,
	.param .u64 .ptr .align 1 _Z17countNewCentroidsILi9EEvPfS0_PiS0_S1_S1_S1__param_4,
	.param .u64 .ptr .align 1 _Z17countNewCentroidsILi9EEvPfS0_PiS0_S1_S1_S1__param_5,
	.param .u64 .ptr .align 1 _Z17countNewCentroidsILi9EEvPfS0_PiS0_S1_S1_S1__param_6
)
{
	.reg .pred 	%p<10>;
	.reg .b32 	%r<56>;
	.reg .b32 	%f<21>;
	.reg .b64 	%rd<29>;

	ld.param.u64 	%rd3, [_Z17countNewCentroidsILi9EEvPfS0_PiS0_S1_S1_S1__param_0];
	ld.param.u64 	%rd4, [_Z17countNewCentroidsILi9EEvPfS0_PiS0_S1_S1_S1__param_2];
	ld.param.u64 	%rd5, [_Z17countNewCentroidsILi9EEvPfS0_PiS0_S1_S1_S1__param_3];
	ld.param.u64 	%rd6, [_Z17countNewCentroidsILi9EEvPfS0_PiS0_S1_S1_S1__param_4];
	ld.param.u64 	%rd7, [_Z17countNewCentroidsILi9EEvPfS0_PiS0_S1_S1_S1__param_5];
	ld.param.u64 	%rd8, [_Z17countNewCentroidsILi9EEvPfS0_PiS0_S1_S1_S1__param_6];
	cvta.to.global.u64 	%rd9, %rd8;
	cvta.to.global.u64 	%rd10, %rd7;
	ld.global.u32 	%r1, [%rd10];
	ld.global.u32 	%r2, [%rd9];
	mul.lo.s32 	%r3, %r1, 36;
	mov.u32 	%r20, %ctaid.x;
	shl.b32 	%r21, %r20, 10;
	mov.u32 	%r55, %tid.x;
	or.b32  	%r5, %r21, %r55;
	mul.lo.s32 	%r6, %r1, 9;
	setp.ge.s32 	%p1, %r55, %r6;
	@%p1 bra 	$L__BB17_3;
	mov.u32 	%r7, %ntid.x;
	mov.u32 	%r52, %r55;
$L__BB17_2:
	shl.b32 	%r22, %r52, 2;
	mov.u32 	%r23, array;
	add.s32 	%r24, %r23, %r22;
	mov.b32 	%r25, 0;
	st.shared.u32 	[%r24], %r25;
	add.s32 	%r52, %r52, %r7;
	setp.lt.s32 	%p2, %r52, %r6;
	@%p2 bra 	$L__BB17_2;
$L__BB17_3:
	mov.u32 	%r26, array;
	add.s32 	%r8, %r26, %r3;
	setp.ge.s32 	%p3, %r55, %r1;
	@%p3 bra 	$L__BB17_6;
	mov.u32 	%r9, %ntid.x;
	mov.u32 	%r53, %r55;
$L__BB17_5:
	shl.b32 	%r27, %r53, 2;
	add.s32 	%r28, %r8, %r27;
	mov.b32 	%r29, 0;
	st.shared.u32 	[%r28], %r29;
	add.s32 	%r53, %r53, %r9;
	setp.lt.s32 	%p4, %r53, %r1;
	@%p4 bra 	$L__BB17_5;
$L__BB17_6:
	bar.sync 	0;
	setp.ge.s32 	%p5, %r5, %r2;
	@%p5 bra 	$L__BB17_8;
	cvta.to.global.u64 	%rd11, %rd4;
	mul.wide.s32 	%rd12, %r5, 4;
	add.s64 	%rd13, %rd11, %rd12;
	ld.global.u32 	%r30, [%rd13];
	shl.b32 	%r31, %r30, 2;
	add.s32 	%r33, %r26, %r31;
	cvta.to.global.u64 	%rd14, %rd3;
	add.s64 	%rd15, %rd14, %rd12;
	ld.global.f32 	%f1, [%rd15];
	atom.shared.add.f32 	%f2, [%r33], %f1;
	shl.b32 	%r34, %r1, 2;
	add.s32 	%r35, %r33, %r34;
	mul.wide.s32 	%rd16, %r2, 4;
	add.s64 	%rd17, %rd15, %rd16;
	ld.global.f32 	%f3, [%rd17];
	atom.shared.add.f32 	%f4, [%r35], %f3;
	add.s32 	%r36, %r35, %r34;
	add.s64 	%rd18, %rd17, %rd16;
	ld.global.f32 	%f5, [%rd18];
	atom.shared.add.f32 	%f6, [%r36], %f5;
	add.s32 	%r37, %r36, %r34;
	add.s64 	%rd19, %rd18, %rd16;
	ld.global.f32 	%f7, [%rd19];
	atom.shared.add.f32 	%f8, [%r37], %f7;
	add.s32 	%r38, %r37, %r34;
	add.s64 	%rd20, %rd19, %rd16;
	ld.global.f32 	%f9, [%rd20];
	atom.shared.add.f32 	%f10, [%r38], %f9;
	add.s32 	%r39, %r38, %r34;
	add.s64 	%rd21, %rd20, %rd16;
	ld.global.f32 	%f11, [%rd21];
	atom.shared.add.f32 	%f12, [%r39], %f11;
	add.s32 	%r40, %r39, %r34;
	add.s64 	%rd22, %rd21, %rd16;
	ld.global.f32 	%f13, [%rd22];
	atom.shared.add.f32 	%f14, [%r40], %f13;
	add.s32 	%r41, %r40, %r34;
	add.s64 	%rd23, %rd22, %rd16;
	ld.global.f32 	%f15, [%rd23];
	atom.shared.add.f32 	%f16, [%r41], %f15;
	add.s32 	%r42, %r41, %r34;
	add.s64 	%rd24, %rd23, %rd16;
	ld.global.f32 	%f17, [%rd24];
	atom.shared.add.f32 	%f18, [%r42], %f17;
	add.s32 	%r43, %r33, %r3;
	atom.shared.add.u32 	%r44, [%r43], 1;
$L__BB17_8:
	setp.ge.s32 	%p6, %r55, %r6;
	bar.sync 	0;
	@%p6 bra 	$L__BB17_11;
	mov.u32 	%r14, %ntid.x;
	cvta.to.global.u64 	%rd1, %rd5;
	mov.u32 	%r54, %r55;
$L__BB17_10:
	mul.wide.s32 	%rd25, %r54, 4;
	add.s64 	%rd26, %rd1, %rd25;
	shl.b32 	%r45, %r54, 2;
	add.s32 	%r47, %r26, %r45;
	ld.shared.f32 	%f19, [%r47];
	atom.global.add.f32 	%f20, [%rd26], %f19;
	add.s32 	%r54, %r54, %r14;
	setp.lt.s32 	%p7, %r54, %r6;
	@%p7 bra 	$L__BB17_10;
$L__BB17_11:
	setp.ge.s32 	%p8, %r55, %r1;
	@%p8 bra 	$L__BB17_14;
	mov.u32 	%r15, %ntid.x;
	cvta.to.global.u64 	%rd2, %rd6;
$L__BB17_13:
	mul.wide.s32 	%rd27, %r55, 4;
	add.s64 	%rd28, %rd2, %rd27;
	shl.b32 	%r48, %r55, 2;
	add.s32 	%r49, %r8, %r48;
	ld.shared.u32 	%r50, [%r49];
	atom.global.add.u32 	%r51, [%rd28], %r50;
	add.s32 	%r55, %r55, %r15;
	setp.lt.s32 	%p9, %r55, %r1;
	@%p9 bra 	$L__BB17_13;
$L__BB17_14:
	ret;

}
	// .globl	_Z19countNewMembershipsILi10EEvPfS0_PiS1_S1_S1_
.visible .entry _Z19countNewMembershipsILi10EEvPfS0_PiS1_S1_S1_(
	.param .u64 .ptr .align 1 _Z19countNewMembershipsILi10EEvPfS0_PiS1_S1_S1__param_0,
	.param .u64 .ptr .align 1 _Z19countNewMembershipsILi10EEvPfS0_PiS1_S1_S1__param_1,
	.param .u64 .ptr .align 1 _Z19countNewMembershipsILi10EEvPfS0_PiS1_S1_S1__param_2,
	.param .u64 .ptr .align 1 _Z19countNewMembershipsILi10EEvPfS0_PiS1_S1_S1__param_3,
	.param .u64 .ptr .align 1 _Z19countNewMembershipsILi10EEvPfS0_PiS1_S1_S1__param_4,
	.param .u64 .ptr .align 1 _Z19countNewMembershipsILi10EEvPfS0_PiS1_S1_S1__param_5
)
{
	.reg .pred 	%p<6>;
	.reg .b32 	%r<52>;
	.reg .b32 	%f<71>;
	.reg .b64 	%rd<63>;
	.reg .b64 	%fd<42>;

	ld.param.u64 	%rd8, [_Z19countNewMembershipsILi10EEvPfS0_PiS1_S1_S1__param_0];
	ld.param.u64 	%rd11, [_Z19countNewMembershipsILi10EEvPfS0_PiS1_S1_S1__param_1];
	ld.param.u64 	%rd12, [_Z19countNewMembershipsILi10EEvPfS0_PiS1_S1_S1__param_4];
	ld.param.u64 	%rd13, [_Z19countNewMembershipsILi10EEvPfS0_PiS1_S1_S1__param_5];
	cvta.to.global.u64 	%rd1, %rd11;
	cvta.to.global.u64 	%rd14, %rd12;
	cvta.to.global.u64 	%rd15, %rd13;
	mov.u32 	%r33, %ctaid.x;
	shl.b32 	%r34, %r33, 10;
	mov.u32 	%r35, %tid.x;
	or.b32  	%r1, %r34, %r35;
	ld.global.u32 	%r2, [%rd15];
	ld.global.u32 	%r3, [%rd14];
	setp.ge.s32 	%p1, %r1, %r3;
	@%p1 bra 	$L__BB18_7;
	cvta.to.global.u64 	%rd16, %rd8;
	mul.wide.s32 	%rd17, %r1, 4;
	add.s64 	%rd18, %rd16, %rd17;
	ld.global.f32 	%f1, [%rd18];
	mul.wide.s32 	%rd19, %r3, 4;
	add.s64 	%rd20, %rd18, %rd19;
	ld.global.f32 	%f2, [%rd20];
	add.s64 	%rd21, %rd20, %rd19;
	ld.global.f32 	%f3, [%rd21];
	add.s64 	%rd22, %rd21, %rd19;
	ld.global.f32 	%f4, [%rd22];
	add.s64 	%rd23, %rd22, %rd19;
	ld.global.f32 	%f5, [%rd23];
	add.s64 	%rd24, %rd23, %rd19;
	ld.global.f32 	%f6, [%rd24];
	add.s64 	%rd25, %rd24, %rd19;
	ld.global.f32 	%f7, [%rd25];
	add.s64 	%rd26, %rd25, %rd19;
	ld.global.f32 	%f8, [%rd26];
	add.s64 	%rd27, %rd26, %rd19;
	ld.global.f32 	%f9, [%rd27];
	add.s64 	%rd28, %rd27, %rd19;
	ld.global.f32 	%f10, [%rd28];
	setp.lt.s32 	%p2, %r2, 2;
	mov.b32 	%r51, 0;
	@%p2 bra 	$L__BB18_4;
	ld.global.f32 	%f11, [%rd1];
	sub.f32 	%f12, %f11, %f1;
	mul.wide.s32 	%rd29, %r2, 4;
	add.s64 	%rd30, %rd1, %rd29;
	ld.global.f32 	%f13, [%rd30];
	sub.f32 	%f14, %f13, %f2;
	add.s64 	%rd31, %rd30, %rd29;
	ld.global.f32 	%f15, [%rd31];
	sub.f32 	%f16, %f15, %f3;
	add.s64 	%rd32, %rd31, %rd29;
	ld.global.f32 	%f17, [%rd32];
	sub.f32 	%f18, %f17, %f4;
	add.s64 	%rd33, %rd32, %rd29;
	ld.global.f32 	%f19, [%rd33];
	sub.f32 	%f20, %f19, %f5;
	add.s64 	%rd34, %rd33, %rd29;
	ld.global.f32 	%f21, [%rd34];
	sub.f32 	%f22, %f21, %f6;
	add.s64 	%rd35, %rd34, %rd29;
	ld.global.f32 	%f23, [%rd35];
	sub.f32 	%f24, %f23, %f7;
	add.s64 	%rd36, %rd35, %rd29;
	ld.global.f32 	%f25, [%rd36];
	sub.f32 	%f26, %f25, %f8;
	add.s64 	%rd37, %rd36, %rd29;
	ld.global.f32 	%f27, [%rd37];
	sub.f32 	%f28, %f27, %f9;
	add.s64 	%rd38, %rd37, %rd29;
	ld.global.f32 	%f29, [%rd38];
	sub.f32 	%f30, %f29, %f10;
	add.s64 	%rd62, %rd1, 4;
	shl.b32 	%r38, %r2, 1;
	mul.wide.u32 	%rd3, %r38, 4;
	mul.lo.s32 	%r49, %r2, 3;
	shl.b32 	%r48, %r2, 2;
	mul.lo.s32 	%r47, %r2, 5;
	mul.lo.s32 	%r46, %r2, 6;
	mul.lo.s32 	%r45, %r2, 7;
	shl.b32 	%r44, %r2, 3;
	mul.lo.s32 	%r43, %r2, 9;
	mul.wide.u32 	%rd4, %r2, 4;
	neg.s32 	%r42, %r2;
	mul.f32 	%f31, %f30, %f30;
	cvt.f64.f32 	%fd4, %f31;
	mul.f32 	%f32, %f28, %f28;
	cvt.f64.f32 	%fd5, %f32;
	mul.f32 	%f33, %f26, %f26;
	cvt.f64.f32 	%fd6, %f33;
	mul.f32 	%f34, %f24, %f24;
	cvt.f64.f32 	%fd7, %f34;
	mul.f32 	%f35, %f22, %f22;
	cvt.f64.f32 	%fd8, %f35;
	mul.f32 	%f36, %f20, %f20;
	cvt.f64.f32 	%fd9, %f36;
	mul.f32 	%f37, %f18, %f18;
	cvt.f64.f32 	%fd10, %f37;
	mul.f32 	%f38, %f16, %f16;
	cvt.f64.f32 	%fd11, %f38;
	mul.f32 	%f39, %f14, %f14;
	cvt.f64.f32 	%fd12, %f39;
	mul.f32 	%f40, %f12, %f12;
	cvt.f64.f32 	%fd13, %f40;
	add.f64 	%fd14, %fd13, %fd12;
	add.f64 	%fd15, %fd14, %fd11;
	add.f64 	%fd16, %fd15, %fd10;
	add.f64 	%fd17, %fd16, %fd9;
	add.f64 	%fd18, %fd17, %fd8;
	add.f64 	%fd19, %fd18, %fd7;
	add.f64 	%fd20, %fd19, %fd6;
	add.f64 	%fd21, %fd20, %fd5;
	add.f64 	%fd41, %fd21, %fd4;
	mov.b32 	%r41, 0;
	mov.u32 	%r51, %r41;
$L__BB18_3:
	add.s32 	%r41, %r41, 1;
	ld.global.f32 	%f41, [%rd62];
	sub.f32 	%f42, %f41, %f1;
	mul.f32 	%f43, %f42, %f42;
	cvt.f64.f32 	%fd22, %f43;
	add.s64 	%rd39, %rd62, %rd4;
	ld.global.f32 	%f44, [%rd39];
	sub.f32 	%f45, %f44, %f2;
	mul.f32 	%f46, %f45, %f45;
	cvt.f64.f32 	%fd23, %f46;
	add.f64 	%fd24, %fd22, %fd23;
	add.s64 	%rd40, %rd62, %rd3;
	ld.global.f32 	%f47, [%rd40];
	sub.f32 	%f48, %f47, %f3;
	mul.f32 	%f49, %f48, %f48;
	cvt.f64.f32 	%fd25, %f49;
	add.f64 	%fd26, %fd24, %fd25;
	add.s32 	%r49, %r49, 1;
	mul.wide.u32 	%rd41, %r49, 4;
	add.s64 	%rd42, %rd1, %rd41;
	ld.global.f32 	%f50, [%rd42];
	sub.f32 	%f51, %f50, %f4;
	mul.f32 	%f52, %f51, %f51;
	cvt.f64.f32 	%fd27, %f52;
	add.f64 	%fd28, %fd26, %fd27;
	add.s32 	%r48, %r48, 1;
	mul.wide.u32 	%rd43, %r48, 4;
	add.s64 	%rd44, %rd1, %rd43;
	ld.global.f32 	%f53, [%rd44];
	sub.f32 	%f54, %f53, %f5;
	mul.f32 	%f55, %f54, %f54;
	cvt.f64.f32 	%fd29, %f55;
	add.f64 	%fd30, %fd28, %fd29;
	add.s32 	%r47, %r47, 1;
	mul.wide.u32 	%rd45, %r47, 4;
	add.s64 	%rd46, %rd1, %rd45;
	ld.global.f32 	%f56, [%rd46];
	sub.f32 	%f57, %f56, %f6;
	mul.f32 	%f58, %f57, %f57;
	cvt.f64.f32 	%fd31, %f58;
	add.f64 	%fd32, %fd30, %fd31;
	add.s32 	%r46, %r46, 1;
	mul.wide.u32 	%rd47, %r46, 4;
	add.s64 	%rd48, %rd1, %rd47;
	ld.global.f32 	%f59, [%rd48];
	sub.f32 	%f60, %f59, %f7;
	mul.f32 	%f61, %f60, %f60;
	cvt.f64.f32 	%fd33, %f61;
	add.f64 	%fd34, %fd32, %fd33;
	add.s32 	%r45, %r45, 1;
	mul.wide.u32 	%rd49, %r45, 4;
	add.s64 	%rd50, %rd1, %rd49;
	ld.global.f32 	%f62, [%rd50];
	sub.f32 	%f63, %f62, %f8;
	mul.f32 	%f64, %f63, %f63;
	cvt.f64.f32 	%fd35, %f64;
	add.f64 	%fd36, %fd34, %fd35;
	add.s32 	%r44, %r44, 1;
	mul.wide.u32 	%rd51, %r44, 4;
	add.s64 	%rd52, %rd1, %rd51;
	ld.global.f32 	%f65, [%rd52];
	sub.f32 	%f66, %f65, %f9;
	mul.f32 	%f67, %f66, %f66;
	cvt.f64.f32 	%fd37, %f67;
	add.f64 	%fd38, %fd36, %fd37;
	add.s32 	%r43, %r43, 1;
	mul.wide.u32 	%rd53, %r43, 4;
	add.s64 	%rd54, %rd1, %rd53;
	ld.global.f32 	%f68, [%rd54];
	sub.f32 	%f69, %f68, %f10;
	mul.f32 	%f70, %f69, %f69;
	cvt.f64.f32 	%fd39, %f70;
	add.f64 	%fd40, %fd38, %fd39;
	setp.lt.f64 	%p3, %fd40, %fd41;
	selp.f64 	%fd41, %fd40, %fd41, %p3;
	selp.b32 	%r51, %r41, %r51, %p3;
	add.s64 	%rd62, %rd62, 4;
	add.s32 	%r42, %r42, 1;
	setp.ne.s32 	%p4, %r42, -1;
	@%p4 bra 	$L__BB18_3;
$L__BB18_4:
	ld.param.u64 	%rd60, [_Z19countNewMembershipsILi10EEvPfS0_PiS1_S1_S1__param_2];
	cvta.to.global.u64 	%rd55, %rd60;
	mul.wide.s32 	%rd56, %r1, 4;
	add.s64 	%rd7, %rd55, %rd56;
	ld.global.u32 	%r39, [%rd7];
	setp.eq.s32 	%p5, %r39, %r51;
	@%p5 bra 	$L__BB18_6;
	ld.param.u64 	%rd61, [_Z19countNewMembershipsILi10EEvPfS0_PiS1_S1_S1__param_3];
	cvta.to.global.u64 	%rd57, %rd61;
	add.s64 	%rd59, %rd57, %rd56;
	mov.b32 	%r40, 1;
	st.global.u32 	[%rd59], %r40;
$L__BB18_6:
	st.global.u32 	[%rd7], %r51;
$L__BB18_7:
	ret;

}
	// .globl	_Z17countNewCentroidsILi10EEvPfS0_PiS0_S1_S1_S1_
.visible .entry _Z17countNewCentroidsILi10EEvPfS0_PiS0_S1_S1_S1_(
	.param .u64 .ptr .align 1 _Z17countNewCentroidsILi10EEvPfS0_PiS0_S1_S1_S1__param_0,
	.param .u64 .ptr .align 1 _Z17countNewCentroidsILi10EEvPfS0_PiS0_S1_S1_S1__param_1,
	.param .u64 .ptr .align 1 _Z17countNewCentroidsILi10EEvPfS0_PiS0_S1_S1_S1__param_2,
	.param .u64 .ptr .align 1 _Z17countNewCentroidsILi10EEvPfS0_PiS0_S1_S1_S1__param_3,
	.param .u64 .ptr .align 1 _Z17countNewCentroidsILi10EEvPfS0_PiS0_S1_S1_S1__param_4,
	.param .u64 .ptr .align 1 _Z17countNewCentroidsILi10EEvPfS0_PiS0_S1_S1_S1__param_5,
	.param .u64 .ptr .align 1 _Z17countNewCentroidsILi10EEvPfS0_PiS0_S1_S1_S1__param_6
)
{
	.reg .pred 	%p<10>;
	.reg .b32 	%r<57>;
	.reg .b32 	%f<23>;
	.reg .b64 	%rd<30>;

	ld.param.u64 	%rd3, [_Z17countNewCentroidsILi10EEvPfS0_PiS0_S1_S1_S1__param_0];
	ld.param.u64 	%rd4, [_Z17countNewCentroidsILi10EEvPfS0_PiS0_S1_S1_S1__param_2];
	ld.param.u64 	%rd5, [_Z17countNewCentroidsILi10EEvPfS0_PiS0_S1_S1_S1__param_3];
	ld.param.u64 	%rd6, [_Z17countNewCentroidsILi10EEvPfS0_PiS0_S1_S1_S1__param_4];
	ld.param.u64 	%rd7, [_Z17countNewCentroidsILi10EEvPfS0_PiS0_S1_S1_S1__param_5];
	ld.param.u64 	%rd8, [_Z17countNewCentroidsILi10EEvPfS0_PiS0_S1_S1_S1__param_6];
	cvta.to.global.u64 	%rd9, %rd8;
	cvta.to.global.u64 	%rd10, %rd7;
	ld.global.u32 	%r1, [%rd10];
	ld.global.u32 	%r2, [%rd9];
	mul.lo.s32 	%r3, %r1, 40;
	mov.u32 	%r20, %ctaid.x;
	shl.b32 	%r21, %r20, 10;
	mov.u32 	%r56, %tid.x;
	or.b32  	%r5, %r21, %r56;
	mul.lo.s32 	%r6, %r1, 10;
	setp.ge.s32 	%p1, %r56, %r6;
	@%p1 bra 	$L__BB19_3;
	mov.u32 	%r7, %ntid.x;
	mov.u32 	%r53, %r56;
$L__BB19_2:
	shl.b32 	%r22, %r53, 2;
	mov.u32 	%r23, array;
	add.s32 	%r24, %r23, %r22;
	mov.b32 	%r25, 0;
	st.shared.u32 	[%r24], %r25;
	add.s32 	%r53, %r53, %r7;
	setp.lt.s32 	%p2, %r53, %r6;
	@%p2 bra 	$L__BB19_2;
$L__BB19_3:
	mov.u32 	%r26, array;
	add.s32 	%r8, %r26, %r3;
	setp.ge.s32 	%p3, %r56, %r1;
	@%p3 bra 	$L__BB19_6;
	mov.u32 	%r9, %ntid.x;
	mov.u32 	%r54, %r56;
$L__BB19_5:
	shl.b32 	%r27, %r54, 2;
	add.s32 	%r28, %r8, %r27;
	mov.b32 	%r29, 0;
	st.shared.u32 	[%r28], %r29;
	add.s32 	%r54, %r54, %r9;
	setp.lt.s32 	%p4, %r54, %r1;
	@%p4 bra 	$L__BB19_5;
$L__BB19_6:
	bar.sync 	0;
	setp.ge.s32 	%p5, %r5, %r2;
	@%p5 bra 	$L__BB19_8;
	cvta.to.global.u64 	%rd11, %rd4;
	mul.wide.s32 	%rd12, %r5, 4;
	add.s64 	%rd13, %rd11, %rd12;
	ld.global.u32 	%r30, [%rd13];
	shl.b32 	%r31, %r30, 2;
	add.s32 	%r33, %r26, %r31;
	cvta.to.global.u64 	%rd14, %rd3;
	add.s64 	%rd15, %rd14, %rd12;
	ld.global.f32 	%f1, [%rd15];
	atom.shared.add.f32 	%f2, [%r33], %f1;
	shl.b32 	%r34, %r1, 2;
	add.s32 	%r35, %r33, %r34;
	mul.wide.s32 	%rd16, %r2, 4;
	add.s64 	%rd17, %rd15, %rd16;
	ld.global.f32 	%f3, [%rd17];
	atom.shared.add.f32 	%f4, [%r35], %f3;
	add.s32 	%r36, %r35, %r34;
	add.s64 	%rd18, %rd17, %rd16;
	ld.global.f32 	%f5, [%rd18];
	atom.shared.add.f32 	%f6, [%r36], %f5;
	add.s32 	%r37, %r36, %r34;
	add.s64 	%rd19, %rd18, %rd16;
	ld.global.f32 	%f7, [%rd19];
	atom.shared.add.f32 	%f8, [%r37], %f7;
	add.s32 	%r38, %r37, %r34;
	add.s64 	%rd20, %rd19, %rd16;
	ld.global.f32 	%f9, [%rd20];
	atom.shared.add.f32 	%f10, [%r38], %f9;
	add.s32 	%r39, %r38, %r34;
	add.s64 	%rd21, %rd20, %rd16;
	ld.global.f32 	%f11, [%rd21];
	atom.shared.add.f32 	%f12, [%r39], %f11;
	add.s32 	%r40, %r39, %r34;
	add.s64 	%rd22, %rd21, %rd16;
	ld.global.f32 	%f13, [%rd22];
	atom.shared.add.f32 	%f14, [%r40], %f13;
	add.s32 	%r41, %r40, %r34;
	add.s64 	%rd23, %rd22, %rd16;
	ld.global.f32 	%f15, [%rd23];
	atom.shared.add.f32 	%f16, [%r41], %f15;
	add.s32 	%r42, %r41, %r34;
	add.s64 	%rd24, %rd23, %rd16;
	ld.global.f32 	%f17, [%rd24];
	atom.shared.add.f32 	%f18, [%r42], %f17;
	add.s32 	%r43, %r42, %r34;
	add.s64 	%rd25, %rd24, %rd16;
	ld.global.f32 	%f19, [%rd25];
	atom.shared.add.f32 	%f20, [%r43], %f19;
	add.s32 	%r44, %r33, %r3;
	atom.shared.add.u32 	%r45, [%r44], 1;
$L__BB19_8:
	setp.ge.s32 	%p6, %r56, %r6;
	bar.sync 	0;
	@%p6 bra 	$L__BB19_11;
	mov.u32 	%r14, %ntid.x;
	cvta.to.global.u64 	%rd1, %rd5;
	mov.u32 	%r55, %r56;
$L__BB19_10:
	mul.wide.s32 	%rd26, %r55, 4;
	add.s64 	%rd27, %rd1, %rd26;
	shl.b32 	%r46, %r55, 2;
	add.s32 	%r48, %r26, %r46;
	ld.shared.f32 	%f21, [%r48];
	atom.global.add.f32 	%f22, [%rd27], %f21;
	add.s32 	%r55, %r55, %r14;
	setp.lt.s32 	%p7, %r55, %r6;
	@%p7 bra 	$L__BB19_10;
$L__BB19_11:
	setp.ge.s32 	%p8, %r56, %r1;
	@%p8 bra 	$L__BB19_14;
	mov.u32 	%r15, %ntid.x;
	cvta.to.global.u64 	%rd2, %rd6;
$L__BB19_13:
	mul.wide.s32 	%rd28, %r56, 4;
	add.s64 	%rd29, %rd2, %rd28;
	shl.b32 	%r49, %r56, 2;
	add.s32 	%r50, %r8, %r49;
	ld.shared.u32 	%r51, [%r50];
	atom.global.add.u32 	%r52, [%rd29], %r51;
	add.s32 	%r56, %r56, %r15;
	setp.lt.s32 	%p9, %r56, %r1;
	@%p9 bra 	$L__BB19_13;
$L__BB19_14:
	ret;

}
	// .globl	_Z19countNewMembershipsILi11EEvPfS0_PiS1_S1_S1_
.visible .entry _Z19countNewMembershipsILi11EEvPfS0_PiS1_S1_S1_(
	.param .u64 .ptr .align 1 _Z19countNewMembershipsILi11EEvPfS0_PiS1_S1_S1__param_0,
	.param .u64 .ptr .align 1 _Z19countNewMembershipsILi11EEvPfS0_PiS1_S1_S1__param_1,
	.param .u64 .ptr .align 1 _Z19countNewMembershipsILi11EEvPfS0_PiS1_S1_S1__param_2,
	.param .u64 .ptr .align 1 _Z19countNewMembershipsILi11EEvPfS0_PiS1_S1_S1__param_3,
	.param .u64 .ptr .align 1 _Z19countNewMembershipsILi11EEvPfS0_PiS1_S1_S1__param_4,
	.param .u64 .ptr .align 1 _Z19countNewMembershipsILi11EEvPfS0_PiS1_S1_S1__param_5
)
{
	.reg .pred 	%p<6>;
	.reg .b32 	%r<56>;
	.reg .b32 	%f<78>;
	.reg .b64 	%rd<68>;
	.reg .b64 	%fd<46>;

	ld.param.u64 	%rd6, [_Z19countNewMembershipsILi11EEvPfS0_PiS1_S1_S1__param_0];
	ld.param.u64 	%rd10, [_Z19countNewMembershipsILi11EEvPfS0_PiS1_S1_S1__param_4];
	ld.param.u64 	%rd11, [_Z19countNewMembershipsILi11EEvPfS0_PiS1_S1_S1__param_5];
	cvta.to.global.u64 	%rd12, %rd10;
	cvta.to.global.u64 	%rd13, %rd11;
	mov.u32 	%r36, %ctaid.x;
	shl.b32 	%r37, %r36, 10;
	mov.u32 	%r38, %tid.x;
	or.b32  	%r1, %r37, %r38;
	ld.global.u32 	%r2, [%rd13];
	ld.global.u32 	%r3, [%rd12];
	setp.ge.s32 	%p1, %r1, %r3;
	@%p1 bra 	$L__BB20_7;
	cvta.to.global.u64 	%rd14, %rd6;
	mul.wide.s32 	%rd15, %r1, 4;
	add.s64 	%rd16, %rd14, %rd15;
	ld.global.f32 	%f1, [%rd16];
	mul.wide.s32 	%rd17, %r3, 4;
	add.s64 	%rd18, %rd16, %rd17;
	ld.global.f32 	%f2, [%rd18];
	add.s64 	%rd19, %rd18, %rd17;
	ld.global.f32 	%f3, [%rd19];
	add.s64 	%rd20, %rd19, %rd17;
	ld.global.f32 	%f4, [%rd20];
	add.s64 	%rd21, %rd20, %rd17;
	ld.global.f32 	%f5, [%rd21];
	add.s64 	%rd22, %rd21, %rd17;
	ld.global.f32 	%f6, [%rd22];
	add.s64 	%rd23, %rd22, %rd17;
	ld.global.f32 	%f7, [%rd23];
	add.s64 	%rd24, %rd23, %rd17;
	ld.global.f32 	%f8, [%rd24];
	add.s64 	%rd25, %rd24, %rd17;
	ld.global.f32 	%f9, [%rd25];
	add.s64 	%rd26, %rd25, %rd17;
	ld.global.f32 	%f10, [%rd26];
	add.s64 	%rd27, %rd26, %rd17;
	ld.global.f32 	%f11, [%rd27];
	setp.lt.s32 	%p2, %r2, 2;
	mov.b32 	%r55, 0;
	@%p2 bra 	$L__BB20_4;
	ld.param.u64 	%rd64, [_Z19countNewMembershipsILi11EEvPfS0_PiS1_S1_S1__param_1];
	cvta.to.global.u64 	%rd1, %rd64;
	ld.global.f32 	%f12, [%rd1];
	sub.f32 	%f13, %f12, %f1;
	mul.wide.s32 	%rd28, %r2, 4;
	add.s64 	%rd29, %rd1, %rd28;
	ld.global.f32 	%f14, [%rd29];
	sub.f32 	%f15, %f14, %f2;
	add.s64 	%rd30, %rd29, %rd28;
	ld.global.f32 	%f16, [%rd30];
	sub.f32 	%f17, %f16, %f3;
	add.s64 	%rd31, %rd30, %rd28;
	ld.global.f32 	%f18, [%rd31];
	sub.f32 	%f19, %f18, %f4;
	add.s64 	%rd32, %rd31, %rd28;
	ld.global.f32 	%f20, [%rd32];
	sub.f32 	%f21, %f20, %f5;
	add.s64 	%rd33, %rd32, %rd28;
	ld.global.f32 	%f22, [%rd33];
	sub.f32 	%f23, %f22, %f6;
	add.s64 	%rd34, %rd33, %rd28;
	ld.global.f32 	%f24, [%rd34];
	sub.f32 	%f25, %f24, %f7;
	add.s64 	%rd35, %rd34, %rd28;
	ld.global.f32 	%f26, [%rd35];
	sub.f32 	%f27, %f26, %f8;
	add.s64 	%rd36, %rd35, %rd28;
	ld.global.f32 	%f28, [%rd36];
	sub.f32 	%f29, %f28, %f9;
	add.s64 	%rd37, %rd36, %rd28;
	ld.global.f32 	%f30, [%rd37];
	sub.f32 	%f31, %f30, %f10;
	add.s64 	%rd38, %rd37, %rd28;
	ld.global.f32 	%f32, [%rd38];
	sub.f32 	%f33, %f32, %f11;
	add.s64 	%rd67, %rd1, 4;
	mul.lo.s32 	%r53, %r2, 3;
	shl.b32 	%r52, %r2, 2;
	mul.lo.s32 	%r51, %r2, 5;
	mul.lo.s32 	%r50, %r2, 6;
	mul.lo.s32 	%r49, %r2, 7;
	shl.b32 	%r48, %r2, 3;
	mul.lo.s32 	%r47, %r2, 9;
	mul.lo.s32 	%r46, %r2, 10;
	neg.s32 	%r45, %r2;
	mul.f32 	%f34, %f33, %f33;
	cvt.f64.f32 	%fd4, %f34;
	mul.f32 	%f35, %f31, %f31;
	cvt.f64.f32 	%fd5, %f35;
	mul.f32 	%f36, %f29, %f29;
	cvt.f64.f32 	%fd6, %f36;
	mul.f32 	%f37, %f27, %f27;
	cvt.f64.f32 	%fd7, %f37;
	mul.f32 	%f38, %f25, %f25;
	cvt.f64.f32 	%fd8, %f38;
	mul.f32 	%f39, %f23, %f23;
	cvt.f64.f32 	%fd9, %f39;
	mul.f32 	%f40, %f21, %f21;
	cvt.f64.f32 	%fd10, %f40;
	mul.f32 	%f41, %f19, %f19;
	cvt.f64.f32 	%fd11, %f41;
	mul.f32 	%f42, %f17, %f17;
	cvt.f64.f32 	%fd12, %f42;
	mul.f32 	%f43, %f15, %f15;
	cvt.f64.f32 	%fd13, %f43;
	mul.f32 	%f44, %f13, %f13;
	cvt.f64.f32 	%fd14, %f44;
	add.f64 	%fd15, %fd14, %fd13;
	add.f64 	%fd16, %fd15, %fd12;
	add.f64 	%fd17, %fd16, %fd11;
	add.f64 	%fd18, %fd17, %fd10;
	add.f64 	%fd19, %fd18, %fd9;
	add.f64 	%fd20, %fd19, %fd8;
	add.f64 	%fd21, %fd20, %fd7;
	add.f64 	%fd22, %fd21, %fd6;
	add.f64 	%fd23, %fd22, %fd5;
	add.f64 	%fd45, %fd23, %fd4;
	mov.b32 	%r44, 0;
	mov.u32 	%r55, %r44;
$L__BB20_3:
	add.s32 	%r44, %r44, 1;
	ld.global.f32 	%f45, [%rd67];
	sub.f32 	%f46, %f45, %f1;
	mul.f32 	%f47, %f46, %f46;
	cvt.f64.f32 	%fd24, %f47;
	mul.wide.u32 	%rd39, %r2, 4;
	add.s64 	%rd40, %rd67, %rd39;
	ld.global.f32 	%f48, [%rd40];
	sub.f32 	%f49, %f48, %f2;
	mul.f32 	%f50, %f49, %f49;
	cvt.f64.f32 	%fd25, %f50;
	add.f64 	%fd26, %fd24, %fd25;
	shl.b32 	%r41, %r2, 1;
	mul.wide.u32 	%rd41, %r41, 4;
	add.s64 	%rd42, %rd67, %rd41;
	ld.global.f32 	%f51, [%rd42];
	sub.f32 	%f52, %f51, %f3;
	mul.f32 	%f53, %f52, %f52;
	cvt.f64.f32 	%fd27, %f53;
	add.f64 	%fd28, %fd26, %fd27;
	add.s32 	%r53, %r53, 1;
	mul.wide.u32 	%rd43, %r53, 4;
	add.s64 	%rd44, %rd1, %rd43;
	ld.global.f32 	%f54, [%rd44];
	sub.f32 	%f55, %f54, %f4;
	mul.f32 	%f56, %f55, %f55;
	cvt.f64.f32 	%fd29, %f56;
	add.f64 	%fd30, %fd28, %fd29;
	add.s32 	%r52, %r52, 1;
	mul.wide.u32 	%rd45, %r52, 4;
	add.s64 	%rd46, %rd1, %rd45;
	ld.global.f32 	%f57, [%rd46];
	sub.f32 	%f58, %f57, %f5;
	mul.f32 	%f59, %f58, %f58;
	cvt.f64.f32 	%fd31, %f59;
	add.f64 	%fd32, %fd30, %fd31;
	add.s32 	%r51, %r51, 1;
	mul.wide.u32 	%rd47, %r51, 4;
	add.s64 	%rd48, %rd1, %rd47;
	ld.global.f32 	%f60, [%rd48];
	sub.f32 	%f61, %f60, %f6;
	mul.f32 	%f62, %f61, %f61;
	cvt.f64.f32 	%fd33, %f62;
	add.f64 	%fd34, %fd32, %fd33;
	add.s32 	%r50, %r50, 1;
	mul.wide.u32 	%rd49, %r50, 4;
	add.s64 	%rd50, %rd1, %rd49;
	ld.global.f32 	%f63, [%rd50];
	sub.f32 	%f64, %f63, %f7;
	mul.f32 	%f65, %f64, %f64;
	cvt.f64.f32 	%fd35, %f65;
	add.f64 	%fd36, %fd34, %fd35;
	add.s32 	%r49, %r49, 1;
	mul.wide.u32 	%rd51, %r49, 4;
	add.s64 	%rd52, %rd1, %rd51;
	ld.global.f32 	%f66, [%rd52];
	sub.f32 	%f67, %f66, %f8;
	mul.f32 	%f68, %f67, %f67;
	cvt.f64.f32 	%fd37, %f68;
	add.f64 	%fd38, %fd36, %fd37;
	add.s32 	%r48, %r48, 1;
	mul.wide.u32 	%rd53, %r48, 4;
	add.s64 	%rd54, %rd1, %rd53;
	ld.global.f32 	%f69, [%rd54];
	sub.f32 	%f70, %f69, %f9;
	mul.f32 	%f71, %f70, %f70;
	cvt.f64.f32 	%fd39, %f71;
	add.f64 	%fd40, %fd38, %fd39;
	add.s32 	%r47, %r47, 1;
	mul.wide.u32 	%rd55, %r47, 4;
	add.s64 	%rd56, %rd1, %rd55;
	ld.global.f32 	%f72, [%rd56];
	sub.f32 	%f73, %f72, %f10;
	mul.f32 	%f74, %f73, %f73;
	cvt.f64.f32 	%fd41, %f74;
	add.f64 	%fd42, %fd40, %fd41;
	add.s32 	%r46, %r46, 1;
	mul.wide.u32 	%rd57, %r46, 4;
	add.s64 	%rd58, %rd1, %rd57;
	ld.global.f32 	%f75, [%rd58];
	sub.f32 	%f76, %f75, %f11;
	mul.f32 	%f77, %f76, %f76;
	cvt.f64.f32 	%fd43, %f77;
	add.f64 	%fd44, %fd42, %fd43;
	setp.lt.f64 	%p3, %fd44, %fd45;
	selp.f64 	%fd45, %fd44, %fd45, %p3;
	selp.b32 	%r55, %r44, %r55, %p3;
	add.s64 	%rd67, %rd67, 4;
	add.s32 	%r45, %r45, 1;
	setp.ne.s32 	%p4, %r45, -1;
	@%p4 bra 	$L__BB20_3;
$L__BB20_4:
	ld.param.u64 	%rd65, [_Z19countNewMembershipsILi11EEvPfS0_PiS1_S1_S1__param_2];
	cvta.to.global.u64 	%rd59, %rd65;
	mul.wide.s32 	%rd60, %r1, 4;
	add.s64 	%rd5, %rd59, %rd60;
	ld.global.u32 	%r42, [%rd5];
	setp.eq.s32 	%p5, %r42, %r55;
	@%p5 bra 	$L__BB20_6;
	ld.param.u64 	%rd66, [_Z19countNewMembershipsILi11EEvPfS0_PiS1_S1_S1__param_3];
	cvta.to.global.u64 	%rd61, %rd66;
	add.s64 	%rd63, %rd61, %rd60;
	mov.b32 	%r43, 1;
	st.global.u32 	[%rd63], %r43;
$L__BB20_6:
	st.global.u32 	[%rd5], %r55;
$L__BB20_7:
	ret;

}
	// .globl	_Z17countNewCentroidsILi11EEvPfS0_PiS0_S1_S1_S1_
.visible .entry _Z17countNewCentroidsILi11EEvPfS0_PiS0_S1_S1_S1_(
	.param .u64 .ptr .align 1 _Z17countNewCentroidsILi11EEvPfS0_PiS0_S1_S1_S1__param_0,
	.param .u64 .ptr .align 1 _Z17countNewCentroidsILi11EEvPfS0_PiS0_S1_S1_S1__param_1,
	.param .u64 .ptr .align 1 _Z17countNewCentroidsILi11EEvPfS0_PiS0_S1_S1_S1__param_2,
	.param .u64 .ptr .align 1 _Z17countNewCentroidsILi11EEvPfS0_PiS0_S1_S1_S1__param_3,
	.param .u64 .ptr .align 1 _Z17countNewCentroidsILi11EEvPfS0_PiS0_S1_S1_S1__param_4,
	.param .u64 .ptr .align 1 _Z17countNewCentroidsILi11EEvPfS0_PiS0_S1_S1_S1__param_5,
	.param .u64 .ptr .align 1 _Z17countNewCentroidsILi11EEvPfS0_PiS0_S1_S1_S1__param_6
)
{
	.reg .pred 	%p<10>;
	.reg .b32 	%r<58>;
	.reg .b32 	%f<25>;
	.reg .b64 	%rd<31>;

	ld.param.u64 	%rd3, [_Z17countNewCentroidsILi11EEvPfS0_PiS0_S1_S1_S1__param_0];
	ld.param.u64 	%rd4, [_Z17countNewCentroidsILi11EEvPfS0_PiS0_S1_S1_S1__param_2];
	ld.param.u64 	%rd5, [_Z17countNewCentroidsILi11EEvPfS0_PiS0_S1_S1_S1__param_3];
	ld.param.u64 	%rd6, [_Z17countNewCentroidsILi11EEvPfS0_PiS0_S1_S1_S1__param_4];
	ld.param.u64 	%rd7, [_Z17countNewCentroidsILi11EEvPfS0_PiS0_S1_S1_S1__param_5];
	ld.param.u64 	%rd8, [_Z17countNewCentroidsILi11EEvPfS0_PiS0_S1_S1_S1__param_6];
	cvta.to.global.u64 	%rd9, %rd8;
	cvta.to.global.u64 	%rd10, %rd7;
	ld.global.u32 	%r1, [%rd10];
	ld.global.u32 	%r2, [%rd9];
	mul.lo.s32 	%r3, %r1, 44;
	mov.u32 	%r20, %ctaid.x;
	shl.b32 	%r21, %r20, 10;
	mov.u32 	%r57, %tid.x;
	or.b32  	%r5, %r21, %r57;
	mul.lo.s32 	%r6, %r1, 11;
	setp.ge.s32 	%p1, %r57, %r6;
	@%p1 bra 	$L__BB21_3;
	mov.u32 	%r7, %ntid.x;
	mov.u32 	%r54, %r57;
$L__BB21_2:
	shl.b32 	%r22, %r54, 2;
	mov.u32 	%r23, array;
	add.s32 	%r24, %r23, %r22;
	mov.b32 	%r25, 0;
	st.shared.u32 	[%r24], %r25;
	add.s32 	%r54, %r54, %r7;
	setp.lt.s32 	%p2, %r54, %r6;
	@%p2 bra 	$L__BB21_2;
$L__BB21_3:
	mov.u32 	%r26, array;
	add.s32 	%r8, %r26, %r3;
	setp.ge.s32 	%p3, %r57, %r1;
	@%p3 bra 	$L__BB21_6;
	mov.u32 	%r9, %ntid.x;
	mov.u32 	%r55, %r57;
$L__BB21_5:
	shl.b32 	%r27, %r55, 2;
	add.s32 	%r28, %r8, %r27;
	mov.b32 	%r29, 0;
	st.shared.u32 	[%r28], %r29;
	add.s32 	%r55, %r55, %r9;
	setp.lt.s32 	%p4, %r55, %r1;
	@%p4 bra 	$L__BB21_5;
$L__BB21_6:
	bar.sync 	0;
	setp.ge.s32 	%p5, %r5, %r2;
	@%p5 bra 	$L__BB21_8;
	cvta.to.global.u64 	%rd11, %rd4;
	mul.wide.s32 	%rd12, %r5, 4;
	add.s64 	%rd13, %rd11, %rd12;
	ld.global.u32 	%r30, [%rd13];
	shl.b32 	%r31, %r30, 2;
	add.s32 	%r33, %r26, %r31;
	cvta.to.global.u64 	%rd14, %rd3;
	add.s64 	%rd15, %rd14, %rd12;
	ld.global.f32 	%f1, [%rd15];
	atom.shared.add.f32 	%f2, [%r33], %f1;
	shl.b32 	%r34, %r1, 2;
	add.s32 	%r35, %r33, %r34;
	mul.wide.s32 	%rd16, %r2, 4;
	add.s64 	%rd17, %rd15, %rd16;
	ld.global.f32 	%f3, [%rd17];
	atom.shared.add.f32 	%f4, [%r35], %f3;
	add.s32 	%r36, %r35, %r34;
	add.s64 	%rd18, %rd17, %rd16;
	ld.global.f32 	%f5, [%rd18];
	atom.shared.add.f32 	%f6, [%r36], %f5;
	add.s32 	%r37, %r36, %r34;
	add.s64 	%rd19, %rd18, %rd16;
	ld.global.f32 	%f7, [%rd19];
	atom.shared.add.f32 	%f8, [%r37], %f7;
	add.s32 	%r38, %r37, %r34;
	add.s64 	%rd20, %rd19, %rd16;
	ld.global.f32 	%f9, [%rd20];
	atom.shared.add.f32 	%f10, [%r38], %f9;
	add.s32 	%r39, %r38, %r34;
	add.s64 	%rd21, %rd20, %rd16;
	ld.global.f32 	%f11, [%rd21];
	atom.shared.add.f32 	%f12, [%r39], %f11;
	add.s32 	%r40, %r39, %r34;
	add.s64 	%rd22, %rd21, %rd16;
	ld.global.f32 	%f13, [%rd22];
	atom.shared.add.f32 	%f14, [%r40], %f13;
	add.s32 	%r41, %r40, %r34;
	add.s64 	%rd23, %rd22, %rd16;
	ld.global.f32 	%f15, [%rd23];
	atom.shared.add.f32 	%f16, [%r41], %f15;
	add.s32 	%r42, %r41, %r34;
	add.s64 	%rd24, %rd23, %rd16;
	ld.global.f32 	%f17, [%rd24];
	atom.shared.add.f32 	%f18, [%r42], %f17;
	add.s32 	%r43, %r42, %r34;
	add.s64 	%rd25, %rd24, %rd16;
	ld.global.f32 	%f19, [%rd25];
	atom.shared.add.f32 	%f20, [%r43], %f19;
	add.s32 	%r44, %r43, %r34;
	add.s64 	%rd26, %rd25, %rd16;
	ld.global.f32 	%f21, [%rd26];
	atom.shared.add.f32 	%f22, [%r44], %f21;
	add.s32 	%r45, %r33, %r3;
	atom.shared.add.u32 	%r46, [%r45], 1;
$L__BB21_8:
	setp.ge.s32 	%p6, %r57, %r6;
	bar.sync 	0;
	@%p6 bra 	$L__BB21_11;
	mov.u32 	%r14, %ntid.x;
	cvta.to.global.u64 	%rd1, %rd5;
	mov.u32 	%r56, %r57;
$L__BB21_10:
	mul.wide.s32 	%rd27, %r56, 4;
	add.s64 	%rd28, %rd1, %rd27;
	shl.b32 	%r47, %r56, 2;
	add.s32 	%r49, %r26, %r47;
	ld.shared.f32 	%f23, [%r49];
	atom.global.add.f32 	%f24, [%rd28], %f23;
	add.s32 	%r56, %r56, %r14;
	setp.lt.s32 	%p7, %r56, %r6;
	@%p7 bra 	$L__BB21_10;
$L__BB21_11:
	setp.ge.s32 	%p8, %r57, %r1;
	@%p8 bra 	$L__BB21_14;
	mov.u32 	%r15, %ntid.x;
	cvta.to.global.u64 	%rd2, %rd6;
$L__BB21_13:
	mul.wide.s32 	%rd29, %r57, 4;
	add.s64 	%rd30, %rd2, %rd29;
	shl.b32 	%r50, %r57, 2;
	add.s32 	%r51, %r8, %r50;
	ld.shared.u32 	%r52, [%r51];
	atom.global.add.u32 	%r53, [%rd30], %r52;
	add.s32 	%r57, %r57, %r15;
	setp.lt.s32 	%p9, %r57, %r1;
	@%p9 bra 	$L__BB21_13;
$L__BB21_14:
	ret;

}
	// .globl	_Z19countNewMembershipsILi12EEvPfS0_PiS1_S1_S1_
.visible .entry _Z19countNewMembershipsILi12EEvPfS0_PiS1_S1_S1_(
	.param .u64 .ptr .align 1 _Z19countNewMembershipsILi12EEvPfS0_PiS1_S1_S1__param_0,
	.param .u64 .ptr .align 1 _Z19countNewMembershipsILi12EEvPfS0_PiS1_S1_S1__param_1,
	.param .u64 .ptr .align 1 _Z19countNewMembershipsILi12EEvPfS0_PiS1_S1_S1__param_2,
	.param .u64 .ptr .align 1 _Z19countNewMembershipsILi12EEvPfS0_PiS1_S1_S1__param_3,
	.param .u64 .ptr .align 1 _Z19countNewMembershipsILi12EEvPfS0_PiS1_S1_S1__param_4,
	.param .u64 .ptr .align 1 _Z19countNewMembershipsILi12EEvPfS0_PiS1_S1_S1__param_5
)
{
	.reg .pred 	%p<6>;
	.reg .b32 	%r<64>;
	.reg .b32 	%f<85>;
	.reg .b64 	%rd<72>;
	.reg .b64 	%fd<50>;

	ld.param.u64 	%rd6, [_Z19countNewMembershipsILi12EEvPfS0_PiS1_S1_S1__param_0];
	ld.param.u64 	%rd10, [_Z19countNewMembershipsILi12EEvPfS0_PiS1_S1_S1__param_4];
	ld.param.u64 	%rd11, [_Z19countNewMembershipsILi12EEvPfS0_PiS1_S1_S1__param_5];
	cvta.to.global.u64 	%rd12, %rd10;
	cvta.to.global.u64 	%rd13, %rd11;
	mov.u32 	%r40, %ctaid.x;
	shl.b32 	%r41, %r40, 10;
	mov.u32 	%r42, %tid.x;
	or.b32  	%r1, %r41, %r42;
	ld.global.u32 	%r2, [%rd13];
	ld.global.u32 	%r3, [%rd12];
	setp.ge.s32 	%p1, %r1, %r3;
	@%p1 bra 	$L__BB22_7;
	cvta.to.global.u64 	%rd14, %rd6;
	mul.wide.s32 	%rd15, %r1, 4;
	add.s64 	%rd16, %rd14, %rd15;
	ld.global.f32 	%f1, [%rd16];
	mul.wide.s32 	%rd17, %r3, 4;
	add.s64 	%rd18, %rd16, %rd17;
	ld.global.f32 	%f2, [%rd18];
	add.s64 	%rd19, %rd18, %rd17;
	ld.global.f32 	%f3, [%rd19];
	add.s64 	%rd20, %rd19, %rd17;
	ld.global.f32 	%f4, [%rd20];
	add.s64 	%rd21, %rd20, %rd17;
	ld.global.f32 	%f5, [%rd21];
	add.s64 	%rd22, %rd21, %rd17;
	ld.global.f32 	%f6, [%rd22];
	add.s64 	%rd23, %rd22, %rd17;
	ld.global.f32 	%f7, [%rd23];
	add.s64 	%rd24, %rd23, %rd17;
	ld.global.f32 	%f8, [%rd24];
	add.s64 	%rd25, %rd24, %rd17;
	ld.global.f32 	%f9, [%rd25];
	add.s64 	%rd26, %rd25, %rd17;
	ld.global.f32 	%f10, [%rd26];
	add.s64 	%rd27, %rd26, %rd17;
	ld.global.f32 	%f11, [%rd27];
	add.s64 	%rd28, %rd27, %rd17;
	ld.global.f32 	%f12, [%rd28];
	setp.lt.s32 	%p2, %r2, 2;
	mov.b32 	%r63, 0;
	@%p2 bra 	$L__BB22_4;
	ld.param.u64 	%rd68, [_Z19countNewMembershipsILi12EEvPfS0_PiS1_S1_S1__param_1];
	cvta.to.global.u64 	%rd1, %rd68;
	ld.global.f32 	%f13, [%rd1];
	sub.f32 	%f14, %f13, %f1;
	mul.wide.s32 	%rd29, %r2, 4;
	add.s64 	%rd30, %rd1, %rd29;
	ld.global.f32 	%f15, [%rd30];
	sub.f32 	%f16, %f15, %f2;
	add.s64 	%rd31, %rd30, %rd29;
	ld.global.f32 	%f17, [%rd31];
	sub.f32 	%f18, %f17, %f3;
	add.s64 	%rd32, %rd31, %rd29;
	ld.global.f32 	%f19, [%rd32];
	sub.f32 	%f20, %f19, %f4;
	add.s64 	%rd33, %rd32, %rd29;
	ld.global.f32 	%f21, [%rd33];
	sub.f32 	%f22, %f21, %f5;
	add.s64 	%rd34, %rd33, %rd29;
	ld.global.f32 	%f23, [%rd34];
	sub.f32 	%f24, %f23, %f6;
	add.s64 	%rd35, %rd34, %rd29;
	ld.global.f32 	%f25, [%rd35];
	sub.f32 	%f26, %f25, %f7;
	add.s64 	%rd36, %rd35, %rd29;
	ld.global.f32 	%f27, [%rd36];
	sub.f32 	%f28, %f27, %f8;
	add.s64 	%rd37, %rd36, %rd29;
	ld.global.f32 	%f29, [%rd37];
	sub.f32 	%f30, %f29, %f9;
	add.s64 	%rd38, %rd37, %rd29;
	ld.global.f32 	%f31, [%rd38];
	sub.f32 	%f32, %f31, %f10;
	add.s64 	%rd39, %rd38, %rd29;
	ld.global.f32 	%f33, [%rd39];
	sub.f32 	%f34, %f33, %f11;
	add.s64 	%rd40, %rd39, %rd29;
	ld.global.f32 	%f35, [%rd40];
	sub.f32 	%f36, %f35, %f12;
	add.s64 	%rd71, %rd1, 4;
	mul.lo.s32 	%r61, %r2, 3;
	shl.b32 	%r60, %r2, 2;
	mul.lo.s32 	%r59, %r2, 5;
	mul.lo.s32 	%r58, %r2, 6;
	mul.lo.s32 	%r57, %r2, 7;
	shl.b32 	%r56, %r2, 3;
	mul.lo.s32 	%r55, %r2, 9;
	mul.lo.s32 	%r54, %r2, 10;
	mul.lo.s32 	%r53, %r2, 11;
	neg.s32 	%r52, %r2;
	mul.f32 	%f37, %f36, %f36;
	cvt.f64.f32 	%fd4, %f37;
	mul.f32 	%f38, %f34, %f34;
	cvt.f64.f32 	%fd5, %f38;
	mul.f32 	%f39, %f32, %f32;
	cvt.f64.f32 	%fd6, %f39;
	mul.f32 	%f40, %f30, %f30;
	cvt.f64.f32 	%fd7, %f40;
	mul.f32 	%f41, %f28, %f28;
	cvt.f64.f32 	%fd8, %f41;
	mul.f32 	%f42, %f26, %f26;
	cvt.f64.f32 	%fd9, %f42;
	mul.f32 	%f43, %f24, %f24;
	cvt.f64.f32 	%fd10, %f43;
	mul.f32 	%f44, %f22, %f22;
	cvt.f64.f32 	%fd11, %f44;
	mul.f32 	%f45, %f20, %f20;
	cvt.f64.f32 	%fd12, %f45;
	mul.f32 	%f46, %f18, %f18;
	cvt.f64.f32 	%fd13, %f46;
	mul.f32 	%f47, %f16, %f16;
	cvt.f64.f32 	%fd14, %f47;
	mul.f32 	%f48, %f14, %f14;
	cvt.f64.f32 	%fd15, %f48;
	add.f64 	%fd16, %fd15, %fd14;
	add.f64 	%fd17, %fd16, %fd13;
	add.f64 	%fd18, %fd17, %fd12;
	add.f64 	%fd19, %fd18, %fd11;
	add.f64 	%fd20, %fd19, %fd10;
	add.f64 	%fd21, %fd20, %fd9;
	add.f64 	%fd22, %fd21, %fd8;
	add.f64 	%fd23, %fd22, %fd7;
	add.f64 	%fd24, %fd23, %fd6;
	add.f64 	%fd25, %fd24, %fd5;
	add.f64 	%fd49, %fd25, %fd4;
	mov.b32 	%r51, 0;
	mov.u32 	%r63, %r51;
$L__BB22_3:
	add.s32 	%r51, %r51, 1;
	ld.global.f32 	%f49, [%rd71];
	sub.f32 	%f50, %f49, %f1;
	mul.f32 	%f51, %f50, %f50;
	cvt.f64.f32 	%fd26, %f51;
	mul.wide.u32 	%rd41, %r2, 4;
	add.s64 	%rd42, %rd71, %rd41;
	ld.global.f32 	%f52, [%rd42];
	sub.f32 	%f53, %f52, %f2;
	mul.f32 	%f54, %f53, %f53;
	cvt.f64.f32 	%fd27, %f54;
	add.f64 	%fd28, %fd26, %fd27;
	shl.b32 	%r45, %r2, 1;
	mul.wide.u32 	%rd43, %r45, 4;
	add.s64 	%rd44, %rd71, %rd43;
	ld.global.f32 	%f55, [%rd44];
	sub.f32 	%f56, %f55, %f3;
	mul.f32 	%f57, %f56, %f56;
	cvt.f64.f32 	%fd29, %f57;
	add.f64 	%fd30, %fd28, %fd29;
	add.s32 	%r61, %r61, 1;
	mul.wide.u32 	%rd45, %r61, 4;
	add.s64 	%rd46, %rd1, %rd45;
	ld.global.f32 	%f58, [%rd46];
	sub.f32 	%f59, %f58, %f4;
	mul.f32 	%f60, %f59, %f59;
	cvt.f64.f32 	%fd31, %f60;
	add.f64 	%fd32, %fd30, %fd31;
	add.s32 	%r60, %r60, 1;
	mul.wide.u32 	%rd47, %r60, 4;
	add.s64 	%rd48, %rd1, %rd47;
	ld.global.f32 	%f61, [%rd48];
	sub.f32 	%f62, %f61, %f5;
	mul.f32 	%f63, %f62, %f62;
	cvt.f64.f32 	%fd33, %f63;
	add.f64 	%fd34, %fd32, %fd33;
	add.s32 	%r59, %r59, 1;
	mul.wide.u32 	%rd49, %r59, 4;
	add.s64 	%rd50, %rd1, %rd49;
	ld.global.f32 	%f64, [%rd50];
	sub.f32 	%f65, %f64, %f6;
	mul.f32 	%f66, %f65, %f65;
	cvt.f64.f32 	%fd35, %f66;
	add.f64 	%fd36, %fd34, %fd35;
	add.s32 	%r58, %r58, 1;
	mul.wide.u32 	%rd51, %r58, 4;
	add.s64 	%rd52, %rd1, %rd51;
	ld.global.f32 	%f67, [%rd52];
	sub.f32 	%f68, %f67, %f7;
	mul.f32 	%f69, %f68, %f68;
	cvt.f64.f32 	%fd37, %f69;
	add.f64 	%fd38, %fd36, %fd37;
	add.s32 	%r57, %r57, 1;
	mul.wide.u32 	%rd53, %r57, 4;
	add.s64 	%rd54, %rd1, %rd53;
	ld.global.f32 	%f70, [%rd54];
	sub.f32 	%f71, %f70, %f8;
	mul.f32 	%f72, %f71, %f71;
	cvt.f64.f32 	%fd39, %f72;
	add.f64 	%fd40, %fd38, %fd39;
	add.s32 	%r56, %r56, 1;
	mul.wide.u32 	%rd55, %r56, 4;
	add.s64 	%rd56, %rd1, %rd55;
	ld.global.f32 	%f73, [%rd56];
	sub.f32 	%f74, %f73, %f9;
	mul.f32 	%f75, %f74, %f74;
	cvt.f64.f32 	%fd41, %f75;
	add.f64 	%fd42, %fd40, %fd41;
	add.s32 	%r55, %r55, 1;
	mul.wide.u32 	%rd57, %r55, 4;
	add.s64 	%rd58, %rd1, %rd57;
	ld.global.f32 	%f76, [%rd58];
	sub.f32 	%f77, %f76, %f10;
	mul.f32 	%f78, %f77, %f77;
	cvt.f64.f32 	%fd43, %f78;
	add.f64 	%fd44, %fd42, %fd43;
	add.s32 	%r54, %r54, 1;
	mul.wide.u32 	%rd59, %r54, 4;
	add.s64 	%rd60, %rd1, %rd59;
	ld.global.f32 	%f79, [%rd60];
	sub.f32 	%f80, %f79, %f11;
	mul.f32 	%f81, %f80, %f80;
	cvt.f64.f32 	%fd45, %f81;
	add.f64 	%fd46, %fd44, %fd45;
	add.s32 	%r53, %r53, 1;
	mul.wide.u32 	%rd61, %r53, 4;
	add.s64 	%rd62, %rd1, %rd61;
	ld.global.f32 	%f82, [%rd62];
	sub.f32 	%f83, %f82, %f12;
	mul.f32 	%f84, %f83, %f83;
	cvt.f64.f32 	%fd47, %f84;
	add.f64 	%fd48, %fd46, %fd47;
	setp.lt.f64 	%p3, %fd48, %fd49;
	selp.f64 	%fd49, %fd48, %fd49, %p3;
	selp.b32 	%r63, %r51, %r63, %p3;
	add.s64 	%rd71, %rd71, 4;
	add.s32 	%r52, %r52, 1;
	setp.ne.s32 	%p4, %r52, -1;
	@%p4 bra 	$L__BB22_3;
$L__BB22_4:
	ld.param.u64 	%rd69, [_Z19countNewMembershipsILi12EEvPfS0_PiS1_S1_S1__param_2];
	mov.u32 	%r46, %ctaid.x;
	shl.b32 	%r47, %r46, 10;
	mov.u32 	%r48, %tid.x;
	or.b32  	%r39, %r47, %r48;
	cvta.to.global.u64 	%rd63, %rd69;
	mul.wide.s32 	%rd64, %r39, 4;
	add.s64 	%rd5, %rd63, %rd64;
	ld.global.u32 	%r49, [%rd5];
	setp.eq.s32 	%p5, %r49, %r63;
	@%p5 bra 	$L__BB22_6;
	ld.param.u64 	%rd70, [_Z19countNewMembershipsILi12EEvPfS0_PiS1_S1_S1__param_3];
	cvta.to.global.u64 	%rd65, %rd70;
	add.s64 	%rd67, %rd65, %rd64;
	mov.b32 	%r50, 1;
	st.global.u32 	[%rd67], %r50;
$L__BB22_6:
	st.global.u32 	[%rd5], %r63;
$L__BB22_7:
	ret;

}
	// .globl	_Z17countNewCentroidsILi12EEvPfS0_PiS0_S1_S1_S1_
.visible .entry _Z17countNewCentroidsILi12EEvPfS0_PiS0_S1_S1_S1_(
	.param .u64 .ptr .align 1 _Z17countNewCentroidsILi12EEvPfS0_PiS0_S1_S1_S1__param_0,
	.param .u64 .ptr .align 1 _Z17countNewCentroidsILi12EEvPfS0_PiS0_S1_S1_S1__param_1,
	.param .u64 .ptr .align 1 _Z17countNewCentroidsILi12EEvPfS0_PiS0_S1_S1_S1__param_2,
	.param .u64 .ptr .align 1 _Z17countNewCentroidsILi12EEvPfS0_PiS0_S1_S1_S1__param_3,
	.param .u64 .ptr .align 1 _Z17countNewCentroidsILi12EEvPfS0_PiS0_S1_S1_S1__param_4,
	.param .u64 .ptr .align 1 _Z17countNewCentroidsILi12EEvPfS0_PiS0_S1_S1_S1__param_5,
	.param .u64 .ptr .align 1 _Z17countNewCentroidsILi12EEvPfS0_PiS0_S1_S1_S1__param_6
)
{
	.reg .pred 	%p<10>;
	.reg .b32 	%r<59>;
	.reg .b32 	%f<27>;
	.reg .b64 	%rd<32>;

	ld.param.u64 	%rd3, [_Z17countNewCentroidsILi12EEvPfS0_PiS0_S1_S1_S1__param_0];
	ld.param.u64 	%rd4, [_Z17countNewCentroidsILi12EEvPfS0_PiS0_S1_S1_S1__param_2];
	ld.param.u64 	%rd5, [_Z17countNewCentroidsILi12EEvPfS0_PiS0_S1_S1_S1__param_3];
	ld.param.u64 	%rd6, [_Z17countNewCentroidsILi12EEvPfS0_PiS0_S1_S1_S1__param_4];
	ld.param.u64 	%rd7, [_Z17countNewCentroidsILi12EEvPfS0_PiS0_S1_S1_S1__param_5];
	ld.param.u64 	%rd8, [_Z17countNewCentroidsILi12EEvPfS0_PiS0_S1_S1_S1__param_6];
	cvta.to.global.u64 	%rd9, %rd8;
	cvta.to.global.u64 	%rd10, %rd7;
	ld.global.u32 	%r1, [%rd10];
	ld.global.u32 	%r2, [%rd9];
	mul.lo.s32 	%r3, %r1, 48;
	mov.u32 	%r20, %ctaid.x;
	shl.b32 	%r21, %r20, 10;
	mov.u32 	%r58, %tid.x;
	or.b32  	%r5, %r21, %r58;
	mul.lo.s32 	%r6, %r1, 12;
	setp.ge.s32 	%p1, %r58, %r6;
	@%p1 bra 	$L__BB23_3;
	mov.u32 	%r7, %ntid.x;
	mov.u32 	%r55, %r58;
$L__BB23_2:
	shl.b32 	%r22, %r55, 2;
	mov.u32 	%r23, array;
	add.s32 	%r24, %r23, %r22;
	mov.b32 	%r25, 0;
	st.shared.u32 	[%r24], %r25;
	add.s32 	%r55, %r55, %r7;
	setp.lt.s32 	%p2, %r55, %r6;
	@%p2 bra 	$L__BB23_2;
$L__BB23_3:
	mov.u32 	%r26, array;
	add.s32 	%r8, %r26, %r3;
	setp.ge.s32 	%p3, %r58, %r1;
	@%p3 bra 	$L__BB23_6;
	mov.u32 	%r9, %ntid.x;
	mov.u32 	%r56, %r58;
$L__BB23_5:
	shl.b32 	%r27, %r56, 2;
	add.s32 	%r28, %r8, %r27;
	mov.b32 	%r29, 0;
	st.shared.u32 	[%r28], %r29;
	add.s32 	%r56, %r56, %r9;
	setp.lt.s32 	%p4, %r56, %r1;
	@%p4 bra 	$L__BB23_5;
$L__BB23_6:
	bar.sync 	0;
	setp.ge.s32 	%p5, %r5, %r2;
	@%p5 bra 	$L__BB23_8;
	cvta.to.global.u64 	%rd11, %rd4;
	mul.wide.s32 	%rd12, %r5, 4;
	add.s64 	%rd13, %rd11, %rd12;
	ld.global.u32 	%r30, [%rd13];
	shl.b32 	%r31, %r30, 2;
	add.s32 	%r33, %r26, %r31;
	cvta.to.global.u64 	%rd14, %rd3;
	add.s64 	%rd15, %rd14, %rd12;
	ld.global.f32 	%f1, [%rd15];
	atom.shared.add.f32 	%f2, [%r33], %f1;
	shl.b32 	%r34, %r1, 2;
	add.s32 	%r35, %r33, %r34;
	mul.wide.s32 	%rd16, %r2, 4;
	add.s64 	%rd17, %rd15, %rd16;
	ld.global.f32 	%f3, [%rd17];
	atom.shared.add.f32 	%f4, [%r35], %f3;
	add.s32 	%r36, %r35, %r34;
	add.s64 	%rd18, %rd17, %rd16;
	ld.global.f32 	%f5, [%rd18];
	atom.shared.add.f32 	%f6, [%r36], %f5;
	add.s32 	%r37, %r36, %r34;
	add.s64 	%rd19, %rd18, %rd16;
	ld.global.f32 	%f7, [%rd19];
	atom.shared.add.f32 	%f8, [%r37], %f7;
	add.s32 	%r38, %r37, %r34;
	add.s64 	%rd20, %rd19, %rd16;
	ld.global.f32 	%f9, [%rd20];
	atom.shared.add.f32 	%f10, [%r38], %f9;
	add.s32 	%r39, %r38, %r34;
	add.s64 	%rd21, %rd20, %rd16;
	ld.global.f32 	%f11, [%rd21];
	atom.shared.add.f32 	%f12, [%r39], %f11;
	add.s32 	%r40, %r39, %r34;
	add.s64 	%rd22, %rd21, %rd16;
	ld.global.f32 	%f13, [%rd22];
	atom.shared.add.f32 	%f14, [%r40], %f13;
	add.s32 	%r41, %r40, %r34;
	add.s64 	%rd23, %rd22, %rd16;
	ld.global.f32 	%f15, [%rd23];
	atom.shared.add.f32 	%f16, [%r41], %f15;
	add.s32 	%r42, %r41, %r34;
	add.s64 	%rd24, %rd23, %rd16;
	ld.global.f32 	%f17, [%rd24];
	atom.shared.add.f32 	%f18, [%r42], %f17;
	add.s32 	%r43, %r42, %r34;
	add.s64 	%rd25, %rd24, %rd16;
	ld.global.f32 	%f19, [%rd25];
	atom.shared.add.f32 	%f20, [%r43], %f19;
	add.s32 	%r44, %r43, %r34;
	add.s64 	%rd26, %rd25, %rd16;
	ld.global.f32 	%f21, [%rd26];
	atom.shared.add.f32 	%f22, [%r44], %f21;
	add.s32 	%r45, %r44, %r34;
	add.s64 	%rd27, %rd26, %rd16;
	ld.global.f32 	%f23, [%rd27];
	atom.shared.add.f32 	%f24, [%r45], %f23;
	add.s32 	%r46, %r33, %r3;
	atom.shared.add.u32 	%r47, [%r46], 1;
$L__BB23_8:
	setp.ge.s32 	%p6, %r58, %r6;
	bar.sync 	0;
	@%p6 bra 	$L__BB23_11;
	mov.u32 	%r14, %ntid.x;
	cvta.to.global.u64 	%rd1, %rd5;
	mov.u32 	%r57, %r58;
$L__BB23_10:
	mul.wide.s32 	%rd28, %r57, 4;
	add.s64 	%rd29, %rd1, %rd28;
	shl.b32 	%r48, %r57, 2;
	add.s32 	%r50, %r26, %r48;
	ld.shared.f32 	%f25, [%r50];
	atom.global.add.f32 	%f26, [%rd29], %f25;
	add.s32 	%r57, %r57, %r14;
	setp.lt.s32 	%p7, %r57, %r6;
	@%p7 bra 	$L__BB23_10;
$L__BB23_11:
	setp.ge.s32 	%p8, %r58, %r1;
	@%p8 bra 	$L__BB23_14;
	mov.u32 	%r15, %ntid.x;
	cvta.to.global.u64 	%rd2, %rd6;
$L__BB23_13:
	mul.wide.s32 	%rd30, %r58, 4;
	add.s64 	%rd31, %rd2, %rd30;
	shl.b32 	%r51, %r58, 2;
	add.s32 	%r52, %r8, %r51;
	ld.shared.u32 	%r53, [%r52];
	atom.global.add.u32 	%r54, [%rd31], %r53;
	add.s32 	%r58, %r58, %r15;
	setp.lt.s32 	%p9, %r58, %r1;
	@%p9 bra 	$L__BB23_13;
$L__BB23_14:
	ret;

}
	// .globl	_Z19countNewMembershipsILi13EEvPfS0_PiS1_S1_S1_
.visible .entry _Z19countNewMembershipsILi13EEvPfS0_PiS1_S1_S1_(
	.param .u64 .ptr .align 1 _Z19countNewMembershipsILi13EEvPfS0_PiS1_S1_S1__param_0,
	.param .u64 .ptr .align 1 _Z19countNewMembershipsILi13EEvPfS0_PiS1_S1_S1__param_1,
	.param .u64 .ptr .align 1 _Z19countNewMembershipsILi13EEvPfS0_PiS1_S1_S1__param_2,
	.param .u64 .ptr .align 1 _Z19countNewMembershipsILi13EEvPfS0_PiS1_S1_S1__param_3,
	.param .u64 .ptr .align 1 _Z19countNewMembershipsILi13EEvPfS0_PiS1_S1_S1__param_4,
	.param .u64 .ptr .align 1 _Z19countNewMembershipsILi13EEvPfS0_PiS1_S1_S1__param_5
)
{
	.reg .pred 	%p<6>;
	.reg .b32 	%r<64>;
	.reg .b32 	%f<92>;
	.reg .b64 	%rd<75>;
	.reg .b64 	%fd<54>;

	ld.param.u64 	%rd8, [_Z19countNewMembershipsILi13EEvPfS0_PiS1_S1_S1__param_0];
	ld.param.u64 	%rd11, [_Z19countNewMembershipsILi13EEvPfS0_PiS1_S1_S1__param_1];
	ld.param.u64 	%rd12, [_Z19countNewMembershipsILi13EEvPfS0_PiS1_S1_S1__param_4];
	ld.param.u64 	%rd13, [_Z19countNewMembershipsILi13EEvPfS0_PiS1_S1_S1__param_5];
	cvta.to.global.u64 	%rd1, %rd11;
	cvta.to.global.u64 	%rd14, %rd12;
	cvta.to.global.u64 	%rd15, %rd13;
	mov.u32 	%r42, %ctaid.x;
	shl.b32 	%r43, %r42, 10;
	mov.u32 	%r44, %tid.x;
	or.b32  	%r1, %r43, %r44;
	ld.global.u32 	%r2, [%rd15];
	ld.global.u32 	%r3, [%rd14];
	setp.ge.s32 	%p1, %r1, %r3;
	@%p1 bra 	$L__BB24_7;
	cvta.to.global.u64 	%rd16, %rd8;
	mul.wide.s32 	%rd17, %r1, 4;
	add.s64 	%rd18, %rd16, %rd17;
	ld.global.f32 	%f1, [%rd18];
	mul.wide.s32 	%rd19, %r3, 4;
	add.s64 	%rd20, %rd18, %rd19;
	ld.global.f32 	%f2, [%rd20];
	add.s64 	%rd21, %rd20, %rd19;
	ld.global.f32 	%f3, [%rd21];
	add.s64 	%rd22, %rd21, %rd19;
	ld.global.f32 	%f4, [%rd22];
	add.s64 	%rd23, %rd22, %rd19;
	ld.global.f32 	%f5, [%rd23];
	add.s64 	%rd24, %rd23, %rd19;
	ld.global.f32 	%f6, [%rd24];
	add.s64 	%rd25, %rd24, %rd19;
	ld.global.f32 	%f7, [%rd25];
	add.s64 	%rd26, %rd25, %rd19;
	ld.global.f32 	%f8, [%rd26];
	add.s64 	%rd27, %rd26, %rd19;
	ld.global.f32 	%f9, [%rd27];
	add.s64 	%rd28, %rd27, %rd19;
	ld.global.f32 	%f10, [%rd28];
	add.s64 	%rd29, %rd28, %rd19;
	ld.global.f32 	%f11, [%rd29];
	add.s64 	%rd30, %rd29, %rd19;
	ld.global.f32 	%f12, [%rd30];
	add.s64 	%rd31, %rd30, %rd19;
	ld.global.f32 	%f13, [%rd31];
	setp.lt.s32 	%p2, %r2, 2;
	mov.b32 	%r63, 0;
	@%p2 bra 	$L__BB24_4;
	ld.global.f32 	%f14, [%rd1];
	sub.f32 	%f15, %f14, %f1;
	mul.wide.s32 	%rd32, %r2, 4;
	add.s64 	%rd33, %rd1, %rd32;
	ld.global.f32 	%f16, [%rd33];
	sub.f32 	%f17, %f16, %f2;
	add.s64 	%rd34, %rd33, %rd32;
	ld.global.f32 	%f18, [%rd34];
	sub.f32 	%f19, %f18, %f3;
	add.s64 	%rd35, %rd34, %rd32;
	ld.global.f32 	%f20, [%rd35];
	sub.f32 	%f21, %f20, %f4;
	add.s64 	%rd36, %rd35, %rd32;
	ld.global.f32 	%f22, [%rd36];
	sub.f32 	%f23, %f22, %f5;
	add.s64 	%rd37, %rd36, %rd32;
	ld.global.f32 	%f24, [%rd37];
	sub.f32 	%f25, %f24, %f6;
	add.s64 	%rd38, %rd37, %rd32;
	ld.global.f32 	%f26, [%rd38];
	sub.f32 	%f27, %f26, %f7;
	add.s64 	%rd39, %rd38, %rd32;
	ld.global.f32 	%f28, [%rd39];
	sub.f32 	%f29, %f28, %f8;
	add.s64 	%rd40, %rd39, %rd32;
	ld.global.f32 	%f30, [%rd40];
	sub.f32 	%f31, %f30, %f9;
	add.s64 	%rd41, %rd40, %rd32;
	ld.global.f32 	%f32, [%rd41];
	sub.f32 	%f33, %f32, %f10;
	add.s64 	%rd42, %rd41, %rd32;
	ld.global.f32 	%f34, [%rd42];
	sub.f32 	%f35, %f34, %f11;
	add.s64 	%rd43, %rd42, %rd32;
	ld.global.f32 	%f36, [%rd43];
	sub.f32 	%f37, %f36, %f12;
	add.s64 	%rd44, %rd43, %rd32;
	ld.global.f32 	%f38, [%rd44];
	sub.f32 	%f39, %f38, %f13;
	add.s64 	%rd74, %rd1, 4;
	shl.b32 	%r47, %r2, 1;
	mul.wide.u32 	%rd3, %r47, 4;
	mul.lo.s32 	%r61, %r2, 3;
	shl.b32 	%r60, %r2, 2;
	mul.lo.s32 	%r59, %r2, 5;
	mul.lo.s32 	%r58, %r2, 6;
	mul.lo.s32 	%r57, %r2, 7;
	shl.b32 	%r56, %r2, 3;
	mul.lo.s32 	%r55, %r2, 9;
	mul.lo.s32 	%r54, %r2, 10;
	mul.lo.s32 	%r53, %r2, 11;
	mul.lo.s32 	%r52, %r2, 12;
	mul.wide.u32 	%rd4, %r2, 4;
	neg.s32 	%r51, %r2;
	mul.f32 	%f40, %f39, %f39;
	cvt.f64.f32 	%fd4, %f40;
	mul.f32 	%f41, %f37, %f37;
	cvt.f64.f32 	%fd5, %f41;
	mul.f32 	%f42, %f35, %f35;
	cvt.f64.f32 	%fd6, %f42;
	mul.f32 	%f43, %f33, %f33;
	cvt.f64.f32 	%fd7, %f43;
	mul.f32 	%f44, %f31, %f31;
	cvt.f64.f32 	%fd8, %f44;
	mul.f32 	%f45, %f29, %f29;
	cvt.f64.f32 	%fd9, %f45;
	mul.f32 	%f46, %f27, %f27;
	cvt.f64.f32 	%fd10, %f46;
	mul.f32 	%f47, %f25, %f25;
	cvt.f64.f32 	%fd11, %f47;
	mul.f32 	%f48, %f23, %f23;
	cvt.f64.f32 	%fd12, %f48;
	mul.f32 	%f49, %f21, %f21;
	cvt.f64.f32 	%fd13, %f49;
	mul.f32 	%f50, %f19, %f19;
	cvt.f64.f32 	%fd14, %f50;
	mul.f32 	%f51, %f17, %f17;
	cvt.f64.f32 	%fd15, %f51;
	mul.f32 	%f52, %f15, %f15;
	cvt.f64.f32 	%fd16, %f52;
	add.f64 	%fd17, %fd16, %fd15;
	add.f64 	%fd18, %fd17, %fd14;
	add.f64 	%fd19, %fd18, %fd13;
	add.f64 	%fd20, %fd19, %fd12;
	add.f64 	%fd21, %fd20, %fd11;
	add.f64 	%fd22, %fd21, %fd10;
	add.f64 	%fd23, %fd22, %fd9;
	add.f64 	%fd24, %fd23, %fd8;
	add.f64 	%fd25, %fd24, %fd7;
	add.f64 	%fd26, %fd25, %fd6;
	add.f64 	%fd27, %fd26, %fd5;
	add.f64 	%fd53, %fd27, %fd4;
	mov.b32 	%r50, 0;
	mov.u32 	%r63, %r50;
$L__BB24_3:
	add.s32 	%r50, %r50, 1;
	ld.global.f32 	%f53, [%rd74];
	sub.f32 	%f54, %f53, %f1;
	mul.f32 	%f55, %f54, %f54;
	cvt.f64.f32 	%fd28, %f55;
	add.s64 	%rd45, %rd74, %rd4;
	ld.global.f32 	%f56, [%rd45];
	sub.f32 	%f57, %f56, %f2;
	mul.f32 	%f58, %f57, %f57;
	cvt.f64.f32 	%fd29, %f58;
	add.f64 	%fd30, %fd28, %fd29;
	add.s64 	%rd46, %rd74, %rd3;
	ld.global.f32 	%f59, [%rd46];
	sub.f32 	%f60, %f59, %f3;
	mul.f32 	%f61, %f60, %f60;
	cvt.f64.f32 	%fd31, %f61;
	add.f64 	%fd32, %fd30, %fd31;
	add.s32 	%r61, %r61, 1;
	mul.wide.u32 	%rd47, %r61, 4;
	add.s64 	%rd48, %rd1, %rd47;
	ld.global.f32 	%f62, [%rd48];
	sub.f32 	%f63, %f62, %f4;
	mul.f32 	%f64, %f63, %f63;
	cvt.f64.f32 	%fd33, %f64;
	add.f64 	%fd34, %fd32, %fd33;
	add.s32 	%r60, %r60, 1;
	mul.wide.u32 	%rd49, %r60, 4;
	add.s64 	%rd50, %rd1, %rd49;
	ld.global.f32 	%f65, [%rd50];
	sub.f32 	%f66, %f65, %f5;
	mul.f32 	%f67, %f66, %f66;
	cvt.f64.f32 	%fd35, %f67;
	add.f64 	%fd36, %fd34, %fd35;
	add.s32 	%r59, %r59, 1;
	mul.wide.u32 	%rd51, %r59, 4;
	add.s64 	%rd52, %rd1, %rd51;
	ld.global.f32 	%f68, [%rd52];
	sub.f32 	%f69, %f68, %f6;
	mul.f32 	%f70, %f69, %f69;
	cvt.f64.f32 	%fd37, %f70;
	add.f64 	%fd38, %fd36, %fd37;
	add.s32 	%r58, %r58, 1;
	mul.wide.u32 	%rd53, %r58, 4;
	add.s64 	%rd54, %rd1, %rd53;
	ld.global.f32 	%f71, [%rd54];
	sub.f32 	%f72, %f71, %f7;
	mul.f32 	%f73, %f72, %f72;
	cvt.f64.f32 	%fd39, %f73;
	add.f64 	%fd40, %fd38, %fd39;
	add.s32 	%r57, %r57, 1;
	mul.wide.u32 	%rd55, %r57, 4;
	add.s64 	%rd56, %rd1, %rd55;
	ld.global.f32 	%f74, [%rd56];
	sub.f32 	%f75, %f74, %f8;
	mul.f32 	%f76, %f75, %f75;
	cvt.f64.f32 	%fd41, %f76;
	add.f64 	%fd42, %fd40, %fd41;
	add.s32 	%r56, %r56, 1;
	mul.wide.u32 	%rd57, %r56, 4;
	add.s64 	%rd58, %rd1, %rd57;
	ld.global.f32 	%f77, [%rd58];
	sub.f32 	%f78, %f77, %f9;
	mul.f32 	%f79, %f78, %f78;
	cvt.f64.f32 	%fd43, %f79;
	add.f64 	%fd44, %fd42, %fd43;
	add.s32 	%r55, %r55, 1;
	mul.wide.u32 	%rd59, %r55, 4;
	add.s64 	%rd60, %rd1, %rd59;
	ld.global.f32 	%f80, [%rd60];
	sub.f32 	%f81, %f80, %f10;
	mul.f32 	%f82, %f81, %f81;
	cvt.f64.f32 	%fd45, %f82;
	add.f64 	%fd46, %fd44, %fd45;
	add.s32 	%r54, %r54, 1;
	mul.wide.u32 	%rd61, %r54, 4;
	add.s64 	%rd62, %rd1, %rd61;
	ld.global.f32 	%f83, [%rd62];
	sub.f32 	%f84, %f83, %f11;
	mul.f32 	%f85, %f84, %f84;
	cvt.f64.f32 	%fd47, %f85;
	add.f64 	%fd48, %fd46, %fd47;
	add.s32 	%r53, %r53, 1;
	mul.wide.u32 	%rd63, %r53, 4;
	add.s64 	%rd64, %rd1, %rd63;
	ld.global.f32 	%f86, [%rd64];
	sub.f32 	%f87, %f86, %f12;
	mul.f32 	%f88, %f87, %f87;
	cvt.f64.f32 	%fd49, %f88;
	add.f64 	%fd50, %fd48, %fd49;
	add.s32 	%r52, %r52, 1;
	mul.wide.u32 	%rd65, %r52, 4;
	add.s64 	%rd66, %rd1, %rd65;
	ld.global.f32 	%f89, [%rd66];
	sub.f32 	%f90, %f89, %f13;
	mul.f32 	%f91, %f90, %f90;
	cvt.f64.f32 	%fd51, %f91;
	add.f64 	%fd52, %fd50, %fd51;
	setp.lt.f64 	%p3, %fd52, %fd53;
	selp.f64 	%fd53, %fd52, %fd53, %p3;
	selp.b32 	%r63, %r50, %r63, %p3;
	add.s64 	%rd74, %rd74, 4;
	add.s32 	%r51, %r51, 1;
	setp.ne.s32 	%p4, %r51, -1;
	@%p4 bra 	$L__BB24_3;
$L__BB24_4:
	ld.param.u64 	%rd72, [_Z19countNewMembershipsILi13EEvPfS0_PiS1_S1_S1__param_2];
	cvta.to.global.u64 	%rd67, %rd72;
	mul.wide.s32 	%rd68, %r1, 4;
	add.s64 	%rd7, %rd67, %rd68;
	ld.global.u32 	%r48, [%rd7];
	setp.eq.s32 	%p5, %r48, %r63;
	@%p5 bra 	$L__BB24_6;
	ld.param.u64 	%rd73, [_Z19countNewMembershipsILi13EEvPfS0_PiS1_S1_S1__param_3];
	cvta.to.global.u64 	%rd69, %rd73;
	add.s64 	%rd71, %rd69, %rd68;
	mov.b32 	%r49, 1;
	st.global.u32 	[%rd71], %r49;
$L__BB24_6:
	st.global.u32 	[%rd7], %r63;
$L__BB24_7:
	ret;

}
	// .globl	_Z17countNewCentroidsILi13EEvPfS0_PiS0_S1_S1_S1_
.visible .entry _Z17countNewCentroidsILi13EEvPfS0_PiS0_S1_S1_S1_(
	.param .u64 .ptr .align 1 _Z17countNewCentroidsILi13EEvPfS0_PiS0_S1_S1_S1__param_0,
	.param .u64 .ptr .align 1 _Z17countNewCentroidsILi13EEvPfS0_PiS0_S1_S1_S1__param_1,
	.param .u64 .ptr .align 1 _Z17countNewCentroidsILi13EEvPfS0_PiS0_S1_S1_S1__param_2,
	.param .u64 .ptr .align 1 _Z17countNewCentroidsILi13EEvPfS0_PiS0_S1_S1_S1__param_3,
	.param .u64 .ptr .align 1 _Z17countNewCentroidsILi13EEvPfS0_PiS0_S1_S1_S1__param_4,
	.param .u64 .ptr .align 1 _Z17countNewCentroidsILi13EEvPfS0_PiS0_S1_S1_S1__param_5,
	.param .u64 .ptr .align 1 _Z17countNewCentroidsILi13EEvPfS0_PiS0_S1_S1_S1__param_6
)
{
	.reg .pred 	%p<10>;
	.reg .b32 	%r<60>;
	.reg .b32 	%f<29>;
	.reg .b64 	%rd<33>;

	ld.param.u64 	%rd3, [_Z17countNewCentroidsILi13EEvPfS0_PiS0_S1_S1_S1__param_0];
	ld.param.u64 	%rd4, [_Z17countNewCentroidsILi13EEvPfS0_PiS0_S1_S1_S1__param_2];
	ld.param.u64 	%rd5, [_Z17countNewCentroidsILi13EEvPfS0_PiS0_S1_S1_S1__param_3];
	ld.param.u64 	%rd6, [_Z17countNewCentroidsILi13EEvPfS0_PiS0_S1_S1_S1__param_4];
	ld.param.u64 	%rd7, [_Z17countNewCentroidsILi13EEvPfS0_PiS0_S1_S1_S1__param_5];
	ld.param.u64 	%rd8, [_Z17countNewCentroidsILi13EEvPfS0_PiS0_S1_S1_S1__param_6];
	cvta.to.global.u64 	%rd9, %rd8;
	cvta.to.global.u64 	%rd10, %rd7;
	ld.global.u32 	%r1, [%rd10];
	ld.global.u32 	%r2, [%rd9];
	mul.lo.s32 	%r3, %r1, 52;
	mov.u32 	%r20, %ctaid.x;
	shl.b32 	%r21, %r20, 10;
	mov.u32 	%r59, %tid.x;
	or.b32  	%r5, %r21, %r59;
	mul.lo.s32 	%r6, %r1, 13;
	setp.ge.s32 	%p1, %r59, %r6;
	@%p1 bra 	$L__BB25_3;
	mov.u32 	%r7, %ntid.x;
	mov.u32 	%r56, %r59;
$L__BB25_2:
	shl.b32 	%r22, %r56, 2;
	mov.u32 	%r23, array;
	add.s32 	%r24, %r23, %r22;
	mov.b32 	%r25, 0;
	st.shared.u32 	[%r24], %r25;
	add.s32 	%r56, %r56, %r7;
	setp.lt.s32 	%p2, %r56, %r6;
	@%p2 bra 	$L__BB25_2;
$L__BB25_3:
	mov.u32 	%r26, array;
	add.s32 	%r8, %r26, %r3;
	setp.ge.s32 	%p3, %r59, %r1;
	@%p3 bra 	$L__BB25_6;
	mov.u32 	%r9, %ntid.x;
	mov.u32 	%r57, %r59;
$L__BB25_5:
	shl.b32 	%r27, %r57, 2;
	add.s32 	%r28, %r8, %r27;
	mov.b32 	%r29, 0;
	st.shared.u32 	[%r28], %r29;
	add.s32 	%r57, %r57, %r9;
	setp.lt.s32 	%p4, %r57, %r1;
	@%p4 bra 	$L__BB25_5;
$L__BB25_6:
	bar.sync 	0;
	setp.ge.s32 	%p5, %r5, %r2;
	@%p5 bra 	$L__BB25_8;
	cvta.to.global.u64 	%rd11, %rd4;
	mul.wide.s32 	%rd12, %r5, 4;
	add.s64 	%rd13, %rd11, %rd12;
	ld.global.u32 	%r30, [%rd13];
	shl.b32 	%r31, %r30, 2;
	add.s32 	%r33, %r26, %r31;
	cvta.to.global.u64 	%rd14, %rd3;
	add.s64 	%rd15, %rd14, %rd12;
	ld.global.f32 	%f1, [%rd15];
	atom.shared.add.f32 	%f2, [%r33], %f1;
	shl.b32 	%r34, %r1, 2;
	add.s32 	%r35, %r33, %r34;
	mul.wide.s32 	%rd16, %r2, 4;
	add.s64 	%rd17, %rd15, %rd16;
	ld.global.f32 	%f3, [%rd17];
	atom.shared.add.f32 	%f4, [%r35], %f3;
	add.s32 	%r36, %r35, %r34;
	add.s64 	%rd18, %rd17, %rd16;
	ld.global.f32 	%f5, [%rd18];
	atom.shared.add.f32 	%f6, [%r36], %f5;
	add.s32 	%r37, %r36, %r34;
	add.s64 	%rd19, %rd18, %rd16;
	ld.global.f32 	%f7, [%rd19];
	atom.shared.add.f32 	%f8, [%r37], %f7;
	add.s32 	%r38, %r37, %r34;
	add.s64 	%rd20, %rd19, %rd16;
	ld.global.f32 	%f9, [%rd20];
	atom.shared.add.f32 	%f10, [%r38], %f9;
	add.s32 	%r39, %r38, %r34;
	add.s64 	%rd21, %rd20, %rd16;
	ld.global.f32 	%f11, [%rd21];
	atom.shared.add.f32 	%f12, [%r39], %f11;
	add.s32 	%r40, %r39, %r34;
	add.s64 	%rd22, %rd21, %rd16;
	ld.global.f32 	%f13, [%rd22];
	atom.shared.add.f32 	%f14, [%r40], %f13;
	add.s32 	%r41, %r40, %r34;
	add.s64 	%rd23, %rd22, %rd16;
	ld.global.f32 	%f15, [%rd23];
	atom.shared.add.f32 	%f16, [%r41], %f15;
	add.s32 	%r42, %r41, %r34;
	add.s64 	%rd24, %rd23, %rd16;
	ld.global.f32 	%f17, [%rd24];
	atom.shared.add.f32 	%f18, [%r42], %f17;
	add.s32 	%r43, %r42, %r34;
	add.s64 	%rd25, %rd24, %rd16;
	ld.global.f32 	%f19, [%rd25];
	atom.shared.add.f32 	%f20, [%r43], %f19;
	add.s32 	%r44, %r43, %r34;
	add.s64 	%rd26, %rd25, %rd16;
	ld.global.f32 	%f21, [%rd26];
	atom.shared.add.f32 	%f22, [%r44], %f21;
	add.s32 	%r45, %r44, %r34;
	add.s64 	%rd27, %rd26, %rd16;
	ld.global.f32 	%f23, [%rd27];
	atom.shared.add.f32 	%f24, [%r45], %f23;
	add.s32 	%r46, %r45, %r34;
	add.s64 	%rd28, %rd27, %rd16;
	ld.global.f32 	%f25, [%rd28];
	atom.shared.add.f32 	%f26, [%r46], %f25;
	mad.lo.s32 	%r47, %r1, 52, %r33;
	atom.shared.add.u32 	%r48, [%r47], 1;
$L__BB25_8:
	setp.ge.s32 	%p6, %r59, %r6;
	bar.sync 	0;
	@%p6 bra 	$L__BB25_11;
	mov.u32 	%r14, %ntid.x;
	cvta.to.global.u64 	%rd1, %rd5;
	mov.u32 	%r58, %r59;
$L__BB25_10:
	mul.wide.s32 	%rd29, %r58, 4;
	add.s64 	%rd30, %rd1, %rd29;
	shl.b32 	%r49, %r58, 2;
	add.s32 	%r51, %r26, %r49;
	ld.shared.f32 	%f27, [%r51];
	atom.global.add.f32 	%f28, [%rd30], %f27;
	add.s32 	%r58, %r58, %r14;
	setp.lt.s32 	%p7, %r58, %r6;
	@%p7 bra 	$L__BB25_10;
$L__BB25_11:
	setp.ge.s32 	%p8, %r59, %r1;
	@%p8 bra 	$L__BB25_14;
	mov.u32 	%r15, %ntid.x;
	cvta.to.global.u64 	%rd2, %rd6;
$L__BB25_13:
	mul.wide.s32 	%rd31, %r59, 4;
	add.s64 	%rd32, %rd2, %rd31;
	shl.b32 	%r52, %r59, 2;
	add.s32 	%r53, %r8, %r52;
	ld.shared.u32 	%r54, [%r53];
	atom.global.add.u32 	%r55, [%rd32], %r54;
	add.s32 	%r59, %r59, %r15;
	setp.lt.s32 	%p9, %r59, %r1;
	@%p9 bra 	$L__BB25_13;
$L__BB25_14:
	ret;

}
	// .globl	_Z19countNewMembershipsILi14EEvPfS0_PiS1_S1_S1_
.visible .entry _Z19countNewMembershipsILi14EEvPfS0_PiS1_S1_S1_(
	.param .u64 .ptr .align 1 _Z19countNewMembershipsILi14EEvPfS0_PiS1_S1_S1__param_0,
	.param .u64 .ptr .align 1 _Z19countNewMembershipsILi14EEvPfS0_PiS1_S1_S1__param_1,
	.param .u64 .ptr .align 1 _Z19countNewMembershipsILi14EEvPfS0_PiS1_S1_S1__param_2,
	.param .u64 .ptr .align 1 _Z19countNewMembershipsILi14EEvPfS0_PiS1_S1_S1__param_3,
	.param .u64 .ptr .align 1 _Z19countNewMembershipsILi14EEvPfS0_PiS1_S1_S1__param_4,
	.param .u64 .ptr .align 1 _Z19countNewMembershipsILi14EEvPfS0_PiS1_S1_S1__param_5
)
{
	.reg .pred 	%p<6>;
	.reg .b32 	%r<72>;
	.reg .b32 	%f<99>;
	.reg .b64 	%rd<80>;
	.reg .b64 	%fd<58>;

	ld.param.u64 	%rd8, [_Z19countNewMembershipsILi14EEvPfS0_PiS1_S1_S1__param_0];
	ld.param.u64 	%rd12, [_Z19countNewMembershipsILi14EEvPfS0_PiS1_S1_S1__param_4];
	ld.param.u64 	%rd13, [_Z19countNewMembershipsILi14EEvPfS0_PiS1_S1_S1__param_5];
	cvta.to.global.u64 	%rd14, %rd12;
	cvta.to.global.u64 	%rd15, %rd13;
	mov.u32 	%r46, %ctaid.x;
	shl.b32 	%r47, %r46, 10;
	mov.u32 	%r48, %tid.x;
	or.b32  	%r1, %r47, %r48;
	ld.global.u32 	%r2, [%rd15];
	ld.global.u32 	%r3, [%rd14];
	setp.ge.s32 	%p1, %r1, %r3;
	@%p1 bra 	$L__BB26_7;
	cvta.to.global.u64 	%rd16, %rd8;
	mul.wide.s32 	%rd17, %r1, 4;
	add.s64 	%rd18, %rd16, %rd17;
	ld.global.f32 	%f1, [%rd18];
	mul.wide.s32 	%rd19, %r3, 4;
	add.s64 	%rd20, %rd18, %rd19;
	ld.global.f32 	%f2, [%rd20];
	add.s64 	%rd21, %rd20, %rd19;
	ld.global.f32 	%f3, [%rd21];
	add.s64 	%rd22, %rd21, %rd19;
	ld.global.f32 	%f4, [%rd22];
	add.s64 	%rd23, %rd22, %rd19;
	ld.global.f32 	%f5, [%rd23];
	add.s64 	%rd24, %rd23, %rd19;
	ld.global.f32 	%f6, [%rd24];
	add.s64 	%rd25, %rd24, %rd19;
	ld.global.f32 	%f7, [%rd25];
	add.s64 	%rd26, %rd25, %rd19;
	ld.global.f32 	%f8, [%rd26];
	add.s64 	%rd27, %rd26, %rd19;
	ld.global.f32 	%f9, [%rd27];
	add.s64 	%rd28, %rd27, %rd19;
	ld.global.f32 	%f10, [%rd28];
	add.s64 	%rd29, %rd28, %rd19;
	ld.global.f32 	%f11, [%rd29];
	add.s64 	%rd30, %rd29, %rd19;
	ld.global.f32 	%f12, [%rd30];
	add.s64 	%rd31, %rd30, %rd19;
	ld.global.f32 	%f13, [%rd31];
	add.s64 	%rd32, %rd31, %rd19;
	ld.global.f32 	%f14, [%rd32];
	setp.lt.s32 	%p2, %r2, 2;
	mov.b32 	%r71, 0;
	@%p2 bra 	$L__BB26_4;
	ld.param.u64 	%rd76, [_Z19countNewMembershipsILi14EEvPfS0_PiS1_S1_S1__param_1];
	cvta.to.global.u64 	%rd1, %rd76;
	ld.global.f32 	%f15, [%rd1];
	sub.f32 	%f16, %f15, %f1;
	mul.wide.s32 	%rd33, %r2, 4;
	add.s64 	%rd34, %rd1, %rd33;
	ld.global.f32 	%f17, [%rd34];
	sub.f32 	%f18, %f17, %f2;
	add.s64 	%rd35, %rd34, %rd33;
	ld.global.f32 	%f19, [%rd35];
	sub.f32 	%f20, %f19, %f3;
	add.s64 	%rd36, %rd35, %rd33;
	ld.global.f32 	%f21, [%rd36];
	sub.f32 	%f22, %f21, %f4;
	add.s64 	%rd37, %rd36, %rd33;
	ld.global.f32 	%f23, [%rd37];
	sub.f32 	%f24, %f23, %f5;
	add.s64 	%rd38, %rd37, %rd33;
	ld.global.f32 	%f25, [%rd38];
	sub.f32 	%f26, %f25, %f6;
	add.s64 	%rd39, %rd38, %rd33;
	ld.global.f32 	%f27, [%rd39];
	sub.f32 	%f28, %f27, %f7;
	add.s64 	%rd40, %rd39, %rd33;
	ld.global.f32 	%f29, [%rd40];
	sub.f32 	%f30, %f29, %f8;
	add.s64 	%rd41, %rd40, %rd33;
	ld.global.f32 	%f31, [%rd41];
	sub.f32 	%f32, %f31, %f9;
	add.s64 	%rd42, %rd41, %rd33;
	ld.global.f32 	%f33, [%rd42];
	sub.f32 	%f34, %f33, %f10;
	add.s64 	%rd43, %rd42, %rd33;
	ld.global.f32 	%f35, [%rd43];
	sub.f32 	%f36, %f35, %f11;
	add.s64 	%rd44, %rd43, %rd33;
	ld.global.f32 	%f37, [%rd44];
	sub.f32 	%f38, %f37, %f12;
	add.s64 	%rd45, %rd44, %rd33;
	ld.global.f32 	%f39, [%rd45];
	sub.f32 	%f40, %f39, %f13;
	add.s64 	%rd46, %rd45, %rd33;
	ld.global.f32 	%f41, [%rd46];
	sub.f32 	%f42, %f41, %f14;
	add.s64 	%rd79, %rd1, 4;
	shl.b32 	%r51, %r2, 1;
	mul.wide.u32 	%rd3, %r51, 4;
	mul.lo.s32 	%r69, %r2, 3;
	shl.b32 	%r68, %r2, 2;
	mul.lo.s32 	%r67, %r2, 5;
	mul.lo.s32 	%r66, %r2, 6;
	mul.lo.s32 	%r65, %r2, 7;
	shl.b32 	%r64, %r2, 3;
	mul.lo.s32 	%r63, %r2, 9;
	mul.lo.s32 	%r62, %r2, 10;
	mul.lo.s32 	%r61, %r2, 11;
	mul.lo.s32 	%r60, %r2, 12;
	mul.lo.s32 	%r59, %r2, 13;
	mul.wide.u32 	%rd4, %r2, 4;
	neg.s32 	%r58, %r2;
	mul.f32 	%f43, %f42, %f42;
	cvt.f64.f32 	%fd4, %f43;
	mul.f32 	%f44, %f40, %f40;
	cvt.f64.f32 	%fd5, %f44;
	mul.f32 	%f45, %f38, %f38;
	cvt.f64.f32 	%fd6, %f45;
	mul.f32 	%f46, %f36, %f36;
	cvt.f64.f32 	%fd7, %f46;
	mul.f32 	%f47, %f34, %f34;
	cvt.f64.f32 	%fd8, %f47;
	mul.f32 	%f48, %f32, %f32;
	cvt.f64.f32 	%fd9, %f48;
	mul.f32 	%f49, %f30, %f30;
	cvt.f64.f32 	%fd10, %f49;
	mul.f32 	%f50, %f28, %f28;
	cvt.f64.f32 	%fd11, %f50;
	mul.f32 	%f51, %f26, %f26;
	cvt.f64.f32 	%fd12, %f51;
	mul.f32 	%f52, %f24, %f24;
	cvt.f64.f32 	%fd13, %f52;
	mul.f32 	%f53, %f22, %f22;
	cvt.f64.f32 	%fd14, %f53;
	mul.f32 	%f54, %f20, %f20;
	cvt.f64.f32 	%fd15, %f54;
	mul.f32 	%f55, %f18, %f18;
	cvt.f64.f32 	%fd16, %f55;
	mul.f32 	%f56, %f16, %f16;
	cvt.f64.f32 	%fd17, %f56;
	add.f64 	%fd18, %fd17, %fd16;
	add.f64 	%fd19, %fd18, %fd15;
	add.f64 	%fd20, %fd19, %fd14;
	add.f64 	%fd21, %fd20, %fd13;
	add.f64 	%fd22, %fd21, %fd12;
	add.f64 	%fd23, %fd22, %fd11;
	add.f64 	%fd24, %fd23, %fd10;
	add.f64 	%fd25, %fd24, %fd9;
	add.f64 	%fd26, %fd25, %fd8;
	add.f64 	%fd27, %fd26, %fd7;
	add.f64 	%fd28, %fd27, %fd6;
	add.f64 	%fd29, %fd28, %fd5;
	add.f64 	%fd57, %fd29, %fd4;
	mov.b32 	%r57, 0;
	mov.u32 	%r71, %r57;
$L__BB26_3:
	add.s32 	%r57, %r57, 1;
	ld.global.f32 	%f57, [%rd79];
	sub.f32 	%f58, %f57, %f1;
	mul.f32 	%f59, %f58, %f58;
	cvt.f64.f32 	%fd30, %f59;
	add.s64 	%rd47, %rd79, %rd4;
	ld.global.f32 	%f60, [%rd47];
	sub.f32 	%f61, %f60, %f2;
	mul.f32 	%f62, %f61, %f61;
	cvt.f64.f32 	%fd31, %f62;
	add.f64 	%fd32, %fd30, %fd31;
	add.s64 	%rd48, %rd79, %rd3;
	ld.global.f32 	%f63, [%rd48];
	sub.f32 	%f64, %f63, %f3;
	mul.f32 	%f65, %f64, %f64;
	cvt.f64.f32 	%fd33, %f65;
	add.f64 	%fd34, %fd32, %fd33;
	add.s32 	%r69, %r69, 1;
	mul.wide.u32 	%rd49, %r69, 4;
	add.s64 	%rd50, %rd1, %rd49;
	ld.global.f32 	%f66, [%rd50];
	sub.f32 	%f67, %f66, %f4;
	mul.f32 	%f68, %f67, %f67;
	cvt.f64.f32 	%fd35, %f68;
	add.f64 	%fd36, %fd34, %fd35;
	add.s32 	%r68, %r68, 1;
	mul.wide.u32 	%rd51, %r68, 4;
	add.s64 	%rd52, %rd1, %rd51;
	ld.global.f32 	%f69, [%rd52];
	sub.f32 	%f70, %f69, %f5;
	mul.f32 	%f71, %f70, %f70;
	cvt.f64.f32 	%fd37, %f71;
	add.f64 	%fd38, %fd36, %fd37;
	add.s32 	%r67, %r67, 1;
	mul.wide.u32 	%rd53, %r67, 4;
	add.s64 	%rd54, %rd1, %rd53;
	ld.global.f32 	%f72, [%rd54];
	sub.f32 	%f73, %f72, %f6;
	mul.f32 	%f74, %f73, %f73;
	cvt.f64.f32 	%fd39, %f74;
	add.f64 	%fd40, %fd38, %fd39;
	add.s32 	%r66, %r66, 1;
	mul.wide.u32 	%rd55, %r66, 4;
	add.s64 	%rd56, %rd1, %rd55;
	ld.global.f32 	%f75, [%rd56];
	sub.f32 	%f76, %f75, %f7;
	mul.f32 	%f77, %f76, %f76;
	cvt.f64.f32 	%fd41, %f77;
	add.f64 	%fd42, %fd40, %fd41;
	add.s32 	%r65, %r65, 1;
	mul.wide.u32 	%rd57, %r65, 4;
	add.s64 	%rd58, %rd1, %rd57;
	ld.global.f32 	%f78, [%rd58];
	sub.f32 	%f79, %f78, %f8;
	mul.f32 	%f80, %f79, %f79;
	cvt.f64.f32 	%fd43, %f80;
	add.f64 	%fd44, %fd42, %fd43;
	add.s32 	%r64, %r64, 1;
	mul.wide.u32 	%rd59, %r64, 4;
	add.s64 	%rd60, %rd1, %rd59;
	ld.global.f32 	%f81, [%rd60];
	sub.f32 	%f82, %f81, %f9;
	mul.f32 	%f83, %f82, %f82;
	cvt.f64.f32 	%fd45, %f83;
	add.f64 	%fd46, %fd44, %fd45;
	add.s32 	%r63, %r63, 1;
	mul.wide.u32 	%rd61, %r63, 4;
	add.s64 	%rd62, %rd1, %rd61;
	ld.global.f32 	%f84, [%rd62];
	sub.f32 	%f85, %f84, %f10;
	mul.f32 	%f86, %f85, %f85;
	cvt.f64.f32 	%fd47, %f86;
	add.f64 	%fd48, %fd46, %fd47;
	add.s32 	%r62, %r62, 1;
	mul.wide.u32 	%rd63, %r62, 4;
	add.s64 	%rd64, %rd1, %rd63;
	ld.global.f32 	%f87, [%rd64];
	sub.f32 	%f88, %f87, %f11;
	mul.f32 	%f89, %f88, %f88;
	cvt.f64.f32 	%fd49, %f89;
	add.f64 	%fd50, %fd48, %fd49;
	add.s32 	%r61, %r61, 1;
	mul.wide.u32 	%rd65, %r61, 4;
	add.s64 	%rd66, %rd1, %rd65;
	ld.global.f32 	%f90, [%rd66];
	sub.f32 	%f91, %f90, %f12;
	mul.f32 	%f92, %f91, %f91;
	cvt.f64.f32 	%fd51, %f92;
	add.f64 	%fd52, %fd50, %fd51;
	add.s32 	%r60, %r60, 1;
	mul.wide.u32 	%rd67, %r60, 4;
	add.s64 	%rd68, %rd1, %rd67;
	ld.global.f32 	%f93, [%rd68];
	sub.f32 	%f94, %f93, %f13;
	mul.f32 	%f95, %f94, %f94;
	cvt.f64.f32 	%fd53, %f95;
	add.f64 	%fd54, %fd52, %fd53;
	add.s32 	%r59, %r59, 1;
	mul.wide.u32 	%rd69, %r59, 4;
	add.s64 	%rd70, %rd1, %rd69;
	ld.global.f32 	%f96, [%rd70];
	sub.f32 	%f97, %f96, %f14;
	mul.f32 	%f98, %f97, %f97;
	cvt.f64.f32 	%fd55, %f98;
	add.f64 	%fd56, %fd54, %fd55;
	setp.lt.f64 	%p3, %fd56, %fd57;
	selp.f64 	%fd57, %fd56, %fd57, %p3;
	selp.b32 	%r71, %r57, %r71, %p3;
	add.s64 	%rd79, %rd79, 4;
	add.s32 	%r58, %r58, 1;
	setp.ne.s32 	%p4, %r58, -1;
	@%p4 bra 	$L__BB26_3;
$L__BB26_4:
	ld.param.u64 	%rd77, [_Z19countNewMembershipsILi14EEvPfS0_PiS1_S1_S1__param_2];
	mov.u32 	%r52, %ctaid.x;
	shl.b32 	%r53, %r52, 10;
	mov.u32 	%r54, %tid.x;
	or.b32  	%r45, %r53, %r54;
	cvta.to.global.u64 	%rd71, %rd77;
	mul.wide.s32 	%rd72, %r45, 4;
	add.s64 	%rd7, %rd71, %rd72;
	ld.global.u32 	%r55, [%rd7];
	setp.eq.s32 	%p5, %r55, %r71;
	@%p5 bra 	$L__BB26_6;
	ld.param.u64 	%rd78, [_Z19countNewMembershipsILi14EEvPfS0_PiS1_S1_S1__param_3];
	cvta.to.global.u64 	%rd73, %rd78;
	add.s64 	%rd75, %rd73, %rd72;
	mov.b32 	%r56, 1;
	st.global.u32 	[%rd75], %r56;
$L__BB26_6:
	st.global.u32 	[%rd7], %r71;
$L__BB26_7:
	ret;

}
	// .globl	_Z17countNewCentroidsILi14EEvPfS0_PiS0_S1_S1_S1_
.visible .entry _Z17countNewCentroidsILi14EEvPfS0_PiS0_S1_S1_S1_(
	.param .u64 .ptr .align 1 _Z17countNewCentroidsILi14EEvPfS0_PiS0_S1_S1_S1__param_0,
	.param .u64 .ptr .align 1 _Z17countNewCentroidsILi14EEvPfS0_PiS0_S1_S1_S1__param_1,
	.param .u64 .ptr .align 1 _Z17countNewCentroidsILi14EEvPfS0_PiS0_S1_S1_S1__param_2,
	.param .u64 .ptr .align 1 _Z17countNewCentroidsILi14EEvPfS0_PiS0_S1_S1_S1__param_3,
	.param .u64 .ptr .align 1 _Z17countNewCentroidsILi14EEvPfS0_PiS0_S1_S1_S1__param_4,
	.param .u64 .ptr .align 1 _Z17countNewCentroidsILi14EEvPfS0_PiS0_S1_S1_S1__param_5,
	.param .u64 .ptr .align 1 _Z17countNewCentroidsILi14EEvPfS0_PiS0_S1_S1_S1__param_6
)
{
	.reg .pred 	%p<10>;
	.reg .b32 	%r<61>;
	.reg .b32 	%f<31>;
	.reg .b64 	%rd<35>;

	ld.param.u64 	%rd3, [_Z17countNewCentroidsILi14EEvPfS0_PiS0_S1_S1_S1__param_0];
	ld.param.u64 	%rd4, [_Z17countNewCentroidsILi14EEvPfS0_PiS0_S1_S1_S1__param_2];
	ld.param.u64 	%rd6, [_Z17countNewCentroidsILi14EEvPfS0_PiS0_S1_S1_S1__param_4];
	ld.param.u64 	%rd7, [_Z17countNewCentroidsILi14EEvPfS0_PiS0_S1_S1_S1__param_5];
	ld.param.u64 	%rd8, [_Z17countNewCentroidsILi14EEvPfS0_PiS0_S1_S1_S1__param_6];
	cvta.to.global.u64 	%rd9, %rd8;
	cvta.to.global.u64 	%rd10, %rd7;
	ld.global.u32 	%r1, [%rd10];
	ld.global.u32 	%r2, [%rd9];
	mul.lo.s32 	%r3, %r1, 56;
	mov.u32 	%r20, %ctaid.x;
	shl.b32 	%r21, %r20, 10;
	mov.u32 	%r60, %tid.x;
	or.b32  	%r5, %r21, %r60;
	mul.lo.s32 	%r6, %r1, 14;
	setp.ge.s32 	%p1, %r60, %r6;
	@%p1 bra 	$L__BB27_3;
	mov.u32 	%r7, %ntid.x;
	mov.u32 	%r57, %r60;
$L__BB27_2:
	shl.b32 	%r22, %r57, 2;
	mov.u32 	%r23, array;
	add.s32 	%r24, %r23, %r22;
	mov.b32 	%r25, 0;
	st.shared.u32 	[%r24], %r25;
	add.s32 	%r57, %r57, %r7;
	setp.lt.s32 	%p2, %r57, %r6;
	@%p2 bra 	$L__BB27_2;
$L__BB27_3:
	mov.u32 	%r26, array;
	add.s32 	%r8, %r26, %r3;
	setp.ge.s32 	%p3, %r60, %r1;
	@%p3 bra 	$L__BB27_6;
	mov.u32 	%r9, %ntid.x;
	mov.u32 	%r58, %r60;
$L__BB27_5:
	shl.b32 	%r27, %r58, 2;
	add.s32 	%r28, %r8, %r27;
	mov.b32 	%r29, 0;
	st.shared.u32 	[%r28], %r29;
	add.s32 	%r58, %r58, %r9;
	setp.lt.s32 	%p4, %r58, %r1;
	@%p4 bra 	$L__BB27_5;
$L__BB27_6:
	bar.sync 	0;
	setp.ge.s32 	%p5, %r5, %r2;
	@%p5 bra 	$L__BB27_8;
	cvta.to.global.u64 	%rd11, %rd4;
	mul.wide.s32 	%rd12, %r5, 4;
	add.s64 	%rd13, %rd11, %rd12;
	ld.global.u32 	%r30, [%rd13];
	shl.b32 	%r31, %r30, 2;
	add.s32 	%r33, %r26, %r31;
	cvta.to.global.u64 	%rd14, %rd3;
	add.s64 	%rd15, %rd14, %rd12;
	ld.global.f32 	%f1, [%rd15];
	atom.shared.add.f32 	%f2, [%r33], %f1;
	shl.b32 	%r34, %r1, 2;
	add.s32 	%r35, %r33, %r34;
	mul.wide.s32 	%rd16, %r2, 4;
	add.s64 	%rd17, %rd15, %rd16;
	ld.global.f32 	%f3, [%rd17];
	atom.shared.add.f32 	%f4, [%r35], %f3;
	add.s32 	%r36, %r35, %r34;
	add.s64 	%rd18, %rd17, %rd16;
	ld.global.f32 	%f5, [%rd18];
	atom.shared.add.f32 	%f6, [%r36], %f5;
	add.s32 	%r37, %r36, %r34;
	add.s64 	%rd19, %rd18, %rd16;
	ld.global.f32 	%f7, [%rd19];
	atom.shared.add.f32 	%f8, [%r37], %f7;
	add.s32 	%r38, %r37, %r34;
	add.s64 	%rd20, %rd19, %rd16;
	ld.global.f32 	%f9, [%rd20];
	atom.shared.add.f32 	%f10, [%r38], %f9;
	add.s32 	%r39, %r38, %r34;
	add.s64 	%rd21, %rd20, %rd16;
	ld.global.f32 	%f11, [%rd21];
	atom.shared.add.f32 	%f12, [%r39], %f11;
	add.s32 	%r40, %r39, %r34;
	add.s64 	%rd22, %rd21, %rd16;
	ld.global.f32 	%f13, [%rd22];
	atom.shared.add.f32 	%f14, [%r40], %f13;
	add.s32 	%r41, %r40, %r34;
	add.s64 	%rd23, %rd22, %rd16;
	ld.global.f32 	%f15, [%rd23];
	atom.shared.add.f32 	%f16, [%r41], %f15;
	add.s32 	%r42, %r41, %r34;
	add.s64 	%rd24, %rd23, %rd16;
	ld.global.f32 	%f17, [%rd24];
	atom.shared.add.f32 	%f18, [%r42], %f17;
	add.s32 	%r43, %r42, %r34;
	add.s64 	%rd25, %rd24, %rd16;
	ld.global.f32 	%f19, [%rd25];
	atom.shared.add.f32 	%f20, [%r43], %f19;
	add.s32 	%r44, %r43, %r34;
	add.s64 	%rd26, %rd25, %rd16;
	ld.global.f32 	%f21, [%rd26];
	atom.shared.add.f32 	%f22, [%r44], %f21;
	add.s32 	%r45, %r44, %r34;
	add.s64 	%rd27, %rd26, %rd16;
	ld.global.f32 	%f23, [%rd27];
	atom.shared.add.f32 	%f24, [%r45], %f23;
	add.s32 	%r46, %r45, %r34;
	add.s64 	%rd28, %rd27, %rd16;
	ld.global.f32 	%f25, [%rd28];
	atom.shared.add.f32 	%f26, [%r46], %f25;
	add.s32 	%r47, %r46, %r34;
	add.s64 	%rd29, %rd28, %rd16;
	ld.global.f32 	%f27, [%rd29];
	atom.shared.add.f32 	%f28, [%r47], %f27;
	mad.lo.s32 	%r48, %r1, 56, %r33;
	atom.shared.add.u32 	%r49, [%r48], 1;
$L__BB27_8:
	setp.ge.s32 	%p6, %r60, %r6;
	bar.sync 	0;
	@%p6 bra 	$L__BB27_11;
	ld.param.u64 	%rd34, [_Z17countNewCentroidsILi14EEvPfS0_PiS0_S1_S1_S1__param_3];
	mov.u32 	%r14, %ntid.x;
	cvta.to.global.u64 	%rd1, %rd34;
	mov.u32 	%r59, %r60;
$L__BB27_10:
	mul.wide.s32 	%rd30, %r59, 4;
	add.s64 	%rd31, %rd1, %rd30;
	shl.b32 	%r50, %r59, 2;
	add.s32 	%r52, %r26, %r50;
	ld.shared.f32 	%f29, [%r52];
	atom.global.add.f32 	%f30, [%rd31], %f29;
	add.s32 	%r59, %r59, %r14;
	setp.lt.s32 	%p7, %r59, %r6;
	@%p7 bra 	$L__BB27_10;
$L__BB27_11:
	setp.ge.s32 	%p8, %r60, %r1;
	@%p8 bra 	$L__BB27_14;
	mov.u32 	%r15, %ntid.x;
	cvta.to.global.u64 	%rd2, %rd6;
$L__BB27_13:
	mul.wide.s32 	%rd32, %r60, 4;
	add.s64 	%rd33, %rd2, %rd32;
	shl.b32 	%r53, %r60, 2;
	add.s32 	%r54, %r8, %r53;
	ld.shared.u32 	%r55, [%r54];
	atom.global.add.u32 	%r56, [%rd33], %r55;
	add.s32 	%r60, %r60, %r15;
	setp.lt.s32 	%p9, %r60, %r1;
	@%p9 bra 	$L__BB27_13;
$L__BB27_14:
	ret;

}
	// .globl	_Z19countNewMembershipsILi15EEvPfS0_PiS1_S1_S1_
.visible .entry _Z19countNewMembershipsILi15EEvPfS0_PiS1_S1_S1_(
	.param .u64 .ptr .align 1 _Z19countNewMembershipsILi15EEvPfS0_PiS1_S1_S1__param_0,
	.param .u64 .ptr .align 1 _Z19countNewMembershipsILi15EEvPfS0_PiS1_S1_S1__param_1,
	.param .u64 .ptr .align 1 _Z19countNewMembershipsILi15EEvPfS0_PiS1_S1_S1__param_2,
	.param .u64 .ptr .align 1 _Z19countNewMembershipsILi15EEvPfS0_PiS1_S1_S1__param_3,
	.param .u64 .ptr .align 1 _Z19countNewMembershipsILi15EEvPfS0_PiS1_S1_S1__param_4,
	.param .u64 .ptr .align 1 _Z19countNewMembershipsILi15EEvPfS0_PiS1_S1_S1__param_5
)
{
	.reg .pred 	%p<6>;
	.reg .b32 	%r<76>;
	.reg .b32 	%f<106>;
	.reg .b64 	%rd<84>;
	.reg .b64 	%fd<62>;

	ld.param.u64 	%rd6, [_Z19countNewMembershipsILi15EEvPfS0_PiS1_S1_S1__param_0];
	ld.param.u64 	%rd10, [_Z19countNewMembershipsILi15EEvPfS0_PiS1_S1_S1__param_4];
	ld.param.u64 	%rd11, [_Z19countNewMembershipsILi15EEvPfS0_PiS1_S1_S1__param_5];
	cvta.to.global.u64 	%rd12, %rd10;
	cvta.to.global.u64 	%rd13, %rd11;
	mov.u32 	%r49, %ctaid.x;
	shl.b32 	%r50, %r49, 10;
	mov.u32 	%r51, %tid.x;
	or.b32  	%r1, %r50, %r51;
	ld.global.u32 	%r2, [%rd13];
	ld.global.u32 	%r3, [%rd12];
	setp.ge.s32 	%p1, %r1, %r3;
	@%p1 bra 	$L__BB28_7;
	cvta.to.global.u64 	%rd14, %rd6;
	mul.wide.s32 	%rd15, %r1, 4;
	add.s64 	%rd16, %rd14, %rd15;
	ld.global.f32 	%f1, [%rd16];
	mul.wide.s32 	%rd17, %r3, 4;
	add.s64 	%rd18, %rd16, %rd17;
	ld.global.f32 	%f2, [%rd18];
	add.s64 	%rd19, %rd18, %rd17;
	ld.global.f32 	%f3, [%rd19];
	add.s64 	%rd20, %rd19, %rd17;
	ld.global.f32 	%f4, [%rd20];
	add.s64 	%rd21, %rd20, %rd17;
	ld.global.f32 	%f5, [%rd21];
	add.s64 	%rd22, %rd21, %rd17;
	ld.global.f32 	%f6, [%rd22];
	add.s64 	%rd23, %rd22, %rd17;
	ld.global.f32 	%f7, [%rd23];
	add.s64 	%rd24, %rd23, %rd17;
	ld.global.f32 	%f8, [%rd24];
	add.s64 	%rd25, %rd24, %rd17;
	ld.global.f32 	%f9, [%rd25];
	add.s64 	%rd26, %rd25, %rd17;
	ld.global.f32 	%f10, [%rd26];
	add.s64 	%rd27, %rd26, %rd17;
	ld.global.f32 	%f11, [%rd27];
	add.s64 	%rd28, %rd27, %rd17;
	ld.global.f32 	%f12, [%rd28];
	add.s64 	%rd29, %rd28, %rd17;
	ld.global.f32 	%f13, [%rd29];
	add.s64 	%rd30, %rd29, %rd17;
	ld.global.f32 	%f14, [%rd30];
	add.s64 	%rd31, %rd30, %rd17;
	ld.global.f32 	%f15, [%rd31];
	setp.lt.s32 	%p2, %r2, 2;
	mov.b32 	%r75, 0;
	@%p2 bra 	$L__BB28_4;
	ld.param.u64 	%rd80, [_Z19countNewMembershipsILi15EEvPfS0_PiS1_S1_S1__param_1];
	cvta.to.global.u64 	%rd1, %rd80;
	ld.global.f32 	%f16, [%rd1];
	sub.f32 	%f17, %f16, %f1;
	mul.wide.s32 	%rd32, %r2, 4;
	add.s64 	%rd33, %rd1, %rd32;
	ld.global.f32 	%f18, [%rd33];
	sub.f32 	%f19, %f18, %f2;
	add.s64 	%rd34, %rd33, %rd32;
	ld.global.f32 	%f20, [%rd34];
	sub.f32 	%f21, %f20, %f3;
	add.s64 	%rd35, %rd34, %rd32;
	ld.global.f32 	%f22, [%rd35];
	sub.f32 	%f23, %f22, %f4;
	add.s64 	%rd36, %rd35, %rd32;
	ld.global.f32 	%f24, [%rd36];
	sub.f32 	%f25, %f24, %f5;
	add.s64 	%rd37, %rd36, %rd32;
	ld.global.f32 	%f26, [%rd37];
	sub.f32 	%f27, %f26, %f6;
	add.s64 	%rd38, %rd37, %rd32;
	ld.global.f32 	%f28, [%rd38];
	sub.f32 	%f29, %f28, %f7;
	add.s64 	%rd39, %rd38, %rd32;
	ld.global.f32 	%f30, [%rd39];
	sub.f32 	%f31, %f30, %f8;
	add.s64 	%rd40, %rd39, %rd32;
	ld.global.f32 	%f32, [%rd40];
	sub.f32 	%f33, %f32, %f9;
	add.s64 	%rd41, %rd40, %rd32;
	ld.global.f32 	%f34, [%rd41];
	sub.f32 	%f35, %f34, %f10;
	add.s64 	%rd42, %rd41, %rd32;
	ld.global.f32 	%f36, [%rd42];
	sub.f32 	%f37, %f36, %f11;
	add.s64 	%rd43, %rd42, %rd32;
	ld.global.f32 	%f38, [%rd43];
	sub.f32 	%f39, %f38, %f12;
	add.s64 	%rd44, %rd43, %rd32;
	ld.global.f32 	%f40, [%rd44];
	sub.f32 	%f41, %f40, %f13;
	add.s64 	%rd45, %rd44, %rd32;
	ld.global.f32 	%f42, [%rd45];
	sub.f32 	%f43, %f42, %f14;
	add.s64 	%rd46, %rd45, %rd32;
	ld.global.f32 	%f44, [%rd46];
	sub.f32 	%f45, %f44, %f15;
	add.s64 	%rd83, %rd1, 4;
	mul.lo.s32 	%r73, %r2, 3;
	shl.b32 	%r72, %r2, 2;
	mul.lo.s32 	%r71, %r2, 5;
	mul.lo.s32 	%r70, %r2, 6;
	mul.lo.s32 	%r69, %r2, 7;
	shl.b32 	%r68, %r2, 3;
	mul.lo.s32 	%r67, %r2, 9;
	mul.lo.s32 	%r66, %r2, 10;
	mul.lo.s32 	%r65, %r2, 11;
	mul.lo.s32 	%r64, %r2, 12;
	mul.lo.s32 	%r63, %r2, 13;
	mul.lo.s32 	%r62, %r2, 14;
	neg.s32 	%r61, %r2;
	mul.f32 	%f46, %f45, %f45;
	cvt.f64.f32 	%fd4, %f46;
	mul.f32 	%f47, %f43, %f43;
	cvt.f64.f32 	%fd5, %f47;
	mul.f32 	%f48, %f41, %f41;
	cvt.f64.f32 	%fd6, %f48;
	mul.f32 	%f49, %f39, %f39;
	cvt.f64.f32 	%fd7, %f49;
	mul.f32 	%f50, %f37, %f37;
	cvt.f64.f32 	%fd8, %f50;
	mul.f32 	%f51, %f35, %f35;
	cvt.f64.f32 	%fd9, %f51;
	mul.f32 	%f52, %f33, %f33;
	cvt.f64.f32 	%fd10, %f52;
	mul.f32 	%f53, %f31, %f31;
	cvt.f64.f32 	%fd11, %f53;
	mul.f32 	%f54, %f29, %f29;
	cvt.f64.f32 	%fd12, %f54;
	mul.f32 	%f55, %f27, %f27;
	cvt.f64.f32 	%fd13, %f55;
	mul.f32 	%f56, %f25, %f25;
	cvt.f64.f32 	%fd14, %f56;
	mul.f32 	%f57, %f23, %f23;
	cvt.f64.f32 	%fd15, %f57;
	mul.f32 	%f58, %f21, %f21;
	cvt.f64.f32 	%fd16, %f58;
	mul.f32 	%f59, %f19, %f19;
	cvt.f64.f32 	%fd17, %f59;
	mul.f32 	%f60, %f17, %f17;
	cvt.f64.f32 	%fd18, %f60;
	add.f64 	%fd19, %fd18, %fd17;
	add.f64 	%fd20, %fd19, %fd16;
	add.f64 	%fd21, %fd20, %fd15;
	add.f64 	%fd22, %fd21, %fd14;
	add.f64 	%fd23, %fd22, %fd13;
	add.f64 	%fd24, %fd23, %fd12;
	add.f64 	%fd25, %fd24, %fd11;
	add.f64 	%fd26, %fd25, %fd10;
	add.f64 	%fd27, %fd26, %fd9;
	add.f64 	%fd28, %fd27, %fd8;
	add.f64 	%fd29, %fd28, %fd7;
	add.f64 	%fd30, %fd29, %fd6;
	add.f64 	%fd31, %fd30, %fd5;
	add.f64 	%fd61, %fd31, %fd4;
	mov.b32 	%r60, 0;
	mov.u32 	%r75, %r60;
$L__BB28_3:
	add.s32 	%r60, %r60, 1;
	ld.global.f32 	%f61, [%rd83];
	sub.f32 	%f62, %f61, %f1;
	mul.f32 	%f63, %f62, %f62;
	cvt.f64.f32 	%fd32, %f63;
	mul.wide.u32 	%rd47, %r2, 4;
	add.s64 	%rd48, %rd83, %rd47;
	ld.global.f32 	%f64, [%rd48];
	sub.f32 	%f65, %f64, %f2;
	mul.f32 	%f66, %f65, %f65;
	cvt.f64.f32 	%fd33, %f66;
	add.f64 	%fd34, %fd32, %fd33;
	shl.b32 	%r54, %r2, 1;
	mul.wide.u32 	%rd49, %r54, 4;
	add.s64 	%rd50, %rd83, %rd49;
	ld.global.f32 	%f67, [%rd50];
	sub.f32 	%f68, %f67, %f3;
	mul.f32 	%f69, %f68, %f68;
	cvt.f64.f32 	%fd35, %f69;
	add.f64 	%fd36, %fd34, %fd35;
	add.s32 	%r73, %r73, 1;
	mul.wide.u32 	%rd51, %r73, 4;
	add.s64 	%rd52, %rd1, %rd51;
	ld.global.f32 	%f70, [%rd52];
	sub.f32 	%f71, %f70, %f4;
	mul.f32 	%f72, %f71, %f71;
	cvt.f64.f32 	%fd37, %f72;
	add.f64 	%fd38, %fd36, %fd37;
	add.s32 	%r72, %r72, 1;
	mul.wide.u32 	%rd53, %r72, 4;
	add.s64 	%rd54, %rd1, %rd53;
	ld.global.f32 	%f73, [%rd54];
	sub.f32 	%f74, %f73, %f5;
	mul.f32 	%f75, %f74, %f74;
	cvt.f64.f32 	%fd39, %f75;
	add.f64 	%fd40, %fd38, %fd39;
	add.s32 	%r71, %r71, 1;
	mul.wide.u32 	%rd55, %r71, 4;
	add.s64 	%rd56, %rd1, %rd55;
	ld.global.f32 	%f76, [%rd56];
	sub.f32 	%f77, %f76, %f6;
	mul.f32 	%f78, %f77, %f77;
	cvt.f64.f32 	%fd41, %f78;
	add.f64 	%fd42, %fd40, %fd41;
	add.s32 	%r70, %r70, 1;
	mul.wide.u32 	%rd57, %r70, 4;
	add.s64 	%rd58, %rd1, %rd57;
	ld.global.f32 	%f79, [%rd58];
	sub.f32 	%f80, %f79, %f7;
	mul.f32 	%f81, %f80, %f80;
	cvt.f64.f32 	%fd43, %f81;
	add.f64 	%fd44, %fd42, %fd43;
	add.s32 	%r69, %r69, 1;
	mul.wide.u32 	%rd59, %r69, 4;
	add.s64 	%rd60, %rd1, %rd59;
	ld.global.f32 	%f82, [%rd60];
	sub.f32 	%f83, %f82, %f8;
	mul.f32 	%f84, %f83, %f83;
	cvt.f64.f32 	%fd45, %f84;
	add.f64 	%fd46, %fd44, %fd45;
	add.s32 	%r68, %r68, 1;
	mul.wide.u32 	%rd61, %r68, 4;
	add.s64 	%rd62, %rd1, %rd61;
	ld.global.f32 	%f85, [%rd62];
	sub.f32 	%f86, %f85, %f9;
	mul.f32 	%f87, %f86, %f86;
	cvt.f64.f32 	%fd47, %f87;
	add.f64 	%fd48, %fd46, %fd47;
	add.s32 	%r67, %r67, 1;
	mul.wide.u32 	%rd63, %r67, 4;
	add.s64 	%rd64, %rd1, %rd63;
	ld.global.f32 	%f88, [%rd64];
	sub.f32 	%f89, %f88, %f10;
	mul.f32 	%f90, %f89, %f89;
	cvt.f64.f32 	%fd49, %f90;
	add.f64 	%fd50, %fd48, %fd49;
	add.s32 	%r66, %r66, 1;
	mul.wide.u32 	%rd65, %r66, 4;
	add.s64 	%rd66, %rd1, %rd65;
	ld.global.f32 	%f91, [%rd66];
	sub.f32 	%f92, %f91, %f11;
	mul.f32 	%f93, %f92, %f92;
	cvt.f64.f32 	%fd51, %f93;
	add.f64 	%fd52, %fd50, %fd51;
	add.s32 	%r65, %r65, 1;
	mul.wide.u32 	%rd67, %r65, 4;
	add.s64 	%rd68, %rd1, %rd67;
	ld.global.f32 	%f94, [%rd68];
	sub.f32 	%f95, %f94, %f12;
	mul.f32 	%f96, %f95, %f95;
	cvt.f64.f32 	%fd53, %f96;
	add.f64 	%fd54, %fd52, %fd53;
	add.s32 	%r64, %r64, 1;
	mul.wide.u32 	%rd69, %r64, 4;
	add.s64 	%rd70, %rd1, %rd69;
	ld.global.f32 	%f97, [%rd70];
	sub.f32 	%f98, %f97, %f13;
	mul.f32 	%f99, %f98, %f98;
	cvt.f64.f32 	%fd55, %f99;
	add.f64 	%fd56, %fd54, %fd55;
	add.s32 	%r63, %r63, 1;
	mul.wide.u32 	%rd71, %r63, 4;
	add.s64 	%rd72, %rd1, %rd71;
	ld.global.f32 	%f100, [%rd72];
	sub.f32 	%f101, %f100, %f14;
	mul.f32 	%f102, %f101, %f101;
	cvt.f64.f32 	%fd57, %f102;
	add.f64 	%fd58, %fd56, %fd57;
	add.s32 	%r62, %r62, 1;
	mul.wide.u32 	%rd73, %r62, 4;
	add.s64 	%rd74, %rd1, %rd73;
	ld.global.f32 	%f103, [%rd74];
	sub.f32 	%f104, %f103, %f15;
	mul.f32 	%f105, %f104, %f104;
	cvt.f64.f32 	%fd59, %f105;
	add.f64 	%fd60, %fd58, %fd59;
	setp.lt.f64 	%p3, %fd60, %fd61;
	selp.f64 	%fd61, %fd60, %fd61, %p3;
	selp.b32 	%r75, %r60, %r75, %p3;
	add.s64 	%rd83, %rd83, 4;
	add.s32 	%r61, %r61, 1;
	setp.ne.s32 	%p4, %r61, -1;
	@%p4 bra 	$L__BB28_3;
$L__BB28_4:
	ld.param.u64 	%rd81, [_Z19countNewMembershipsILi15EEvPfS0_PiS1_S1_S1__param_2];
	mov.u32 	%r55, %ctaid.x;
	shl.b32 	%r56, %r55, 10;
	mov.u32 	%r57, %tid.x;
	or.b32  	%r48, %r56, %r57;
	cvta.to.global.u64 	%rd75, %rd81;
	mul.wide.s32 	%rd76, %r48, 4;
	add.s64 	%rd5, %rd75, %rd76;
	ld.global.u32 	%r58, [%rd5];
	setp.eq.s32 	%p5, %r58, %r75;
	@%p5 bra 	$L__BB28_6;
	ld.param.u64 	%rd82, [_Z19countNewMembershipsILi15EEvPfS0_PiS1_S1_S1__param_3];
	cvta.to.global.u64 	%rd77, %rd82;
	add.s64 	%rd79, %rd77, %rd76;
	mov.b32 	%r59, 1;
	st.global.u32 	[%rd79], %r59;
$L__BB28_6:
	st.global.u32 	[%rd5], %r75;
$L__BB28_7:
	ret;

}
	// .globl	_Z17countNewCentroidsILi15EEvPfS0_PiS0_S1_S1_S1_
.visible .entry _Z17countNewCentroidsILi15EEvPfS0_PiS0_S1_S1_S1_(
	.param .u64 .ptr .align 1 _Z17countNewCentroidsILi15EEvPfS0_PiS0_S1_S1_S1__param_0,
	.param .u64 .ptr .align 1 _Z17countNewCentroidsILi15EEvPfS0_PiS0_S1_S1_S1__param_1,
	.param .u64 .ptr .align 1 _Z17countNewCentroidsILi15EEvPfS0_PiS0_S1_S1_S1__param_2,
	.param .u64 .ptr .align 1 _Z17countNewCentroidsILi15EEvPfS0_PiS0_S1_S1_S1__param_3,
	.param .u64 .ptr .align 1 _Z17countNewCentroidsILi15EEvPfS0_PiS0_S1_S1_S1__param_4,
	.param .u64 .ptr .align 1 _Z17countNewCentroidsILi15EEvPfS0_PiS0_S1_S1_S1__param_5,
	.param .u64 .ptr .align 1 _Z17countNewCentroidsILi15EEvPfS0_PiS0_S1_S1_S1__param_6
)
{
	.reg .pred 	%p<10>;
	.reg .b32 	%r<62>;
	.reg .b32 	%f<33>;
	.reg .b64 	%rd<36>;

	ld.param.u64 	%rd3, [_Z17countNewCentroidsILi15EEvPfS0_PiS0_S1_S1_S1__param_0];
	ld.param.u64 	%rd4, [_Z17countNewCentroidsILi15EEvPfS0_PiS0_S1_S1_S1__param_2];
	ld.param.u64 	%rd6, [_Z17countNewCentroidsILi15EEvPfS0_PiS0_S1_S1_S1__param_4];
	ld.param.u64 	%rd7, [_Z17countNewCentroidsILi15EEvPfS0_PiS0_S1_S1_S1__param_5];
	ld.param.u64 	%rd8, [_Z17countNewCentroidsILi15EEvPfS0_PiS0_S1_S1_S1__param_6];
	cvta.to.global.u64 	%rd9, %rd8;
	cvta.to.global.u64 	%rd10, %rd7;
	ld.global.u32 	%r1, [%rd10];
	ld.global.u32 	%r2, [%rd9];
	mul.lo.s32 	%r3, %r1, 60;
	mov.u32 	%r20, %ctaid.x;
	shl.b32 	%r21, %r20, 10;
	mov.u32 	%r61, %tid.x;
	or.b32  	%r5, %r21, %r61;
	mul.lo.s32 	%r6, %r1, 15;
	setp.ge.s32 	%p1, %r61, %r6;
	@%p1 bra 	$L__BB29_3;
	mov.u32 	%r7, %ntid.x;
	mov.u32 	%r58, %r61;
$L__BB29_2:
	shl.b32 	%r22, %r58, 2;
	mov.u32 	%r23, array;
	add.s32 	%r24, %r23, %r22;
	mov.b32 	%r25, 0;
	st.shared.u32 	[%r24], %r25;
	add.s32 	%r58, %r58, %r7;
	setp.lt.s32 	%p2, %r58, %r6;
	@%p2 bra 	$L__BB29_2;
$L__BB29_3:
	mov.u32 	%r26, array;
	add.s32 	%r8, %r26, %r3;
	setp.ge.s32 	%p3, %r61, %r1;
	@%p3 bra 	$L__BB29_6;
	mov.u32 	%r9, %ntid.x;
	mov.u32 	%r59, %r61;
$L__BB29_5:
	shl.b32 	%r27, %r59, 2;
	add.s32 	%r28, %r8, %r27;
	mov.b32 	%r29, 0;
	st.shared.u32 	[%r28], %r29;
	add.s32 	%r59, %r59, %r9;
	setp.lt.s32 	%p4, %r59, %r1;
	@%p4 bra 	$L__BB29_5;
$L__BB29_6:
	bar.sync 	0;
	setp.ge.s32 	%p5, %r5, %r2;
	@%p5 bra 	$L__BB29_8;
	cvta.to.global.u64 	%rd11, %rd4;
	mul.wide.s32 	%rd12, %r5, 4;
	add.s64 	%rd13, %rd11, %rd12;
	ld.global.u32 	%r30, [%rd13];
	shl.b32 	%r31, %r30, 2;
	add.s32 	%r33, %r26, %r31;
	cvta.to.global.u64 	%rd14, %rd3;
	add.s64 	%rd15, %rd14, %rd12;
	ld.global.f32 	%f1, [%rd15];
	atom.shared.add.f32 	%f2, [%r33], %f1;
	shl.b32 	%r34, %r1, 2;
	add.s32 	%r35, %r33, %r34;
	mul.wide.s32 	%rd16, %r2, 4;
	add.s64 	%rd17, %rd15, %rd16;
	ld.global.f32 	%f3, [%rd17];
	atom.shared.add.f32 	%f4, [%r35], %f3;
	add.s32 	%r36, %r35, %r34;
	add.s64 	%rd18, %rd17, %rd16;
	ld.global.f32 	%f5, [%rd18];
	atom.shared.add.f32 	%f6, [%r36], %f5;
	add.s32 	%r37, %r36, %r34;
	add.s64 	%rd19, %rd18, %rd16;
	ld.global.f32 	%f7, [%rd19];
	atom.shared.add.f32 	%f8, [%r37], %f7;
	add.s32 	%r38, %r37, %r34;
	add.s64 	%rd20, %rd19, %rd16;
	ld.global.f32 	%f9, [%rd20];
	atom.shared.add.f32 	%f10, [%r38], %f9;
	add.s32 	%r39, %r38, %r34;
	add.s64 	%rd21, %rd20, %rd16;
	ld.global.f32 	%f11, [%rd21];
	atom.shared.add.f32 	%f12, [%r39], %f11;
	add.s32 	%r40, %r39, %r34;
	add.s64 	%rd22, %rd21, %rd16;
	ld.global.f32 	%f13, [%rd22];
	atom.shared.add.f32 	%f14, [%r40], %f13;
	add.s32 	%r41, %r40, %r34;
	add.s64 	%rd23, %rd22, %rd16;
	ld.global.f32 	%f15, [%rd23];
	atom.shared.add.f32 	%f16, [%r41], %f15;
	add.s32 	%r42, %r41, %r34;
	add.s64 	%rd24, %rd23, %rd16;
	ld.global.f32 	%f17, [%rd24];
	atom.shared.add.f32 	%f18, [%r42], %f17;
	add.s32 	%r43, %r42, %r34;
	add.s64 	%rd25, %rd24, %rd16;
	ld.global.f32 	%f19, [%rd25];
	atom.shared.add.f32 	%f20, [%r43], %f19;
	add.s32 	%r44, %r43, %r34;
	add.s64 	%rd26, %rd25, %rd16;
	ld.global.f32 	%f21, [%rd26];
	atom.shared.add.f32 	%f22, [%r44], %f21;
	add.s32 	%r45, %r44, %r34;
	add.s64 	%rd27, %rd26, %rd16;
	ld.global.f32 	%f23, [%rd27];
	atom.shared.add.f32 	%f24, [%r45], %f23;
	add.s32 	%r46, %r45, %r34;
	add.s64 	%rd28, %rd27, %rd16;
	ld.global.f32 	%f25, [%rd28];
	atom.shared.add.f32 	%f26, [%r46], %f25;
	add.s32 	%r47, %r46, %r34;
	add.s64 	%rd29, %rd28, %rd16;
	ld.global.f32 	%f27, [%rd29];
	atom.shared.add.f32 	%f28, [%r47], %f27;
	add.s32 	%r48, %r47, %r34;
	add.s64 	%rd30, %rd29, %rd16;
	ld.global.f32 	%f29, [%rd30];
	atom.shared.add.f32 	%f30, [%r48], %f29;
	mad.lo.s32 	%r49, %r1, 60, %r33;
	atom.shared.add.u32 	%r50, [%r49], 1;
$L__BB29_8:
	setp.ge.s32 	%p6, %r61, %r6;
	bar.sync 	0;
	@%p6 bra 	$L__BB29_11;
	ld.param.u64 	%rd35, [_Z17countNewCentroidsILi15EEvPfS0_PiS0_S1_S1_S1__param_3];
	mov.u32 	%r14, %ntid.x;
	cvta.to.global.u64 	%rd1, %rd35;
	mov.u32 	%r60, %r61;
$L__BB29_10:
	mul.wide.s32 	%rd31, %r60, 4;
	add.s64 	%rd32, %rd1, %rd31;
	shl.b32 	%r51, %r60, 2;
	add.s32 	%r53, %r26, %r51;
	ld.shared.f32 	%f31, [%r53];
	atom.global.add.f32 	%f32, [%rd32], %f31;
	add.s32 	%r60, %r60, %r14;
	setp.lt.s32 	%p7, %r60, %r6;
	@%p7 bra 	$L__BB29_10;
$L__BB29_11:
	setp.ge.s32 	%p8, %r61, %r1;
	@%p8 bra 	$L__BB29_14;
	mov.u32 	%r15, %ntid.x;
	cvta.to.global.u64 	%rd2, %rd6;
$L__BB29_13:
	mul.wide.s32 	%rd33, %r61, 4;
	add.s64 	%rd34, %rd2, %rd33;
	shl.b32 	%r54, %r61, 2;
	add.s32 	%r55, %r8, %r54;
	ld.shared.u32 	%r56, [%r55];
	atom.global.add.u32 	%r57, [%rd34], %r56;
	add.s32 	%r61, %r61, %r15;
	setp.lt.s32 	%p9, %r61, %r1;
	@%p9 bra 	$L__BB29_13;
$L__BB29_14:
	ret;

}
	// .globl	_Z19countNewMembershipsILi16EEvPfS0_PiS1_S1_S1_
.visible .entry _Z19countNewMembershipsILi16EEvPfS0_PiS1_S1_S1_(
	.param .u64 .ptr .align 1 _Z19countNewMembershipsILi16EEvPfS0_PiS1_S1_S1__param_0,
	.param .u64 .ptr .align 1 _Z19countNewMembershipsILi16EEvPfS0_PiS1_S1_S1__param_1,
	.param .u64 .ptr .align 1 _Z19countNewMembershipsILi16EEvPfS0_PiS1_S1_S1__param_2,
	.param .u64 .ptr .align 1 _Z19countNewMembershipsILi16EEvPfS0_PiS1_S1_S1__param_3,
	.param .u64 .ptr .align 1 _Z19countNewMembershipsILi16EEvPfS0_PiS1_S1_S1__param_4,
	.param .u64 .ptr .align 1 _Z19countNewMembershipsILi16EEvPfS0_PiS1_S1_S1__param_5
)
{
	.reg .pred 	%p<6>;
	.reg .b32 	%r<80>;
	.reg .b32 	%f<113>;
	.reg .b64 	%rd<90>;
	.reg .b64 	%fd<66>;

	ld.param.u64 	%rd5, [_Z19countNewMembershipsILi16EEvPfS0_PiS1_S1_S1__param_0];
	ld.param.u64 	%rd9, [_Z19countNewMembershipsILi16EEvPfS0_PiS1_S1_S1__param_4];
	ld.param.u64 	%rd10, [_Z19countNewMembershipsILi16EEvPfS0_PiS1_S1_S1__param_5];
	cvta.to.global.u64 	%rd11, %rd9;
	cvta.to.global.u64 	%rd12, %rd10;
	mov.u32 	%r52, %ctaid.x;
	shl.b32 	%r53, %r52, 10;
	mov.u32 	%r54, %tid.x;
	or.b32  	%r1, %r53, %r54;
	ld.global.u32 	%r2, [%rd12];
	ld.global.u32 	%r3, [%rd11];
	setp.ge.s32 	%p1, %r1, %r3;
	@%p1 bra 	$L__BB30_7;
	cvta.to.global.u64 	%rd13, %rd5;
	mul.wide.s32 	%rd14, %r1, 4;
	add.s64 	%rd15, %rd13, %rd14;
	ld.global.f32 	%f1, [%rd15];
	mul.wide.s32 	%rd16, %r3, 4;
	add.s64 	%rd17, %rd15, %rd16;
	ld.global.f32 	%f2, [%rd17];
	add.s64 	%rd18, %rd17, %rd16;
	ld.global.f32 	%f3, [%rd18];
	add.s64 	%rd19, %rd18, %rd16;
	ld.global.f32 	%f4, [%rd19];
	add.s64 	%rd20, %rd19, %rd16;
	ld.global.f32 	%f5, [%rd20];
	add.s64 	%rd21, %rd20, %rd16;
	ld.global.f32 	%f6, [%rd21];
	add.s64 	%rd22, %rd21, %rd16;
	ld.global.f32 	%f7, [%rd22];
	add.s64 	%rd23, %rd22, %rd16;
	ld.global.f32 	%f8, [%rd23];
	add.s64 	%rd24, %rd23, %rd16;
	ld.global.f32 	%f9, [%rd24];
	add.s64 	%rd25, %rd24, %rd16;
	ld.global.f32 	%f10, [%rd25];
	add.s64 	%rd26, %rd25, %rd16;
	ld.global.f32 	%f11, [%rd26];
	add.s64 	%rd27, %rd26, %rd16;
	ld.global.f32 	%f12, [%rd27];
	add.s64 	%rd28, %rd27, %rd16;
	ld.global.f32 	%f13, [%rd28];
	add.s64 	%rd29, %rd28, %rd16;
	ld.global.f32 	%f14, [%rd29];
	add.s64 	%rd30, %rd29, %rd16;
	ld.global.f32 	%f15, [%rd30];
	add.s64 	%rd31, %rd30, %rd16;
	ld.global.f32 	%f16, [%rd31];
	setp.lt.s32 	%p2, %r2, 2;
	mov.b32 	%r79, 0;
	@%p2 bra 	$L__BB30_4;
	ld.param.u64 	%rd85, [_Z19countNewMembershipsILi16EEvPfS0_PiS1_S1_S1__param_1];
	cvta.to.global.u64 	%rd32, %rd85;
	ld.global.f32 	%f17, [%rd32];
	sub.f32 	%f18, %f17, %f1;
	mul.wide.s32 	%rd33, %r2, 4;
	add.s64 	%rd34, %rd32, %rd33;
	ld.global.f32 	%f19, [%rd34];
	sub.f32 	%f20, %f19, %f2;
	add.s64 	%rd35, %rd34, %rd33;
	ld.global.f32 	%f21, [%rd35];
	sub.f32 	%f22, %f21, %f3;
	add.s64 	%rd36, %rd35, %rd33;
	ld.global.f32 	%f23, [%rd36];
	sub.f32 	%f24, %f23, %f4;
	add.s64 	%rd37, %rd36, %rd33;
	ld.global.f32 	%f25, [%rd37];
	sub.f32 	%f26, %f25, %f5;
	add.s64 	%rd38, %rd37, %rd33;
	ld.global.f32 	%f27, [%rd38];
	sub.f32 	%f28, %f27, %f6;
	add.s64 	%rd39, %rd38, %rd33;
	ld.global.f32 	%f29, [%rd39];
	sub.f32 	%f30, %f29, %f7;
	add.s64 	%rd40, %rd39, %rd33;
	ld.global.f32 	%f31, [%rd40];
	sub.f32 	%f32, %f31, %f8;
	add.s64 	%rd41, %rd40, %rd33;
	ld.global.f32 	%f33, [%rd41];
	sub.f32 	%f34, %f33, %f9;
	add.s64 	%rd42, %rd41, %rd33;
	ld.global.f32 	%f35, [%rd42];
	sub.f32 	%f36, %f35, %f10;
	add.s64 	%rd43, %rd42, %rd33;
	ld.global.f32 	%f37, [%rd43];
	sub.f32 	%f38, %f37, %f11;
	add.s64 	%rd44, %rd43, %rd33;
	ld.global.f32 	%f39, [%rd44];
	sub.f32 	%f40, %f39, %f12;
	add.s64 	%rd45, %rd44, %rd33;
	ld.global.f32 	%f41, [%rd45];
	sub.f32 	%f42, %f41, %f13;
	add.s64 	%rd46, %rd45, %rd33;
	ld.global.f32 	%f43, [%rd46];
	sub.f32 	%f44, %f43, %f14;
	add.s64 	%rd47, %rd46, %rd33;
	ld.global.f32 	%f45, [%rd47];
	sub.f32 	%f46, %f45, %f15;
	add.s64 	%rd48, %rd47, %rd33;
	ld.global.f32 	%f47, [%rd48];
	sub.f32 	%f48, %f47, %f16;
	add.s64 	%rd89, %rd32, 4;
	mul.lo.s32 	%r77, %r2, 3;
	shl.b32 	%r76, %r2, 2;
	mul.lo.s32 	%r75, %r2, 5;
	mul.lo.s32 	%r74, %r2, 6;
	mul.lo.s32 	%r73, %r2, 7;
	shl.b32 	%r72, %r2, 3;
	mul.lo.s32 	%r71, %r2, 9;
	mul.lo.s32 	%r70, %r2, 10;
	mul.lo.s32 	%r69, %r2, 11;
	mul.lo.s32 	%r68, %r2, 12;
	mul.lo.s32 	%r67, %r2, 13;
	mul.lo.s32 	%r66, %r2, 14;
	mul.lo.s32 	%r65, %r2, 15;
	neg.s32 	%r64, %r2;
	mul.f32 	%f49, %f48, %f48;
	cvt.f64.f32 	%fd4, %f49;
	mul.f32 	%f50, %f46, %f46;
	cvt.f64.f32 	%fd5, %f50;
	mul.f32 	%f51, %f44, %f44;
	cvt.f64.f32 	%fd6, %f51;
	mul.f32 	%f52, %f42, %f42;
	cvt.f64.f32 	%fd7, %f52;
	mul.f32 	%f53, %f40, %f40;
	cvt.f64.f32 	%fd8, %f53;
	mul.f32 	%f54, %f38, %f38;
	cvt.f64.f32 	%fd9, %f54;
	mul.f32 	%f55, %f36, %f36;
	cvt.f64.f32 	%fd10, %f55;
	mul.f32 	%f56, %f34, %f34;
	cvt.f64.f32 	%fd11, %f56;
	mul.f32 	%f57, %f32, %f32;
	cvt.f64.f32 	%fd12, %f57;
	mul.f32 	%f58, %f30, %f30;
	cvt.f64.f32 	%fd13, %f58;
	mul.f32 	%f59, %f28, %f28;
	cvt.f64.f32 	%fd14, %f59;
	mul.f32 	%f60, %f26, %f26;
	cvt.f64.f32 	%fd15, %f60;
	mul.f32 	%f61, %f24, %f24;
	cvt.f64.f32 	%fd16, %f61;
	mul.f32 	%f62, %f22, %f22;
	cvt.f64.f32 	%fd17, %f62;
	mul.f32 	%f63, %f20, %f20;
	cvt.f64.f32 	%fd18, %f63;
	mul.f32 	%f64, %f18, %f18;
	cvt.f64.f32 	%fd19, %f64;
	add.f64 	%fd20, %fd19, %fd18;
	add.f64 	%fd21, %fd20, %fd17;
	add.f64 	%fd22, %fd21, %fd16;
	add.f64 	%fd23, %fd22, %fd15;
	add.f64 	%fd24, %fd23, %fd14;
	add.f64 	%fd25, %fd24, %fd13;
	add.f64 	%fd26, %fd25, %fd12;
	add.f64 	%fd27, %fd26, %fd11;
	add.f64 	%fd28, %fd27, %fd10;
	add.f64 	%fd29, %fd28, %fd9;
	add.f64 	%fd30, %fd29, %fd8;
	add.f64 	%fd31, %fd30, %fd7;
	add.f64 	%fd32, %fd31, %fd6;
	add.f64 	%fd33, %fd32, %fd5;
	add.f64 	%fd65, %fd33, %fd4;
	mov.b32 	%r63, 0;
	mov.u32 	%r79, %r63;
$L__BB30_3:
	ld.param.u64 	%rd86, [_Z19countNewMembershipsILi16EEvPfS0_PiS1_S1_S1__param_1];
	add.s32 	%r63, %r63, 1;
	ld.global.f32 	%f65, [%rd89];
	sub.f32 	%f66, %f65, %f1;
	mul.f32 	%f67, %f66, %f66;
	cvt.f64.f32 	%fd34, %f67;
	mul.wide.u32 	%rd49, %r2, 4;
	add.s64 	%rd50, %rd89, %rd49;
	ld.global.f32 	%f68, [%rd50];
	sub.f32 	%f69, %f68, %f2;
	mul.f32 	%f70, %f69, %f69;
	cvt.f64.f32 	%fd35, %f70;
	add.f64 	%fd36, %fd34, %fd35;
	shl.b32 	%r57, %r2, 1;
	mul.wide.u32 	%rd51, %r57, 4;
	add.s64 	%rd52, %rd89, %rd51;
	ld.global.f32 	%f71, [%rd52];
	sub.f32 	%f72, %f71, %f3;
	mul.f32 	%f73, %f72, %f72;
	cvt.f64.f32 	%fd37, %f73;
	add.f64 	%fd38, %fd36, %fd37;
	add.s32 	%r77, %r77, 1;
	cvta.to.global.u64 	%rd53, %rd86;
	mul.wide.u32 	%rd54, %r77, 4;
	add.s64 	%rd55, %rd53, %rd54;
	ld.global.f32 	%f74, [%rd55];
	sub.f32 	%f75, %f74, %f4;
	mul.f32 	%f76, %f75, %f75;
	cvt.f64.f32 	%fd39, %f76;
	add.f64 	%fd40, %fd38, %fd39;
	add.s32 	%r76, %r76, 1;
	mul.wide.u32 	%rd56, %r76, 4;
	add.s64 	%rd57, %rd53, %rd56;
	ld.global.f32 	%f77, [%rd57];
	sub.f32 	%f78, %f77, %f5;
	mul.f32 	%f79, %f78, %f78;
	cvt.f64.f32 	%fd41, %f79;
	add.f64 	%fd42, %fd40, %fd41;
	add.s32 	%r75, %r75, 1;
	mul.wide.u32 	%rd58, %r75, 4;
	add.s64 	%rd59, %rd53, %rd58;
	ld.global.f32 	%f80, [%rd59];
	sub.f32 	%f81, %f80, %f6;
	mul.f32 	%f82, %f81, %f81;
	cvt.f64.f32 	%fd43, %f82;
	add.f64 	%fd44, %fd42, %fd43;
	add.s32 	%r74, %r74, 1;
	mul.wide.u32 	%rd60, %r74, 4;
	add.s64 	%rd61, %rd53, %rd60;
	ld.global.f32 	%f83, [%rd61];
	sub.f32 	%f84, %f83, %f7;
	mul.f32 	%f85, %f84, %f84;
	cvt.f64.f32 	%fd45, %f85;
	add.f64 	%fd46, %fd44, %fd45;
	add.s32 	%r73, %r73, 1;
	mul.wide.u32 	%rd62, %r73, 4;
	add.s64 	%rd63, %rd53, %rd62;
	ld.global.f32 	%f86, [%rd63];
	sub.f32 	%f87, %f86, %f8;
	mul.f32 	%f88, %f87, %f87;
	cvt.f64.f32 	%fd47, %f88;
	add.f64 	%fd48, %fd46, %fd47;
	add.s32 	%r72, %r72, 1;
	mul.wide.u32 	%rd64, %r72, 4;
	add.s64 	%rd65, %rd53, %rd64;
	ld.global.f32 	%f89, [%rd65];
	sub.f32 	%f90, %f89, %f9;
	mul.f32 	%f91, %f90, %f90;
	cvt.f64.f32 	%fd49, %f91;
	add.f64 	%fd50, %fd48, %fd49;
	add.s32 	%r71, %r71, 1;
	mul.wide.u32 	%rd66, %r71, 4;
	add.s64 	%rd67, %rd53, %rd66;
	ld.global.f32 	%f92, [%rd67];
	sub.f32 	%f93, %f92, %f10;
	mul.f32 	%f94, %f93, %f93;
	cvt.f64.f32 	%fd51, %f94;
	add.f64 	%fd52, %fd50, %fd51;
	add.s32 	%r70, %r70, 1;
	mul.wide.u32 	%rd68, %r70, 4;
	add.s64 	%rd69, %rd53, %rd68;
	ld.global.f32 	%f95, [%rd69];
	sub.f32 	%f96, %f95, %f11;
	mul.f32 	%f97, %f96, %f96;
	cvt.f64.f32 	%fd53, %f97;
	add.f64 	%fd54, %fd52, %fd53;
	add.s32 	%r69, %r69, 1;
	mul.wide.u32 	%rd70, %r69, 4;
	add.s64 	%rd71, %rd53, %rd70;
	ld.global.f32 	%f98, [%rd71];
	sub.f32 	%f99, %f98, %f12;
	mul.f32 	%f100, %f99, %f99;
	cvt.f64.f32 	%fd55, %f100;
	add.f64 	%fd56, %fd54, %fd55;
	add.s32 	%r68, %r68, 1;
	mul.wide.u32 	%rd72, %r68, 4;
	add.s64 	%rd73, %rd53, %rd72;
	ld.global.f32 	%f101, [%rd73];
	sub.f32 	%f102, %f101, %f13;
	mul.f32 	%f103, %f102, %f102;
	cvt.f64.f32 	%fd57, %f103;
	add.f64 	%fd58, %fd56, %fd57;
	add.s32 	%r67, %r67, 1;
	mul.wide.u32 	%rd74, %r67, 4;
	add.s64 	%rd75, %rd53, %rd74;
	ld.global.f32 	%f104, [%rd75];
	sub.f32 	%f105, %f104, %f14;
	mul.f32 	%f106, %f105, %f105;
	cvt.f64.f32 	%fd59, %f106;
	add.f64 	%fd60, %fd58, %fd59;
	add.s32 	%r66, %r66, 1;
	mul.wide.u32 	%rd76, %r66, 4;
	add.s64 	%rd77, %rd53, %rd76;
	ld.global.f32 	%f107, [%rd77];
	sub.f32 	%f108, %f107, %f15;
	mul.f32 	%f109, %f108, %f108;
	cvt.f64.f32 	%fd61, %f109;
	add.f64 	%fd62, %fd60, %fd61;
	add.s32 	%r65, %r65, 1;
	mul.wide.u32 	%rd78, %r65, 4;
	add.s64 	%rd79, %rd53, %rd78;
	ld.global.f32 	%f110, [%rd79];
	sub.f32 	%f111, %f110, %f16;
	mul.f32 	%f112, %f111, %f111;
	cvt.f64.f32 	%fd63, %f112;
	add.f64 	%fd64, %fd62, %fd63;
	setp.lt.f64 	%p3, %fd64, %fd65;
	selp.f64 	%fd65, %fd64, %fd65, %p3;
	selp.b32 	%r79, %r63, %r79, %p3;
	add.s64 	%rd89, %rd89, 4;
	add.s32 	%r64, %r64, 1;
	setp.ne.s32 	%p4, %r64, -1;
	@%p4 bra 	$L__BB30_3;
$L__BB30_4:
	ld.param.u64 	%rd87, [_Z19countNewMembershipsILi16EEvPfS0_PiS1_S1_S1__param_2];
	mov.u32 	%r58, %ctaid.x;
	shl.b32 	%r59, %r58, 10;
	mov.u32 	%r60, %tid.x;
	or.b32  	%r51, %r59, %r60;
	cvta.to.global.u64 	%rd80, %rd87;
	mul.wide.s32 	%rd81, %r51, 4;
	add.s64 	%rd4, %rd80, %rd81;
	ld.global.u32 	%r61, [%rd4];
	setp.eq.s32 	%p5, %r61, %r79;
	@%p5 bra 	$L__BB30_6;
	ld.param.u64 	%rd88, [_Z19countNewMembershipsILi16EEvPfS0_PiS1_S1_S1__param_3];
	cvta.to.global.u64 	%rd82, %rd88;
	add.s64 	%rd84, %rd82, %rd81;
	mov.b32 	%r62, 1;
	st.global.u32 	[%rd84], %r62;
$L__BB30_6:
	st.global.u32 	[%rd4], %r79;
$L__BB30_7:
	ret;

}
	// .globl	_Z17countNewCentroidsILi16EEvPfS0_PiS0_S1_S1_S1_
.visible .entry _Z17countNewCentroidsILi16EEvPfS0_PiS0_S1_S1_S1_(
	.param .u64 .ptr .align 1 _Z17countNewCentroidsILi16EEvPfS0_PiS0_S1_S1_S1__param_0,
	.param .u64 .ptr .align 1 _Z17countNewCentroidsILi16EEvPfS0_PiS0_S1_S1_S1__param_1,
	.param .u64 .ptr .align 1 _Z17countNewCentroidsILi16EEvPfS0_PiS0_S1_S1_S1__param_2,
	.param .u64 .ptr .align 1 _Z17countNewCentroidsILi16EEvPfS0_PiS0_S1_S1_S1__param_3,
	.param .u64 .ptr .align 1 _Z17countNewCentroidsILi16EEvPfS0_PiS0_S1_S1_S1__param_4,
	.param .u64 .ptr .align 1 _Z17countNewCentroidsILi16EEvPfS0_PiS0_S1_S1_S1__param_5,
	.param .u64 .ptr .align 1 _Z17countNewCentroidsILi16EEvPfS0_PiS0_S1_S1_S1__param_6
)
{
	.reg .pred 	%p<10>;
	.reg .b32 	%r<64>;
	.reg .b32 	%f<35>;
	.reg .b64 	%rd<38>;

	ld.param.u64 	%rd4, [_Z17countNewCentroidsILi16EEvPfS0_PiS0_S1_S1_S1__param_2];
	ld.param.u64 	%rd6, [_Z17countNewCentroidsILi16EEvPfS0_PiS0_S1_S1_S1__param_4];
	ld.param.u64 	%rd7, [_Z17countNewCentroidsILi16EEvPfS0_PiS0_S1_S1_S1__param_5];
	ld.param.u64 	%rd8, [_Z17countNewCentroidsILi16EEvPfS0_PiS0_S1_S1_S1__param_6];
	cvta.to.global.u64 	%rd9, %rd8;
	cvta.to.global.u64 	%rd10, %rd7;
	ld.global.u32 	%r1, [%rd10];
	ld.global.u32 	%r2, [%rd9];
	shl.b32 	%r3, %r1, 6;
	mov.u32 	%r20, %ctaid.x;
	shl.b32 	%r21, %r20, 10;
	mov.u32 	%r63, %tid.x;
	or.b32  	%r5, %r21, %r63;
	shl.b32 	%r6, %r1, 4;
	setp.ge.s32 	%p1, %r63, %r6;
	@%p1 bra 	$L__BB31_3;
	mov.u32 	%r7, %ntid.x;
	mov.u32 	%r60, %r63;
$L__BB31_2:
	shl.b32 	%r22, %r60, 2;
	mov.u32 	%r23, array;
	add.s32 	%r24, %r23, %r22;
	mov.b32 	%r25, 0;
	st.shared.u32 	[%r24], %r25;
	add.s32 	%r60, %r60, %r7;
	setp.lt.s32 	%p2, %r60, %r6;
	@%p2 bra 	$L__BB31_2;
$L__BB31_3:
	mov.u32 	%r26, array;
	add.s32 	%r8, %r26, %r3;
	setp.ge.s32 	%p3, %r63, %r1;
	@%p3 bra 	$L__BB31_6;
	mov.u32 	%r9, %ntid.x;
	mov.u32 	%r61, %r63;
$L__BB31_5:
	shl.b32 	%r27, %r61, 2;
	add.s32 	%r28, %r8, %r27;
	mov.b32 	%r29, 0;
	st.shared.u32 	[%r28], %r29;
	add.s32 	%r61, %r61, %r9;
	setp.lt.s32 	%p4, %r61, %r1;
	@%p4 bra 	$L__BB31_5;
$L__BB31_6:
	bar.sync 	0;
	setp.ge.s32 	%p5, %r5, %r2;
	@%p5 bra 	$L__BB31_8;
	ld.param.u64 	%rd36, [_Z17countNewCentroidsILi16EEvPfS0_PiS0_S1_S1_S1__param_0];
	cvta.to.global.u64 	%rd11, %rd4;
	mul.wide.s32 	%rd12, %r5, 4;
	add.s64 	%rd13, %rd11, %rd12;
	ld.global.u32 	%r30, [%rd13];
	shl.b32 	%r31, %r30, 2;
	add.s32 	%r33, %r26, %r31;
	cvta.to.global.u64 	%rd14, %rd36;
	add.s64 	%rd15, %rd14, %rd12;
	ld.global.f32 	%f1, [%rd15];
	atom.shared.add.f32 	%f2, [%r33], %f1;
	shl.b32 	%r34, %r1, 2;
	add.s32 	%r35, %r33, %r34;
	mul.wide.s32 	%rd16, %r2, 4;
	add.s64 	%rd17, %rd15, %rd16;
	ld.global.f32 	%f3, [%rd17];
	atom.shared.add.f32 	%f4, [%r35], %f3;
	add.s32 	%r36, %r35, %r34;
	add.s64 	%rd18, %rd17, %rd16;
	ld.global.f32 	%f5, [%rd18];
	atom.shared.add.f32 	%f6, [%r36], %f5;
	add.s32 	%r37, %r36, %r34;
	add.s64 	%rd19, %rd18, %rd16;
	ld.global.f32 	%f7, [%rd19];
	atom.shared.add.f32 	%f8, [%r37], %f7;
	add.s32 	%r38, %r37, %r34;
	add.s64 	%rd20, %rd19, %rd16;
	ld.global.f32 	%f9, [%rd20];
	atom.shared.add.f32 	%f10, [%r38], %f9;
	add.s32 	%r39, %r38, %r34;
	add.s64 	%rd21, %rd20, %rd16;
	ld.global.f32 	%f11, [%rd21];
	atom.shared.add.f32 	%f12, [%r39], %f11;
	add.s32 	%r40, %r39, %r34;
	add.s64 	%rd22, %rd21, %rd16;
	ld.global.f32 	%f13, [%rd22];
	atom.shared.add.f32 	%f14, [%r40], %f13;
	add.s32 	%r41, %r40, %r34;
	add.s64 	%rd23, %rd22, %rd16;
	ld.global.f32 	%f15, [%rd23];
	atom.shared.add.f32 	%f16, [%r41], %f15;
	add.s32 	%r42, %r41, %r34;
	add.s64 	%rd24, %rd23, %rd16;
	ld.global.f32 	%f17, [%rd24];
	atom.shared.add.f32 	%f18, [%r42], %f17;
	add.s32 	%r43, %r42, %r34;
	add.s64 	%rd25, %rd24, %rd16;
	ld.global.f32 	%f19, [%rd25];
	atom.shared.add.f32 	%f20, [%r43], %f19;
	add.s32 	%r44, %r43, %r34;
	add.s64 	%rd26, %rd25, %rd16;
	ld.global.f32 	%f21, [%rd26];
	atom.shared.add.f32 	%f22, [%r44], %f21;
	add.s32 	%r45, %r44, %r34;
	add.s64 	%rd27, %rd26, %rd16;
	ld.global.f32 	%f23, [%rd27];
	atom.shared.add.f32 	%f24, [%r45], %f23;
	add.s32 	%r46, %r45, %r34;
	add.s64 	%rd28, %rd27, %rd16;
	ld.global.f32 	%f25, [%rd28];
	atom.shared.add.f32 	%f26, [%r46], %f25;
	add.s32 	%r47, %r46, %r34;
	add.s64 	%rd29, %rd28, %rd16;
	ld.global.f32 	%f27, [%rd29];
	atom.shared.add.f32 	%f28, [%r47], %f27;
	add.s32 	%r48, %r47, %r34;
	add.s64 	%rd30, %rd29, %rd16;
	ld.global.f32 	%f29, [%rd30];
	atom.shared.add.f32 	%f30, [%r48], %f29;
	add.s32 	%r49, %r48, %r34;
	add.s64 	%rd31, %rd30, %rd16;
	ld.global.f32 	%f31, [%rd31];
	atom.shared.add.f32 	%f32, [%r49], %f31;
	add.s32 	%r51, %r33, %r3;
	atom.shared.add.u32 	%r52, [%r51], 1;
$L__BB31_8:
	setp.ge.s32 	%p6, %r63, %r6;
	bar.sync 	0;
	@%p6 bra 	$L__BB31_11;
	ld.param.u64 	%rd37, [_Z17countNewCentroidsILi16EEvPfS0_PiS0_S1_S1_S1__param_3];
	mov.u32 	%r14, %ntid.x;
	cvta.to.global.u64 	%rd1, %rd37;
	mov.u32 	%r62, %r63;
$L__BB31_10:
	mul.wide.s32 	%rd32, %r62, 4;
	add.s64 	%rd33, %rd1, %rd32;
	shl.b32 	%r53, %r62, 2;
	add.s32 	%r55, %r26, %r53;
	ld.shared.f32 	%f33, [%r55];
	atom.global.add.f32 	%f34, [%rd33], %f33;
	add.s32 	%r62, %r62, %r14;
	setp.lt.s32 	%p7, %r62, %r6;
	@%p7 bra 	$L__BB31_10;
$L__BB31_11:
	setp.ge.s32 	%p8, %r63, %r1;
	@%p8 bra 	$L__BB31_14;
	mov.u32 	%r15, %ntid.x;
	cvta.to.global.u64 	%rd2, %rd6;
$L__BB31_13:
	mul.wide.s32 	%rd34, %r63, 4;
	add.s64 	%rd35, %rd2, %rd34;
	shl.b32 	%r56, %r63, 2;
	add.s32 	%r57, %r8, %r56;
	ld.shared.u32 	%r58, [%r57];
	atom.global.add.u32 	%r59, [%rd35], %r58;
	add.s32 	%r63, %r63, %r15;
	setp.lt.s32 	%p9, %r63, %r1;
	@%p9 bra 	$L__BB31_13;
$L__BB31_14:
	ret;

}
	// .globl	_Z19countNewMembershipsILi17EEvPfS0_PiS1_S1_S1_
.visible .entry _Z19countNewMembershipsILi17EEvPfS0_PiS1_S1_S1_(
	.param .u64 .ptr .align 1 _Z19countNewMembershipsILi17EEvPfS0_PiS1_S1_S1__param_0,
	.param .u64 .ptr .align 1 _Z19countNewMembershipsILi17EEvPfS0_PiS1_S1_S1__param_1,
	.param .u64 .ptr .align 1 _Z19countNewMembershipsILi17EEvPfS0_PiS1_S1_S1__param_2,
	.param .u64 .ptr .align 1 _Z19countNewMembershipsILi17EEvPfS0_PiS1_S1_S1__param_3,
	.param .u64 .ptr .align 1 _Z19countNewMembershipsILi17EEvPfS0_PiS1_S1_S1__param_4,
	.param .u64 .ptr .align 1 _Z19countNewMembershipsILi17EEvPfS0_PiS1_S1_S1__param_5
)
{
	.reg .pred 	%p<6>;
	.reg .b32 	%r<84>;
	.reg .b32 	%f<120>;
	.reg .b64 	%rd<94>;
	.reg .b64 	%fd<70>;

	ld.param.u64 	%rd5, [_Z19countNewMembershipsILi17EEvPfS0_PiS1_S1_S1__param_0];
	ld.param.u64 	%rd9, [_Z19countNewMembershipsILi17EEvPfS0_PiS1_S1_S1__param_4];
	ld.param.u64 	%rd10, [_Z19countNewMembershipsILi17EEvPfS0_PiS1_S1_S1__param_5];
	cvta.to.global.u64 	%rd11, %rd9;
	cvta.to.global.u64 	%rd12, %rd10;
	mov.u32 	%r55, %ctaid.x;
	shl.b32 	%r56, %r55, 10;
	mov.u32 	%r57, %tid.x;
	or.b32  	%r1, %r56, %r57;
	ld.global.u32 	%r2, [%rd12];
	ld.global.u32 	%r3, [%rd11];
	setp.ge.s32 	%p1, %r1, %r3;
	@%p1 bra 	$L__BB32_7;
	cvta.to.global.u64 	%rd13, %rd5;
	mul.wide.s32 	%rd14, %r1, 4;
	add.s64 	%rd15, %rd13, %rd14;
	ld.global.f32 	%f1, [%rd15];
	mul.wide.s32 	%rd16, %r3, 4;
	add.s64 	%rd17, %rd15, %rd16;
	ld.global.f32 	%f2, [%rd17];
	add.s64 	%rd18, %rd17, %rd16;
	ld.global.f32 	%f3, [%rd18];
	add.s64 	%rd19, %rd18, %rd16;
	ld.global.f32 	%f4, [%rd19];
	add.s64 	%rd20, %rd19, %rd16;
	ld.global.f32 	%f5, [%rd20];
	add.s64 	%rd21, %rd20, %rd16;
	ld.global.f32 	%f6, [%rd21];
	add.s64 	%rd22, %rd21, %rd16;
	ld.global.f32 	%f7, [%rd22];
	add.s64 	%rd23, %rd22, %rd16;
	ld.global.f32 	%f8, [%rd23];
	add.s64 	%rd24, %rd23, %rd16;
	ld.global.f32 	%f9, [%rd24];
	add.s64 	%rd25, %rd24, %rd16;
	ld.global.f32 	%f10, [%rd25];
	add.s64 	%rd26, %rd25, %rd16;
	ld.global.f32 	%f11, [%rd26];
	add.s64 	%rd27, %rd26, %rd16;
	ld.global.f32 	%f12, [%rd27];
	add.s64 	%rd28, %rd27, %rd16;
	ld.global.f32 	%f13, [%rd28];
	add.s64 	%rd29, %rd28, %rd16;
	ld.global.f32 	%f14, [%rd29];
	add.s64 	%rd30, %rd29, %rd16;
	ld.global.f32 	%f15, [%rd30];
	add.s64 	%rd31, %rd30, %rd16;
	ld.global.f32 	%f16, [%rd31];
	add.s64 	%rd32, %rd31, %rd16;
	ld.global.f32 	%f17, [%rd32];
	setp.lt.s32 	%p2, %r2, 2;
	mov.b32 	%r83, 0;
	@%p2 bra 	$L__BB32_4;
	ld.param.u64 	%rd89, [_Z19countNewMembershipsILi17EEvPfS0_PiS1_S1_S1__param_1];
	cvta.to.global.u64 	%rd33, %rd89;
	ld.global.f32 	%f18, [%rd33];
	sub.f32 	%f19, %f18, %f1;
	mul.wide.s32 	%rd34, %r2, 4;
	add.s64 	%rd35, %rd33, %rd34;
	ld.global.f32 	%f20, [%rd35];
	sub.f32 	%f21, %f20, %f2;
	add.s64 	%rd36, %rd35, %rd34;
	ld.global.f32 	%f22, [%rd36];
	sub.f32 	%f23, %f22, %f3;
	add.s64 	%rd37, %rd36, %rd34;
	ld.global.f32 	%f24, [%rd37];
	sub.f32 	%f25, %f24, %f4;
	add.s64 	%rd38, %rd37, %rd34;
	ld.global.f32 	%f26, [%rd38];
	sub.f32 	%f27, %f26, %f5;
	add.s64 	%rd39, %rd38, %rd34;
	ld.global.f32 	%f28, [%rd39];
	sub.f32 	%f29, %f28, %f6;
	add.s64 	%rd40, %rd39, %rd34;
	ld.global.f32 	%f30, [%rd40];
	sub.f32 	%f31, %f30, %f7;
	add.s64 	%rd41, %rd40, %rd34;
	ld.global.f32 	%f32, [%rd41];
	sub.f32 	%f33, %f32, %f8;
	add.s64 	%rd42, %rd41, %rd34;
	ld.global.f32 	%f34, [%rd42];
	sub.f32 	%f35, %f34, %f9;
	add.s64 	%rd43, %rd42, %rd34;
	ld.global.f32 	%f36, [%rd43];
	sub.f32 	%f37, %f36, %f10;
	add.s64 	%rd44, %rd43, %rd34;
	ld.global.f32 	%f38, [%rd44];
	sub.f32 	%f39, %f38, %f11;
	add.s64 	%rd45, %rd44, %rd34;
	ld.global.f32 	%f40, [%rd45];
	sub.f32 	%f41, %f40, %f12;
	add.s64 	%rd46, %rd45, %rd34;
	ld.global.f32 	%f42, [%rd46];
	sub.f32 	%f43, %f42, %f13;
	add.s64 	%rd47, %rd46, %rd34;
	ld.global.f32 	%f44, [%rd47];
	sub.f32 	%f45, %f44, %f14;
	add.s64 	%rd48, %rd47, %rd34;
	ld.global.f32 	%f46, [%rd48];
	sub.f32 	%f47, %f46, %f15;
	add.s64 	%rd49, %rd48, %rd34;
	ld.global.f32 	%f48, [%rd49];
	sub.f32 	%f49, %f48, %f16;
	add.s64 	%rd50, %rd49, %rd34;
	ld.global.f32 	%f50, [%rd50];
	sub.f32 	%f51, %f50, %f17;
	add.s64 	%rd93, %rd33, 4;
	mul.lo.s32 	%r81, %r2, 3;
	shl.b32 	%r80, %r2, 2;
	mul.lo.s32 	%r79, %r2, 5;
	mul.lo.s32 	%r78, %r2, 6;
	mul.lo.s32 	%r77, %r2, 7;
	shl.b32 	%r76, %r2, 3;
	mul.lo.s32 	%r75, %r2, 9;
	mul.lo.s32 	%r74, %r2, 10;
	mul.lo.s32 	%r73, %r2, 11;
	mul.lo.s32 	%r72, %r2, 12;
	mul.lo.s32 	%r71, %r2, 13;
	mul.lo.s32 	%r70, %r2, 14;
	mul.lo.s32 	%r69, %r2, 15;
	shl.b32 	%r68, %r2, 4;
	neg.s32 	%r67, %r2;
	mul.f32 	%f52, %f51, %f51;
	cvt.f64.f32 	%fd4, %f52;
	mul.f32 	%f53, %f49, %f49;
	cvt.f64.f32 	%fd5, %f53;
	mul.f32 	%f54, %f47, %f47;
	cvt.f64.f32 	%fd6, %f54;
	mul.f32 	%f55, %f45, %f45;
	cvt.f64.f32 	%fd7, %f55;
	mul.f32 	%f56, %f43, %f43;
	cvt.f64.f32 	%fd8, %f56;
	mul.f32 	%f57, %f41, %f41;
	cvt.f64.f32 	%fd9, %f57;
	mul.f32 	%f58, %f39, %f39;
	cvt.f64.f32 	%fd10, %f58;
	mul.f32 	%f59, %f37, %f37;
	cvt.f64.f32 	%fd11, %f59;
	mul.f32 	%f60, %f35, %f35;
	cvt.f64.f32 	%fd12, %f60;
	mul.f32 	%f61, %f33, %f33;
	cvt.f64.f32 	%fd13, %f61;
	mul.f32 	%f62, %f31, %f31;
	cvt.f64.f32 	%fd14, %f62;
	mul.f32 	%f63, %f29, %f29;
	cvt.f64.f32 	%fd15, %f63;
	mul.f32 	%f64, %f27, %f27;
	cvt.f64.f32 	%fd16, %f64;
	mul.f32 	%f65, %f25, %f25;
	cvt.f64.f32 	%fd17, %f65;
	mul.f32 	%f66, %f23, %f23;
	cvt.f64.f32 	%fd18, %f66;
	mul.f32 	%f67, %f21, %f21;
	cvt.f64.f32 	%fd19, %f67;
	mul.f32 	%f68, %f19, %f19;
	cvt.f64.f32 	%fd20, %f68;
	add.f64 	%fd21, %fd20, %fd19;
	add.f64 	%fd22, %fd21, %fd18;
	add.f64 	%fd23, %fd22, %fd17;
	add.f64 	%fd24, %fd23, %fd16;
	add.f64 	%fd25, %fd24, %fd15;
	add.f64 	%fd26, %fd25, %fd14;
	add.f64 	%fd27, %fd26, %fd13;
	add.f64 	%fd28, %fd27, %fd12;
	add.f64 	%fd29, %fd28, %fd11;
	add.f64 	%fd30, %fd29, %fd10;
	add.f64 	%fd31, %fd30, %fd9;
	add.f64 	%fd32, %fd31, %fd8;
	add.f64 	%fd33, %fd32, %fd7;
	add.f64 	%fd34, %fd33, %fd6;
	add.f64 	%fd35, %fd34, %fd5;
	add.f64 	%fd69, %fd35, %fd4;
	mov.b32 	%r66, 0;
	mov.u32 	%r83, %r66;
$L__BB32_3:
	ld.param.u64 	%rd90, [_Z19countNewMembershipsILi17EEvPfS0_PiS1_S1_S1__param_1];
	add.s32 	%r66, %r66, 1;
	ld.global.f32 	%f69, [%rd93];
	sub.f32 	%f70, %f69, %f1;
	mul.f32 	%f71, %f70, %f70;
	cvt.f64.f32 	%fd36, %f71;
	mul.wide.u32 	%rd51, %r2, 4;
	add.s64 	%rd52, %rd93, %rd51;
	ld.global.f32 	%f72, [%rd52];
	sub.f32 	%f73, %f72, %f2;
	mul.f32 	%f74, %f73, %f73;
	cvt.f64.f32 	%fd37, %f74;
	add.f64 	%fd38, %fd36, %fd37;
	shl.b32 	%r60, %r2, 1;
	mul.wide.u32 	%rd53, %r60, 4;
	add.s64 	%rd54, %rd93, %rd53;
	ld.global.f32 	%f75, [%rd54];
	sub.f32 	%f76, %f75, %f3;
	mul.f32 	%f77, %f76, %f76;
	cvt.f64.f32 	%fd39, %f77;
	add.f64 	%fd40, %fd38, %fd39;
	add.s32 	%r81, %r81, 1;
	cvta.to.global.u64 	%rd55, %rd90;
	mul.wide.u32 	%rd56, %r81, 4;
	add.s64 	%rd57, %rd55, %rd56;
	ld.global.f32 	%f78, [%rd57];
	sub.f32 	%f79, %f78, %f4;
	mul.f32 	%f80, %f79, %f79;
	cvt.f64.f32 	%fd41, %f80;
	add.f64 	%fd42, %fd40, %fd41;
	add.s32 	%r80, %r80, 1;
	mul.wide.u32 	%rd58, %r80, 4;
	add.s64 	%rd59, %rd55, %rd58;
	ld.global.f32 	%f81, [%rd59];
	sub.f32 	%f82, %f81, %f5;
	mul.f32 	%f83, %f82, %f82;
	cvt.f64.f32 	%fd43, %f83;
	add.f64 	%fd44, %fd42, %fd43;
	add.s32 	%r79, %r79, 1;
	mul.wide.u32 	%rd60, %r79, 4;
	add.s64 	%rd61, %rd55, %rd60;
	ld.global.f32 	%f84, [%rd61];
	sub.f32 	%f85, %f84, %f6;
	mul.f32 	%f86, %f85, %f85;
	cvt.f64.f32 	%fd45, %f86;
	add.f64 	%fd46, %fd44, %fd45;
	add.s32 	%r78, %r78, 1;
	mul.wide.u32 	%rd62, %r78, 4;
	add.s64 	%rd63, %rd55, %rd62;
	ld.global.f32 	%f87, [%rd63];
	sub.f32 	%f88, %f87, %f7;
	mul.f32 	%f89, %f88, %f88;
	cvt.f64.f32 	%fd47, %f89;
	add.f64 	%fd48, %fd46, %fd47;
	add.s32 	%r77, %r77, 1;
	mul.wide.u32 	%rd64, %r77, 4;
	add.s64 	%rd65, %rd55, %rd64;
	ld.global.f32 	%f90, [%rd65];
	sub.f32 	%f91, %f90, %f8;
	mul.f32 	%f92, %f91, %f91;
	cvt.f64.f32 	%fd49, %f92;
	add.f64 	%fd50, %fd48, %fd49;
	add.s32 	%r76, %r76, 1;
	mul.wide.u32 	%rd66, %r76, 4;
	add.s64 	%rd67, %rd55, %rd66;
	ld.global.f32 	%f93, [%rd67];
	sub.f32 	%f94, %f93, %f9;
	mul.f32 	%f95, %f94, %f94;
	cvt.f64.f32 	%fd51, %f95;
	add.f64 	%fd52, %fd50, %fd51;
	add.s32 	%r75, %r75, 1;
	mul.wide.u32 	%rd68, %r75, 4;
	add.s64 	%rd69, %rd55, %rd68;
	ld.global.f32 	%f96, [%rd69];
	sub.f32 	%f97, %f96, %f10;
	mul.f32 	%f98, %f97, %f97;
	cvt.f64.f32 	%fd53, %f98;
	add.f64 	%fd54, %fd52, %fd53;
	add.s32 	%r74, %r74, 1;
	mul.wide.u32 	%rd70, %r74, 4;
	add.s64 	%rd71, %rd55, %rd70;
	ld.global.f32 	%f99, [%rd71];
	sub.f32 	%f100, %f99, %f11;
	mul.f32 	%f101, %f100, %f100;
	cvt.f64.f32 	%fd55, %f101;
	add.f64 	%fd56, %fd54, %fd55;
	add.s32 	%r73, %r73, 1;
	mul.wide.u32 	%rd72, %r73, 4;
	add.s64 	%rd73, %rd55, %rd72;
	ld.global.f32 	%f102, [%rd73];
	sub.f32 	%f103, %f102, %f12;
	mul.f32 	%f104, %f103, %f103;
	cvt.f64.f32 	%fd57, %f104;
	add.f64 	%fd58, %fd56, %fd57;
	add.s32 	%r72, %r72, 1;
	mul.wide.u32 	%rd74, %r72, 4;
	add.s64 	%rd75, %rd55, %rd74;
	ld.global.f32 	%f105, [%rd75];
	sub.f32 	%f106, %f105, %f13;
	mul.f32 	%f107, %f106, %f106;
	cvt.f64.f32 	%fd59, %f107;
	add.f64 	%fd60, %fd58, %fd59;
	add.s32 	%r71, %r71, 1;
	mul.wide.u32 	%rd76, %r71, 4;
	add.s64 	%rd77, %rd55, %rd76;
	ld.global.f32 	%f108, [%rd77];
	sub.f32 	%f109, %f108, %f14;
	mul.f32 	%f110, %f109, %f109;
	cvt.f64.f32 	%fd61, %f110;
	add.f64 	%fd62, %fd60, %fd61;
	add.s32 	%r70, %r70, 1;
	mul.wide.u32 	%rd78, %r70, 4;
	add.s64 	%rd79, %rd55, %rd78;
	ld.global.f32 	%f111, [%rd79];
	sub.f32 	%f112, %f111, %f15;
	mul.f32 	%f113, %f112, %f112;
	cvt.f64.f32 	%fd63, %f113;
	add.f64 	%fd64, %fd62, %fd63;
	add.s32 	%r69, %r69, 1;
	mul.wide.u32 	%rd80, %r69, 4;
	add.s64 	%rd81, %rd55, %rd80;
	ld.global.f32 	%f114, [%rd81];
	sub.f32 	%f115, %f114, %f16;
	mul.f32 	%f116, %f115, %f115;
	cvt.f64.f32 	%fd65, %f116;
	add.f64 	%fd66, %fd64, %fd65;
	add.s32 	%r68, %r68, 1;
	mul.wide.u32 	%rd82, %r68, 4;
	add.s64 	%rd83, %rd55, %rd82;
	ld.global.f32 	%f117, [%rd83];
	sub.f32 	%f118, %f117, %f17;
	mul.f32 	%f119, %f118, %f118;
	cvt.f64.f32 	%fd67, %f119;
	add.f64 	%fd68, %fd66, %fd67;
	setp.lt.f64 	%p3, %fd68, %fd69;
	selp.f64 	%fd69, %fd68, %fd69, %p3;
	selp.b32 	%r83, %r66, %r83, %p3;
	add.s64 	%rd93, %rd93, 4;
	add.s32 	%r67, %r67, 1;
	setp.ne.s32 	%p4, %r67, -1;
	@%p4 bra 	$L__BB32_3;
$L__BB32_4:
	ld.param.u64 	%rd91, [_Z19countNewMembershipsILi17EEvPfS0_PiS1_S1_S1__param_2];
	mov.u32 	%r61, %ctaid.x;
	shl.b32 	%r62, %r61, 10;
	mov.u32 	%r63, %tid.x;
	or.b32  	%r54, %r62, %r63;
	cvta.to.global.u64 	%rd84, %rd91;
	mul.wide.s32 	%rd85, %r54, 4;
	add.s64 	%rd4, %rd84, %rd85;
	ld.global.u32 	%r64, [%rd4];
	setp.eq.s32 	%p5, %r64, %r83;
	@%p5 bra 	$L__BB32_6;
	ld.param.u64 	%rd92, [_Z19countNewMembershipsILi17EEvPfS0_PiS1_S1_S1__param_3];
	cvta.to.global.u64 	%rd86, %rd92;
	add.s64 	%rd88, %rd86, %rd85;
	mov.b32 	%r65, 1;
	st.global.u32 	[%rd88], %r65;
$L__BB32_6:
	st.global.u32 	[%rd4], %r83;
$L__BB32_7:
	ret;

}
	// .globl	_Z17countNewCentroidsILi17EEvPfS0_PiS0_S1_S1_S1_
.visible .entry _Z17countNewCentroidsILi17EEvPfS0_PiS0_S1_S1_S1_(
	.param .u64 .ptr .align 1 _Z17countNewCentroidsILi17EEvPfS0_PiS0_S1_S1_S1__param_0,
	.param .u64 .ptr .align 1 _Z17countNewCentroidsILi17EEvPfS0_PiS0_S1_S1_S1__param_1,
	.param .u64 .ptr .align 1 _Z17countNewCentroidsILi17EEvPfS0_PiS0_S1_S1_S1__param_2,
	.param .u64 .ptr .align 1 _Z17countNewCentroidsILi17EEvPfS0_PiS0_S1_S1_S1__param_3,
	.param .u64 .ptr .align 1 _Z17countNewCentroidsILi17EEvPfS0_PiS0_S1_S1_S1__param_4,
	.param .u64 .ptr .align 1 _Z17countNewCentroidsILi17EEvPfS0_PiS0_S1_S1_S1__param_5,
	.param .u64 .ptr .align 1 _Z17countNewCentroidsILi17EEvPfS0_PiS0_S1_S1_S1__param_6
)
{
	.reg .pred 	%p<10>;
	.reg .b32 	%r<64>;
	.reg .b32 	%f<37>;
	.reg .b64 	%rd<39>;

	ld.param.u64 	%rd4, [_Z17countNewCentroidsILi17EEvPfS0_PiS0_S1_S1_S1__param_2];
	ld.param.u64 	%rd6, [_Z17countNewCentroidsILi17EEvPfS0_PiS0_S1_S1_S1__param_4];
	ld.param.u64 	%rd7, [_Z17countNewCentroidsILi17EEvPfS0_PiS0_S1_S1_S1__param_5];
	ld.param.u64 	%rd8, [_Z17countNewCentroidsILi17EEvPfS0_PiS0_S1_S1_S1__param_6];
	cvta.to.global.u64 	%rd9, %rd8;
	cvta.to.global.u64 	%rd10, %rd7;
	ld.global.u32 	%r1, [%rd10];
	ld.global.u32 	%r2, [%rd9];
	mul.lo.s32 	%r3, %r1, 68;
	mov.u32 	%r20, %ctaid.x;
	shl.b32 	%r21, %r20, 10;
	mov.u32 	%r63, %tid.x;
	or.b32  	%r5, %r21, %r63;
	mul.lo.s32 	%r6, %r1, 17;
	setp.ge.s32 	%p1, %r63, %r6;
	@%p1 bra 	$L__BB33_3;
	mov.u32 	%r7, %ntid.x;
	mov.u32 	%r60, %r63;
$L__BB33_2:
	shl.b32 	%r22, %r60, 2;
	mov.u32 	%r23, array;
	add.s32 	%r24, %r23, %r22;
	mov.b32 	%r25, 0;
	st.shared.u32 	[%r24], %r25;
	add.s32 	%r60, %r60, %r7;
	setp.lt.s32 	%p2, %r60, %r6;
	@%p2 bra 	$L__BB33_2;
$L__BB33_3:
	mov.u32 	%r26, array;
	add.s32 	%r8, %r26, %r3;
	setp.ge.s32 	%p3, %r63, %r1;
	@%p3 bra 	$L__BB33_6;
	mov.u32 	%r9, %ntid.x;
	mov.u32 	%r61, %r63;
$L__BB33_5:
	shl.b32 	%r27, %r61, 2;
	add.s32 	%r28, %r8, %r27;
	mov.b32 	%r29, 0;
	st.shared.u32 	[%r28], %r29;
	add.s32 	%r61, %r61, %r9;
	setp.lt.s32 	%p4, %r61, %r1;
	@%p4 bra 	$L__BB33_5;
$L__BB33_6:
	bar.sync 	0;
	setp.ge.s32 	%p5, %r5, %r2;
	@%p5 bra 	$L__BB33_8;
	ld.param.u64 	%rd37, [_Z17countNewCentroidsILi17EEvPfS0_PiS0_S1_S1_S1__param_0];
	cvta.to.global.u64 	%rd11, %rd4;
	mul.wide.s32 	%rd12, %r5, 4;
	add.s64 	%rd13, %rd11, %rd12;
	ld.global.u32 	%r30, [%rd13];
	shl.b32 	%r31, %r30, 2;
	add.s32 	%r33, %r26, %r31;
	cvta.to.global.u64 	%rd14, %rd37;
	add.s64 	%rd15, %rd14, %rd12;
	ld.global.f32 	%f1, [%rd15];
	atom.shared.add.f32 	%f2, [%r33], %f1;
	shl.b32 	%r34, %r1, 2;
	add.s32 	%r35, %r33, %r34;
	mul.wide.s32 	%rd16, %r2, 4;
	add.s64 	%rd17, %rd15, %rd16;
	ld.global.f32 	%f3, [%rd17];
	atom.shared.add.f32 	%f4, [%r35], %f3;
	add.s32 	%r36, %r35, %r34;
	add.s64 	%rd18, %rd17, %rd16;
	ld.global.f32 	%f5, [%rd18];
	atom.shared.add.f32 	%f6, [%r36], %f5;
	add.s32 	%r37, %r36, %r34;
	add.s64 	%rd19, %rd18, %rd16;
	ld.global.f32 	%f7, [%rd19];
	atom.shared.add.f32 	%f8, [%r37], %f7;
	add.s32 	%r38, %r37, %r34;
	add.s64 	%rd20, %rd19, %rd16;
	ld.global.f32 	%f9, [%rd20];
	atom.shared.add.f32 	%f10, [%r38], %f9;
	add.s32 	%r39, %r38, %r34;
	add.s64 	%rd21, %rd20, %rd16;
	ld.global.f32 	%f11, [%rd21];
	atom.shared.add.f32 	%f12, [%r39], %f11;
	add.s32 	%r40, %r39, %r34;
	add.s64 	%rd22, %rd21, %rd16;
	ld.global.f32 	%f13, [%rd22];
	atom.shared.add.f32 	%f14, [%r40], %f13;
	add.s32 	%r41, %r40, %r34;
	add.s64 	%rd23, %rd22, %rd16;
	ld.global.f32 	%f15, [%rd23];
	atom.shared.add.f32 	%f16, [%r41], %f15;
	add.s32 	%r42, %r41, %r34;
	add.s64 	%rd24, %rd23, %rd16;
	ld.global.f32 	%f17, [%rd24];
	atom.shared.add.f32 	%f18, [%r42], %f17;
	add.s32 	%r43, %r42, %r34;
	add.s64 	%rd25, %rd24, %rd16;
	ld.global.f32 	%f19, [%rd25];
	atom.shared.add.f32 	%f20, [%r43], %f19;
	add.s32 	%r44, %r43, %r34;
	add.s64 	%rd26, %rd25, %rd16;
	ld.global.f32 	%f21, [%rd26];
	atom.shared.add.f32 	%f22, [%r44], %f21;
	add.s32 	%r45, %r44, %r34;
	add.s64 	%rd27, %rd26, %rd16;
	ld.global.f32 	%f23, [%rd27];
	atom.shared.add.f32 	%f24, [%r45], %f23;
	add.s32 	%r46, %r45, %r34;
	add.s64 	%rd28, %rd27, %rd16;
	ld.global.f32 	%f25, [%rd28];
	atom.shared.add.f32 	%f26, [%r46], %f25;
	add.s32 	%r47, %r46, %r34;
	add.s64 	%rd29, %rd28, %rd16;
	ld.global.f32 	%f27, [%rd29];
	atom.shared.add.f32 	%f28, [%r47], %f27;
	add.s32 	%r48, %r47, %r34;
	add.s64 	%rd30, %rd29, %rd16;
	ld.global.f32 	%f29, [%rd30];
	atom.shared.add.f32 	%f30, [%r48], %f29;
	add.s32 	%r49, %r48, %r34;
	add.s64 	%rd31, %rd30, %rd16;
	ld.global.f32 	%f31, [%rd31];
	atom.shared.add.f32 	%f32, [%r49], %f31;
	add.s32 	%r50, %r49, %r34;
	add.s64 	%rd32, %rd31, %rd16;
	ld.global.f32 	%f33, [%rd32];
	atom.shared.add.f32 	%f34, [%r50], %f33;
	mad.lo.s32 	%r51, %r1, 68, %r33;
	atom.shared.add.u32 	%r52, [%r51], 1;
$L__BB33_8:
	setp.ge.s32 	%p6, %r63, %r6;
	bar.sync 	0;
	@%p6 bra 	$L__BB33_11;
	ld.param.u64 	%rd38, [_Z17countNewCentroidsILi17EEvPfS0_PiS0_S1_S1_S1__param_3];
	mov.u32 	%r14, %ntid.x;
	cvta.to.global.u64 	%rd1, %rd38;
	mov.u32 	%r62, %r63;
$L__BB33_10:
	mul.wide.s32 	%rd33, %r62, 4;
	add.s64 	%rd34, %rd1, %rd33;
	shl.b32 	%r53, %r62, 2;
	add.s32 	%r55, %r26, %r53;
	ld.shared.f32 	%f35, [%r55];
	atom.global.add.f32 	%f36, [%rd34], %f35;
	add.s32 	%r62, %r62, %r14;
	setp.lt.s32 	%p7, %r62, %r6;
	@%p7 bra 	$L__BB33_10;
$L__BB33_11:
	setp.ge.s32 	%p8, %r63, %r1;
	@%p8 bra 	$L__BB33_14;
	mov.u32 	%r15, %ntid.x;
	cvta.to.global.u64 	%rd2, %rd6;
$L__BB33_13:
	mul.wide.s32 	%rd35, %r63, 4;
	add.s64 	%rd36, %rd2, %rd35;
	shl.b32 	%r56, %r63, 2;
	add.s32 	%r57, %r8, %r56;
	ld.shared.u32 	%r58, [%r57];
	atom.global.add.u32 	%r59, [%rd36], %r58;
	add.s32 	%r63, %r63, %r15;
	setp.lt.s32 	%p9, %r63, %r1;
	@%p9 bra 	$L__BB33_13;
$L__BB33_14:
	ret;

}
	// .globl	_Z19countNewMembershipsILi18EEvPfS0_PiS1_S1_S1_
.visible .entry _Z19countNewMembershipsILi18EEvPfS0_PiS1_S1_S1_(
	.param .u64 .ptr .align 1 _Z19countNewMembershipsILi18EEvPfS0_PiS1_S1_S1__param_0,
	.param .u64 .ptr .align 1 _Z19countNewMembershipsILi18EEvPfS0_PiS1_S1_S1__param_1,
	.param .u64 .ptr .align 1 _Z19countNewMembershipsILi18EEvPfS0_PiS1_S1_S1__param_2,
	.param .u64 .ptr .align 1 _Z19countNewMembershipsILi18EEvPfS0_PiS1_S1_S1__param_3,
	.param .u64 .ptr .align 1 _Z19countNewMembershipsILi18EEvPfS0_PiS1_S1_S1__param_4,
	.param .u64 .ptr .align 1 _Z19countNewMembershipsILi18EEvPfS0_PiS1_S1_S1__param_5
)
{
	.reg .pred 	%p<6>;
	.reg .b32 	%r<84>;
	.reg .b32 	%f<127>;
	.reg .b64 	%rd<95>;
	.reg .b64 	%fd<74>;

	ld.param.u64 	%rd8, [_Z19countNewMembershipsILi18EEvPfS0_PiS1_S1_S1__param_0];
	ld.param.u64 	%rd11, [_Z19countNewMembershipsILi18EEvPfS0_PiS1_S1_S1__param_1];
	ld.param.u64 	%rd12, [_Z19countNewMembershipsILi18EEvPfS0_PiS1_S1_S1__param_4];
	ld.param.u64 	%rd13, [_Z19countNewMembershipsILi18EEvPfS0_PiS1_S1_S1__param_5];
	cvta.to.global.u64 	%rd1, %rd11;
	cvta.to.global.u64 	%rd14, %rd12;
	cvta.to.global.u64 	%rd15, %rd13;
	mov.u32 	%r57, %ctaid.x;
	shl.b32 	%r58, %r57, 10;
	mov.u32 	%r59, %tid.x;
	or.b32  	%r1, %r58, %r59;
	ld.global.u32 	%r2, [%rd15];
	ld.global.u32 	%r3, [%rd14];
	setp.ge.s32 	%p1, %r1, %r3;
	@%p1 bra 	$L__BB34_7;
	cvta.to.global.u64 	%rd16, %rd8;
	mul.wide.s32 	%rd17, %r1, 4;
	add.s64 	%rd18, %rd16, %rd17;
	ld.global.f32 	%f1, [%rd18];
	mul.wide.s32 	%rd19, %r3, 4;
	add.s64 	%rd20, %rd18, %rd19;
	ld.global.f32 	%f2, [%rd20];
	add.s64 	%rd21, %rd20, %rd19;
	ld.global.f32 	%f3, [%rd21];
	add.s64 	%rd22, %rd21, %rd19;
	ld.global.f32 	%f4, [%rd22];
	add.s64 	%rd23, %rd22, %rd19;
	ld.global.f32 	%f5, [%rd23];
	add.s64 	%rd24, %rd23, %rd19;
	ld.global.f32 	%f6, [%rd24];
	add.s64 	%rd25, %rd24, %rd19;
	ld.global.f32 	%f7, [%rd25];
	add.s64 	%rd26, %rd25, %rd19;
	ld.global.f32 	%f8, [%rd26];
	add.s64 	%rd27, %rd26, %rd19;
	ld.global.f32 	%f9, [%rd27];
	add.s64 	%rd28, %rd27, %rd19;
	ld.global.f32 	%f10, [%rd28];
	add.s64 	%rd29, %rd28, %rd19;
	ld.global.f32 	%f11, [%rd29];
	add.s64 	%rd30, %rd29, %rd19;
	ld.global.f32 	%f12, [%rd30];
	add.s64 	%rd31, %rd30, %rd19;
	ld.global.f32 	%f13, [%rd31];
	add.s64 	%rd32, %rd31, %rd19;
	ld.global.f32 	%f14, [%rd32];
	add.s64 	%rd33, %rd32, %rd19;
	ld.global.f32 	%f15, [%rd33];
	add.s64 	%rd34, %rd33, %rd19;
	ld.global.f32 	%f16, [%rd34];
	add.s64 	%rd35, %rd34, %rd19;
	ld.global.f32 	%f17, [%rd35];
	add.s64 	%rd36, %rd35, %rd19;
	ld.global.f32 	%f18, [%rd36];
	setp.lt.s32 	%p2, %r2, 2;
	mov.b32 	%r83, 0;
	@%p2 bra 	$L__BB34_4;
	ld.global.f32 	%f19, [%rd1];
	sub.f32 	%f20, %f19, %f1;
	mul.wide.s32 	%rd37, %r2, 4;
	add.s64 	%rd38, %rd1, %rd37;
	ld.global.f32 	%f21, [%rd38];
	sub.f32 	%f22, %f21, %f2;
	add.s64 	%rd39, %rd38, %rd37;
	ld.global.f32 	%f23, [%rd39];
	sub.f32 	%f24, %f23, %f3;
	add.s64 	%rd40, %rd39, %rd37;
	ld.global.f32 	%f25, [%rd40];
	sub.f32 	%f26, %f25, %f4;
	add.s64 	%rd41, %rd40, %rd37;
	ld.global.f32 	%f27, [%rd41];
	sub.f32 	%f28, %f27, %f5;
	add.s64 	%rd42, %rd41, %rd37;
	ld.global.f32 	%f29, [%rd42];
	sub.f32 	%f30, %f29, %f6;
	add.s64 	%rd43, %rd42, %rd37;
	ld.global.f32 	%f31, [%rd43];
	sub.f32 	%f32, %f31, %f7;
	add.s64 	%rd44, %rd43, %rd37;
	ld.global.f32 	%f33, [%rd44];
	sub.f32 	%f34, %f33, %f8;
	add.s64 	%rd45, %rd44, %rd37;
	ld.global.f32 	%f35, [%rd45];
	sub.f32 	%f36, %f35, %f9;
	add.s64 	%rd46, %rd45, %rd37;
	ld.global.f32 	%f37, [%rd46];
	sub.f32 	%f38, %f37, %f10;
	add.s64 	%rd47, %rd46, %rd37;
	ld.global.f32 	%f39, [%rd47];
	sub.f32 	%f40, %f39, %f11;
	add.s64 	%rd48, %rd47, %rd37;
	ld.global.f32 	%f41, [%rd48];
	sub.f32 	%f42, %f41, %f12;
	add.s64 	%rd49, %rd48, %rd37;
	ld.global.f32 	%f43, [%rd49];
	sub.f32 	%f44, %f43, %f13;
	add.s64 	%rd50, %rd49, %rd37;
	ld.global.f32 	%f45, [%rd50];
	sub.f32 	%f46, %f45, %f14;
	add.s64 	%rd51, %rd50, %rd37;
	ld.global.f32 	%f47, [%rd51];
	sub.f32 	%f48, %f47, %f15;
	add.s64 	%rd52, %rd51, %rd37;
	ld.global.f32 	%f49, [%rd52];
	sub.f32 	%f50, %f49, %f16;
	add.s64 	%rd53, %rd52, %rd37;
	ld.global.f32 	%f51, [%rd53];
	sub.f32 	%f52, %f51, %f17;
	add.s64 	%rd54, %rd53, %rd37;
	ld.global.f32 	%f53, [%rd54];
	sub.f32 	%f54, %f53, %f18;
	add.s64 	%rd94, %rd1, 4;
	shl.b32 	%r62, %r2, 1;
	mul.wide.u32 	%rd3, %r62, 4;
	mul.lo.s32 	%r81, %r2, 3;
	shl.b32 	%r80, %r2, 2;
	mul.lo.s32 	%r79, %r2, 5;
	mul.lo.s32 	%r78, %r2, 6;
	mul.lo.s32 	%r77, %r2, 7;
	shl.b32 	%r76, %r2, 3;
	mul.lo.s32 	%r75, %r2, 9;
	mul.lo.s32 	%r74, %r2, 10;
	mul.lo.s32 	%r73, %r2, 11;
	mul.lo.s32 	%r72, %r2, 12;
	mul.lo.s32 	%r71, %r2, 13;
	mul.lo.s32 	%r70, %r2, 14;
	mul.lo.s32 	%r69, %r2, 15;
	shl.b32 	%r68, %r2, 4;
	mul.lo.s32 	%r67, %r2, 17;
	mul.wide.u32 	%rd4, %r2, 4;
	neg.s32 	%r66, %r2;
	mul.f32 	%f55, %f54, %f54;
	cvt.f64.f32 	%fd4, %f55;
	mul.f32 	%f56, %f52, %f52;
	cvt.f64.f32 	%fd5, %f56;
	mul.f32 	%f57, %f50, %f50;
	cvt.f64.f32 	%fd6, %f57;
	mul.f32 	%f58, %f48, %f48;
	cvt.f64.f32 	%fd7, %f58;
	mul.f32 	%f59, %f46, %f46;
	cvt.f64.f32 	%fd8, %f59;
	mul.f32 	%f60, %f44, %f44;
	cvt.f64.f32 	%fd9, %f60;
	mul.f32 	%f61, %f42, %f42;
	cvt.f64.f32 	%fd10, %f61;
	mul.f32 	%f62, %f40, %f40;
	cvt.f64.f32 	%fd11, %f62;
	mul.f32 	%f63, %f38, %f38;
	cvt.f64.f32 	%fd12, %f63;
	mul.f32 	%f64, %f36, %f36;
	cvt.f64.f32 	%fd13, %f64;
	mul.f32 	%f65, %f34, %f34;
	cvt.f64.f32 	%fd14, %f65;
	mul.f32 	%f66, %f32, %f32;
	cvt.f64.f32 	%fd15, %f66;
	mul.f32 	%f67, %f30, %f30;
	cvt.f64.f32 	%fd16, %f67;
	mul.f32 	%f68, %f28, %f28;
	cvt.f64.f32 	%fd17, %f68;
	mul.f32 	%f69, %f26, %f26;
	cvt.f64.f32 	%fd18, %f69;
	mul.f32 	%f70, %f24, %f24;
	cvt.f64.f32 	%fd19, %f70;
	mul.f32 	%f71, %f22, %f22;
	cvt.f64.f32 	%fd20, %f71;
	mul.f32 	%f72, %f20, %f20;
	cvt.f64.f32 	%fd21, %f72;
	add.f64 	%fd22, %fd21, %fd20;
	add.f64 	%fd23, %fd22, %fd19;
	add.f64 	%fd24, %fd23, %fd18;
	add.f64 	%fd25, %fd24, %fd17;
	add.f64 	%fd26, %fd25, %fd16;
	add.f64 	%fd27, %fd26, %fd15;
	add.f64 	%fd28, %fd27, %fd14;
	add.f64 	%fd29, %fd28, %fd13;
	add.f64 	%fd30, %fd29, %fd12;
	add.f64 	%fd31, %fd30, %fd11;
	add.f64 	%fd32, %fd31, %fd10;
	add.f64 	%fd33, %fd32, %fd9;
	add.f64 	%fd34, %fd33, %fd8;
	add.f64 	%fd35, %fd34, %fd7;
	add.f64 	%fd36, %fd35, %fd6;
	add.f64 	%fd37, %fd36, %fd5;
	add.f64 	%fd73, %fd37, %fd4;
	mov.b32 	%r65, 0;
	mov.u32 	%r83, %r65;
$L__BB34_3:
	add.s32 	%r65, %r65, 1;
	ld.global.f32 	%f73, [%rd94];
	sub.f32 	%f74, %f73, %f1;
	mul.f32 	%f75, %f74, %f74;
	cvt.f64.f32 	%fd38, %f75;
	add.s64 	%rd55, %rd94, %rd4;
	ld.global.f32 	%f76, [%rd55];
	sub.f32 	%f77, %f76, %f2;
	mul.f32 	%f78, %f77, %f77;
	cvt.f64.f32 	%fd39, %f78;
	add.f64 	%fd40, %fd38, %fd39;
	add.s64 	%rd56, %rd94, %rd3;
	ld.global.f32 	%f79, [%rd56];
	sub.f32 	%f80, %f79, %f3;
	mul.f32 	%f81, %f80, %f80;
	cvt.f64.f32 	%fd41, %f81;
	add.f64 	%fd42, %fd40, %fd41;
	add.s32 	%r81, %r81, 1;
	mul.wide.u32 	%rd57, %r81, 4;
	add.s64 	%rd58, %rd1, %rd57;
	ld.global.f32 	%f82, [%rd58];
	sub.f32 	%f83, %f82, %f4;
	mul.f32 	%f84, %f83, %f83;
	cvt.f64.f32 	%fd43, %f84;
	add.f64 	%fd44, %fd42, %fd43;
	add.s32 	%r80, %r80, 1;
	mul.wide.u32 	%rd59, %r80, 4;
	add.s64 	%rd60, %rd1, %rd59;
	ld.global.f32 	%f85, [%rd60];
	sub.f32 	%f86, %f85, %f5;
	mul.f32 	%f87, %f86, %f86;
	cvt.f64.f32 	%fd45, %f87;
	add.f64 	%fd46, %fd44, %fd45;
	add.s32 	%r79, %r79, 1;
	mul.wide.u32 	%rd61, %r79, 4;
	add.s64 	%rd62, %rd1, %rd61;
	ld.global.f32 	%f88, [%rd62];
	sub.f32 	%f89, %f88, %f6;
	mul.f32 	%f90, %f89, %f89;
	cvt.f64.f32 	%fd47, %f90;
	add.f64 	%fd48, %fd46, %fd47;
	add.s32 	%r78, %r78, 1;
	mul.wide.u32 	%rd63, %r78, 4;
	add.s64 	%rd64, %rd1, %rd63;
	ld.global.f32 	%f91, [%rd64];
	sub.f32 	%f92, %f91, %f7;
	mul.f32 	%f93, %f92, %f92;
	cvt.f64.f32 	%fd49, %f93;
	add.f64 	%fd50, %fd48, %fd49;
	add.s32 	%r77, %r77, 1;
	mul.wide.u32 	%rd65, %r77, 4;
	add.s64 	%rd66, %rd1, %rd65;
	ld.global.f32 	%f94, [%rd66];
	sub.f32 	%f95, %f94, %f8;
	mul.f32 	%f96, %f95, %f95;
	cvt.f64.f32 	%fd51, %f96;
	add.f64 	%fd52, %fd50, %fd51;
	add.s32 	%r76, %r76, 1;
	mul.wide.u32 	%rd67, %r76, 4;
	add.s64 	%rd68, %rd1, %rd67;
	ld.global.f32 	%f97, [%rd68];
	sub.f32 	%f98, %f97, %f9;
	mul.f32 	%f99, %f98, %f98;
	cvt.f64.f32 	%fd53, %f99;
	add.f64 	%fd54, %fd52, %fd53;
	add.s32 	%r75, %r75, 1;
	mul.wide.u32 	%rd69, %r75, 4;
	add.s64 	%rd70, %rd1, %rd69;
	ld.global.f32 	%f100, [%rd70];
	sub.f32 	%f101, %f100, %f10;
	mul.f32 	%f102, %f101, %f101;
	cvt.f64.f32 	%fd55, %f102;
	add.f64 	%fd56, %fd54, %fd55;
	add.s32 	%r74, %r74, 1;
	mul.wide.u32 	%rd71, %r74, 4;
	add.s64 	%rd72, %rd1, %rd71;
	ld.global.f32 	%f103, [%rd72];
	sub.f32 	%f104, %f103, %f11;
	mul.f32 	%f105, %f104, %f104;
	cvt.f64.f32 	%fd57, %f105;
	add.f64 	%fd58, %fd56, %fd57;
	add.s32 	%r73, %r73, 1;
	mul.wide.u32 	%rd73, %r73, 4;
	add.s64 	%rd74, %rd1, %rd73;
	ld.global.f32 	%f106, [%rd74];
	sub.f32 	%f107, %f106, %f12;
	mul.f32 	%f108, %f107, %f107;
	cvt.f64.f32 	%fd59, %f108;
	add.f64 	%fd60, %fd58, %fd59;
	add.s32 	%r72, %r72, 1;
	mul.wide.u32 	%rd75, %r72, 4;
	add.s64 	%rd76, %rd1, %rd75;
	ld.global.f32 	%f109, [%rd76];
	sub.f32 	%f110, %f109, %f13;
	mul.f32 	%f111, %f110, %f110;
	cvt.f64.f32 	%fd61, %f111;
	add.f64 	%fd62, %fd60, %fd61;
	add.s32 	%r71, %r71, 1;
	mul.wide.u32 	%rd77, %r71, 4;
	add.s64 	%rd78, %rd1, %rd77;
	ld.global.f32 	%f112, [%rd78];
	sub.f32 	%f113, %f112, %f14;
	mul.f32 	%f114, %f113, %f113;
	cvt.f64.f32 	%fd63, %f114;
	add.f64 	%fd64, %fd62, %fd63;
	add.s32 	%r70, %r70, 1;
	mul.wide.u32 	%rd79, %r70, 4;
	add.s64 	%rd80, %rd1, %rd79;
	ld.global.f32 	%f115, [%rd80];
	sub.f32 	%f116, %f115, %f15;
	mul.f32 	%f117, %f116, %f116;
	cvt.f64.f32 	%fd65, %f117;
	add.f64 	%fd66, %fd64, %fd65;
	add.s32 	%r69, %r69, 1;
	mul.wide.u32 	%rd81, %r69, 4;
	add.s64 	%rd82, %rd1, %rd81;
	ld.global.f32 	%f118, [%rd82];
	sub.f32 	%f119, %f118, %f16;
	mul.f32 	%f120, %f119, %f119;
	cvt.f64.f32 	%fd67, %f120;
	add.f64 	%fd68, %fd66, %fd67;
	add.s32 	%r68, %r68, 1;
	mul.wide.u32 	%rd83, %r68, 4;
	add.s64 	%rd84, %rd1, %rd83;
	ld.global.f32 	%f121, [%rd84];
	sub.f32 	%f122, %f121, %f17;
	mul.f32 	%f123, %f122, %f122;
	cvt.f64.f32 	%fd69, %f123;
	add.f64 	%fd70, %fd68, %fd69;
	add.s32 	%r67, %r67, 1;
	mul.wide.u32 	%rd85, %r67, 4;
	add.s64 	%rd86, %rd1, %rd85;
	ld.global.f32 	%f124, [%rd86];
	sub.f32 	%f125, %f124, %f18;
	mul.f32 	%f126, %f125, %f125;
	cvt.f64.f32 	%fd71, %f126;
	add.f64 	%fd72, %fd70, %fd71;
	setp.lt.f64 	%p3, %fd72, %fd73;
	selp.f64 	%fd73, %fd72, %fd73, %p3;
	selp.b32 	%r83, %r65, %r83, %p3;
	add.s64 	%rd94, %rd94, 4;
	add.s32 	%r66, %r66, 1;
	setp.ne.s32 	%p4, %r66, -1;
	@%p4 bra 	$L__BB34_3;
$L__BB34_4:
	ld.param.u64 	%rd92, [_Z19countNewMembershipsILi18EEvPfS0_PiS1_S1_S1__param_2];
	cvta.to.global.u64 	%rd87, %rd92;
	mul.wide.s32 	%rd88, %r1, 4;
	add.s64 	%rd7, %rd87, %rd88;
	ld.global.u32 	%r63, [%rd7];
	setp.eq.s32 	%p5, %r63, %r83;
	@%p5 bra 	$L__BB34_6;
	ld.param.u64 	%rd93, [_Z19countNewMembershipsILi18EEvPfS0_PiS1_S1_S1__param_3];
	cvta.to.global.u64 	%rd89, %rd93;
	add.s64 	%rd91, %rd89, %rd88;
	mov.b32 	%r64, 1;
	st.global.u32 	[%rd91], %r64;
$L__BB34_6:
	st.global.u32 	[%rd7], %r83;
$L__BB34_7:
	ret;

}
	// .globl	_Z17countNewCentroidsILi18EEvPfS0_PiS0_S1_S1_S1_
.visible .entry _Z17countNewCentroidsILi18EEvPfS0_PiS0_S1_S1_S1_(
	.param .u64 .ptr .align 1 _Z17countNewCentroidsILi18EEvPfS0_PiS0_S1_S1_S1__param_0,
	.param .u64 .ptr .align 1 _Z17countNewCentroidsILi18EEvPfS0_PiS0_S1_S1_S1__param_1,
	.param .u64 .ptr .align 1 _Z17countNewCentroidsILi18EEvPfS0_PiS0_S1_S1_S1__param_2,
	.param .u64 .ptr .align 1 _Z17countNewCentroidsILi18EEvPfS0_PiS0_S1_S1_S1__param_3,
	.param .u64 .ptr .align 1 _Z17countNewCentroidsILi18EEvPfS0_PiS0_S1_S1_S1__param_4,
	.param .u64 .ptr .align 1 _Z17countNewCentroidsILi18EEvPfS0_PiS0_S1_S1_S1__param_5,
	.param .u64 .ptr .align 1 _Z17countNewCentroidsILi18EEvPfS0_PiS0_S1_S1_S1__param_6
)
{
	.reg .pred 	%p<10>;
	.reg .b32 	%r<65>;
	.reg .b32 	%f<39>;
	.reg .b64 	%rd<41>;

	ld.param.u64 	%rd6, [_Z17countNewCentroidsILi18EEvPfS0_PiS0_S1_S1_S1__param_4];
	ld.param.u64 	%rd7, [_Z17countNewCentroidsILi18EEvPfS0_PiS0_S1_S1_S1__param_5];
	ld.param.u64 	%rd8, [_Z17countNewCentroidsILi18EEvPfS0_PiS0_S1_S1_S1__param_6];
	cvta.to.global.u64 	%rd9, %rd8;
	cvta.to.global.u64 	%rd10, %rd7;
	ld.global.u32 	%r1, [%rd10];
	ld.global.u32 	%r2, [%rd9];
	mul.lo.s32 	%r3, %r1, 72;
	mov.u32 	%r20, %ctaid.x;
	shl.b32 	%r21, %r20, 10;
	mov.u32 	%r64, %tid.x;
	or.b32  	%r5, %r21, %r64;
	mul.lo.s32 	%r6, %r1, 18;
	setp.ge.s32 	%p1, %r64, %r6;
	@%p1 bra 	$L__BB35_3;
	mov.u32 	%r7, %ntid.x;
	mov.u32 	%r61, %r64;
$L__BB35_2:
	shl.b32 	%r22, %r61, 2;
	mov.u32 	%r23, array;
	add.s32 	%r24, %r23, %r22;
	mov.b32 	%r25, 0;
	st.shared.u32 	[%r24], %r25;
	add.s32 	%r61, %r61, %r7;
	setp.lt.s32 	%p2, %r61, %r6;
	@%p2 bra 	$L__BB35_2;
$L__BB35_3:
	mov.u32 	%r26, array;
	add.s32 	%r8, %r26, %r3;
	setp.ge.s32 	%p3, %r64, %r1;
	@%p3 bra 	$L__BB35_6;
	mov.u32 	%r9, %ntid.x;
	mov.u32 	%r62, %r64;
$L__BB35_5:
	shl.b32 	%r27, %r62, 2;
	add.s32 	%r28, %r8, %r27;
	mov.b32 	%r29, 0;
	st.shared.u32 	[%r28], %r29;
	add.s32 	%r62, %r62, %r9;
	setp.lt.s32 	%p4, %r62, %r1;
	@%p4 bra 	$L__BB35_5;
$L__BB35_6:
	bar.sync 	0;
	setp.ge.s32 	%p5, %r5, %r2;
	@%p5 bra 	$L__BB35_8;
	ld.param.u64 	%rd39, [_Z17countNewCentroidsILi18EEvPfS0_PiS0_S1_S1_S1__param_2];
	ld.param.u64 	%rd38, [_Z17countNewCentroidsILi18EEvPfS0_PiS0_S1_S1_S1__param_0];
	cvta.to.global.u64 	%rd11, %rd39;
	mul.wide.s32 	%rd12, %r5, 4;
	add.s64 	%rd13, %rd11, %rd12;
	ld.global.u32 	%r30, [%rd13];
	shl.b32 	%r31, %r30, 2;
	add.s32 	%r33, %r26, %r31;
	cvta.to.global.u64 	%rd14, %rd38;
	add.s64 	%rd15, %rd14, %rd12;
	ld.global.f32 	%f1, [%rd15];
	atom.shared.add.f32 	%f2, [%r33], %f1;
	shl.b32 	%r34, %r1, 2;
	add.s32 	%r35, %r33, %r34;
	mul.wide.s32 	%rd16, %r2, 4;
	add.s64 	%rd17, %rd15, %rd16;
	ld.global.f32 	%f3, [%rd17];
	atom.shared.add.f32 	%f4, [%r35], %f3;
	add.s32 	%r36, %r35, %r34;
	add.s64 	%rd18, %rd17, %rd16;
	ld.global.f32 	%f5, [%rd18];
	atom.shared.add.f32 	%f6, [%r36], %f5;
	add.s32 	%r37, %r36, %r34;
	add.s64 	%rd19, %rd18, %rd16;
	ld.global.f32 	%f7, [%rd19];
	atom.shared.add.f32 	%f8, [%r37], %f7;
	add.s32 	%r38, %r37, %r34;
	add.s64 	%rd20, %rd19, %rd16;
	ld.global.f32 	%f9, [%rd20];
	atom.shared.add.f32 	%f10, [%r38], %f9;
	add.s32 	%r39, %r38, %r34;
	add.s64 	%rd21, %rd20, %rd16;
	ld.global.f32 	%f11, [%rd21];
	atom.shared.add.f32 	%f12, [%r39], %f11;
	add.s32 	%r40, %r39, %r34;
	add.s64 	%rd22, %rd21, %rd16;
	ld.global.f32 	%f13, [%rd22];
	atom.shared.add.f32 	%f14, [%r40], %f13;
	add.s32 	%r41, %r40, %r34;
	add.s64 	%rd23, %rd22, %rd16;
	ld.global.f32 	%f15, [%rd23];
	atom.shared.add.f32 	%f16, [%r41], %f15;
	add.s32 	%r42, %r41, %r34;
	add.s64 	%rd24, %rd23, %rd16;
	ld.global.f32 	%f17, [%rd24];
	atom.shared.add.f32 	%f18, [%r42], %f17;
	add.s32 	%r43, %r42, %r34;
	add.s64 	%rd25, %rd24, %rd16;
	ld.global.f32 	%f19, [%rd25];
	atom.shared.add.f32 	%f20, [%r43], %f19;
	add.s32 	%r44, %r43, %r34;
	add.s64 	%rd26, %rd25, %rd16;
	ld.global.f32 	%f21, [%rd26];
	atom.shared.add.f32 	%f22, [%r44], %f21;
	add.s32 	%r45, %r44, %r34;
	add.s64 	%rd27, %rd26, %rd16;
	ld.global.f32 	%f23, [%rd27];
	atom.shared.add.f32 	%f24, [%r45], %f23;
	add.s32 	%r46, %r45, %r34;
	add.s64 	%rd28, %rd27, %rd16;
	ld.global.f32 	%f25, [%rd28];
	atom.shared.add.f32 	%f26, [%r46], %f25;
	add.s32 	%r47, %r46, %r34;
	add.s64 	%rd29, %rd28, %rd16;
	ld.global.f32 	%f27, [%rd29];
	atom.shared.add.f32 	%f28, [%r47], %f27;
	add.s32 	%r48, %r47, %r34;
	add.s64 	%rd30, %rd29, %rd16;
	ld.global.f32 	%f29, [%rd30];
	atom.shared.add.f32 	%f30, [%r48], %f29;
	add.s32 	%r49, %r48, %r34;
	add.s64 	%rd31, %rd30, %rd16;
	ld.global.f32 	%f31, [%rd31];
	atom.shared.add.f32 	%f32, [%r49], %f31;
	add.s32 	%r50, %r49, %r34;
	add.s64 	%rd32, %rd31, %rd16;
	ld.global.f32 	%f33, [%rd32];
	atom.shared.add.f32 	%f34, [%r50], %f33;
	add.s32 	%r51, %r50, %r34;
	add.s64 	%rd33, %rd32, %rd16;
	ld.global.f32 	%f35, [%rd33];
	atom.shared.add.f32 	%f36, [%r51], %f35;
	mad.lo.s32 	%r52, %r1, 72, %r33;
	atom.shared.add.u32 	%r53, [%r52], 1;
$L__BB35_8:
	setp.ge.s32 	%p6, %r64, %r6;
	bar.sync 	0;
	@%p6 bra 	$L__BB35_11;
	ld.param.u64 	%rd40, [_Z17countNewCentroidsILi18EEvPfS0_PiS0_S1_S1_S1__param_3];
	mov.u32 	%r14, %ntid.x;
	cvta.to.global.u64 	%rd1, %rd40;
	mov.u32 	%r63, %r64;
$L__BB35_10:
	mul.wide.s32 	%rd34, %r63, 4;
	add.s64 	%rd35, %rd1, %rd34;
	shl.b32 	%r54, %r63, 2;
	add.s32 	%r56, %r26, %r54;
	ld.shared.f32 	%f37, [%r56];
	atom.global.add.f32 	%f38, [%rd35], %f37;
	add.s32 	%r63, %r63, %r14;
	setp.lt.s32 	%p7, %r63, %r6;
	@%p7 bra 	$L__BB35_10;
$L__BB35_11:
	setp.ge.s32 	%p8, %r64, %r1;
	@%p8 bra 	$L__BB35_14;
	mov.u32 	%r15, %ntid.x;
	cvta.to.global.u64 	%rd2, %rd6;
$L__BB35_13:
	mul.wide.s32 	%rd36, %r64, 4;
	add.s64 	%rd37, %rd2, %rd36;
	shl.b32 	%r57, %r64, 2;
	add.s32 	%r58, %r8, %r57;
	ld.shared.u32 	%r59, [%r58];
	atom.global.add.u32 	%r60, [%rd37], %r59;
	add.s32 	%r64, %r64, %r15;
	setp.lt.s32 	%p9, %r64, %r1;
	@%p9 bra 	$L__BB35_13;
$L__BB35_14:
	ret;

}
	// .globl	_Z19countNewMembershipsILi19EEvPfS0_PiS1_S1_S1_
.visible .entry _Z19countNewMembershipsILi19EEvPfS0_PiS1_S1_S1_(
	.param .u64 .ptr .align 1 _Z19countNewMembershipsILi19EEvPfS0_PiS1_S1_S1__param_0,
	.param .u64 .ptr .align 1 _Z19countNewMembershipsILi19EEvPfS0_PiS1_S1_S1__param_1,
	.param .u64 .ptr .align 1 _Z19countNewMembershipsILi19EEvPfS0_PiS1_S1_S1__param_2,
	.param .u64 .ptr .align 1 _Z19countNewMembershipsILi19EEvPfS0_PiS1_S1_S1__param_3,
	.param .u64 .ptr .align 1 _Z19countNewMembershipsILi19EEvPfS0_PiS1_S1_S1__param_4,
	.param .u64 .ptr .align 1 _Z19countNewMembershipsILi19EEvPfS0_PiS1_S1_S1__param_5
)
{
	.reg .pred 	%p<6>;
	.reg .b32 	%r<88>;
	.reg .b32 	%f<134>;
	.reg .b64 	%rd<100>;
	.reg .b64 	%fd<78>;

	ld.param.u64 	%rd8, [_Z19countNewMembershipsILi19EEvPfS0_PiS1_S1_S1__param_0];
	ld.param.u64 	%rd12, [_Z19countNewMembershipsILi19EEvPfS0_PiS1_S1_S1__param_4];
	ld.param.u64 	%rd13, [_Z19countNewMembershipsILi19EEvPfS0_PiS1_S1_S1__param_5];
	cvta.to.global.u64 	%rd14, %rd12;
	cvta.to.global.u64 	%rd15, %rd13;
	mov.u32 	%r60, %ctaid.x;
	shl.b32 	%r61, %r60, 10;
	mov.u32 	%r62, %tid.x;
	or.b32  	%r1, %r61, %r62;
	ld.global.u32 	%r2, [%rd15];
	ld.global.u32 	%r3, [%rd14];
	setp.ge.s32 	%p1, %r1, %r3;
	@%p1 bra 	$L__BB36_7;
	cvta.to.global.u64 	%rd16, %rd8;
	mul.wide.s32 	%rd17, %r1, 4;
	add.s64 	%rd18, %rd16, %rd17;
	ld.global.f32 	%f1, [%rd18];
	mul.wide.s32 	%rd19, %r3, 4;
	add.s64 	%rd20, %rd18, %rd19;
	ld.global.f32 	%f2, [%rd20];
	add.s64 	%rd21, %rd20, %rd19;
	ld.global.f32 	%f3, [%rd21];
	add.s64 	%rd22, %rd21, %rd19;
	ld.global.f32 	%f4, [%rd22];
	add.s64 	%rd23, %rd22, %rd19;
	ld.global.f32 	%f5, [%rd23];
	add.s64 	%rd24, %rd23, %rd19;
	ld.global.f32 	%f6, [%rd24];
	add.s64 	%rd25, %rd24, %rd19;
	ld.global.f32 	%f7, [%rd25];
	add.s64 	%rd26, %rd25, %rd19;
	ld.global.f32 	%f8, [%rd26];
	add.s64 	%rd27, %rd26, %rd19;
	ld.global.f32 	%f9, [%rd27];
	add.s64 	%rd28, %rd27, %rd19;
	ld.global.f32 	%f10, [%rd28];
	add.s64 	%rd29, %rd28, %rd19;
	ld.global.f32 	%f11, [%rd29];
	add.s64 	%rd30, %rd29, %rd19;
	ld.global.f32 	%f12, [%rd30];
	add.s64 	%rd31, %rd30, %rd19;
	ld.global.f32 	%f13, [%rd31];
	add.s64 	%rd32, %rd31, %rd19;
	ld.global.f32 	%f14, [%rd32];
	add.s64 	%rd33, %rd32, %rd19;
	ld.global.f32 	%f15, [%rd33];
	add.s64 	%rd34, %rd33, %rd19;
	ld.global.f32 	%f16, [%rd34];
	add.s64 	%rd35, %rd34, %rd19;
	ld.global.f32 	%f17, [%rd35];
	add.s64 	%rd36, %rd35, %rd19;
	ld.global.f32 	%f18, [%rd36];
	add.s64 	%rd37, %rd36, %rd19;
	ld.global.f32 	%f19, [%rd37];
	setp.lt.s32 	%p2, %r2, 2;
	mov.b32 	%r87, 0;
	@%p2 bra 	$L__BB36_4;
	ld.param.u64 	%rd96, [_Z19countNewMembershipsILi19EEvPfS0_PiS1_S1_S1__param_1];
	cvta.to.global.u64 	%rd1, %rd96;
	ld.global.f32 	%f20, [%rd1];
	sub.f32 	%f21, %f20, %f1;
	mul.wide.s32 	%rd38, %r2, 4;
	add.s64 	%rd39, %rd1, %rd38;
	ld.global.f32 	%f22, [%rd39];
	sub.f32 	%f23, %f22, %f2;
	add.s64 	%rd40, %rd39, %rd38;
	ld.global.f32 	%f24, [%rd40];
	sub.f32 	%f25, %f24, %f3;
	add.s64 	%rd41, %rd40, %rd38;
	ld.global.f32 	%f26, [%rd41];
	sub.f32 	%f27, %f26, %f4;
	add.s64 	%rd42, %rd41, %rd38;
	ld.global.f32 	%f28, [%rd42];
	sub.f32 	%f29, %f28, %f5;
	add.s64 	%rd43, %rd42, %rd38;
	ld.global.f32 	%f30, [%rd43];
	sub.f32 	%f31, %f30, %f6;
	add.s64 	%rd44, %rd43, %rd38;
	ld.global.f32 	%f32, [%rd44];
	sub.f32 	%f33, %f32, %f7;
	add.s64 	%rd45, %rd44, %rd38;
	ld.global.f32 	%f34, [%rd45];
	sub.f32 	%f35, %f34, %f8;
	add.s64 	%rd46, %rd45, %rd38;
	ld.global.f32 	%f36, [%rd46];
	sub.f32 	%f37, %f36, %f9;
	add.s64 	%rd47, %rd46, %rd38;
	ld.global.f32 	%f38, [%rd47];
	sub.f32 	%f39, %f38, %f10;
	add.s64 	%rd48, %rd47, %rd38;
	ld.global.f32 	%f40, [%rd48];
	sub.f32 	%f41, %f40, %f11;
	add.s64 	%rd49, %rd48, %rd38;
	ld.global.f32 	%f42, [%rd49];
	sub.f32 	%f43, %f42, %f12;
	add.s64 	%rd50, %rd49, %rd38;
	ld.global.f32 	%f44, [%rd50];
	sub.f32 	%f45, %f44, %f13;
	add.s64 	%rd51, %rd50, %rd38;
	ld.global.f32 	%f46, [%rd51];
	sub.f32 	%f47, %f46, %f14;
	add.s64 	%rd52, %rd51, %rd38;
	ld.global.f32 	%f48, [%rd52];
	sub.f32 	%f49, %f48, %f15;
	add.s64 	%rd53, %rd52, %rd38;
	ld.global.f32 	%f50, [%rd53];
	sub.f32 	%f51, %f50, %f16;
	add.s64 	%rd54, %rd53, %rd38;
	ld.global.f32 	%f52, [%rd54];
	sub.f32 	%f53, %f52, %f17;
	add.s64 	%rd55, %rd54, %rd38;
	ld.global.f32 	%f54, [%rd55];
	sub.f32 	%f55, %f54, %f18;
	add.s64 	%rd56, %rd55, %rd38;
	ld.global.f32 	%f56, [%rd56];
	sub.f32 	%f57, %f56, %f19;
	add.s64 	%rd99, %rd1, 4;
	shl.b32 	%r65, %r2, 1;
	mul.wide.u32 	%rd3, %r65, 4;
	mul.lo.s32 	%r85, %r2, 3;
	shl.b32 	%r84, %r2, 2;
	mul.lo.s32 	%r83, %r2, 5;
	mul.lo.s32 	%r82, %r2, 6;
	mul.lo.s32 	%r81, %r2, 7;
	shl.b32 	%r80, %r2, 3;
	mul.lo.s32 	%r79, %r2, 9;
	mul.lo.s32 	%r78, %r2, 10;
	mul.lo.s32 	%r77, %r2, 11;
	mul.lo.s32 	%r76, %r2, 12;
	mul.lo.s32 	%r75, %r2, 13;
	mul.lo.s32 	%r74, %r2, 14;
	mul.lo.s32 	%r73, %r2, 15;
	shl.b32 	%r72, %r2, 4;
	mul.lo.s32 	%r71, %r2, 17;
	mul.lo.s32 	%r70, %r2, 18;
	mul.wide.u32 	%rd4, %r2, 4;
	neg.s32 	%r69, %r2;
	mul.f32 	%f58, %f57, %f57;
	cvt.f64.f32 	%fd4, %f58;
	mul.f32 	%f59, %f55, %f55;
	cvt.f64.f32 	%fd5, %f59;
	mul.f32 	%f60, %f53, %f53;
	cvt.f64.f32 	%fd6, %f60;
	mul.f32 	%f61, %f51, %f51;
	cvt.f64.f32 	%fd7, %f61;
	mul.f32 	%f62, %f49, %f49;
	cvt.f64.f32 	%fd8, %f62;
	mul.f32 	%f63, %f47, %f47;
	cvt.f64.f32 	%fd9, %f63;
	mul.f32 	%f64, %f45, %f45;
	cvt.f64.f32 	%fd10, %f64;
	mul.f32 	%f65, %f43, %f43;
	cvt.f64.f32 	%fd11, %f65;
	mul.f32 	%f66, %f41, %f41;
	cvt.f64.f32 	%fd12, %f66;
	mul.f32 	%f67, %f39, %f39;
	cvt.f64.f32 	%fd13, %f67;
	mul.f32 	%f68, %f37, %f37;
	cvt.f64.f32 	%fd14, %f68;
	mul.f32 	%f69, %f35, %f35;
	cvt.f64.f32 	%fd15, %f69;
	mul.f32 	%f70, %f33, %f33;
	cvt.f64.f32 	%fd16, %f70;
	mul.f32 	%f71, %f31, %f31;
	cvt.f64.f32 	%fd17, %f71;
	mul.f32 	%f72, %f29, %f29;
	cvt.f64.f32 	%fd18, %f72;
	mul.f32 	%f73, %f27, %f27;
	cvt.f64.f32 	%fd19, %f73;
	mul.f32 	%f74, %f25, %f25;
	cvt.f64.f32 	%fd20, %f74;
	mul.f32 	%f75, %f23, %f23;
	cvt.f64.f32 	%fd21, %f75;
	mul.f32 	%f76, %f21, %f21;
	cvt.f64.f32 	%fd22, %f76;
	add.f64 	%fd23, %fd22, %fd21;
	add.f64 	%fd24, %fd23, %fd20;
	add.f64 	%fd25, %fd24, %fd19;
	add.f64 	%fd26, %fd25, %fd18;
	add.f64 	%fd27, %fd26, %fd17;
	add.f64 	%fd28, %fd27, %fd16;
	add.f64 	%fd29, %fd28, %fd15;
	add.f64 	%fd30, %fd29, %fd14;
	add.f64 	%fd31, %fd30, %fd13;
	add.f64 	%fd32, %fd31, %fd12;
	add.f64 	%fd33, %fd32, %fd11;
	add.f64 	%fd34, %fd33, %fd10;
	add.f64 	%fd35, %fd34, %fd9;
	add.f64 	%fd36, %fd35, %fd8;
	add.f64 	%fd37, %fd36, %fd7;
	add.f64 	%fd38, %fd37, %fd6;
	add.f64 	%fd39, %fd38, %fd5;
	add.f64 	%fd77, %fd39, %fd4;
	mov.b32 	%r68, 0;
	mov.u32 	%r87, %r68;
$L__BB36_3:
	add.s32 	%r68, %r68, 1;
	ld.global.f32 	%f77, [%rd99];
	sub.f32 	%f78, %f77, %f1;
	mul.f32 	%f79, %f78, %f78;
	cvt.f64.f32 	%fd40, %f79;
	add.s64 	%rd57, %rd99, %rd4;
	ld.global.f32 	%f80, [%rd57];
	sub.f32 	%f81, %f80, %f2;
	mul.f32 	%f82, %f81, %f81;
	cvt.f64.f32 	%fd41, %f82;
	add.f64 	%fd42, %fd40, %fd41;
	add.s64 	%rd58, %rd99, %rd3;
	ld.global.f32 	%f83, [%rd58];
	sub.f32 	%f84, %f83, %f3;
	mul.f32 	%f85, %f84, %f84;
	cvt.f64.f32 	%fd43, %f85;
	add.f64 	%fd44, %fd42, %fd43;
	add.s32 	%r85, %r85, 1;
	mul.wide.u32 	%rd59, %r85, 4;
	add.s64 	%rd60, %rd1, %rd59;
	ld.global.f32 	%f86, [%rd60];
	sub.f32 	%f87, %f86, %f4;
	mul.f32 	%f88, %f87, %f87;
	cvt.f64.f32 	%fd45, %f88;
	add.f64 	%fd46, %fd44, %fd45;
	add.s32 	%r84, %r84, 1;
	mul.wide.u32 	%rd61, %r84, 4;
	add.s64 	%rd62, %rd1, %rd61;
	ld.global.f32 	%f89, [%rd62];
	sub.f32 	%f90, %f89, %f5;
	mul.f32 	%f91, %f90, %f90;
	cvt.f64.f32 	%fd47, %f91;
	add.f64 	%fd48, %fd46, %fd47;
	add.s32 	%r83, %r83, 1;
	mul.wide.u32 	%rd63, %r83, 4;
	add.s64 	%rd64, %rd1, %rd63;
	ld.global.f32 	%f92, [%rd64];
	sub.f32 	%f93, %f92, %f6;
	mul.f32 	%f94, %f93, %f93;
	cvt.f64.f32 	%fd49, %f94;
	add.f64 	%fd50, %fd48, %fd49;
	add.s32 	%r82, %r82, 1;
	mul.wide.u32 	%rd65, %r82, 4;
	add.s64 	%rd66, %rd1, %rd65;
	ld.global.f32 	%f95, [%rd66];
	sub.f32 	%f96, %f95, %f7;
	mul.f32 	%f97, %f96, %f96;
	cvt.f64.f32 	%fd51, %f97;
	add.f64 	%fd52, %fd50, %fd51;
	add.s32 	%r81, %r81, 1;
	mul.wide.u32 	%rd67, %r81, 4;
	add.s64 	%rd68, %rd1, %rd67;
	ld.global.f32 	%f98, [%rd68];
	sub.f32 	%f99, %f98, %f8;
	mul.f32 	%f100, %f99, %f99;
	cvt.f64.f32 	%fd53, %f100;
	add.f64 	%fd54, %fd52, %fd53;
	add.s32 	%r80, %r80, 1;
	mul.wide.u32 	%rd69, %r80, 4;
	add.s64 	%rd70, %rd1, %rd69;
	ld.global.f32 	%f101, [%rd70];
	sub.f32 	%f102, %f101, %f9;
	mul.f32 	%f103, %f102, %f102;
	cvt.f64.f32 	%fd55, %f103;
	add.f64 	%fd56, %fd54, %fd55;
	add.s32 	%r79, %r79, 1;
	mul.wide.u32 	%rd71, %r79, 4;
	add.s64 	%rd72, %rd1, %rd71;
	ld.global.f32 	%f104, [%rd72];
	sub.f32 	%f105, %f104, %f10;
	mul.f32 	%f106, %f105, %f105;
	cvt.f64.f32 	%fd57, %f106;
	add.f64 	%fd58, %fd56, %fd57;
	add.s32 	%r78, %r78, 1;
	mul.wide.u32 	%rd73, %r78, 4;
	add.s64 	%rd74, %rd1, %rd73;
	ld.global.f32 	%f107, [%rd74];
	sub.f32 	%f108, %f107, %f11;
	mul.f32 	%f109, %f108, %f108;
	cvt.f64.f32 	%fd59, %f109;
	add.f64 	%fd60, %fd58, %fd59;
	add.s32 	%r77, %r77, 1;
	mul.wide.u32 	%rd75, %r77, 4;
	add.s64 	%rd76, %rd1, %rd75;
	ld.global.f32 	%f110, [%rd76];
	sub.f32 	%f111, %f110, %f12;
	mul.f32 	%f112, %f111, %f111;
	cvt.f64.f32 	%fd61, %f112;
	add.f64 	%fd62, %fd60, %fd61;
	add.s32 	%r76, %r76, 1;
	mul.wide.u32 	%rd77, %r76, 4;
	add.s64 	%rd78, %rd1, %rd77;
	ld.global.f32 	%f113, [%rd78];
	sub.f32 	%f114, %f113, %f13;
	mul.f32 	%f115, %f114, %f114;
	cvt.f64.f32 	%fd63, %f115;
	add.f64 	%fd64, %fd62, %fd63;
	add.s32 	%r75, %r75, 1;
	mul.wide.u32 	%rd79, %r75, 4;
	add.s64 	%rd80, %rd1, %rd79;
	ld.global.f32 	%f116, [%rd80];
	sub.f32 	%f117, %f116, %f14;
	mul.f32 	%f118, %f117, %f117;
	cvt.f64.f32 	%fd65, %f118;
	add.f64 	%fd66, %fd64, %fd65;
	add.s32 	%r74, %r74, 1;
	mul.wide.u32 	%rd81, %r74, 4;
	add.s64 	%rd82, %rd1, %rd81;
	ld.global.f32 	%f119, [%rd82];
	sub.f32 	%f120, %f119, %f15;
	mul.f32 	%f121, %f120, %f120;
	cvt.f64.f32 	%fd67, %f121;
	add.f64 	%fd68, %fd66, %fd67;
	add.s32 	%r73, %r73, 1;
	mul.wide.u32 	%rd83, %r73, 4;
	add.s64 	%rd84, %rd1, %rd83;
	ld.global.f32 	%f122, [%rd84];
	sub.f32 	%f123, %f122, %f16;
	mul.f32 	%f124, %f123, %f123;
	cvt.f64.f32 	%fd69, %f124;
	add.f64 	%fd70, %fd68, %fd69;
	add.s32 	%r72, %r72, 1;
	mul.wide.u32 	%rd85, %r72, 4;
	add.s64 	%rd86, %rd1, %rd85;
	ld.global.f32 	%f125, [%rd86];
	sub.f32 	%f126, %f125, %f17;
	mul.f32 	%f127, %f126, %f126;
	cvt.f64.f32 	%fd71, %f127;
	add.f64 	%fd72, %fd70, %fd71;
	add.s32 	%r71, %r71, 1;
	mul.wide.u32 	%rd87, %r71, 4;
	add.s64 	%rd88, %rd1, %rd87;
	ld.global.f32 	%f128, [%rd88];
	sub.f32 	%f129, %f128, %f18;
	mul.f32 	%f130, %f129, %f129;
	cvt.f64.f32 	%fd73, %f130;
	add.f64 	%fd74, %fd72, %fd73;
	add.s32 	%r70, %r70, 1;
	mul.wide.u32 	%rd89, %r70, 4;
	add.s64 	%rd90, %rd1, %rd89;
	ld.global.f32 	%f131, [%rd90];
	sub.f32 	%f132, %f131, %f19;
	mul.f32 	%f133, %f132, %f132;
	cvt.f64.f32 	%fd75, %f133;
	add.f64 	%fd76, %fd74, %fd75;
	setp.lt.f64 	%p3, %fd76, %fd77;
	selp.f64 	%fd77, %fd76, %fd77, %p3;
	selp.b32 	%r87, %r68, %r87, %p3;
	add.s64 	%rd99, %rd99, 4;
	add.s32 	%r69, %r69, 1;
	setp.ne.s32 	%p4, %r69, -1;
	@%p4 bra 	$L__BB36_3;
$L__BB36_4:
	ld.param.u64 	%rd97, [_Z19countNewMembershipsILi19EEvPfS0_PiS1_S1_S1__param_2];
	cvta.to.global.u64 	%rd91, %rd97;
	mul.wide.s32 	%rd92, %r1, 4;
	add.s64 	%rd7, %rd91, %rd92;
	ld.global.u32 	%r66, [%rd7];
	setp.eq.s32 	%p5, %r66, %r87;
	@%p5 bra 	$L__BB36_6;
	ld.param.u64 	%rd98, [_Z19countNewMembershipsILi19EEvPfS0_PiS1_S1_S1__param_3];
	cvta.to.global.u64 	%rd93, %rd98;
	add.s64 	%rd95, %rd93, %rd92;
	mov.b32 	%r67, 1;
	st.global.u32 	[%rd95], %r67;
$L__BB36_6:
	st.global.u32 	[%rd7], %r87;
$L__BB36_7:
	ret;

}
	// .globl	_Z17countNewCentroidsILi19EEvPfS0_PiS0_S1_S1_S1_
.visible .entry _Z17countNewCentroidsILi19EEvPfS0_PiS0_S1_S1_S1_(
	.param .u64 .ptr .align 1 _Z17countNewCentroidsILi19EEvPfS0_PiS0_S1_S1_S1__param_0,
	.param .u64 .ptr .align 1 _Z17countNewCentroidsILi19EEvPfS0_PiS0_S1_S1_S1__param_1,
	.param .u64 .ptr .align 1 _Z17countNewCentroidsILi19EEvPfS0_PiS0_S1_S1_S1__param_2,
	.param .u64 .ptr .align 1 _Z17countNewCentroidsILi19EEvPfS0_PiS0_S1_S1_S1__param_3,
	.param .u64 .ptr .align 1 _Z17countNewCentroidsILi19EEvPfS0_PiS0_S1_S1_S1__param_4,
	.param .u64 .ptr .align 1 _Z17countNewCentroidsILi19EEvPfS0_PiS0_S1_S1_S1__param_5,
	.param .u64 .ptr .align 1 _Z17countNewCentroidsILi19EEvPfS0_PiS0_S1_S1_S1__param_6
)
{
	.reg .pred 	%p<10>;
	.reg .b32 	%r<66>;
	.reg .b32 	%f<41>;
	.reg .b64 	%rd<42>;

	ld.param.u64 	%rd6, [_Z17countNewCentroidsILi19EEvPfS0_PiS0_S1_S1_S1__param_4];
	ld.param.u64 	%rd7, [_Z17countNewCentroidsILi19EEvPfS0_PiS0_S1_S1_S1__param_5];
	ld.param.u64 	%rd8, [_Z17countNewCentroidsILi19EEvPfS0_PiS0_S1_S1_S1__param_6];
	cvta.to.global.u64 	%rd9, %rd8;
	cvta.to.global.u64 	%rd10, %rd7;
	ld.global.u32 	%r1, [%rd10];
	ld.global.u32 	%r2, [%rd9];
	mul.lo.s32 	%r3, %r1, 76;
	mov.u32 	%r20, %ctaid.x;
	shl.b32 	%r21, %r20, 10;
	mov.u32 	%r65, %tid.x;
	or.b32  	%r5, %r21, %r65;
	mul.lo.s32 	%r6, %r1, 19;
	setp.ge.s32 	%p1, %r65, %r6;
	@%p1 bra 	$L__BB37_3;
	mov.u32 	%r7, %ntid.x;
	mov.u32 	%r62, %r65;
$L__BB37_2:
	shl.b32 	%r22, %r62, 2;
	mov.u32 	%r23, array;
	add.s32 	%r24, %r23, %r22;
	mov.b32 	%r25, 0;
	st.shared.u32 	[%r24], %r25;
	add.s32 	%r62, %r62, %r7;
	setp.lt.s32 	%p2, %r62, %r6;
	@%p2 bra 	$L__BB37_2;
$L__BB37_3:
	mov.u32 	%r26, array;
	add.s32 	%r8, %r26, %r3;
	setp.ge.s32 	%p3, %r65, %r1;
	@%p3 bra 	$L__BB37_6;
	mov.u32 	%r9, %ntid.x;
	mov.u32 	%r63, %r65;
$L__BB37_5:
	shl.b32 	%r27, %r63, 2;
	add.s32 	%r28, %r8, %r27;
	mov.b32 	%r29, 0;
	st.shared.u32 	[%r28], %r29;
	add.s32 	%r63, %r63, %r9;
	setp.lt.s32 	%p4, %r63, %r1;
	@%p4 bra 	$L__BB37_5;
$L__BB37_6:
	bar.sync 	0;
	setp.ge.s32 	%p5, %r5, %r2;
	@%p5 bra 	$L__BB37_8;
	ld.param.u64 	%rd40, [_Z17countNewCentroidsILi19EEvPfS0_PiS0_S1_S1_S1__param_2];
	ld.param.u64 	%rd39, [_Z17countNewCentroidsILi19EEvPfS0_PiS0_S1_S1_S1__param_0];
	cvta.to.global.u64 	%rd11, %rd40;
	mul.wide.s32 	%rd12, %r5, 4;
	add.s64 	%rd13, %rd11, %rd12;
	ld.global.u32 	%r30, [%rd13];
	shl.b32 	%r31, %r30, 2;
	mov.u32 	%r32, array;
	add.s32 	%r33, %r32, %r31;
	cvta.to.global.u64 	%rd14, %rd39;
	add.s64 	%rd15, %rd14, %rd12;
	ld.global.f32 	%f1, [%rd15];
	atom.shared.add.f32 	%f2, [%r33], %f1;
	shl.b32 	%r34, %r1, 2;
	add.s32 	%r35, %r33, %r34;
	mul.wide.s32 	%rd16, %r2, 4;
	add.s64 	%rd17, %rd15, %rd16;
	ld.global.f32 	%f3, [%rd17];
	atom.shared.add.f32 	%f4, [%r35], %f3;
	add.s32 	%r36, %r35, %r34;
	add.s64 	%rd18, %rd17, %rd16;
	ld.global.f32 	%f5, [%rd18];
	atom.shared.add.f32 	%f6, [%r36], %f5;
	add.s32 	%r37, %r36, %r34;
	add.s64 	%rd19, %rd18, %rd16;
	ld.global.f32 	%f7, [%rd19];
	atom.shared.add.f32 	%f8, [%r37], %f7;
	add.s32 	%r38, %r37, %r34;
	add.s64 	%rd20, %rd19, %rd16;
	ld.global.f32 	%f9, [%rd20];
	atom.shared.add.f32 	%f10, [%r38], %f9;
	add.s32 	%r39, %r38, %r34;
	add.s64 	%rd21, %rd20, %rd16;
	ld.global.f32 	%f11, [%rd21];
	atom.shared.add.f32 	%f12, [%r39], %f11;
	add.s32 	%r40, %r39, %r34;
	add.s64 	%rd22, %rd21, %rd16;
	ld.global.f32 	%f13, [%rd22];
	atom.shared.add.f32 	%f14, [%r40], %f13;
	add.s32 	%r41, %r40, %r34;
	add.s64 	%rd23, %rd22, %rd16;
	ld.global.f32 	%f15, [%rd23];
	atom.shared.add.f32 	%f16, [%r41], %f15;
	add.s32 	%r42, %r41, %r34;
	add.s64 	%rd24, %rd23, %rd16;
	ld.global.f32 	%f17, [%rd24];
	atom.shared.add.f32 	%f18, [%r42], %f17;
	add.s32 	%r43, %r42, %r34;
	add.s64 	%rd25, %rd24, %rd16;
	ld.global.f32 	%f19, [%rd25];
	atom.shared.add.f32 	%f20, [%r43], %f19;
	add.s32 	%r44, %r43, %r34;
	add.s64 	%rd26, %rd25, %rd16;
	ld.global.f32 	%f21, [%rd26];
	atom.shared.add.f32 	%f22, [%r44], %f21;
	add.s32 	%r45, %r44, %r34;
	add.s64 	%rd27, %rd26, %rd16;
	ld.global.f32 	%f23, [%rd27];
	atom.shared.add.f32 	%f24, [%r45], %f23;
	add.s32 	%r46, %r45, %r34;
	add.s64 	%rd28, %rd27, %rd16;
	ld.global.f32 	%f25, [%rd28];
	atom.shared.add.f32 	%f26, [%r46], %f25;
	add.s32 	%r47, %r46, %r34;
	add.s64 	%rd29, %rd28, %rd16;
	ld.global.f32 	%f27, [%rd29];
	atom.shared.add.f32 	%f28, [%r47], %f27;
	add.s32 	%r48, %r47, %r34;
	add.s64 	%rd30, %rd29, %rd16;
	ld.global.f32 	%f29, [%rd30];
	atom.shared.add.f32 	%f30, [%r48], %f29;
	add.s32 	%r49, %r48, %r34;
	add.s64 	%rd31, %rd30, %rd16;
	ld.global.f32 	%f31, [%rd31];
	atom.shared.add.f32 	%f32, [%r49], %f31;
	add.s32 	%r50, %r49, %r34;
	add.s64 	%rd32, %rd31, %rd16;
	ld.global.f32 	%f33, [%rd32];
	atom.shared.add.f32 	%f34, [%r50], %f33;
	add.s32 	%r51, %r50, %r34;
	add.s64 	%rd33, %rd32, %rd16;
	ld.global.f32 	%f35, [%rd33];
	atom.shared.add.f32 	%f36, [%r51], %f35;
	add.s32 	%r52, %r51, %r34;
	add.s64 	%rd34, %rd33, %rd16;
	ld.global.f32 	%f37, [%rd34];
	atom.shared.add.f32 	%f38, [%r52], %f37;
	mad.lo.s32 	%r53, %r1, 76, %r33;
	atom.shared.add.u32 	%r54, [%r53], 1;
$L__BB37_8:
	setp.ge.s32 	%p6, %r65, %r6;
	bar.sync 	0;
	@%p6 bra 	$L__BB37_11;
	ld.param.u64 	%rd41, [_Z17countNewCentroidsILi19EEvPfS0_PiS0_S1_S1_S1__param_3];
	mov.u32 	%r14, %ntid.x;
	cvta.to.global.u64 	%rd1, %rd41;
	mov.u32 	%r56, array;
	mov.u32 	%r64, %r65;
$L__BB37_10:
	mul.wide.s32 	%rd35, %r64, 4;
	add.s64 	%rd36, %rd1, %rd35;
	shl.b32 	%r55, %r64, 2;
	add.s32 	%r57, %r56, %r55;
	ld.shared.f32 	%f39, [%r57];
	atom.global.add.f32 	%f40, [%rd36], %f39;
	add.s32 	%r64, %r64, %r14;
	setp.lt.s32 	%p7, %r64, %r6;
	@%p7 bra 	$L__BB37_10;
$L__BB37_11:
	setp.ge.s32 	%p8, %r65, %r1;
	@%p8 bra 	$L__BB37_14;
	mov.u32 	%r15, %ntid.x;
	cvta.to.global.u64 	%rd2, %rd6;
$L__BB37_13:
	mul.wide.s32 	%rd37, %r65, 4;
	add.s64 	%rd38, %rd2, %rd37;
	shl.b32 	%r58, %r65, 2;
	add.s32 	%r59, %r8, %r58;
	ld.shared.u32 	%r60, [%r59];
	atom.global.add.u32 	%r61, [%rd38], %r60;
	add.s32 	%r65, %r65, %r15;
	setp.lt.s32 	%p9, %r65, %r1;
	@%p9 bra 	$L__BB37_13;
$L__BB37_14:
	ret;

}
	// .globl	_Z19countNewMembershipsILi20EEvPfS0_PiS1_S1_S1_
.visible .entry _Z19countNewMembershipsILi20EEvPfS0_PiS1_S1_S1_(
	.param .u64 .ptr .align 1 _Z19countNewMembershipsILi20EEvPfS0_PiS1_S1_S1__param_0,
	.param .u64 .ptr .align 1 _Z19countNewMembershipsILi20EEvPfS0_PiS1_S1_S1__param_1,
	.param .u64 .ptr .align 1 _Z19countNewMembershipsILi20EEvPfS0_PiS1_S1_S1__param_2,
	.param .u64 .ptr .align 1 _Z19countNewMembershipsILi20EEvPfS0_PiS1_S1_S1__param_3,
	.param .u64 .ptr .align 1 _Z19countNewMembershipsILi20EEvPfS0_PiS1_S1_S1__param_4,
	.param .u64 .ptr .align 1 _Z19countNewMembershipsILi20EEvPfS0_PiS1_S1_S1__param_5
)
{
	.reg .pred 	%p<6>;
	.reg .b32 	%r<96>;
	.reg .b32 	%f<141>;
	.reg .b64 	%rd<104>;
	.reg .b64 	%fd<82>;

	ld.param.u64 	%rd8, [_Z19countNewMembershipsILi20EEvPfS0_PiS1_S1_S1__param_0];
	ld.param.u64 	%rd12, [_Z19countNewMembershipsILi20EEvPfS0_PiS1_S1_S1__param_4];
	ld.param.u64 	%rd13, [_Z19countNewMembershipsILi20EEvPfS0_PiS1_S1_S1__param_5];
	cvta.to.global.u64 	%rd14, %rd12;
	cvta.to.global.u64 	%rd15, %rd13;
	mov.u32 	%r64, %ctaid.x;
	shl.b32 	%r65, %r64, 10;
	mov.u32 	%r66, %tid.x;
	or.b32  	%r1, %r65, %r66;
	ld.global.u32 	%r2, [%rd15];
	ld.global.u32 	%r3, [%rd14];
	setp.ge.s32 	%p1, %r1, %r3;
	@%p1 bra 	$L__BB38_7;
	cvta.to.global.u64 	%rd16, %rd8;
	mul.wide.s32 	%rd17, %r1, 4;
	add.s64 	%rd18, %rd16, %rd17;
	ld.global.f32 	%f1, [%rd18];
	mul.wide.s32 	%rd19, %r3, 4;
	add.s64 	%rd20, %rd18, %rd19;
	ld.global.f32 	%f2, [%rd20];
	add.s64 	%rd21, %rd20, %rd19;
	ld.global.f32 	%f3, [%rd21];
	add.s64 	%rd22, %rd21, %rd19;
	ld.global.f32 	%f4, [%rd22];
	add.s64 	%rd23, %rd22, %rd19;
	ld.global.f32 	%f5, [%rd23];
	add.s64 	%rd24, %rd23, %rd19;
	ld.global.f32 	%f6, [%rd24];
	add.s64 	%rd25, %rd24, %rd19;
	ld.global.f32 	%f7, [%rd25];
	add.s64 	%rd26, %rd25, %rd19;
	ld.global.f32 	%f8, [%rd26];
	add.s64 	%rd27, %rd26, %rd19;
	ld.global.f32 	%f9, [%rd27];
	add.s64 	%rd28, %rd27, %rd19;
	ld.global.f32 	%f10, [%rd28];
	add.s64 	%rd29, %rd28, %rd19;
	ld.global.f32 	%f11, [%rd29];
	add.s64 	%rd30, %rd29, %rd19;
	ld.global.f32 	%f12, [%rd30];
	add.s64 	%rd31, %rd30, %rd19;
	ld.global.f32 	%f13, [%rd31];
	add.s64 	%rd32, %rd31, %rd19;
	ld.global.f32 	%f14, [%rd32];
	add.s64 	%rd33, %rd32, %rd19;
	ld.global.f32 	%f15, [%rd33];
	add.s64 	%rd34, %rd33, %rd19;
	ld.global.f32 	%f16, [%rd34];
	add.s64 	%rd35, %rd34, %rd19;
	ld.global.f32 	%f17, [%rd35];
	add.s64 	%rd36, %rd35, %rd19;
	ld.global.f32 	%f18, [%rd36];
	add.s64 	%rd37, %rd36, %rd19;
	ld.global.f32 	%f19, [%rd37];
	add.s64 	%rd38, %rd37, %rd19;
	ld.global.f32 	%f20, [%rd38];
	setp.lt.s32 	%p2, %r2, 2;
	mov.b32 	%r95, 0;
	@%p2 bra 	$L__BB38_4;
	ld.param.u64 	%rd100, [_Z19countNewMembershipsILi20EEvPfS0_PiS1_S1_S1__param_1];
	cvta.to.global.u64 	%rd1, %rd100;
	ld.global.f32 	%f21, [%rd1];
	sub.f32 	%f22, %f21, %f1;
	mul.wide.s32 	%rd39, %r2, 4;
	add.s64 	%rd40, %rd1, %rd39;
	ld.global.f32 	%f23, [%rd40];
	sub.f32 	%f24, %f23, %f2;
	add.s64 	%rd41, %rd40, %rd39;
	ld.global.f32 	%f25, [%rd41];
	sub.f32 	%f26, %f25, %f3;
	add.s64 	%rd42, %rd41, %rd39;
	ld.global.f32 	%f27, [%rd42];
	sub.f32 	%f28, %f27, %f4;
	add.s64 	%rd43, %rd42, %rd39;
	ld.global.f32 	%f29, [%rd43];
	sub.f32 	%f30, %f29, %f5;
	add.s64 	%rd44, %rd43, %rd39;
	ld.global.f32 	%f31, [%rd44];
	sub.f32 	%f32, %f31, %f6;
	add.s64 	%rd45, %rd44, %rd39;
	ld.global.f32 	%f33, [%rd45];
	sub.f32 	%f34, %f33, %f7;
	add.s64 	%rd46, %rd45, %rd39;
	ld.global.f32 	%f35, [%rd46];
	sub.f32 	%f36, %f35, %f8;
	add.s64 	%rd47, %rd46, %rd39;
	ld.global.f32 	%f37, [%rd47];
	sub.f32 	%f38, %f37, %f9;
	add.s64 	%rd48, %rd47, %rd39;
	ld.global.f32 	%f39, [%rd48];
	sub.f32 	%f40, %f39, %f10;
	add.s64 	%rd49, %rd48, %rd39;
	ld.global.f32 	%f41, [%rd49];
	sub.f32 	%f42, %f41, %f11;
	add.s64 	%rd50, %rd49, %rd39;
	ld.global.f32 	%f43, [%rd50];
	sub.f32 	%f44, %f43, %f12;
	add.s64 	%rd51, %rd50, %rd39;
	ld.global.f32 	%f45, [%rd51];
	sub.f32 	%f46, %f45, %f13;
	add.s64 	%rd52, %rd51, %rd39;
	ld.global.f32 	%f47, [%rd52];
	sub.f32 	%f48, %f47, %f14;
	add.s64 	%rd53, %rd52, %rd39;
	ld.global.f32 	%f49, [%rd53];
	sub.f32 	%f50, %f49, %f15;
	add.s64 	%rd54, %rd53, %rd39;
	ld.global.f32 	%f51, [%rd54];
	sub.f32 	%f52, %f51, %f16;
	add.s64 	%rd55, %rd54, %rd39;
	ld.global.f32 	%f53, [%rd55];
	sub.f32 	%f54, %f53, %f17;
	add.s64 	%rd56, %rd55, %rd39;
	ld.global.f32 	%f55, [%rd56];
	sub.f32 	%f56, %f55, %f18;
	add.s64 	%rd57, %rd56, %rd39;
	ld.global.f32 	%f57, [%rd57];
	sub.f32 	%f58, %f57, %f19;
	add.s64 	%rd58, %rd57, %rd39;
	ld.global.f32 	%f59, [%rd58];
	sub.f32 	%f60, %f59, %f20;
	add.s64 	%rd103, %rd1, 4;
	shl.b32 	%r69, %r2, 1;
	mul.wide.u32 	%rd3, %r69, 4;
	mul.lo.s32 	%r93, %r2, 3;
	shl.b32 	%r92, %r2, 2;
	mul.lo.s32 	%r91, %r2, 5;
	mul.lo.s32 	%r90, %r2, 6;
	mul.lo.s32 	%r89, %r2, 7;
	shl.b32 	%r88, %r2, 3;
	mul.lo.s32 	%r87, %r2, 9;
	mul.lo.s32 	%r86, %r2, 10;
	mul.lo.s32 	%r85, %r2, 11;
	mul.lo.s32 	%r84, %r2, 12;
	mul.lo.s32 	%r83, %r2, 13;
	mul.lo.s32 	%r82, %r2, 14;
	mul.lo.s32 	%r81, %r2, 15;
	shl.b32 	%r80, %r2, 4;
	mul.lo.s32 	%r79, %r2, 17;
	mul.lo.s32 	%r78, %r2, 18;
	mul.lo.s32 	%r77, %r2, 19;
	mul.wide.u32 	%rd4, %r2, 4;
	neg.s32 	%r76, %r2;
	mul.f32 	%f61, %f60, %f60;
	cvt.f64.f32 	%fd4, %f61;
	mul.f32 	%f62, %f58, %f58;
	cvt.f64.f32 	%fd5, %f62;
	mul.f32 	%f63, %f56, %f56;
	cvt.f64.f32 	%fd6, %f63;
	mul.f32 	%f64, %f54, %f54;
	cvt.f64.f32 	%fd7, %f64;
	mul.f32 	%f65, %f52, %f52;
	cvt.f64.f32 	%fd8, %f65;
	mul.f32 	%f66, %f50, %f50;
	cvt.f64.f32 	%fd9, %f66;
	mul.f32 	%f67, %f48, %f48;
	cvt.f64.f32 	%fd10, %f67;
	mul.f32 	%f68, %f46, %f46;
	cvt.f64.f32 	%fd11, %f68;
	mul.f32 	%f69, %f44, %f44;
	cvt.f64.f32 	%fd12, %f69;
	mul.f32 	%f70, %f42, %f42;
	cvt.f64.f32 	%fd13, %f70;
	mul.f32 	%f71, %f40, %f40;
	cvt.f64.f32 	%fd14, %f71;
	mul.f32 	%f72, %f38, %f38;
	cvt.f64.f32 	%fd15, %f72;
	mul.f32 	%f73, %f36, %f36;
	cvt.f64.f32 	%fd16, %f73;
	mul.f32 	%f74, %f34, %f34;
	cvt.f64.f32 	%fd17, %f74;
	mul.f32 	%f75, %f32, %f32;
	cvt.f64.f32 	%fd18, %f75;
	mul.f32 	%f76, %f30, %f30;
	cvt.f64.f32 	%fd19, %f76;
	mul.f32 	%f77, %f28, %f28;
	cvt.f64.f32 	%fd20, %f77;
	mul.f32 	%f78, %f26, %f26;
	cvt.f64.f32 	%fd21, %f78;
	mul.f32 	%f79, %f24, %f24;
	cvt.f64.f32 	%fd22, %f79;
	mul.f32 	%f80, %f22, %f22;
	cvt.f64.f32 	%fd23, %f80;
	add.f64 	%fd24, %fd23, %fd22;
	add.f64 	%fd25, %fd24, %fd21;
	add.f64 	%fd26, %fd25, %fd20;
	add.f64 	%fd27, %fd26, %fd19;
	add.f64 	%fd28, %fd27, %fd18;
	add.f64 	%fd29, %fd28, %fd17;
	add.f64 	%fd30, %fd29, %fd16;
	add.f64 	%fd31, %fd30, %fd15;
	add.f64 	%fd32, %fd31, %fd14;
	add.f64 	%fd33, %fd32, %fd13;
	add.f64 	%fd34, %fd33, %fd12;
	add.f64 	%fd35, %fd34, %fd11;
	add.f64 	%fd36, %fd35, %fd10;
	add.f64 	%fd37, %fd36, %fd9;
	add.f64 	%fd38, %fd37, %fd8;
	add.f64 	%fd39, %fd38, %fd7;
	add.f64 	%fd40, %fd39, %fd6;
	add.f64 	%fd41, %fd40, %fd5;
	add.f64 	%fd81, %fd41, %fd4;
	mov.b32 	%r75, 0;
	mov.u32 	%r95, %r75;
$L__BB38_3:
	add.s32 	%r75, %r75, 1;
	ld.global.f32 	%f81, [%rd103];
	sub.f32 	%f82, %f81, %f1;
	mul.f32 	%f83, %f82, %f82;
	cvt.f64.f32 	%fd42, %f83;
	add.s64 	%rd59, %rd103, %rd4;
	ld.global.f32 	%f84, [%rd59];
	sub.f32 	%f85, %f84, %f2;
	mul.f32 	%f86, %f85, %f85;
	cvt.f64.f32 	%fd43, %f86;
	add.f64 	%fd44, %fd42, %fd43;
	add.s64 	%rd60, %rd103, %rd3;
	ld.global.f32 	%f87, [%rd60];
	sub.f32 	%f88, %f87, %f3;
	mul.f32 	%f89, %f88, %f88;
	cvt.f64.f32 	%fd45, %f89;
	add.f64 	%fd46, %fd44, %fd45;
	add.s32 	%r93, %r93, 1;
	mul.wide.u32 	%rd61, %r93, 4;
	add.s64 	%rd62, %rd1, %rd61;
	ld.global.f32 	%f90, [%rd62];
	sub.f32 	%f91, %f90, %f4;
	mul.f32 	%f92, %f91, %f91;
	cvt.f64.f32 	%fd47, %f92;
	add.f64 	%fd48, %fd46, %fd47;
	add.s32 	%r92, %r92, 1;
	mul.wide.u32 	%rd63, %r92, 4;
	add.s64 	%rd64, %rd1, %rd63;
	ld.global.f32 	%f93, [%rd64];
	sub.f32 	%f94, %f93, %f5;
	mul.f32 	%f95, %f94, %f94;
	cvt.f64.f32 	%fd49, %f95;
	add.f64 	%fd50, %fd48, %fd49;
	add.s32 	%r91, %r91, 1;
	mul.wide.u32 	%rd65, %r91, 4;
	add.s64 	%rd66, %rd1, %rd65;
	ld.global.f32 	%f96, [%rd66];
	sub.f32 	%f97, %f96, %f6;
	mul.f32 	%f98, %f97, %f97;
	cvt.f64.f32 	%fd51, %f98;
	add.f64 	%fd52, %fd50, %fd51;
	add.s32 	%r90, %r90, 1;
	mul.wide.u32 	%rd67, %r90, 4;
	add.s64 	%rd68, %rd1, %rd67;
	ld.global.f32 	%f99, [%rd68];
	sub.f32 	%f100, %f99, %f7;
	mul.f32 	%f101, %f100, %f100;
	cvt.f64.f32 	%fd53, %f101;
	add.f64 	%fd54, %fd52, %fd53;
	add.s32 	%r89, %r89, 1;
	mul.wide.u32 	%rd69, %r89, 4;
	add.s64 	%rd70, %rd1, %rd69;
	ld.global.f32 	%f102, [%rd70];
	sub.f32 	%f103, %f102, %f8;
	mul.f32 	%f104, %f103, %f103;
	cvt.f64.f32 	%fd55, %f104;
	add.f64 	%fd56, %fd54, %fd55;
	add.s32 	%r88, %r88, 1;
	mul.wide.u32 	%rd71, %r88, 4;
	add.s64 	%rd72, %rd1, %rd71;
	ld.global.f32 	%f105, [%rd72];
	sub.f32 	%f106, %f105, %f9;
	mul.f32 	%f107, %f106, %f106;
	cvt.f64.f32 	%fd57, %f107;
	add.f64 	%fd58, %fd56, %fd57;
	add.s32 	%r87, %r87, 1;
	mul.wide.u32 	%rd73, %r87, 4;
	add.s64 	%rd74, %rd1, %rd73;
	ld.global.f32 	%f108, [%rd74];
	sub.f32 	%f109, %f108, %f10;
	mul.f32 	%f110, %f109, %f109;
	cvt.f64.f32 	%fd59, %f110;
	add.f64 	%fd60, %fd58, %fd59;
	add.s32 	%r86, %r86, 1;
	mul.wide.u32 	%rd75, %r86, 4;
	add.s64 	%rd76, %rd1, %rd75;
	ld.global.f32 	%f111, [%rd76];
	sub.f32 	%f112, %f111, %f11;
	mul.f32 	%f113, %f112, %f112;
	cvt.f64.f32 	%fd61, %f113;
	add.f64 	%fd62, %fd60, %fd61;
	add.s32 	%r85, %r85, 1;
	mul.wide.u32 	%rd77, %r85, 4;
	add.s64 	%rd78, %rd1, %rd77;
	ld.global.f32 	%f114, [%rd78];
	sub.f32 	%f115, %f114, %f12;
	mul.f32 	%f116, %f115, %f115;
	cvt.f64.f32 	%fd63, %f116;
	add.f64 	%fd64, %fd62, %fd63;
	add.s32 	%r84, %r84, 1;
	mul.wide.u32 	%rd79, %r84, 4;
	add.s64 	%rd80, %rd1, %rd79;
	ld.global.f32 	%f117, [%rd80];
	sub.f32 	%f118, %f117, %f13;
	mul.f32 	%f119, %f118, %f118;
	cvt.f64.f32 	%fd65, %f119;
	add.f64 	%fd66, %fd64, %fd65;
	add.s32 	%r83, %r83, 1;
	mul.wide.u32 	%rd81, %r83, 4;
	add.s64 	%rd82, %rd1, %rd81;
	ld.global.f32 	%f120, [%rd82];
	sub.f32 	%f121, %f120, %f14;
	mul.f32 	%f122, %f121, %f121;
	cvt.f64.f32 	%fd67, %f122;
	add.f64 	%fd68, %fd66, %fd67;
	add.s32 	%r82, %r82, 1;
	mul.wide.u32 	%rd83, %r82, 4;
	add.s64 	%rd84, %rd1, %rd83;
	ld.global.f32 	%f123, [%rd84];
	sub.f32 	%f124, %f123, %f15;
	mul.f32 	%f125, %f124, %f124;
	cvt.f64.f32 	%fd69, %f125;
	add.f64 	%fd70, %fd68, %fd69;
	add.s32 	%r81, %r81, 1;
	mul.wide.u32 	%rd85, %r81, 4;
	add.s64 	%rd86, %rd1, %rd85;
	ld.global.f32 	%f126, [%rd86];
	sub.f32 	%f127, %f126, %f16;
	mul.f32 	%f128, %f127, %f127;
	cvt.f64.f32 	%fd71, %f128;
	add.f64 	%fd72, %fd70, %fd71;
	add.s32 	%r80, %r80, 1;
	mul.wide.u32 	%rd87, %r80, 4;
	add.s64 	%rd88, %rd1, %rd87;
	ld.global.f32 	%f129, [%rd88];
	sub.f32 	%f130, %f129, %f17;
	mul.f32 	%f131, %f130, %f130;
	cvt.f64.f32 	%fd73, %f131;
	add.f64 	%fd74, %fd72, %fd73;
	add.s32 	%r79, %r79, 1;
	mul.wide.u32 	%rd89, %r79, 4;
	add.s64 	%rd90, %rd1, %rd89;
	ld.global.f32 	%f132, [%rd90];
	sub.f32 	%f133, %f132, %f18;
	mul.f32 	%f134, %f133, %f133;
	cvt.f64.f32 	%fd75, %f134;
	add.f64 	%fd76, %fd74, %fd75;
	add.s32 	%r78, %r78, 1;
	mul.wide.u32 	%rd91, %r78, 4;
	add.s64 	%rd92, %rd1, %rd91;
	ld.global.f32 	%f135, [%rd92];
	sub.f32 	%f136, %f135, %f19;
	mul.f32 	%f137, %f136, %f136;
	cvt.f64.f32 	%fd77, %f137;
	add.f64 	%fd78, %fd76, %fd77;
	add.s32 	%r77, %r77, 1;
	mul.wide.u32 	%rd93, %r77, 4;
	add.s64 	%rd94, %rd1, %rd93;
	ld.global.f32 	%f138, [%rd94];
	sub.f32 	%f139, %f138, %f20;
	mul.f32 	%f140, %f139, %f139;
	cvt.f64.f32 	%fd79, %f140;
	add.f64 	%fd80, %fd78, %fd79;
	setp.lt.f64 	%p3, %fd80, %fd81;
	selp.f64 	%fd81, %fd80, %fd81, %p3;
	selp.b32 	%r95, %r75, %r95, %p3;
	add.s64 	%rd103, %rd103, 4;
	add.s32 	%r76, %r76, 1;
	setp.ne.s32 	%p4, %r76, -1;
	@%p4 bra 	$L__BB38_3;
$L__BB38_4:
	ld.param.u64 	%rd101, [_Z19countNewMembershipsILi20EEvPfS0_PiS1_S1_S1__param_2];
	mov.u32 	%r70, %ctaid.x;
	shl.b32 	%r71, %r70, 10;
	mov.u32 	%r72, %tid.x;
	or.b32  	%r63, %r71, %r72;
	cvta.to.global.u64 	%rd95, %rd101;
	mul.wide.s32 	%rd96, %r63, 4;
	add.s64 	%rd7, %rd95, %rd96;
	ld.global.u32 	%r73, [%rd7];
	setp.eq.s32 	%p5, %r73, %r95;
	@%p5 bra 	$L__BB38_6;
	ld.param.u64 	%rd102, [_Z19countNewMembershipsILi20EEvPfS0_PiS1_S1_S1__param_3];
	cvta.to.global.u64 	%rd97, %rd102;
	add.s64 	%rd99, %rd97, %rd96;
	mov.b32 	%r74, 1;
	st.global.u32 	[%rd99], %r74;
$L__BB38_6:
	st.global.u32 	[%rd7], %r95;
$L__BB38_7:
	ret;

}
	// .globl	_Z17countNewCentroidsILi20EEvPfS0_PiS0_S1_S1_S1_
.visible .entry _Z17countNewCentroidsILi20EEvPfS0_PiS0_S1_S1_S1_(
	.param .u64 .ptr .align 1 _Z17countNewCentroidsILi20EEvPfS0_PiS0_S1_S1_S1__param_0,
	.param .u64 .ptr .align 1 _Z17countNewCentroidsILi20EEvPfS0_PiS0_S1_S1_S1__param_1,
	.param .u64 .ptr .align 1 _Z17countNewCentroidsILi20EEvPfS0_PiS0_S1_S1_S1__param_2,
	.param .u64 .ptr .align 1 _Z17countNewCentroidsILi20EEvPfS0_PiS0_S1_S1_S1__param_3,
	.param .u64 .ptr .align 1 _Z17countNewCentroidsILi20EEvPfS0_PiS0_S1_S1_S1__param_4,
	.param .u64 .ptr .align 1 _Z17countNewCentroidsILi20EEvPfS0_PiS0_S1_S1_S1__param_5,
	.param .u64 .ptr .align 1 _Z17countNewCentroidsILi20EEvPfS0_PiS0_S1_S1_S1__param_6
)
{
	.reg .pred 	%p<10>;
	.reg .b32 	%r<67>;
	.reg .b32 	%f<43>;
	.reg .b64 	%rd<44>;

	ld.param.u64 	%rd7, [_Z17countNewCentroidsILi20EEvPfS0_PiS0_S1_S1_S1__param_5];
	ld.param.u64 	%rd8, [_Z17countNewCentroidsILi20EEvPfS0_PiS0_S1_S1_S1__param_6];
	cvta.to.global.u64 	%rd9, %rd8;
	cvta.to.global.u64 	%rd10, %rd7;
	ld.global.u32 	%r1, [%rd10];
	ld.global.u32 	%r2, [%rd9];
	mul.lo.s32 	%r3, %r1, 80;
	mov.u32 	%r20, %ctaid.x;
	shl.b32 	%r21, %r20, 10;
	mov.u32 	%r66, %tid.x;
	or.b32  	%r5, %r21, %r66;
	mul.lo.s32 	%r6, %r1, 20;
	setp.ge.s32 	%p1, %r66, %r6;
	@%p1 bra 	$L__BB39_3;
	mov.u32 	%r7, %ntid.x;
	mov.u32 	%r63, %r66;
$L__BB39_2:
	shl.b32 	%r22, %r63, 2;
	mov.u32 	%r23, array;
	add.s32 	%r24, %r23, %r22;
	mov.b32 	%r25, 0;
	st.shared.u32 	[%r24], %r25;
	add.s32 	%r63, %r63, %r7;
	setp.lt.s32 	%p2, %r63, %r6;
	@%p2 bra 	$L__BB39_2;
$L__BB39_3:
	mov.u32 	%r26, array;
	add.s32 	%r8, %r26, %r3;
	setp.ge.s32 	%p3, %r66, %r1;
	@%p3 bra 	$L__BB39_6;
	mov.u32 	%r9, %ntid.x;
	mov.u32 	%r64, %r66;
$L__BB39_5:
	shl.b32 	%r27, %r64, 2;
	add.s32 	%r28, %r8, %r27;
	mov.b32 	%r29, 0;
	st.shared.u32 	[%r28], %r29;
	add.s32 	%r64, %r64, %r9;
	setp.lt.s32 	%p4, %r64, %r1;
	@%p4 bra 	$L__BB39_5;
$L__BB39_6:
	bar.sync 	0;
	setp.ge.s32 	%p5, %r5, %r2;
	@%p5 bra 	$L__BB39_8;
	ld.param.u64 	%rd41, [_Z17countNewCentroidsILi20EEvPfS0_PiS0_S1_S1_S1__param_2];
	ld.param.u64 	%rd40, [_Z17countNewCentroidsILi20EEvPfS0_PiS0_S1_S1_S1__param_0];
	cvta.to.global.u64 	%rd11, %rd41;
	mul.wide.s32 	%rd12, %r5, 4;
	add.s64 	%rd13, %rd11, %rd12;
	ld.global.u32 	%r30, [%rd13];
	shl.b32 	%r31, %r30, 2;
	add.s32 	%r33, %r26, %r31;
	cvta.to.global.u64 	%rd14, %rd40;
	add.s64 	%rd15, %rd14, %rd12;
	ld.global.f32 	%f1, [%rd15];
	atom.shared.add.f32 	%f2, [%r33], %f1;
	shl.b32 	%r34, %r1, 2;
	add.s32 	%r35, %r33, %r34;
	mul.wide.s32 	%rd16, %r2, 4;
	add.s64 	%rd17, %rd15, %rd16;
	ld.global.f32 	%f3, [%rd17];
	atom.shared.add.f32 	%f4, [%r35], %f3;
	add.s32 	%r36, %r35, %r34;
	add.s64 	%rd18, %rd17, %rd16;
	ld.global.f32 	%f5, [%rd18];
	atom.shared.add.f32 	%f6, [%r36], %f5;
	add.s32 	%r37, %r36, %r34;
	add.s64 	%rd19, %rd18, %rd16;
	ld.global.f32 	%f7, [%rd19];
	atom.shared.add.f32 	%f8, [%r37], %f7;
	add.s32 	%r38, %r37, %r34;
	add.s64 	%rd20, %rd19, %rd16;
	ld.global.f32 	%f9, [%rd20];
	atom.shared.add.f32 	%f10, [%r38], %f9;
	add.s32 	%r39, %r38, %r34;
	add.s64 	%rd21, %rd20, %rd16;
	ld.global.f32 	%f11, [%rd21];
	atom.shared.add.f32 	%f12, [%r39], %f11;
	add.s32 	%r40, %r39, %r34;
	add.s64 	%rd22, %rd21, %rd16;
	ld.global.f32 	%f13, [%rd22];
	atom.shared.add.f32 	%f14, [%r40], %f13;
	add.s32 	%r41, %r40, %r34;
	add.s64 	%rd23, %rd22, %rd16;
	ld.global.f32 	%f15, [%rd23];
	atom.shared.add.f32 	%f16, [%r41], %f15;
	add.s32 	%r42, %r41, %r34;
	add.s64 	%rd24, %rd23, %rd16;
	ld.global.f32 	%f17, [%rd24];
	atom.shared.add.f32 	%f18, [%r42], %f17;
	add.s32 	%r43, %r42, %r34;
	add.s64 	%rd25, %rd24, %rd16;
	ld.global.f32 	%f19, [%rd25];
	atom.shared.add.f32 	%f20, [%r43], %f19;
	add.s32 	%r44, %r43, %r34;
	add.s64 	%rd26, %rd25, %rd16;
	ld.global.f32 	%f21, [%rd26];
	atom.shared.add.f32 	%f22, [%r44], %f21;
	add.s32 	%r45, %r44, %r34;
	add.s64 	%rd27, %rd26, %rd16;
	ld.global.f32 	%f23, [%rd27];
	atom.shared.add.f32 	%f24, [%r45], %f23;
	add.s32 	%r46, %r45, %r34;
	add.s64 	%rd28, %rd27, %rd16;
	ld.global.f32 	%f25, [%rd28];
	atom.shared.add.f32 	%f26, [%r46], %f25;
	add.s32 	%r47, %r46, %r34;
	add.s64 	%rd29, %rd28, %rd16;
	ld.global.f32 	%f27, [%rd29];
	atom.shared.add.f32 	%f28, [%r47], %f27;
	add.s32 	%r48, %r47, %r34;
	add.s64 	%rd30, %rd29, %rd16;
	ld.global.f32 	%f29, [%rd30];
	atom.shared.add.f32 	%f30, [%r48], %f29;
	add.s32 	%r49, %r48, %r34;
	add.s64 	%rd31, %rd30, %rd16;
	ld.global.f32 	%f31, [%rd31];
	atom.shared.add.f32 	%f32, [%r49], %f31;
	add.s32 	%r50, %r49, %r34;
	add.s64 	%rd32, %rd31, %rd16;
	ld.global.f32 	%f33, [%rd32];
	atom.shared.add.f32 	%f34, [%r50], %f33;
	add.s32 	%r51, %r50, %r34;
	add.s64 	%rd33, %rd32, %rd16;
	ld.global.f32 	%f35, [%rd33];
	atom.shared.add.f32 	%f36, [%r51], %f35;
	add.s32 	%r52, %r51, %r34;
	add.s64 	%rd34, %rd33, %rd16;
	ld.global.f32 	%f37, [%rd34];
	atom.shared.add.f32 	%f38, [%r52], %f37;
	add.s32 	%r53, %r52, %r34;
	add.s64 	%rd35, %rd34, %rd16;
	ld.global.f32 	%f39, [%rd35];
	atom.shared.add.f32 	%f40, [%r53], %f39;
	mad.lo.s32 	%r54, %r1, 80, %r33;
	atom.shared.add.u32 	%r55, [%r54], 1;
$L__BB39_8:
	setp.ge.s32 	%p6, %r66, %r6;
	bar.sync 	0;
	@%p6 bra 	$L__BB39_11;
	ld.param.u64 	%rd42, [_Z17countNewCentroidsILi20EEvPfS0_PiS0_S1_S1_S1__param_3];
	mov.u32 	%r14, %ntid.x;
	cvta.to.global.u64 	%rd1, %rd42;
	mov.u32 	%r65, %r66;
$L__BB39_10:
	mul.wide.s32 	%rd36, %r65, 4;
	add.s64 	%rd37, %rd1, %rd36;
	shl.b32 	%r56, %r65, 2;
	add.s32 	%r58, %r26, %r56;
	ld.shared.f32 	%f41, [%r58];
	atom.global.add.f32 	%f42, [%rd37], %f41;
	add.s32 	%r65, %r65, %r14;
	setp.lt.s32 	%p7, %r65, %r6;
	@%p7 bra 	$L__BB39_10;
$L__BB39_11:
	setp.ge.s32 	%p8, %r66, %r1;
	@%p8 bra 	$L__BB39_14;
	ld.param.u64 	%rd43, [_Z17countNewCentroidsILi20EEvPfS0_PiS0_S1_S1_S1__param_4];
	mov.u32 	%r15, %ntid.x;
	cvta.to.global.u64 	%rd2, %rd43;
$L__BB39_13:
	mul.wide.s32 	%rd38, %r66, 4;
	add.s64 	%rd39, %rd2, %rd38;
	shl.b32 	%r59, %r66, 2;
	add.s32 	%r60, %r8, %r59;
	ld.shared.u32 	%r61, [%r60];
	atom.global.add.u32 	%r62, [%rd39], %r61;
	add.s32 	%r66, %r66, %r15;
	setp.lt.s32 	%p9, %r66, %r1;
	@%p9 bra 	$L__BB39_13;
$L__BB39_14:
	ret;

}
	// .globl	_ZN6thrust24THRUST_300001_SM_1000_NS8cuda_cub4core6detail13_kernel_agentINS1_15__reduce_by_key9InitAgentIN3cub18CUB_300001_SM_100024ReduceByKeyScanTileStateIiiLb1EEEiPiEEJSA_iSB_EEEvDpT0_
.visible .entry _ZN6thrust24THRUST_300001_SM_1000_NS8cuda_cub4core6detail13_kernel_agentINS1_15__reduce_by_key9InitAgentIN3cub18CUB_300001_SM_100024ReduceByKeyScanTileStateIiiLb1EEEiPiEEJSA_iSB_EEEvDpT0_(
	.param .align 8 .b8 _ZN6thrust24THRUST_300001_SM_1000_NS8cuda_cub4core6detail13_kernel_agentINS1_15__reduce_by_key9InitAgentIN3cub18CUB_300001_SM_100024ReduceByKeyScanTileStateIiiLb1EEEiPiEEJSA_iSB_EEEvDpT0__param_0[8],
	.param .u32 _ZN6thrust24THRUST_300001_SM_1000_NS8cuda_cub4core6detail13_kernel_agentINS1_15__reduce_by_key9InitAgentIN3cub18CUB_300001_SM_100024ReduceByKeyScanTileStateIiiLb1EEEiPiEEJSA_iSB_EEEvDpT0__param_1,
	.param .u64 .ptr .align 1 _ZN6thrust24THRUST_300001_SM_1000_NS8cuda_cub4core6detail13_kernel_agentINS1_15__reduce_by_key9InitAgentIN3cub18CUB_300001_SM_100024ReduceByKeyScanTileStateIiiLb1EEEiPiEEJSA_iSB_EEEvDpT0__param_2
)
.maxntid 128
{
	.reg .pred 	%p<6>;
	.reg .b32 	%r<9>;
	.reg .b64 	%rd<12>;

	ld.param.u64 	%rd3, [_ZN6thrust24THRUST_300001_SM_1000_NS8cuda_cub4core6detail13_kernel_agentINS1_15__reduce_by_key9InitAgentIN3cub18CUB_300001_SM_100024ReduceByKeyScanTileStateIiiLb1EEEiPiEEJSA_iSB_EEEvDpT0__param_0];
	ld.param.u32 	%r4, [_ZN6thrust24THRUST_300001_SM_1000_NS8cuda_cub4core6detail13_kernel_agentINS1_15__reduce_by_key9InitAgentIN3cub18CUB_300001_SM_100024ReduceByKeyScanTileStateIiiLb1EEEiPiEEJSA_iSB_EEEvDpT0__param_1];
	ld.param.u64 	%rd2, [_ZN6thrust24THRUST_300001_SM_1000_NS8cuda_cub4core6detail13_kernel_agentINS1_15__reduce_by_key9InitAgentIN3cub18CUB_300001_SM_100024ReduceByKeyScanTileStateIiiLb1EEEiPiEEJSA_iSB_EEEvDpT0__param_2];
	cvta.to.global.u64 	%rd1, %rd3;
	mov.u32 	%r1, %ctaid.x;
	mov.u32 	%r5, %ntid.x;
	mov.u32 	%r2, %tid.x;
	mad.lo.s32 	%r3, %r1, %r5, %r2;
	setp.ge.s32 	%p1, %r3, %r4;
	@%p1 bra 	$L__BB40_2;
	mul.wide.s32 	%rd4, %r3, 16;
	add.s64 	%rd5, %rd1, %rd4;
	mov.b64 	%rd6, 99;
	mov.b64 	%rd7, 0;
	st.global.v2.u64 	[%rd5+512], {%rd7, %rd6};
$L__BB40_2:
	setp.ne.s32 	%p2, %r1, 0;
	setp.gt.u32 	%p3, %r2, 31;
	or.pred  	%p4, %p2, %p3;
	@%p4 bra 	$L__BB40_4;
	mul.wide.u32 	%rd8, %r2, 16;
	add.s64 	%rd9, %rd1, %rd8;
	mov.b64 	%rd10, 0;
	st.global.v2.u64 	[%rd9], {%rd10, %rd10};
$L__BB40_4:
	or.b32  	%r7, %r1, %r2;
	setp.ne.s32 	%p5, %r7, 0;
	@%p5 bra 	$L__BB40_6;
	cvta.to.global.u64 	%rd11, %rd2;
	mov.b32 	%r8, 0;
	st.global.u32 	[%rd11], %r8;
$L__BB40_6:
	ret;

}
	// .globl	_ZN6thrust24THRUST_300001_SM_1000_NS8cuda_cub4core6detail13_kernel_agentINS1_15__reduce_by_key16ReduceByKeyAgentINS0_6detail15normal_iteratorINS0_10device_ptrIiEEEENS0_17constant_iteratorIiNS0_11use_defaultESD_EESB_SB_N4cuda3std3__48equal_toIiEENSH_4plusIiEEPiiEEJSB_SE_SB_SB_SM_N3cub18CUB_300001_SM_100024ReduceByKeyScanTileStateIiiLb1EEESJ_SL_iiEEEvDpT0_
.visible .entry _ZN6thrust24THRUST_300001_SM_1000_NS8cuda_cub4core6detail13_kernel_agentINS1_15__reduce_by_key16ReduceByKeyAgentINS0_6detail15normal_iteratorINS0_10device_ptrIiEEEENS0_17constant_iteratorIiNS0_11use_defaultESD_EESB_SB_N4cuda3std3__48equal_toIiEENSH_4plusIiEEPiiEEJSB_SE_SB_SB_SM_N3cub18CUB_300001_SM_100024ReduceByKeyScanTileStateIiiLb1EEESJ_SL_iiEEEvDpT0_(
	.param .align 8 .b8 _ZN6thrust24THRUST_300001_SM_1000_NS8cuda_cub4core6detail13_kernel_agentINS1_15__reduce_by_key16ReduceByKeyAgentINS0_6detail15normal_iteratorINS0_10device_ptrIiEEEENS0_17constant_iteratorIiNS0_11use_defaultESD_EESB_SB_N4cuda3std3__48equal_toIiEENSH_4plusIiEEPiiEEJSB_SE_SB_SB_SM_N3cub18CUB_300001_SM_100024ReduceByKeyScanTileStateIiiLb1EEESJ_SL_iiEEEvDpT0__param_0[8],
	.param .align 8 .b8 _ZN6thrust24THRUST_300001_SM_1000_NS8cuda_cub4core6detail13_kernel_agentINS1_15__reduce_by_key16ReduceByKeyAgentINS0_6detail15normal_iteratorINS0_10device_ptrIiEEEENS0_17constant_iteratorIiNS0_11use_defaultESD_EESB_SB_N4cuda3std3__48equal_toIiEENSH_4plusIiEEPiiEEJSB_SE_SB_SB_SM_N3cub18CUB_300001_SM_100024ReduceByKeyScanTileStateIiiLb1EEESJ_SL_iiEEEvDpT0__param_1[16],
	.param .align 8 .b8 _ZN6thrust24THRUST_300001_SM_1000_NS8cuda_cub4core6detail13_kernel_agentINS1_15__reduce_by_key16ReduceByKeyAgentINS0_6detail15normal_iteratorINS0_10device_ptrIiEEEENS0_17constant_iteratorIiNS0_11use_defaultESD_EESB_SB_N4cuda3std3__48equal_toIiEENSH_4plusIiEEPiiEEJSB_SE_SB_SB_SM_N3cub18CUB_300001_SM_100024ReduceByKeyScanTileStateIiiLb1EEESJ_SL_iiEEEvDpT0__param_2[8],
	.param .align 8 .b8 _ZN6thrust24THRUST_300001_SM_1000_NS8cuda_cub4core6detail13_kernel_agentINS1_15__reduce_by_key16ReduceByKeyAgentINS0_6detail15normal_iteratorINS0_10device_ptrIiEEEENS0_17constant_iteratorIiNS0_11use_defaultESD_EESB_SB_N4cuda3std3__48equal_toIiEENSH_4plusIiEEPiiEEJSB_SE_SB_SB_SM_N3cub18CUB_300001_SM_100024ReduceByKeyScanTileStateIiiLb1EEESJ_SL_iiEEEvDpT0__param_3[8],
	.param .u64 .ptr .align 1 _ZN6thrust24THRUST_300001_SM_1000_NS8cuda_cub4core6detail13_kernel_agentINS1_15__reduce_by_key16ReduceByKeyAgentINS0_6detail15normal_iteratorINS0_10device_ptrIiEEEENS0_17constant_iteratorIiNS0_11use_defaultESD_EESB_SB_N4cuda3std3__48equal_toIiEENSH_4plusIiEEPiiEEJSB_SE_SB_SB_SM_N3cub18CUB_300001_SM_100024ReduceByKeyScanTileStateIiiLb1EEESJ_SL_iiEEEvDpT0__param_4,
	.param .align 8 .b8 _ZN6thrust24THRUST_300001_SM_1000_NS8cuda_cub4core6detail13_kernel_agentINS1_15__reduce_by_key16ReduceByKeyAgentINS0_6detail15normal_iteratorINS0_10device_ptrIiEEEENS0_17constant_iteratorIiNS0_11use_defaultESD_EESB_SB_N4cuda3std3__48equal_toIiEENSH_4plusIiEEPiiEEJSB_SE_SB_SB_SM_N3cub18CUB_300001_SM_100024ReduceByKeyScanTileStateIiiLb1EEESJ_SL_iiEEEvDpT0__param_5[8],
	.param .align 1 .b8 _ZN6thrust24THRUST_300001_SM_1000_NS8cuda_cub4core6detail13_kernel_agentINS1_15__reduce_by_key16ReduceByKeyAgentINS0_6detail15normal_iteratorINS0_10device_ptrIiEEEENS0_17constant_iteratorIiNS0_11use_defaultESD_EESB_SB_N4cuda3std3__48equal_toIiEENSH_4plusIiEEPiiEEJSB_SE_SB_SB_SM_N3cub18CUB_300001_SM_100024ReduceByKeyScanTileStateIiiLb1EEESJ_SL_iiEEEvDpT0__param_6[1],
	.param .align 1 .b8 _ZN6thrust24THRUST_300001_SM_1000_NS8cuda_cub4core6detail13_kernel_agentINS1_15__reduce_by_key16ReduceByKeyAgentINS0_6detail15normal_iteratorINS0_10device_ptrIiEEEENS0_17constant_iteratorIiNS0_11use_defaultESD_EESB_SB_N4cuda3std3__48equal_toIiEENSH_4plusIiEEPiiEEJSB_SE_SB_SB_SM_N3cub18CUB_300001_SM_100024ReduceByKeyScanTileStateIiiLb1EEESJ_SL_iiEEEvDpT0__param_7[1],
	.param .u32 _ZN6thrust24THRUST_300001_SM_1000_NS8cuda_cub4core6detail13_kernel_agentINS1_15__reduce_by_key16ReduceByKeyAgentINS0_6detail15normal_iteratorINS0_10device_ptrIiEEEENS0_17constant_iteratorIiNS0_11use_defaultESD_EESB_SB_N4cuda3std3__48equal_toIiEENSH_4plusIiEEPiiEEJSB_SE_SB_SB_SM_N3cub18CUB_300001_SM_100024ReduceByKeyScanTileStateIiiLb1EEESJ_SL_iiEEEvDpT0__param_8,
	.param .u32 _ZN6thrust24THRUST_300001_SM_1000_NS8cuda_cub4core6detail13_kernel_agentINS1_15__reduce_by_key16ReduceByKeyAgentINS0_6detail15normal_iteratorINS0_10device_ptrIiEEEENS0_17constant_iteratorIiNS0_11use_defaultESD_EESB_SB_N4cuda3std3__48equal_toIiEENSH_4plusIiEEPiiEEJSB_SE_SB_SB_SM_N3cub18CUB_300001_SM_100024ReduceByKeyScanTileStateIiiLb1EEESJ_SL_iiEEEvDpT0__param_9
)
.maxntid 256
{
	.reg .pred 	%p<450>;
	.reg .b32 	%r<1859>;
	.reg .b64 	%rd<290>;

	ld.param.u64 	%rd1, [_ZN6thrust24THRUST_300001_SM_1000_NS8cuda_cub4core6detail13_kernel_agentINS1_15__reduce_by_key16ReduceByKeyAgentINS0_6detail15normal_iteratorINS0_10device_ptrIiEEEENS0_17constant_iteratorIiNS0_11use_defaultESD_EESB_SB_N4cuda3std3__48equal_toIiEENSH_4plusIiEEPiiEEJSB_SE_SB_SB_SM_N3cub18CUB_300001_SM_100024ReduceByKeyScanTileStateIiiLb1EEESJ_SL_iiEEEvDpT0__param_5];
	ld.param.u64 	%rd2, [_ZN6thrust24THRUST_300001_SM_1000_NS8cuda_cub4core6detail13_kernel_agentINS1_15__reduce_by_key16ReduceByKeyAgentINS0_6detail15normal_iteratorINS0_10device_ptrIiEEEENS0_17constant_iteratorIiNS0_11use_defaultESD_EESB_SB_N4cuda3std3__48equal_toIiEENSH_4plusIiEEPiiEEJSB_SE_SB_SB_SM_N3cub18CUB_300001_SM_100024ReduceByKeyScanTileStateIiiLb1EEESJ_SL_iiEEEvDpT0__param_0];
	ld.param.u32 	%r1, [_ZN6thrust24THRUST_300001_SM_1000_NS8cuda_cub4core6detail13_kernel_agentINS1_15__reduce_by_key16ReduceByKeyAgentINS0_6detail15normal_iteratorINS0_10device_ptrIiEEEENS0_17constant_iteratorIiNS0_11use_defaultESD_EESB_SB_N4cuda3std3__48equal_toIiEENSH_4plusIiEEPiiEEJSB_SE_SB_SB_SM_N3cub18CUB_300001_SM_100024ReduceByKeyScanTileStateIiiLb1EEESJ_SL_iiEEEvDpT0__param_1+8];
	ld.param.u64 	%rd53, [_ZN6thrust24THRUST_300001_SM_1000_NS8cuda_cub4core6detail13_kernel_agentINS1_15__reduce_by_key16ReduceByKeyAgentINS0_6detail15normal_iteratorINS0_10device_ptrIiEEEENS0_17constant_iteratorIiNS0_11use_defaultESD_EESB_SB_N4cuda3std3__48equal_toIiEENSH_4plusIiEEPiiEEJSB_SE_SB_SB_SM_N3cub18CUB_300001_SM_100024ReduceByKeyScanTileStateIiiLb1EEESJ_SL_iiEEEvDpT0__param_3];
	ld.param.u64 	%rd54, [_ZN6thrust24THRUST_300001_SM_1000_NS8cuda_cub4core6detail13_kernel_agentINS1_15__reduce_by_key16ReduceByKeyAgentINS0_6detail15normal_iteratorINS0_10device_ptrIiEEEENS0_17constant_iteratorIiNS0_11use_defaultESD_EESB_SB_N4cuda3std3__48equal_toIiEENSH_4plusIiEEPiiEEJSB_SE_SB_SB_SM_N3cub18CUB_300001_SM_100024ReduceByKeyScanTileStateIiiLb1EEESJ_SL_iiEEEvDpT0__param_2];
	ld.param.u32 	%r385, [_ZN6thrust24THRUST_300001_SM_1000_NS8cuda_cub4core6detail13_kernel_agentINS1_15__reduce_by_key16ReduceByKeyAgentINS0_6detail15normal_iteratorINS0_10device_ptrIiEEEENS0_17constant_iteratorIiNS0_11use_defaultESD_EESB_SB_N4cuda3std3__48equal_toIiEENSH_4plusIiEEPiiEEJSB_SE_SB_SB_SM_N3cub18CUB_300001_SM_100024ReduceByKeyScanTileStateIiiLb1EEESJ_SL_iiEEEvDpT0__param_8];
	cvta.to.global.u64 	%rd3, %rd54;
	cvta.to.global.u64 	%rd4, %rd53;
	mov.u32 	%r2, %ctaid.x;
	mul.lo.s32 	%r3, %r2, 2304;
	sub.s32 	%r4, %r385, %r3;
	setp.lt.s32 	%p12, %r4, 2305;
	@%p12 bra 	$L__BB41_122;
	setp.ne.s32 	%p270, %r2, 0;
	@%p270 bra 	$L__BB41_52;
	mov.u32 	%r1799, %tid.x;
	and.b32  	%r1551, %r1799, 31;
	and.b32  	%r1552, %r1799, 992;
	add.s32 	%r1553, %r3, %r1551;
	mad.lo.s32 	%r1554, %r1552, 9, %r1553;
	mul.wide.u32 	%rd244, %r1554, 4;
	add.s64 	%rd235, %rd2, %rd244;
	// begin inline asm
	ld.global.nc.u32 %r1539, [%rd235];
	// end inline asm
	add.s64 	%rd236, %rd235, 128;
	// begin inline asm
	ld.global.nc.u32 %r1540, [%rd236];
	// end inline asm
	add.s64 	%rd237, %rd235, 256;
	// begin inline asm
	ld.global.nc.u32 %r1541, [%rd237];
	// end inline asm
	add.s64 	%rd238, %rd235, 384;
	// begin inline asm
	ld.global.nc.u32 %r1542, [%rd238];
	// end inline asm
	add.s64 	%rd239, %rd235, 512;
	// begin inline asm
	ld.global.nc.u32 %r1543, [%rd239];
	// end inline asm
	add.s64 	%rd240, %rd235, 640;
	// begin inline asm
	ld.global.nc.u32 %r1544, [%rd240];
	// end inline asm
	add.s64 	%rd241, %rd235, 768;
	// begin inline asm
	ld.global.nc.u32 %r1545, [%rd241];
	// end inline asm
	add.s64 	%rd242, %rd235, 896;
	// begin inline asm
	ld.global.nc.u32 %r1546, [%rd242];
	// end inline asm
	add.s64 	%rd243, %rd235, 1024;
	// begin inline asm
	ld.global.nc.u32 %r1547, [%rd243];
	// end inline asm
	// begin inline asm
	mov.u32 %r1548, %laneid;
	// end inline asm
	shr.u32 	%r7, %r1799, 5;
	mad.lo.s32 	%r1555, %r7, 288, %r1548;
	shl.b32 	%r1556, %r1555, 2;
	mov.u32 	%r1557, _ZN6thrust24THRUST_300001_SM_1000_NS8cuda_cub4core6detail5shmemE;
	add.s32 	%r1558, %r1557, %r1556;
	st.shared.u32 	[%r1558], %r1539;
	st.shared.u32 	[%r1558+128], %r1540;
	st.shared.u32 	[%r1558+256], %r1541;
	st.shared.u32 	[%r1558+384], %r1542;
	st.shared.u32 	[%r1558+512], %r1543;
	st.shared.u32 	[%r1558+640], %r1544;
	st.shared.u32 	[%r1558+768], %r1545;
	st.shared.u32 	[%r1558+896], %r1546;
	st.shared.u32 	[%r1558+1024], %r1547;
	bar.warp.sync 	-1;
	shl.b32 	%r1559, %r1548, 5;
	add.s32 	%r1560, %r1558, %r1559;
	ld.shared.u32 	%r8, [%r1560];
	ld.shared.u32 	%r9, [%r1560+4];
	ld.shared.u32 	%r10, [%r1560+8];
	ld.shared.u32 	%r11, [%r1560+12];
	ld.shared.u32 	%r12, [%r1560+16];
	ld.shared.u32 	%r13, [%r1560+20];
	ld.shared.u32 	%r14, [%r1560+24];
	ld.shared.u32 	%r15, [%r1560+28];
	ld.shared.u32 	%r16, [%r1560+32];
	bar.sync 	0;
	st.shared.u32 	[%r1558], %r1;
	st.shared.u32 	[%r1558+128], %r1;
	st.shared.u32 	[%r1558+256], %r1;
	st.shared.u32 	[%r1558+384], %r1;
	st.shared.u32 	[%r1558+512], %r1;
	st.shared.u32 	[%r1558+640], %r1;
	st.shared.u32 	[%r1558+768], %r1;
	st.shared.u32 	[%r1558+896], %r1;
	st.shared.u32 	[%r1558+1024], %r1;
	bar.warp.sync 	-1;
	ld.shared.u32 	%r17, [%r1560];
	ld.shared.u32 	%r18, [%r1560+4];
	ld.shared.u32 	%r19, [%r1560+8];
	ld.shared.u32 	%r20, [%r1560+12];
	ld.shared.u32 	%r21, [%r1560+16];
	ld.shared.u32 	%r22, [%r1560+20];
	ld.shared.u32 	%r23, [%r1560+24];
	ld.shared.u32 	%r24, [%r1560+28];
	ld.shared.u32 	%r25, [%r1560+32];
	bar.sync 	0;
	shl.b32 	%r1561, %r1799, 2;
	add.s32 	%r1562, %r1557, %r1561;
	add.s32 	%r26, %r1562, 1148;
	st.shared.u32 	[%r1562+1148], %r16;
	bar.sync 	0;
	setp.eq.s32 	%p380, %r1799, 0;
	mov.b32 	%r1793, 0;
	@%p380 bra 	$L__BB41_4;
	ld.shared.u32 	%r1794, [%r26+-4];
	setp.ne.s32 	%p381, %r1794, %r8;
	selp.u32 	%r1793, 1, 0, %p381;
$L__BB41_4:
	setp.ne.s32 	%p382, %r8, %r9;
	selp.u32 	%r1623, 1, 0, %p382;
	setp.ne.s32 	%p383, %r9, %r10;
	selp.u32 	%r1624, 1, 0, %p383;
	setp.ne.s32 	%p384, %r10, %r11;
	selp.u32 	%r1625, 1, 0, %p384;
	setp.ne.s32 	%p385, %r11, %r12;
	selp.u32 	%r1626, 1, 0, %p385;
	setp.ne.s32 	%p386, %r12, %r13;
	selp.u32 	%r1627, 1, 0, %p386;
	setp.ne.s32 	%p387, %r13, %r14;
	selp.u32 	%r1628, 1, 0, %p387;
	setp.ne.s32 	%p388, %r14, %r15;
	selp.u32 	%r1629, 1, 0, %p388;
	setp.ne.s32 	%p389, %r15, %r16;
	selp.u32 	%r1630, 1, 0, %p389;
	add.s32 	%r1631, %r1793, %r1623;
	selp.b32 	%r1632, 0, %r17, %p382;
	add.s32 	%r1633, %r18, %r1632;
	add.s32 	%r31, %r1631, %r1624;
	selp.b32 	%r1634, 0, %r1633, %p383;
	add.s32 	%r1635, %r19, %r1634;
	add.s32 	%r32, %r31, %r1625;
	selp.b32 	%r1636, 0, %r1635, %p384;
	add.s32 	%r1637, %r20, %r1636;
	add.s32 	%r1638, %r32, %r1626;
	selp.b32 	%r1639, 0, %r1637, %p385;
	add.s32 	%r1640, %r21, %r1639;
	add.s32 	%r1641, %r1638, %r1627;
	selp.b32 	%r1642, 0, %r1640, %p386;
	add.s32 	%r1643, %r22, %r1642;
	add.s32 	%r33, %r1641, %r1628;
	selp.b32 	%r1644, 0, %r1643, %p387;
	add.s32 	%r1645, %r23, %r1644;
	add.s32 	%r34, %r33, %r1629;
	selp.b32 	%r1646, 0, %r1645, %p388;
	add.s32 	%r1647, %r24, %r1646;
	add.s32 	%r1564, %r34, %r1630;
	selp.b32 	%r1648, 0, %r1647, %p389;
	add.s32 	%r1569, %r25, %r1648;
	mov.b32 	%r1620, 1;
	mov.b32 	%r1621, 0;
	mov.b32 	%r1622, -1;
	// begin inline asm
	shfl.sync.up.b32 %r1563, %r1564, %r1620, %r1621, %r1622;
	// end inline asm
	// begin inline asm
	shfl.sync.up.b32 %r1568, %r1569, %r1620, %r1621, %r1622;
	// end inline asm
	setp.eq.s32 	%p390, %r1564, 0;
	selp.b32 	%r1649, %r1568, 0, %p390;
	setp.lt.s32 	%p391, %r1548, 1;
	selp.b32 	%r1650, 0, %r1649, %p391;
	add.s32 	%r1579, %r1650, %r1569;
	selp.b32 	%r1651, 0, %r1563, %p391;
	add.s32 	%r1574, %r1651, %r1564;
	mov.b32 	%r1580, 2;
	// begin inline asm
	shfl.sync.up.b32 %r1573, %r1574, %r1580, %r1621, %r1622;
	// end inline asm
	// begin inline asm
	shfl.sync.up.b32 %r1578, %r1579, %r1580, %r1621, %r1622;
	// end inline asm
	setp.eq.s32 	%p392, %r1574, 0;
	selp.b32 	%r1652, %r1578, 0, %p392;
	setp.lt.s32 	%p393, %r1548, 2;
	selp.b32 	%r1653, 0, %r1652, %p393;
	add.s32 	%r1589, %r1653, %r1579;
	selp.b32 	%r1654, 0, %r1573, %p393;
	add.s32 	%r1584, %r1654, %r1574;
	mov.b32 	%r1590, 4;
	// begin inline asm
	shfl.sync.up.b32 %r1583, %r1584, %r1590, %r1621, %r1622;
	// end inline asm
	// begin inline asm
	shfl.sync.up.b32 %r1588, %r1589, %r1590, %r1621, %r1622;
	// end inline asm
	setp.eq.s32 	%p394, %r1584, 0;
	selp.b32 	%r1655, %r1588, 0, %p394;
	setp.lt.s32 	%p395, %r1548, 4;
	selp.b32 	%r1656, 0, %r1655, %p395;
	add.s32 	%r1599, %r1656, %r1589;
	selp.b32 	%r1657, 0, %r1583, %p395;
	add.s32 	%r1594, %r1657, %r1584;
	mov.b32 	%r1600, 8;
	// begin inline asm
	shfl.sync.up.b32 %r1593, %r1594, %r1600, %r1621, %r1622;
	// end inline asm
	// begin inline asm
	shfl.sync.up.b32 %r1598, %r1599, %r1600, %r1621, %r1622;
	// end inline asm
	setp.eq.s32 	%p396, %r1594, 0;
	selp.b32 	%r1658, %r1598, 0, %p396;
	setp.lt.s32 	%p397, %r1548, 8;
	selp.b32 	%r1659, 0, %r1658, %p397;
	add.s32 	%r1609, %r1659, %r1599;
	selp.b32 	%r1660, 0, %r1593, %p397;
	add.s32 	%r1604, %r1660, %r1594;
	mov.b32 	%r1610, 16;
	// begin inline asm
	shfl.sync.up.b32 %r1603, %r1604, %r1610, %r1621, %r1622;
	// end inline asm
	// begin inline asm
	shfl.sync.up.b32 %r1608, %r1609, %r1610, %r1621, %r1622;
	// end inline asm
	setp.eq.s32 	%p398, %r1604, 0;
	selp.b32 	%r1661, %r1608, 0, %p398;
	setp.lt.s32 	%p399, %r1548, 16;
	selp.b32 	%r1662, 0, %r1661, %p399;
	add.s32 	%r1619, %r1662, %r1609;
	selp.b32 	%r1663, 0, %r1603, %p399;
	add.s32 	%r1614, %r1663, %r1604;
	// begin inline asm
	shfl.sync.up.b32 %r1613, %r1614, %r1620, %r1621, %r1622;
	// end inline asm
	// begin inline asm
	shfl.sync.up.b32 %r1618, %r1619, %r1620, %r1621, %r1622;
	// end inline asm
	setp.ne.s32 	%p400, %r1548, 31;
	@%p400 bra 	$L__BB41_6;
	shl.b32 	%r1664, %r7, 3;
	mov.u32 	%r1665, _ZN6thrust24THRUST_300001_SM_1000_NS8cuda_cub4core6detail5shmemE;
	add.s32 	%r1666, %r1665, %r1664;
	st.shared.v2.u32 	[%r1666], {%r1614, %r1619};
$L__BB41_6:
	setp.ne.s32 	%p401, %r14, %r15;
	setp.ne.s32 	%p402, %r13, %r14;
	setp.ne.s32 	%p403, %r12, %r13;
	setp.ne.s32 	%p404, %r11, %r12;
	setp.ne.s32 	%p405, %r10, %r11;
	setp.ne.s32 	%p406, %r9, %r10;
	setp.ne.s32 	%p407, %r8, %r9;
	setp.ne.s32 	%p408, %r1799, 0;
	bar.sync 	0;
	ld.shared.v4.u32 	{%r39, %r1667, %r40, %r1668}, [_ZN6thrust24THRUST_300001_SM_1000_NS8cuda_cub4core6detail5shmemE];
	shr.u32 	%r1669, %r1799, 5;
	add.s32 	%r1670, %r40, %r39;
	setp.eq.s32 	%p409, %r40, 0;
	selp.b32 	%r1671, %r1667, 0, %p409;
	add.s32 	%r1672, %r1671, %r1668;
	setp.eq.s32 	%p410, %r1669, 2;
	selp.b32 	%r1673, %r1672, %r1667, %p410;
	selp.b32 	%r1674, %r1670, %r39, %p410;
	ld.shared.v4.u32 	{%r41, %r1675, %r42, %r1676}, [_ZN6thrust24THRUST_300001_SM_1000_NS8cuda_cub4core6detail5shmemE+16];
	add.s32 	%r1677, %r41, %r1670;
	setp.eq.s32 	%p411, %r41, 0;
	selp.b32 	%r1678, %r1672, 0, %p411;
	add.s32 	%r1679, %r1678, %r1675;
	setp.eq.s32 	%p412, %r1669, 3;
	selp.b32 	%r1680, %r1679, %r1673, %p412;
	selp.b32 	%r1681, %r1677, %r1674, %p412;
	add.s32 	%r1682, %r42, %r1677;
	setp.eq.s32 	%p413, %r42, 0;
	selp.b32 	%r1683, %r1679, 0, %p413;
	add.s32 	%r1684, %r1683, %r1676;
	setp.eq.s32 	%p414, %r1669, 4;
	selp.b32 	%r1685, %r1684, %r1680, %p414;
	selp.b32 	%r1686, %r1682, %r1681, %p414;
	ld.shared.v4.u32 	{%r43, %r1687, %r44, %r1688}, [_ZN6thrust24THRUST_300001_SM_1000_NS8cuda_cub4core6detail5shmemE+32];
	add.s32 	%r1689, %r43, %r1682;
	setp.eq.s32 	%p415, %r43, 0;
	selp.b32 	%r1690, %r1684, 0, %p415;
	add.s32 	%r1691, %r1690, %r1687;
	setp.eq.s32 	%p416, %r1669, 5;
	selp.b32 	%r1692, %r1691, %r1685, %p416;
	selp.b32 	%r1693, %r1689, %r1686, %p416;
	add.s32 	%r1694, %r44, %r1689;
	setp.eq.s32 	%p417, %r44, 0;
	selp.b32 	%r1695, %r1691, 0, %p417;
	add.s32 	%r1696, %r1695, %r1688;
	setp.eq.s32 	%p418, %r1669, 6;
	selp.b32 	%r1697, %r1696, %r1692, %p418;
	selp.b32 	%r1698, %r1694, %r1693, %p418;
	ld.shared.v4.u32 	{%r45, %r1699, %r46, %r1700}, [_ZN6thrust24THRUST_300001_SM_1000_NS8cuda_cub4core6detail5shmemE+48];
	add.s32 	%r1701, %r45, %r1694;
	setp.eq.s32 	%p419, %r45, 0;
	selp.b32 	%r1702, %r1696, 0, %p419;
	add.s32 	%r1703, %r1702, %r1699;
	setp.eq.s32 	%p420, %r1669, 7;
	selp.b32 	%r1704, %r1703, %r1697, %p420;
	selp.b32 	%r1705, %r1701, %r1698, %p420;
	setp.eq.s32 	%p421, %r46, 0;
	selp.b32 	%r1706, %r1703, 0, %p421;
	add.s32 	%r47, %r1706, %r1700;
	setp.lt.u32 	%p422, %r1799, 32;
	selp.b32 	%r1707, 0, %r1704, %p422;
	selp.b32 	%r1708, 0, %r1705, %p422;
	setp.eq.s32 	%p423, %r1613, 0;
	selp.b32 	%r1709, %r1707, 0, %p423;
	add.s32 	%r1710, %r1709, %r1618;
	setp.eq.s32 	%p424, %r1548, 0;
	selp.b32 	%r48, %r1707, %r1710, %p424;
	selp.b32 	%r1711, 0, %r1613, %p424;
	add.s32 	%r49, %r1708, %r1711;
	add.s32 	%r50, %r49, %r1793;
	setp.eq.s32 	%p425, %r1793, 0;
	selp.b32 	%r1712, %r48, 0, %p425;
	add.s32 	%r51, %r1712, %r17;
	selp.u32 	%r1713, 1, 0, %p407;
	add.s32 	%r1714, %r1793, %r1713;
	add.s32 	%r52, %r1714, %r49;
	selp.b32 	%r1715, 0, %r51, %p407;
	add.s32 	%r53, %r18, %r1715;
	add.s32 	%r54, %r31, %r49;
	selp.b32 	%r1716, 0, %r53, %p406;
	add.s32 	%r55, %r19, %r1716;
	add.s32 	%r56, %r32, %r49;
	selp.b32 	%r1717, 0, %r55, %p405;
	add.s32 	%r57, %r20, %r1717;
	selp.u32 	%r1718, 1, 0, %p404;
	add.s32 	%r58, %r56, %r1718;
	selp.b32 	%r1719, 0, %r57, %p404;
	add.s32 	%r59, %r21, %r1719;
	selp.u32 	%r1720, 1, 0, %p403;
	add.s32 	%r60, %r58, %r1720;
	selp.b32 	%r1721, 0, %r59, %p403;
	add.s32 	%r61, %r22, %r1721;
	add.s32 	%r62, %r33, %r49;
	selp.b32 	%r1722, 0, %r61, %p402;
	add.s32 	%r63, %r23, %r1722;
	add.s32 	%r64, %r34, %r49;
	selp.b32 	%r1723, 0, %r63, %p401;
	add.s32 	%r65, %r24, %r1723;
	@%p408 bra 	$L__BB41_8;
	add.s32 	%r1724, %r40, %r39;
	add.s32 	%r1725, %r41, %r1724;
	add.s32 	%r1726, %r42, %r1725;
	add.s32 	%r1727, %r43, %r1726;
	add.s32 	%r1728, %r44, %r1727;
	add.s32 	%r1729, %r45, %r1728;
	add.s32 	%r1730, %r46, %r1729;
	mov.b64 	%rd246, {%r1730, %r47};
	add.s64 	%rd245, %rd1, 512;
	mov.b64 	%rd247, 101;
	// begin inline asm
	st.relaxed.gpu.v2.u64 [%rd245], {%rd246, %rd247};
	// end inline asm
$L__BB41_8:
	add.s32 	%r1731, %r40, %r39;
	add.s32 	%r1732, %r41, %r1731;
	add.s32 	%r1733, %r42, %r1732;
	add.s32 	%r1734, %r43, %r1733;
	add.s32 	%r1735, %r44, %r1734;
	add.s32 	%r1736, %r45, %r1735;
	add.s32 	%r66, %r46, %r1736;
	setp.lt.s32 	%p426, %r66, 257;
	@%p426 bra 	$L__BB41_34;
	bar.sync 	0;
	@%p425 bra 	$L__BB41_11;
	shl.b32 	%r1737, %r49, 3;
	mov.u32 	%r1738, _ZN6thrust24THRUST_300001_SM_1000_NS8cuda_cub4core6detail5shmemE;
	add.s32 	%r1739, %r1738, %r1737;
	st.shared.v2.u32 	[%r1739], {%r1794, %r48};
$L__BB41_11:
	setp.eq.s32 	%p437, %r8, %r9;
	@%p437 bra 	$L__BB41_13;
	shl.b32 	%r1740, %r50, 3;
	mov.u32 	%r1741, _ZN6thrust24THRUST_300001_SM_1000_NS8cuda_cub4core6detail5shmemE;
	add.s32 	%r1742, %r1741, %r1740;
	st.shared.v2.u32 	[%r1742], {%r8, %r51};
$L__BB41_13:
	setp.eq.s32 	%p438, %r9, %r10;
	@%p438 bra 	$L__BB41_15;
	shl.b32 	%r1743, %r52, 3;
	mov.u32 	%r1744, _ZN6thrust24THRUST_300001_SM_1000_NS8cuda_cub4core6detail5shmemE;
	add.s32 	%r1745, %r1744, %r1743;
	st.shared.v2.u32 	[%r1745], {%r9, %r53};
$L__BB41_15:
	setp.eq.s32 	%p439, %r10, %r11;
	@%p439 bra 	$L__BB41_17;
	shl.b32 	%r1746, %r54, 3;
	mov.u32 	%r1747, _ZN6thrust24THRUST_300001_SM_1000_NS8cuda_cub4core6detail5shmemE;
	add.s32 	%r1748, %r1747, %r1746;
	st.shared.v2.u32 	[%r1748], {%r10, %r55};
$L__BB41_17:
	setp.eq.s32 	%p440, %r11, %r12;
	@%p440 bra 	$L__BB41_19;
	shl.b32 	%r1749, %r56, 3;
	mov.u32 	%r1750, _ZN6thrust24THRUST_300001_SM_1000_NS8cuda_cub4core6detail5shmemE;
	add.s32 	%r1751, %r1750, %r1749;
	st.shared.v2.u32 	[%r1751], {%r11, %r57};
$L__BB41_19:
	setp.eq.s32 	%p441, %r12, %r13;
	@%p441 bra 	$L__BB41_21;
	shl.b32 	%r1752, %r58, 3;
	mov.u32 	%r1753, _ZN6thrust24THRUST_300001_SM_1000_NS8cuda_cub4core6detail5shmemE;
	add.s32 	%r1754, %r1753, %r1752;
	st.shared.v2.u32 	[%r1754], {%r12, %r59};
$L__BB41_21:
	setp.eq.s32 	%p442, %r13, %r14;
	@%p442 bra 	$L__BB41_23;
	shl.b32 	%r1755, %r60, 3;
	mov.u32 	%r1756, _ZN6thrust24THRUST_300001_SM_1000_NS8cuda_cub4core6detail5shmemE;
	add.s32 	%r1757, %r1756, %r1755;
	st.shared.v2.u32 	[%r1757], {%r13, %r61};
$L__BB41_23:
	setp.eq.s32 	%p443, %r14, %r15;
	@%p443 bra 	$L__BB41_25;
	shl.b32 	%r1758, %r62, 3;
	mov.u32 	%r1759, _ZN6thrust24THRUST_300001_SM_1000_NS8cuda_cub4core6detail5shmemE;
	add.s32 	%r1760, %r1759, %r1758;
	st.shared.v2.u32 	[%r1760], {%r14, %r63};
$L__BB41_25:
	setp.eq.s32 	%p444, %r15, %r16;
	@%p444 bra 	$L__BB41_27;
	shl.b32 	%r1761, %r64, 3;
	mov.u32 	%r1762, _ZN6thrust24THRUST_300001_SM_1000_NS8cuda_cub4core6detail5shmemE;
	add.s32 	%r1763, %r1762, %r1761;
	st.shared.v2.u32 	[%r1763], {%r15, %r65};
$L__BB41_27:
	bar.sync 	0;
	setp.ge.u32 	%p445, %r1799, %r66;
	@%p445 bra 	$L__BB41_286;
	add.s32 	%r1764, %r40, %r41;
	add.s32 	%r1765, %r1764, %r42;
	add.s32 	%r1766, %r1765, %r43;
	add.s32 	%r1767, %r1766, %r44;
	add.s32 	%r1768, %r1767, %r45;
	add.s32 	%r1769, %r1768, %r46;
	add.s32 	%r1770, %r1769, %r39;
	not.b32 	%r1771, %r1799;
	add.s32 	%r67, %r1770, %r1771;
	and.b32  	%r1772, %r67, 768;
	setp.eq.s32 	%p446, %r1772, 768;
	@%p446 bra 	$L__BB41_31;
	shr.u32 	%r1773, %r67, 8;
	add.s32 	%r1774, %r1773, 1;
	and.b32  	%r1775, %r1774, 3;
	mul.wide.u32 	%rd275, %r1799, 4;
	add.s64 	%rd281, %rd4, %rd275;
	add.s64 	%rd280, %rd3, %rd275;
	shl.b32 	%r1776, %r1799, 3;
	mov.u32 	%r1777, _ZN6thrust24THRUST_300001_SM_1000_NS8cuda_cub4core6detail5shmemE;
	add.s32 	%r1796, %r1777, %r1776;
	neg.s32 	%r1795, %r1775;
	shl.b32 	%r1778, %r1774, 8;
	and.b32  	%r1779, %r1778, 768;
	add.s32 	%r1799, %r1799, %r1779;
$L__BB41_30:
	.pragma "nounroll";
	ld.shared.v2.u32 	{%r1780, %r1781}, [%r1796];
	st.global.u32 	[%rd280], %r1780;
	st.global.u32 	[%rd281], %r1781;
	add.s64 	%rd281, %rd281, 1024;
	add.s64 	%rd280, %rd280, 1024;
	add.s32 	%r1796, %r1796, 2048;
	add.s32 	%r1795, %r1795, 1;
	setp.ne.s32 	%p447, %r1795, 0;
	@%p447 bra 	$L__BB41_30;
$L__BB41_31:
	setp.lt.u32 	%p448, %r67, 768;
	@%p448 bra 	$L__BB41_286;
	mul.wide.u32 	%rd276, %r1799, 4;
	add.s64 	%rd277, %rd276, 2048;
	add.s64 	%rd283, %rd3, %rd277;
	add.s64 	%rd282, %rd4, %rd277;
	shl.b32 	%r1782, %r1799, 3;
	mov.u32 	%r1783, _ZN6thrust24THRUST_300001_SM_1000_NS8cuda_cub4core6detail5shmemE;
	add.s32 	%r1784, %r1782, %r1783;
	add.s32 	%r1798, %r1784, 4096;
$L__BB41_33:
	ld.shared.v2.u32 	{%r1785, %r1786}, [%r1798+-4096];
	st.global.u32 	[%rd283+-2048], %r1785;
	st.global.u32 	[%rd282+-2048], %r1786;
	ld.shared.v2.u32 	{%r1787, %r1788}, [%r1798+-2048];
	st.global.u32 	[%rd283+-1024], %r1787;
	st.global.u32 	[%rd282+-1024], %r1788;
	ld.shared.v2.u32 	{%r1789, %r1790}, [%r1798];
	st.global.u32 	[%rd283], %r1789;
	st.global.u32 	[%rd282], %r1790;
	ld.shared.v2.u32 	{%r1791, %r1792}, [%r1798+2048];
	st.global.u32 	[%rd283+1024], %r1791;
	st.global.u32 	[%rd282+1024], %r1792;
	add.s32 	%r1799, %r1799, 1024;
	add.s64 	%rd283, %rd283, 4096;
	add.s64 	%rd282, %rd282, 4096;
	add.s32 	%r1798, %r1798, 8192;
	setp.lt.s32 	%p449, %r1799, %r66;
	@%p449 bra 	$L__BB41_33;
	bra.uni 	$L__BB41_286;
$L__BB41_34:
	@%p425 bra 	$L__BB41_36;
	mul.wide.s32 	%rd248, %r49, 4;
	add.s64 	%rd249, %rd3, %rd248;
	st.global.u32 	[%rd249], %r1794;
	add.s64 	%rd250, %rd4, %rd248;
	st.global.u32 	[%rd250], %r48;
$L__BB41_36:
	setp.eq.s32 	%p428, %r8, %r9;
	@%p428 bra 	$L__BB41_38;
	mul.wide.s32 	%rd251, %r50, 4;
	add.s64 	%rd252, %rd3, %rd251;
	st.global.u32 	[%rd252], %r8;
	add.s64 	%rd253, %rd4, %rd251;
	st.global.u32 	[%rd253], %r51;
$L__BB41_38:
	setp.eq.s32 	%p429, %r9, %r10;
	@%p429 bra 	$L__BB41_40;
	mul.wide.s32 	%rd254, %r52, 4;
	add.s64 	%rd255, %rd3, %rd254;
	st.global.u32 	[%rd255], %r9;
	add.s64 	%rd256, %rd4, %rd254;
	st.global.u32 	[%rd256], %r53;
$L__BB41_40:
	setp.eq.s32 	%p430, %r10, %r11;
	@%p430 bra 	$L__BB41_42;
	mul.wide.s32 	%rd257, %r54, 4;
	add.s64 	%rd258, %rd3, %rd257;
	st.global.u32 	[%rd258], %r10;
	add.s64 	%rd259, %rd4, %rd257;
	st.global.u32 	[%rd259], %r55;
$L__BB41_42:
	setp.eq.s32 	%p431, %r11, %r12;
	@%p431 bra 	$L__BB41_44;
	mul.wide.s32 	%rd260, %r56, 4;
	add.s64 	%rd261, %rd3, %rd260;
	st.global.u32 	[%rd261], %r11;
	add.s64 	%rd262, %rd4, %rd260;
	st.global.u32 	[%rd262], %r57;
$L__BB41_44:
	setp.eq.s32 	%p432, %r12, %r13;
	@%p432 bra 	$L__BB41_46;
	mul.wide.s32 	%rd263, %r58, 4;
	add.s64 	%rd264, %rd3, %rd263;
	st.global.u32 	[%rd264], %r12;
	add.s64 	%rd265, %rd4, %rd263;
	st.global.u32 	[%rd265], %r59;
$L__BB41_46:
	setp.eq.s32 	%p433, %r13, %r14;
	@%p433 bra 	$L__BB41_48;
	mul.wide.s32 	%rd266, %r60, 4;
	add.s64 	%rd267, %rd3, %rd266;
	st.global.u32 	[%rd267], %r13;
	add.s64 	%rd268, %rd4, %rd266;
	st.global.u32 	[%rd268], %r61;
$L__BB41_48:
	setp.eq.s32 	%p434, %r14, %r15;
	@%p434 bra 	$L__BB41_50;
	mul.wide.s32 	%rd269, %r62, 4;
	add.s64 	%rd270, %rd3, %rd269;
	st.global.u32 	[%rd270], %r14;
	add.s64 	%rd271, %rd4, %rd269;
	st.global.u32 	[%rd271], %r63;
$L__BB41_50:
	setp.eq.s32 	%p435, %r15, %r16;
	@%p435 bra 	$L__BB41_286;
	mul.wide.s32 	%rd272, %r64, 4;
	add.s64 	%rd273, %rd3, %rd272;
	st.global.u32 	[%rd273], %r15;
	add.s64 	%rd274, %rd4, %rd272;
	st.global.u32 	[%rd274], %r65;
	bra.uni 	$L__BB41_286;
$L__BB41_52:
	mov.u32 	%r1815, %tid.x;
	and.b32  	%r1126, %r1815, 31;
	and.b32  	%r1127, %r1815, 992;
	add.s32 	%r1128, %r3, %r1126;
	mad.lo.s32 	%r1129, %r1127, 9, %r1128;
	mul.wide.u32 	%rd180, %r1129, 4;
	add.s64 	%rd171, %rd2, %rd180;
	// begin inline asm
	ld.global.nc.u32 %r1115, [%rd171];
	// end inline asm
	add.s64 	%rd172, %rd171, 128;
	// begin inline asm
	ld.global.nc.u32 %r1116, [%rd172];
	// end inline asm
	add.s64 	%rd173, %rd171, 256;
	// begin inline asm
	ld.global.nc.u32 %r1117, [%rd173];
	// end inline asm
	add.s64 	%rd174, %rd171, 384;
	// begin inline asm
	ld.global.nc.u32 %r1118, [%rd174];
	// end inline asm
	add.s64 	%rd175, %rd171, 512;
	// begin inline asm
	ld.global.nc.u32 %r1119, [%rd175];
	// end inline asm
	add.s64 	%rd176, %rd171, 640;
	// begin inline asm
	ld.global.nc.u32 %r1120, [%rd176];
	// end inline asm
	add.s64 	%rd177, %rd171, 768;
	// begin inline asm
	ld.global.nc.u32 %r1121, [%rd177];
	// end inline asm
	add.s64 	%rd178, %rd171, 896;
	// begin inline asm
	ld.global.nc.u32 %r1122, [%rd178];
	// end inline asm
	add.s64 	%rd179, %rd171, 1024;
	// begin inline asm
	ld.global.nc.u32 %r1123, [%rd179];
	// end inline asm
	// begin inline asm
	mov.u32 %r1124, %laneid;
	// end inline asm
	shr.u32 	%r83, %r1815, 5;
	mad.lo.s32 	%r1130, %r83, 288, %r1124;
	shl.b32 	%r1131, %r1130, 2;
	mov.u32 	%r1132, _ZN6thrust24THRUST_300001_SM_1000_NS8cuda_cub4core6detail5shmemE;
	add.s32 	%r84, %r1132, %r1131;
	st.shared.u32 	[%r84], %r1115;
	st.shared.u32 	[%r84+128], %r1116;
	st.shared.u32 	[%r84+256], %r1117;
	st.shared.u32 	[%r84+384], %r1118;
	st.shared.u32 	[%r84+512], %r1119;
	st.shared.u32 	[%r84+640], %r1120;
	st.shared.u32 	[%r84+768], %r1121;
	st.shared.u32 	[%r84+896], %r1122;
	st.shared.u32 	[%r84+1024], %r1123;
	bar.warp.sync 	-1;
	shl.b32 	%r1133, %r1124, 5;
	add.s32 	%r85, %r84, %r1133;
	ld.shared.u32 	%r86, [%r85];
	ld.shared.u32 	%r87, [%r85+4];
	ld.shared.u32 	%r88, [%r85+8];
	ld.shared.u32 	%r89, [%r85+12];
	ld.shared.u32 	%r90, [%r85+16];
	ld.shared.u32 	%r91, [%r85+20];
	ld.shared.u32 	%r92, [%r85+24];
	ld.shared.u32 	%r93, [%r85+28];
	ld.shared.u32 	%r94, [%r85+32];
	setp.ne.s32 	%p271, %r1815, 0;
	mov.b32 	%r1801, 0;
	@%p271 bra 	$L__BB41_54;
	mul.wide.u32 	%rd182, %r3, 4;
	add.s64 	%rd183, %rd2, %rd182;
	add.s64 	%rd181, %rd183, -4;
	// begin inline asm
	ld.global.nc.u32 %r1801, [%rd181];
	// end inline asm
$L__BB41_54:
	setp.eq.s32 	%p272, %r1815, 0;
	bar.sync 	0;
	st.shared.u32 	[%r84], %r1;
	st.shared.u32 	[%r84+128], %r1;
	st.shared.u32 	[%r84+256], %r1;
	st.shared.u32 	[%r84+384], %r1;
	st.shared.u32 	[%r84+512], %r1;
	st.shared.u32 	[%r84+640], %r1;
	st.shared.u32 	[%r84+768], %r1;
	st.shared.u32 	[%r84+896], %r1;
	st.shared.u32 	[%r84+1024], %r1;
	bar.warp.sync 	-1;
	ld.shared.u32 	%r97, [%r85];
	ld.shared.u32 	%r98, [%r85+4];
	ld.shared.u32 	%r99, [%r85+8];
	ld.shared.u32 	%r100, [%r85+12];
	ld.shared.u32 	%r101, [%r85+16];
	ld.shared.u32 	%r102, [%r85+20];
	ld.shared.u32 	%r103, [%r85+24];
	ld.shared.u32 	%r104, [%r85+28];
	ld.shared.u32 	%r105, [%r85+32];
	bar.sync 	0;
	shl.b32 	%r1135, %r1815, 2;
	add.s32 	%r1137, %r1132, %r1135;
	add.s32 	%r106, %r1137, 1148;
	st.shared.u32 	[%r1137+1148], %r94;
	bar.sync 	0;
	@%p272 bra 	$L__BB41_56;
	ld.shared.u32 	%r1801, [%r106+-4];
$L__BB41_56:
	setp.ne.s32 	%p273, %r1801, %r86;
	selp.u32 	%r1198, 1, 0, %p273;
	setp.ne.s32 	%p274, %r86, %r87;
	selp.u32 	%r1199, 1, 0, %p274;
	setp.ne.s32 	%p275, %r87, %r88;
	selp.u32 	%r1200, 1, 0, %p275;
	setp.ne.s32 	%p276, %r88, %r89;
	selp.u32 	%r1201, 1, 0, %p276;
	setp.ne.s32 	%p277, %r89, %r90;
	selp.u32 	%r1202, 1, 0, %p277;
	setp.ne.s32 	%p278, %r90, %r91;
	selp.u32 	%r1203, 1, 0, %p278;
	setp.ne.s32 	%p279, %r91, %r92;
	selp.u32 	%r1204, 1, 0, %p279;
	setp.ne.s32 	%p280, %r92, %r93;
	selp.u32 	%r1205, 1, 0, %p280;
	setp.ne.s32 	%p281, %r93, %r94;
	selp.u32 	%r1206, 1, 0, %p281;
	add.s32 	%r1207, %r1199, %r1198;
	selp.b32 	%r1208, 0, %r97, %p274;
	add.s32 	%r1209, %r98, %r1208;
	add.s32 	%r1210, %r1207, %r1200;
	selp.b32 	%r1211, 0, %r1209, %p275;
	add.s32 	%r1212, %r99, %r1211;
	add.s32 	%r1213, %r1210, %r1201;
	selp.b32 	%r1214, 0, %r1212, %p276;
	add.s32 	%r1215, %r100, %r1214;
	add.s32 	%r1216, %r1213, %r1202;
	selp.b32 	%r1217, 0, %r1215, %p277;
	add.s32 	%r1218, %r101, %r1217;
	add.s32 	%r1219, %r1216, %r1203;
	selp.b32 	%r1220, 0, %r1218, %p278;
	add.s32 	%r1221, %r102, %r1220;
	add.s32 	%r1222, %r1219, %r1204;
	selp.b32 	%r1223, 0, %r1221, %p279;
	add.s32 	%r1224, %r103, %r1223;
	add.s32 	%r1225, %r1222, %r1205;
	selp.b32 	%r1226, 0, %r1224, %p280;
	add.s32 	%r1227, %r104, %r1226;
	add.s32 	%r1139, %r1225, %r1206;
	selp.b32 	%r1228, 0, %r1227, %p281;
	add.s32 	%r1144, %r105, %r1228;
	mov.b32 	%r1195, 1;
	mov.b32 	%r1196, 0;
	mov.b32 	%r1197, -1;
	// begin inline asm
	shfl.sync.up.b32 %r1138, %r1139, %r1195, %r1196, %r1197;
	// end inline asm
	// begin inline asm
	shfl.sync.up.b32 %r1143, %r1144, %r1195, %r1196, %r1197;
	// end inline asm
	setp.eq.s32 	%p282, %r1139, 0;
	selp.b32 	%r1229, %r1143, 0, %p282;
	setp.lt.s32 	%p283, %r1124, 1;
	selp.b32 	%r1230, 0, %r1138, %p283;
	add.s32 	%r1149, %r1230, %r1139;
	selp.b32 	%r1231, 0, %r1229, %p283;
	add.s32 	%r1154, %r1231, %r1144;
	mov.b32 	%r1155, 2;
	// begin inline asm
	shfl.sync.up.b32 %r1148, %r1149, %r1155, %r1196, %r1197;
	// end inline asm
	// begin inline asm
	shfl.sync.up.b32 %r1153, %r1154, %r1155, %r1196, %r1197;
	// end inline asm
	setp.eq.s32 	%p284, %r1149, 0;
	selp.b32 	%r1232, %r1153, 0, %p284;
	setp.lt.s32 	%p285, %r1124, 2;
	selp.b32 	%r1233, 0, %r1148, %p285;
	add.s32 	%r1159, %r1233, %r1149;
	selp.b32 	%r1234, 0, %r1232, %p285;
	add.s32 	%r1164, %r1234, %r1154;
	mov.b32 	%r1165, 4;
	// begin inline asm
	shfl.sync.up.b32 %r1158, %r1159, %r1165, %r1196, %r1197;
	// end inline asm
	// begin inline asm
	shfl.sync.up.b32 %r1163, %r1164, %r1165, %r1196, %r1197;
	// end inline asm
	setp.eq.s32 	%p286, %r1159, 0;
	selp.b32 	%r1235, %r1163, 0, %p286;
	setp.lt.s32 	%p287, %r1124, 4;
	selp.b32 	%r1236, 0, %r1158, %p287;
	add.s32 	%r1169, %r1236, %r1159;
	selp.b32 	%r1237, 0, %r1235, %p287;
	add.s32 	%r1174, %r1237, %r1164;
	mov.b32 	%r1175, 8;
	// begin inline asm
	shfl.sync.up.b32 %r1168, %r1169, %r1175, %r1196, %r1197;
	// end inline asm
	// begin inline asm
	shfl.sync.up.b32 %r1173, %r1174, %r1175, %r1196, %r1197;
	// end inline asm
	setp.eq.s32 	%p288, %r1169, 0;
	selp.b32 	%r1238, %r1173, 0, %p288;
	setp.lt.s32 	%p289, %r1124, 8;
	selp.b32 	%r1239, 0, %r1168, %p289;
	add.s32 	%r1179, %r1239, %r1169;
	selp.b32 	%r1240, 0, %r1238, %p289;
	add.s32 	%r1184, %r1240, %r1174;
	mov.b32 	%r1185, 16;
	// begin inline asm
	shfl.sync.up.b32 %r1178, %r1179, %r1185, %r1196, %r1197;
	// end inline asm
	// begin inline asm
	shfl.sync.up.b32 %r1183, %r1184, %r1185, %r1196, %r1197;
	// end inline asm
	setp.eq.s32 	%p290, %r1179, 0;
	selp.b32 	%r1241, %r1183, 0, %p290;
	setp.lt.s32 	%p291, %r1124, 16;
	selp.b32 	%r1242, 0, %r1178, %p291;
	add.s32 	%r1189, %r1242, %r1179;
	selp.b32 	%r1243, 0, %r1241, %p291;
	add.s32 	%r1194, %r1243, %r1184;
	// begin inline asm
	shfl.sync.up.b32 %r1805, %r1189, %r1195, %r1196, %r1197;
	// end inline asm
	// begin inline asm
	shfl.sync.up.b32 %r1806, %r1194, %r1195, %r1196, %r1197;
	// end inline asm
	setp.ne.s32 	%p292, %r1124, 31;
	@%p292 bra 	$L__BB41_58;
	shl.b32 	%r1244, %r83, 3;
	mov.u32 	%r1245, _ZN6thrust24THRUST_300001_SM_1000_NS8cuda_cub4core6detail5shmemE;
	add.s32 	%r1246, %r1245, %r1244;
	st.shared.v2.u32 	[%r1246], {%r1189, %r1194};
$L__BB41_58:
	bar.sync 	0;
	ld.shared.v4.u32 	{%r1247, %r1248, %r1249, %r1250}, [_ZN6thrust24THRUST_300001_SM_1000_NS8cuda_cub4core6detail5shmemE];
	add.s32 	%r1251, %r1249, %r1247;
	setp.eq.s32 	%p293, %r1249, 0;
	selp.b32 	%r1252, %r1248, 0, %p293;
	add.s32 	%r1253, %r1252, %r1250;
	setp.eq.s32 	%p294, %r83, 2;
	selp.b32 	%r1254, %r1251, %r1247, %p294;
	selp.b32 	%r1255, %r1253, %r1248, %p294;
	ld.shared.v4.u32 	{%r1256, %r1257, %r1258, %r1259}, [_ZN6thrust24THRUST_300001_SM_1000_NS8cuda_cub4core6detail5shmemE+16];
	add.s32 	%r1260, %r1256, %r1251;
	setp.eq.s32 	%p295, %r1256, 0;
	selp.b32 	%r1261, %r1253, 0, %p295;
	add.s32 	%r1262, %r1261, %r1257;
	setp.eq.s32 	%p296, %r83, 3;
	selp.b32 	%r1263, %r1260, %r1254, %p296;
	selp.b32 	%r1264, %r1262, %r1255, %p296;
	add.s32 	%r1265, %r1258, %r1260;
	setp.eq.s32 	%p297, %r1258, 0;
	selp.b32 	%r1266, %r1262, 0, %p297;
	add.s32 	%r1267, %r1266, %r1259;
	setp.eq.s32 	%p298, %r83, 4;
	selp.b32 	%r1268, %r1265, %r1263, %p298;
	selp.b32 	%r1269, %r1267, %r1264, %p298;
	ld.shared.v4.u32 	{%r1270, %r1271, %r1272, %r1273}, [_ZN6thrust24THRUST_300001_SM_1000_NS8cuda_cub4core6detail5shmemE+32];
	add.s32 	%r1274, %r1270, %r1265;
	setp.eq.s32 	%p299, %r1270, 0;
	selp.b32 	%r1275, %r1267, 0, %p299;
	add.s32 	%r1276, %r1275, %r1271;
	setp.eq.s32 	%p300, %r83, 5;
	selp.b32 	%r1277, %r1274, %r1268, %p300;
	selp.b32 	%r1278, %r1276, %r1269, %p300;
	add.s32 	%r1279, %r1272, %r1274;
	setp.eq.s32 	%p301, %r1272, 0;
	selp.b32 	%r1280, %r1276, 0, %p301;
	add.s32 	%r1281, %r1280, %r1273;
	setp.eq.s32 	%p302, %r83, 6;
	selp.b32 	%r1282, %r1279, %r1277, %p302;
	selp.b32 	%r1283, %r1281, %r1278, %p302;
	ld.shared.v4.u32 	{%r1284, %r1285, %r1286, %r1287}, [_ZN6thrust24THRUST_300001_SM_1000_NS8cuda_cub4core6detail5shmemE+48];
	add.s32 	%r1288, %r1284, %r1279;
	setp.eq.s32 	%p303, %r1284, 0;
	selp.b32 	%r1289, %r1281, 0, %p303;
	add.s32 	%r1290, %r1289, %r1285;
	setp.eq.s32 	%p304, %r83, 7;
	selp.b32 	%r113, %r1288, %r1282, %p304;
	selp.b32 	%r114, %r1290, %r1283, %p304;
	add.s32 	%r115, %r1286, %r1288;
	setp.eq.s32 	%p305, %r1286, 0;
	selp.b32 	%r1291, %r1290, 0, %p305;
	add.s32 	%r116, %r1291, %r1287;
	setp.lt.u32 	%p306, %r1815, 32;
	@%p306 bra 	$L__BB41_60;
	setp.eq.s32 	%p307, %r1805, 0;
	selp.b32 	%r1292, %r114, 0, %p307;
	add.s32 	%r1293, %r1292, %r1806;
	setp.eq.s32 	%p308, %r1124, 0;
	selp.b32 	%r1294, 0, %r1805, %p308;
	add.s32 	%r1805, %r113, %r1294;
	selp.b32 	%r1806, %r114, %r1293, %p308;
	bra.uni 	$L__BB41_76;
$L__BB41_60:
	setp.ne.s32 	%p309, %r1815, 0;
	mul.wide.u32 	%rd184, %r2, 16;
	add.s64 	%rd17, %rd1, %rd184;
	@%p309 bra 	$L__BB41_62;
	st.shared.u32 	[_ZN6thrust24THRUST_300001_SM_1000_NS8cuda_cub4core6detail5shmemE+116], %r115;
	st.shared.u32 	[_ZN6thrust24THRUST_300001_SM_1000_NS8cuda_cub4core6detail5shmemE+120], %r116;
	mov.b64 	%rd186, {%r115, %r116};
	add.s64 	%rd185, %rd17, 512;
	mov.b64 	%rd187, 100;
	// begin inline asm
	st.relaxed.gpu.v2.u64 [%rd185], {%rd186, %rd187};
	// end inline asm
$L__BB41_62:
	mov.u32 	%r1295, %nctaid.x;
	setp.gt.u32 	%p310, %r1295, 499;
	@%p310 bra 	$L__BB41_64;
	membar.cta;
	bra.uni 	$L__BB41_65;
$L__BB41_64:
	mov.b32 	%r1296, 450;
	// begin inline asm
	nanosleep.u32 %r1296;
	// end inline asm
$L__BB41_65:
	mul.wide.u32 	%rd188, %r1815, 16;
	xor.b64  	%rd189, %rd188, -16;
	add.s64 	%rd190, %rd17, %rd189;
	add.s64 	%rd18, %rd190, 512;
$L__BB41_66:
	// begin inline asm
	ld.relaxed.gpu.v2.u64 {%rd191, %rd284}, [%rd18];
	// end inline asm
	setp.eq.s64 	%p311, %rd284, 99;
	mov.b32 	%r1297, -1;
	vote.sync.any.pred 	%p312, %p311, %r1297;
	@%p312 bra 	$L__BB41_66;
	mov.b64 	{%r1301, %r1306}, %rd191;
	setp.eq.s64 	%p313, %rd284, 101;
	mov.b32 	%r1349, -1;
	vote.sync.ballot.b32 	%r1350, %p313, %r1349;
	// begin inline asm
	mov.u32 %r1299, %lanemask_ge;
	// end inline asm
	and.b32  	%r1351, %r1350, %r1299;
	or.b32  	%r1352, %r1351, -2147483648;
	add.s32 	%r1353, %r1352, -1;
	not.b32 	%r1354, %r1352;
	and.b32  	%r1355, %r1354, %r1353;
	popc.b32 	%r1303, %r1355;
	mov.b32 	%r1307, 1;
	// begin inline asm
	shfl.sync.down.b32 %r1300, %r1301, %r1307, %r1303, %r1349;
	// end inline asm
	// begin inline asm
	shfl.sync.down.b32 %r1305, %r1306, %r1307, %r1303, %r1349;
	// end inline asm
	setp.lt.s32 	%p315, %r1124, %r1303;
	setp.eq.s32 	%p316, %r1301, 0;
	selp.b32 	%r1356, %r1300, 0, %p315;
	add.s32 	%r1311, %r1356, %r1301;
	selp.b32 	%r1357, %r1305, 0, %p316;
	selp.b32 	%r1358, %r1357, 0, %p315;
	add.s32 	%r1316, %r1358, %r1306;
	mov.b32 	%r1317, 2;
	// begin inline asm
	shfl.sync.down.b32 %r1310, %r1311, %r1317, %r1303, %r1349;
	// end inline asm
	// begin inline asm
	shfl.sync.down.b32 %r1315, %r1316, %r1317, %r1303, %r1349;
	// end inline asm
	add.s32 	%r1359, %r1124, 2;
	setp.gt.s32 	%p317, %r1359, %r1303;
	setp.eq.s32 	%p318, %r1311, 0;
	selp.b32 	%r1360, %r1315, 0, %p318;
	selp.b32 	%r1361, 0, %r1310, %p317;
	add.s32 	%r1321, %r1311, %r1361;
	selp.b32 	%r1362, 0, %r1360, %p317;
	add.s32 	%r1326, %r1362, %r1316;
	mov.b32 	%r1327, 4;
	// begin inline asm
	shfl.sync.down.b32 %r1320, %r1321, %r1327, %r1303, %r1349;
	// end inline asm
	// begin inline asm
	shfl.sync.down.b32 %r1325, %r1326, %r1327, %r1303, %r1349;
	// end inline asm
	add.s32 	%r1363, %r1124, 4;
	setp.gt.s32 	%p319, %r1363, %r1303;
	setp.eq.s32 	%p320, %r1321, 0;
	selp.b32 	%r1364, %r1325, 0, %p320;
	selp.b32 	%r1365, 0, %r1320, %p319;
	add.s32 	%r1331, %r1321, %r1365;
	selp.b32 	%r1366, 0, %r1364, %p319;
	add.s32 	%r1336, %r1326, %r1366;
	mov.b32 	%r1337, 8;
	// begin inline asm
	shfl.sync.down.b32 %r1330, %r1331, %r1337, %r1303, %r1349;
	// end inline asm
	// begin inline asm
	shfl.sync.down.b32 %r1335, %r1336, %r1337, %r1303, %r1349;
	// end inline asm
	add.s32 	%r1367, %r1124, 8;
	setp.gt.s32 	%p321, %r1367, %r1303;
	setp.eq.s32 	%p322, %r1331, 0;
	selp.b32 	%r1368, %r1335, 0, %p322;
	selp.b32 	%r1369, 0, %r1330, %p321;
	add.s32 	%r1341, %r1331, %r1369;
	selp.b32 	%r1370, 0, %r1368, %p321;
	add.s32 	%r1346, %r1336, %r1370;
	mov.b32 	%r1347, 16;
	// begin inline asm
	shfl.sync.down.b32 %r1340, %r1341, %r1347, %r1303, %r1349;
	// end inline asm
	// begin inline asm
	shfl.sync.down.b32 %r1345, %r1346, %r1347, %r1303, %r1349;
	// end inline asm
	add.s32 	%r1371, %r1124, 16;
	setp.gt.s32 	%p323, %r1371, %r1303;
	setp.eq.s32 	%p324, %r1341, 0;
	selp.b32 	%r1372, %r1345, 0, %p324;
	selp.b32 	%r1373, 0, %r1340, %p323;
	add.s32 	%r1802, %r1373, %r1341;
	selp.b32 	%r1374, 0, %r1372, %p323;
	add.s32 	%r1803, %r1346, %r1374;
	not.b32 	%r1375, %r1815;
	add.s32 	%r1804, %r2, %r1375;
	add.s64 	%rd21, %rd1, 512;
$L__BB41_68:
	setp.ne.s64 	%p325, %rd284, 101;
	mov.b32 	%r1376, -1;
	vote.sync.all.pred 	%p326, %p325, %r1376;
	not.pred 	%p327, %p326;
	@%p327 bra 	$L__BB41_72;
	mul.wide.s32 	%rd233, %r1804, 16;
	add.s64 	%rd234, %rd21, %rd233;
	add.s64 	%rd232, %rd234, -512;
$L__BB41_70:
	// begin inline asm
	ld.relaxed.gpu.v2.u64 {%rd230, %rd284}, [%rd232];
	// end inline asm
	setp.eq.s64 	%p365, %rd284, 99;
	mov.b32 	%r1459, -1;
	vote.sync.any.pred 	%p366, %p365, %r1459;
	@%p366 bra 	$L__BB41_70;
	mov.b64 	{%r1462, %r1467}, %rd230;
	setp.eq.s64 	%p367, %rd284, 101;
	mov.b32 	%r1510, -1;
	vote.sync.ballot.b32 	%r1511, %p367, %r1510;
	and.b32  	%r1512, %r1511, %r1299;
	or.b32  	%r1513, %r1512, -2147483648;
	add.s32 	%r1514, %r1513, -1;
	not.b32 	%r1515, %r1513;
	and.b32  	%r1516, %r1515, %r1514;
	popc.b32 	%r1464, %r1516;
	mov.b32 	%r1468, 1;
	// begin inline asm
	shfl.sync.down.b32 %r1461, %r1462, %r1468, %r1464, %r1510;
	// end inline asm
	// begin inline asm
	shfl.sync.down.b32 %r1466, %r1467, %r1468, %r1464, %r1510;
	// end inline asm
	setp.lt.s32 	%p369, %r1124, %r1464;
	setp.eq.s32 	%p370, %r1462, 0;
	selp.b32 	%r1517, %r1461, 0, %p369;
	add.s32 	%r1472, %r1517, %r1462;
	selp.b32 	%r1518, %r1466, 0, %p370;
	selp.b32 	%r1519, %r1518, 0, %p369;
	add.s32 	%r1477, %r1519, %r1467;
	mov.b32 	%r1478, 2;
	// begin inline asm
	shfl.sync.down.b32 %r1471, %r1472, %r1478, %r1464, %r1510;
	// end inline asm
	// begin inline asm
	shfl.sync.down.b32 %r1476, %r1477, %r1478, %r1464, %r1510;
	// end inline asm
	add.s32 	%r1520, %r1124, 2;
	setp.gt.s32 	%p371, %r1520, %r1464;
	setp.eq.s32 	%p372, %r1472, 0;
	selp.b32 	%r1521, %r1476, 0, %p372;
	selp.b32 	%r1522, 0, %r1471, %p371;
	add.s32 	%r1482, %r1472, %r1522;
	selp.b32 	%r1523, 0, %r1521, %p371;
	add.s32 	%r1487, %r1523, %r1477;
	mov.b32 	%r1488, 4;
	// begin inline asm
	shfl.sync.down.b32 %r1481, %r1482, %r1488, %r1464, %r1510;
	// end inline asm
	// begin inline asm
	shfl.sync.down.b32 %r1486, %r1487, %r1488, %r1464, %r1510;
	// end inline asm
	add.s32 	%r1524, %r1124, 4;
	setp.gt.s32 	%p373, %r1524, %r1464;
	setp.eq.s32 	%p374, %r1482, 0;
	selp.b32 	%r1525, %r1486, 0, %p374;
	selp.b32 	%r1526, 0, %r1481, %p373;
	add.s32 	%r1492, %r1482, %r1526;
	selp.b32 	%r1527, 0, %r1525, %p373;
	add.s32 	%r1497, %r1487, %r1527;
	mov.b32 	%r1498, 8;
	// begin inline asm
	shfl.sync.down.b32 %r1491, %r1492, %r1498, %r1464, %r1510;
	// end inline asm
	// begin inline asm
	shfl.sync.down.b32 %r1496, %r1497, %r1498, %r1464, %r1510;
	// end inline asm
	add.s32 	%r1528, %r1124, 8;
	setp.gt.s32 	%p375, %r1528, %r1464;
	setp.eq.s32 	%p376, %r1492, 0;
	selp.b32 	%r1529, %r1496, 0, %p376;
	selp.b32 	%r1530, 0, %r1491, %p375;
	add.s32 	%r1502, %r1492, %r1530;
	selp.b32 	%r1531, 0, %r1529, %p375;
	add.s32 	%r1507, %r1497, %r1531;
	mov.b32 	%r1508, 16;
	// begin inline asm
	shfl.sync.down.b32 %r1501, %r1502, %r1508, %r1464, %r1510;
	// end inline asm
	// begin inline asm
	shfl.sync.down.b32 %r1506, %r1507, %r1508, %r1464, %r1510;
	// end inline asm
	add.s32 	%r1532, %r1124, 16;
	setp.gt.s32 	%p377, %r1532, %r1464;
	setp.eq.s32 	%p378, %r1502, 0;
	selp.b32 	%r1533, %r1506, 0, %p378;
	selp.b32 	%r1534, 0, %r1501, %p377;
	selp.b32 	%r1535, 0, %r1533, %p377;
	add.s32 	%r1536, %r1507, %r1535;
	add.s32 	%r1537, %r1534, %r1802;
	add.s32 	%r126, %r1537, %r1502;
	setp.eq.s32 	%p379, %r1802, 0;
	selp.b32 	%r1538, %r1536, 0, %p379;
	add.s32 	%r1803, %r1538, %r1803;
	add.s32 	%r1804, %r1804, -32;
	mov.u32 	%r1802, %r126;
	bra.uni 	$L__BB41_68;
$L__BB41_72:
	@%p309 bra 	$L__BB41_74;
	add.s32 	%r1378, %r1802, %r115;
	setp.eq.s32 	%p329, %r115, 0;
	selp.b32 	%r1379, %r1803, 0, %p329;
	add.s32 	%r1380, %r1379, %r116;
	mov.b64 	%rd195, {%r1378, %r1380};
	add.s64 	%rd194, %rd17, 512;
	mov.b64 	%rd196, 101;
	// begin inline asm
	st.relaxed.gpu.v2.u64 [%rd194], {%rd195, %rd196};
	// end inline asm
	st.shared.u32 	[_ZN6thrust24THRUST_300001_SM_1000_NS8cuda_cub4core6detail5shmemE+100], %r1802;
	st.shared.v2.u32 	[_ZN6thrust24THRUST_300001_SM_1000_NS8cuda_cub4core6detail5shmemE+104], {%r1803, %r1378};
	st.shared.u32 	[_ZN6thrust24THRUST_300001_SM_1000_NS8cuda_cub4core6detail5shmemE+112], %r1380;
$L__BB41_74:
	setp.ne.s32 	%p330, %r1124, 0;
	@%p330 bra 	$L__BB41_76;
	st.shared.v2.u32 	[_ZN6thrust24THRUST_300001_SM_1000_NS8cuda_cub4core6detail5shmemE+72], {%r1802, %r1803};
	mov.u32 	%r1805, %r1802;
	mov.u32 	%r1806, %r1803;
$L__BB41_76:
	setp.eq.s32 	%p331, %r1815, 0;
	bar.sync 	0;
	@%p331 bra 	$L__BB41_78;
	ld.shared.v2.u32 	{%r1381, %r1382}, [_ZN6thrust24THRUST_300001_SM_1000_NS8cuda_cub4core6detail5shmemE+72];
	add.s32 	%r131, %r1381, %r1805;
	setp.eq.s32 	%p332, %r1805, 0;
	selp.b32 	%r1383, %r1382, 0, %p332;
	add.s32 	%r1806, %r1383, %r1806;
	mov.u32 	%r1805, %r131;
$L__BB41_78:
	setp.ne.s32 	%p333, %r92, %r93;
	setp.ne.s32 	%p334, %r91, %r92;
	setp.ne.s32 	%p335, %r90, %r91;
	setp.ne.s32 	%p336, %r89, %r90;
	setp.ne.s32 	%p337, %r88, %r89;
	setp.ne.s32 	%p338, %r87, %r88;
	setp.ne.s32 	%p339, %r86, %r87;
	setp.ne.s32 	%p340, %r1801, %r86;
	selp.u32 	%r1384, 1, 0, %p340;
	add.s32 	%r135, %r1805, %r1384;
	selp.b32 	%r1385, 0, %r1806, %p340;
	add.s32 	%r136, %r1385, %r97;
	selp.u32 	%r1386, 1, 0, %p339;
	add.s32 	%r1387, %r1386, %r1384;
	add.s32 	%r137, %r1387, %r1805;
	selp.b32 	%r1388, 0, %r136, %p339;
	add.s32 	%r138, %r98, %r1388;
	selp.u32 	%r1389, 1, 0, %p338;
	add.s32 	%r139, %r137, %r1389;
	selp.b32 	%r1390, 0, %r138, %p338;
	add.s32 	%r140, %r99, %r1390;
	selp.u32 	%r1391, 1, 0, %p337;
	add.s32 	%r141, %r139, %r1391;
	selp.b32 	%r1392, 0, %r140, %p337;
	add.s32 	%r142, %r100, %r1392;
	selp.u32 	%r1393, 1, 0, %p336;
	add.s32 	%r143, %r141, %r1393;
	selp.b32 	%r1394, 0, %r142, %p336;
	add.s32 	%r144, %r101, %r1394;
	selp.u32 	%r1395, 1, 0, %p335;
	add.s32 	%r145, %r143, %r1395;
	selp.b32 	%r1396, 0, %r144, %p335;
	add.s32 	%r146, %r102, %r1396;
	selp.u32 	%r1397, 1, 0, %p334;
	add.s32 	%r147, %r145, %r1397;
	selp.b32 	%r1398, 0, %r146, %p334;
	add.s32 	%r148, %r103, %r1398;
	selp.u32 	%r1399, 1, 0, %p333;
	add.s32 	%r149, %r147, %r1399;
	selp.b32 	%r1400, 0, %r148, %p333;
	add.s32 	%r150, %r104, %r1400;
	ld.shared.u32 	%r151, [_ZN6thrust24THRUST_300001_SM_1000_NS8cuda_cub4core6detail5shmemE+116];
	ld.shared.u32 	%r152, [_ZN6thrust24THRUST_300001_SM_1000_NS8cuda_cub4core6detail5shmemE+100];
	setp.lt.s32 	%p341, %r151, 257;
	@%p341 bra 	$L__BB41_104;
	setp.eq.s32 	%p351, %r1801, %r86;
	bar.sync 	0;
	@%p351 bra 	$L__BB41_81;
	sub.s32 	%r1401, %r1805, %r152;
	shl.b32 	%r1402, %r1401, 3;
	mov.u32 	%r1403, _ZN6thrust24THRUST_300001_SM_1000_NS8cuda_cub4core6detail5shmemE;
	add.s32 	%r1404, %r1403, %r1402;
	st.shared.v2.u32 	[%r1404], {%r1801, %r1806};
$L__BB41_81:
	setp.eq.s32 	%p352, %r86, %r87;
	@%p352 bra 	$L__BB41_83;
	sub.s32 	%r1405, %r135, %r152;
	shl.b32 	%r1406, %r1405, 3;
	mov.u32 	%r1407, _ZN6thrust24THRUST_300001_SM_1000_NS8cuda_cub4core6detail5shmemE;
	add.s32 	%r1408, %r1407, %r1406;
	st.shared.v2.u32 	[%r1408], {%r86, %r136};
$L__BB41_83:
	setp.eq.s32 	%p353, %r87, %r88;
	@%p353 bra 	$L__BB41_85;
	sub.s32 	%r1409, %r137, %r152;
	shl.b32 	%r1410, %r1409, 3;
	mov.u32 	%r1411, _ZN6thrust24THRUST_300001_SM_1000_NS8cuda_cub4core6detail5shmemE;
	add.s32 	%r1412, %r1411, %r1410;
	st.shared.v2.u32 	[%r1412], {%r87, %r138};
$L__BB41_85:
	setp.eq.s32 	%p354, %r88, %r89;
	@%p354 bra 	$L__BB41_87;
	sub.s32 	%r1413, %r139, %r152;
	shl.b32 	%r1414, %r1413, 3;
	mov.u32 	%r1415, _ZN6thrust24THRUST_300001_SM_1000_NS8cuda_cub4core6detail5shmemE;
	add.s32 	%r1416, %r1415, %r1414;
	st.shared.v2.u32 	[%r1416], {%r88, %r140};
$L__BB41_87:
	setp.eq.s32 	%p355, %r89, %r90;
	@%p355 bra 	$L__BB41_89;
	sub.s32 	%r1417, %r141, %r152;
	shl.b32 	%r1418, %r1417, 3;
	mov.u32 	%r1419, _ZN6thrust24THRUST_300001_SM_1000_NS8cuda_cub4core6detail5shmemE;
	add.s32 	%r1420, %r1419, %r1418;
	st.shared.v2.u32 	[%r1420], {%r89, %r142};
$L__BB41_89:
	setp.eq.s32 	%p356, %r90, %r91;
	@%p356 bra 	$L__BB41_91;
	sub.s32 	%r1421, %r143, %r152;
	shl.b32 	%r1422, %r1421, 3;
	mov.u32 	%r1423, _ZN6thrust24THRUST_300001_SM_1000_NS8cuda_cub4core6detail5shmemE;
	add.s32 	%r1424, %r1423, %r1422;
	st.shared.v2.u32 	[%r1424], {%r90, %r144};
$L__BB41_91:
	setp.eq.s32 	%p357, %r91, %r92;
	@%p357 bra 	$L__BB41_93;
	sub.s32 	%r1425, %r145, %r152;
	shl.b32 	%r1426, %r1425, 3;
	mov.u32 	%r1427, _ZN6thrust24THRUST_300001_SM_1000_NS8cuda_cub4core6detail5shmemE;
	add.s32 	%r1428, %r1427, %r1426;
	st.shared.v2.u32 	[%r1428], {%r91, %r146};
$L__BB41_93:
	setp.eq.s32 	%p358, %r92, %r93;
	@%p358 bra 	$L__BB41_95;
	sub.s32 	%r1429, %r147, %r152;
	shl.b32 	%r1430, %r1429, 3;
	mov.u32 	%r1431, _ZN6thrust24THRUST_300001_SM_1000_NS8cuda_cub4core6detail5shmemE;
	add.s32 	%r1432, %r1431, %r1430;
	st.shared.v2.u32 	[%r1432], {%r92, %r148};
$L__BB41_95:
	setp.eq.s32 	%p359, %r93, %r94;
	@%p359 bra 	$L__BB41_97;
	sub.s32 	%r1433, %r149, %r152;
	shl.b32 	%r1434, %r1433, 3;
	mov.u32 	%r1435, _ZN6thrust24THRUST_300001_SM_1000_NS8cuda_cub4core6detail5shmemE;
	add.s32 	%r1436, %r1435, %r1434;
	st.shared.v2.u32 	[%r1436], {%r93, %r150};
$L__BB41_97:
	bar.sync 	0;
	setp.ge.s32 	%p360, %r1815, %r151;
	@%p360 bra 	$L__BB41_286;
	not.b32 	%r1437, %r1815;
	add.s32 	%r153, %r151, %r1437;
	and.b32  	%r1438, %r153, 768;
	setp.eq.s32 	%p361, %r1438, 768;
	@%p361 bra 	$L__BB41_101;
	shr.u32 	%r1439, %r153, 8;
	add.s32 	%r1440, %r1439, 1;
	and.b32  	%r1441, %r1440, 3;
	shl.b32 	%r1442, %r1815, 3;
	mov.u32 	%r1443, _ZN6thrust24THRUST_300001_SM_1000_NS8cuda_cub4core6detail5shmemE;
	add.s32 	%r1811, %r1443, %r1442;
	add.s32 	%r1810, %r1815, %r152;
	neg.s32 	%r1809, %r1441;
	shl.b32 	%r1444, %r1440, 8;
	and.b32  	%r1445, %r1444, 768;
	add.s32 	%r1815, %r1815, %r1445;
$L__BB41_100:
	.pragma "nounroll";
	mul.wide.s32 	%rd224, %r1810, 4;
	add.s64 	%rd225, %rd4, %rd224;
	add.s64 	%rd226, %rd3, %rd224;
	ld.shared.v2.u32 	{%r1446, %r1447}, [%r1811];
	st.global.u32 	[%rd226], %r1446;
	st.global.u32 	[%rd225], %r1447;
	add.s32 	%r1811, %r1811, 2048;
	add.s32 	%r1810, %r1810, 256;
	add.s32 	%r1809, %r1809, 1;
	setp.ne.s32 	%p362, %r1809, 0;
	@%p362 bra 	$L__BB41_100;
$L__BB41_101:
	setp.lt.u32 	%p363, %r153, 768;
	@%p363 bra 	$L__BB41_286;
	add.s64 	%rd25, %rd3, 2048;
	add.s32 	%r1814, %r1815, %r152;
	add.s64 	%rd26, %rd4, 2048;
	shl.b32 	%r1448, %r1815, 3;
	mov.u32 	%r1449, _ZN6thrust24THRUST_300001_SM_1000_NS8cuda_cub4core6detail5shmemE;
	add.s32 	%r1450, %r1448, %r1449;
	add.s32 	%r1813, %r1450, 4096;
$L__BB41_103:
	mul.wide.s32 	%rd227, %r1814, 4;
	add.s64 	%rd228, %rd25, %rd227;
	add.s64 	%rd229, %rd26, %rd227;
	ld.shared.v2.u32 	{%r1451, %r1452}, [%r1813+-4096];
	st.global.u32 	[%rd228+-2048], %r1451;
	st.global.u32 	[%rd229+-2048], %r1452;
	ld.shared.v2.u32 	{%r1453, %r1454}, [%r1813+-2048];
	st.global.u32 	[%rd228+-1024], %r1453;
	st.global.u32 	[%rd229+-1024], %r1454;
	ld.shared.v2.u32 	{%r1455, %r1456}, [%r1813];
	st.global.u32 	[%rd228], %r1455;
	st.global.u32 	[%rd229], %r1456;
	ld.shared.v2.u32 	{%r1457, %r1458}, [%r1813+2048];
	st.global.u32 	[%rd228+1024], %r1457;
	st.global.u32 	[%rd229+1024], %r1458;
	add.s32 	%r1815, %r1815, 1024;
	add.s32 	%r1814, %r1814, 1024;
	add.s32 	%r1813, %r1813, 8192;
	setp.lt.s32 	%p364, %r1815, %r151;
	@%p364 bra 	$L__BB41_103;
	bra.uni 	$L__BB41_286;
$L__BB41_104:
	setp.eq.s32 	%p342, %r1801, %r86;
	@%p342 bra 	$L__BB41_106;
	mul.wide.s32 	%rd197, %r1805, 4;
	add.s64 	%rd198, %rd3, %rd197;
	st.global.u32 	[%rd198], %r1801;
	add.s64 	%rd199, %rd4, %rd197;
	st.global.u32 	[%rd199], %r1806;
$L__BB41_106:
	setp.eq.s32 	%p343, %r86, %r87;
	@%p343 bra 	$L__BB41_108;
	mul.wide.s32 	%rd200, %r135, 4;
	add.s64 	%rd201, %rd3, %rd200;
	st.global.u32 	[%rd201], %r86;
	add.s64 	%rd202, %rd4, %rd200;
	st.global.u32 	[%rd202], %r136;
$L__BB41_108:
	setp.eq.s32 	%p344, %r87, %r88;
	@%p344 bra 	$L__BB41_110;
	mul.wide.s32 	%rd203, %r137, 4;
	add.s64 	%rd204, %rd3, %rd203;
	st.global.u32 	[%rd204], %r87;
	add.s64 	%rd205, %rd4, %rd203;
	st.global.u32 	[%rd205], %r138;
$L__BB41_110:
	setp.eq.s32 	%p345, %r88, %r89;
	@%p345 bra 	$L__BB41_112;
	mul.wide.s32 	%rd206, %r139, 4;
	add.s64 	%rd207, %rd3, %rd206;
	st.global.u32 	[%rd207], %r88;
	add.s64 	%rd208, %rd4, %rd206;
	st.global.u32 	[%rd208], %r140;
$L__BB41_112:
	setp.eq.s32 	%p346, %r89, %r90;
	@%p346 bra 	$L__BB41_114;
	mul.wide.s32 	%rd209, %r141, 4;
	add.s64 	%rd210, %rd3, %rd209;
	st.global.u32 	[%rd210], %r89;
	add.s64 	%rd211, %rd4, %rd209;
	st.global.u32 	[%rd211], %r142;
$L__BB41_114:
	setp.eq.s32 	%p347, %r90, %r91;
	@%p347 bra 	$L__BB41_116;
	mul.wide.s32 	%rd212, %r143, 4;
	add.s64 	%rd213, %rd3, %rd212;
	st.global.u32 	[%rd213], %r90;
	add.s64 	%rd214, %rd4, %rd212;
	st.global.u32 	[%rd214], %r144;
$L__BB41_116:
	setp.eq.s32 	%p348, %r91, %r92;
	@%p348 bra 	$L__BB41_118;
	mul.wide.s32 	%rd215, %r145, 4;
	add.s64 	%rd216, %rd3, %rd215;
	st.global.u32 	[%rd216], %r91;
	add.s64 	%rd217, %rd4, %rd215;
	st.global.u32 	[%rd217], %r146;
$L__BB41_118:
	setp.eq.s32 	%p349, %r92, %r93;
	@%p349 bra 	$L__BB41_120;
	mul.wide.s32 	%rd218, %r147, 4;
	add.s64 	%rd219, %rd3, %rd218;
	st.global.u32 	[%rd219], %r92;
	add.s64 	%rd220, %rd4, %rd218;
	st.global.u32 	[%rd220], %r148;
$L__BB41_120:
	setp.eq.s32 	%p350, %r93, %r94;
	@%p350 bra 	$L__BB41_286;
	mul.wide.s32 	%rd221, %r149, 4;
	add.s64 	%rd222, %rd3, %rd221;
	st.global.u32 	[%rd222], %r93;
	add.s64 	%rd223, %rd4, %rd221;
	st.global.u32 	[%rd223], %r150;
	bra.uni 	$L__BB41_286;
$L__BB41_122:
	setp.lt.s32 	%p13, %r4, 1;
	@%p13 bra 	$L__BB41_286;
	setp.ne.s32 	%p14, %r2, 0;
	@%p14 bra 	$L__BB41_194;
	mul.wide.u32 	%rd125, %r3, 4;
	add.s64 	%rd124, %rd2, %rd125;
	// begin inline asm
	ld.global.nc.u32 %r1824, [%rd124];
	// end inline asm
	mov.u32 	%r174, %tid.x;
	and.b32  	%r839, %r174, 31;
	and.b32  	%r840, %r174, 992;
	mul.lo.s32 	%r841, %r840, 9;
	or.b32  	%r175, %r841, %r839;
	setp.ge.u32 	%p166, %r175, %r4;
	mov.u32 	%r1816, %r1824;
	@%p166 bra 	$L__BB41_126;
	mul.wide.u32 	%rd127, %r175, 4;
	add.s64 	%rd126, %rd124, %rd127;
	// begin inline asm
	ld.global.nc.u32 %r1816, [%rd126];
	// end inline asm
$L__BB41_126:
	add.s32 	%r843, %r175, 32;
	setp.ge.u32 	%p167, %r843, %r4;
	shl.b32 	%r844, %r175, 2;
	cvt.u64.u32 	%rd128, %r844;
	add.s64 	%rd28, %rd124, %rd128;
	mov.u32 	%r1817, %r1824;
	@%p167 bra 	$L__BB41_128;
	add.s64 	%rd129, %rd28, 128;
	// begin inline asm
	ld.global.nc.u32 %r1817, [%rd129];
	// end inline asm
$L__BB41_128:
	add.s32 	%r846, %r175, 64;
	setp.ge.u32 	%p168, %r846, %r4;
	mov.u32 	%r1818, %r1824;
	@%p168 bra 	$L__BB41_130;
	add.s64 	%rd130, %rd28, 256;
	// begin inline asm
	ld.global.nc.u32 %r1818, [%rd130];
	// end inline asm
$L__BB41_130:
	add.s32 	%r848, %r175, 96;
	setp.ge.u32 	%p169, %r848, %r4;
	mov.u32 	%r1819, %r1824;
	@%p169 bra 	$L__BB41_132;
	add.s64 	%rd131, %rd28, 384;
	// begin inline asm
	ld.global.nc.u32 %r1819, [%rd131];
	// end inline asm
$L__BB41_132:
	add.s32 	%r850, %r175, 128;
	setp.ge.u32 	%p170, %r850, %r4;
	mov.u32 	%r1820, %r1824;
	@%p170 bra 	$L__BB41_134;
	add.s64 	%rd132, %rd28, 512;
	// begin inline asm
	ld.global.nc.u32 %r1820, [%rd132];
	// end inline asm
$L__BB41_134:
	add.s32 	%r852, %r175, 160;
	setp.ge.u32 	%p171, %r852, %r4;
	mov.u32 	%r1821, %r1824;
	@%p171 bra 	$L__BB41_136;
	add.s64 	%rd133, %rd28, 640;
	// begin inline asm
	ld.global.nc.u32 %r1821, [%rd133];
	// end inline asm
$L__BB41_136:
	add.s32 	%r854, %r175, 192;
	setp.ge.u32 	%p172, %r854, %r4;
	mov.u32 	%r1822, %r1824;
	@%p172 bra 	$L__BB41_138;
	add.s64 	%rd134, %rd28, 768;
	// begin inline asm
	ld.global.nc.u32 %r1822, [%rd134];
	// end inline asm
$L__BB41_138:
	add.s32 	%r856, %r175, 224;
	setp.ge.u32 	%p173, %r856, %r4;
	mov.u32 	%r1823, %r1824;
	@%p173 bra 	$L__BB41_140;
	add.s64 	%rd135, %rd28, 896;
	// begin inline asm
	ld.global.nc.u32 %r1823, [%rd135];
	// end inline asm
$L__BB41_140:
	add.s32 	%r858, %r175, 256;
	setp.ge.u32 	%p174, %r858, %r4;
	@%p174 bra 	$L__BB41_142;
	add.s64 	%rd136, %rd28, 1024;
	// begin inline asm
	ld.global.nc.u32 %r1824, [%rd136];
	// end inline asm
$L__BB41_142:
	// begin inline asm
	mov.u32 %r860, %laneid;
	// end inline asm
	shr.u32 	%r195, %r174, 5;
	mad.lo.s32 	%r863, %r195, 288, %r860;
	shl.b32 	%r864, %r863, 2;
	mov.u32 	%r865, _ZN6thrust24THRUST_300001_SM_1000_NS8cuda_cub4core6detail5shmemE;
	add.s32 	%r866, %r865, %r864;
	st.shared.u32 	[%r866], %r1816;
	st.shared.u32 	[%r866+128], %r1817;
	st.shared.u32 	[%r866+256], %r1818;
	st.shared.u32 	[%r866+384], %r1819;
	st.shared.u32 	[%r866+512], %r1820;
	st.shared.u32 	[%r866+640], %r1821;
	st.shared.u32 	[%r866+768], %r1822;
	st.shared.u32 	[%r866+896], %r1823;
	st.shared.u32 	[%r866+1024], %r1824;
	bar.warp.sync 	-1;
	shl.b32 	%r867, %r860, 5;
	add.s32 	%r868, %r866, %r867;
	ld.shared.u32 	%r196, [%r868];
	ld.shared.u32 	%r197, [%r868+4];
	ld.shared.u32 	%r198, [%r868+8];
	ld.shared.u32 	%r199, [%r868+12];
	ld.shared.u32 	%r200, [%r868+16];
	ld.shared.u32 	%r201, [%r868+20];
	ld.shared.u32 	%r202, [%r868+24];
	ld.shared.u32 	%r203, [%r868+28];
	ld.shared.u32 	%r204, [%r868+32];
	bar.sync 	0;
	st.shared.u32 	[%r866], %r1;
	st.shared.u32 	[%r866+128], %r1;
	st.shared.u32 	[%r866+256], %r1;
	st.shared.u32 	[%r866+384], %r1;
	st.shared.u32 	[%r866+512], %r1;
	st.shared.u32 	[%r866+640], %r1;
	st.shared.u32 	[%r866+768], %r1;
	st.shared.u32 	[%r866+896], %r1;
	st.shared.u32 	[%r866+1024], %r1;
	bar.warp.sync 	-1;
	ld.shared.u32 	%r205, [%r868];
	ld.shared.u32 	%r206, [%r868+4];
	ld.shared.u32 	%r207, [%r868+8];
	ld.shared.u32 	%r208, [%r868+12];
	ld.shared.u32 	%r209, [%r868+16];
	ld.shared.u32 	%r210, [%r868+20];
	ld.shared.u32 	%r211, [%r868+24];
	ld.shared.u32 	%r212, [%r868+28];
	ld.shared.u32 	%r213, [%r868+32];
	bar.sync 	0;
	shl.b32 	%r869, %r174, 2;
	add.s32 	%r870, %r865, %r869;
	add.s32 	%r214, %r870, 1148;
	st.shared.u32 	[%r870+1148], %r204;
	bar.sync 	0;
	setp.eq.s32 	%p175, %r174, 0;
	mov.b32 	%r1826, 1;
	@%p175 bra 	$L__BB41_144;
	ld.shared.u32 	%r1825, [%r214+-4];
	setp.ne.s32 	%p176, %r1825, %r196;
	selp.u32 	%r1826, 1, 0, %p176;
$L__BB41_144:
	setp.eq.s32 	%p177, %r174, 0;
	setp.ne.s32 	%p178, %r196, %r197;
	setp.ne.s32 	%p179, %r197, %r198;
	setp.ne.s32 	%p180, %r198, %r199;
	setp.ne.s32 	%p181, %r199, %r200;
	setp.ne.s32 	%p182, %r200, %r201;
	setp.ne.s32 	%p183, %r201, %r202;
	setp.ne.s32 	%p184, %r202, %r203;
	setp.ne.s32 	%p185, %r203, %r204;
	mul.lo.s32 	%r931, %r174, 9;
	setp.eq.s32 	%p186, %r931, %r4;
	selp.u32 	%r932, 1, 0, %p186;
	selp.b32 	%r933, %r932, %r1826, %p186;
	selp.b32 	%r219, %r932, %r933, %p177;
	add.s32 	%r934, %r931, 1;
	setp.eq.s32 	%p187, %r934, %r4;
	or.pred  	%p188, %p187, %p178;
	selp.u32 	%r935, 1, 0, %p188;
	add.s32 	%r936, %r931, 2;
	setp.eq.s32 	%p189, %r936, %r4;
	or.pred  	%p1, %p189, %p179;
	selp.u32 	%r937, 1, 0, %p1;
	add.s32 	%r938, %r931, 3;
	setp.eq.s32 	%p190, %r938, %r4;
	or.pred  	%p2, %p190, %p180;
	selp.u32 	%r939, 1, 0, %p2;
	add.s32 	%r940, %r931, 4;
	setp.eq.s32 	%p191, %r940, %r4;
	or.pred  	%p192, %p191, %p181;
	selp.u32 	%r941, 1, 0, %p192;
	add.s32 	%r942, %r931, 5;
	setp.eq.s32 	%p193, %r942, %r4;
	or.pred  	%p3, %p193, %p182;
	selp.u32 	%r943, 1, 0, %p3;
	add.s32 	%r944, %r931, 6;
	setp.eq.s32 	%p194, %r944, %r4;
	or.pred  	%p4, %p194, %p183;
	selp.u32 	%r945, 1, 0, %p4;
	add.s32 	%r946, %r931, 7;
	setp.eq.s32 	%p195, %r946, %r4;
	or.pred  	%p5, %p195, %p184;
	selp.u32 	%r947, 1, 0, %p5;
	add.s32 	%r948, %r931, 8;
	setp.eq.s32 	%p196, %r948, %r4;
	or.pred  	%p197, %p196, %p185;
	selp.u32 	%r949, 1, 0, %p197;
	add.s32 	%r950, %r219, %r935;
	selp.b32 	%r951, 0, %r205, %p188;
	add.s32 	%r952, %r206, %r951;
	add.s32 	%r953, %r950, %r937;
	selp.b32 	%r954, 0, %r952, %p1;
	add.s32 	%r955, %r207, %r954;
	add.s32 	%r956, %r953, %r939;
	selp.b32 	%r957, 0, %r955, %p2;
	add.s32 	%r958, %r208, %r957;
	add.s32 	%r959, %r956, %r941;
	selp.b32 	%r960, 0, %r958, %p192;
	add.s32 	%r961, %r209, %r960;
	add.s32 	%r962, %r959, %r943;
	selp.b32 	%r963, 0, %r961, %p3;
	add.s32 	%r964, %r210, %r963;
	add.s32 	%r965, %r962, %r945;
	selp.b32 	%r966, 0, %r964, %p4;
	add.s32 	%r967, %r211, %r966;
	add.s32 	%r968, %r965, %r947;
	selp.b32 	%r969, 0, %r967, %p5;
	add.s32 	%r970, %r212, %r969;
	add.s32 	%r872, %r968, %r949;
	selp.b32 	%r971, 0, %r970, %p197;
	add.s32 	%r877, %r213, %r971;
	mov.b32 	%r928, 1;
	mov.b32 	%r929, 0;
	mov.b32 	%r930, -1;
	// begin inline asm
	shfl.sync.up.b32 %r871, %r872, %r928, %r929, %r930;
	// end inline asm
	// begin inline asm
	shfl.sync.up.b32 %r876, %r877, %r928, %r929, %r930;
	// end inline asm
	setp.eq.s32 	%p198, %r872, 0;
	selp.b32 	%r972, %r876, 0, %p198;
	setp.lt.s32 	%p199, %r860, 1;
	selp.b32 	%r973, 0, %r871, %p199;
	add.s32 	%r882, %r973, %r872;
	selp.b32 	%r974, 0, %r972, %p199;
	add.s32 	%r887, %r974, %r877;
	mov.b32 	%r888, 2;
	// begin inline asm
	shfl.sync.up.b32 %r881, %r882, %r888, %r929, %r930;
	// end inline asm
	// begin inline asm
	shfl.sync.up.b32 %r886, %r887, %r888, %r929, %r930;
	// end inline asm
	setp.eq.s32 	%p200, %r882, 0;
	selp.b32 	%r975, %r886, 0, %p200;
	setp.lt.s32 	%p201, %r860, 2;
	selp.b32 	%r976, 0, %r881, %p201;
	add.s32 	%r892, %r976, %r882;
	selp.b32 	%r977, 0, %r975, %p201;
	add.s32 	%r897, %r977, %r887;
	mov.b32 	%r898, 4;
	// begin inline asm
	shfl.sync.up.b32 %r891, %r892, %r898, %r929, %r930;
	// end inline asm
	// begin inline asm
	shfl.sync.up.b32 %r896, %r897, %r898, %r929, %r930;
	// end inline asm
	setp.eq.s32 	%p202, %r892, 0;
	selp.b32 	%r978, %r896, 0, %p202;
	setp.lt.s32 	%p203, %r860, 4;
	selp.b32 	%r979, 0, %r891, %p203;
	add.s32 	%r902, %r979, %r892;
	selp.b32 	%r980, 0, %r978, %p203;
	add.s32 	%r907, %r980, %r897;
	mov.b32 	%r908, 8;
	// begin inline asm
	shfl.sync.up.b32 %r901, %r902, %r908, %r929, %r930;
	// end inline asm
	// begin inline asm
	shfl.sync.up.b32 %r906, %r907, %r908, %r929, %r930;
	// end inline asm
	setp.eq.s32 	%p204, %r902, 0;
	selp.b32 	%r981, %r906, 0, %p204;
	setp.lt.s32 	%p205, %r860, 8;
	selp.b32 	%r982, 0, %r901, %p205;
	add.s32 	%r912, %r982, %r902;
	selp.b32 	%r983, 0, %r981, %p205;
	add.s32 	%r917, %r983, %r907;
	mov.b32 	%r918, 16;
	// begin inline asm
	shfl.sync.up.b32 %r911, %r912, %r918, %r929, %r930;
	// end inline asm
	// begin inline asm
	shfl.sync.up.b32 %r916, %r917, %r918, %r929, %r930;
	// end inline asm
	setp.eq.s32 	%p206, %r912, 0;
	selp.b32 	%r984, %r916, 0, %p206;
	setp.lt.s32 	%p207, %r860, 16;
	selp.b32 	%r985, 0, %r911, %p207;
	add.s32 	%r922, %r985, %r912;
	selp.b32 	%r986, 0, %r984, %p207;
	add.s32 	%r927, %r986, %r917;
	// begin inline asm
	shfl.sync.up.b32 %r921, %r922, %r928, %r929, %r930;
	// end inline asm
	// begin inline asm
	shfl.sync.up.b32 %r926, %r927, %r928, %r929, %r930;
	// end inline asm
	setp.ne.s32 	%p208, %r860, 31;
	@%p208 bra 	$L__BB41_146;
	shl.b32 	%r987, %r195, 3;
	mov.u32 	%r988, _ZN6thrust24THRUST_300001_SM_1000_NS8cuda_cub4core6detail5shmemE;
	add.s32 	%r989, %r988, %r987;
	st.shared.v2.u32 	[%r989], {%r922, %r927};
$L__BB41_146:
	bar.sync 	0;
	ld.shared.v4.u32 	{%r224, %r990, %r225, %r991}, [_ZN6thrust24THRUST_300001_SM_1000_NS8cuda_cub4core6detail5shmemE];
	add.s32 	%r992, %r225, %r224;
	setp.eq.s32 	%p209, %r225, 0;
	selp.b32 	%r993, %r990, 0, %p209;
	add.s32 	%r994, %r993, %r991;
	setp.eq.s32 	%p210, %r195, 2;
	selp.b32 	%r995, %r992, %r224, %p210;
	selp.b32 	%r996, %r994, %r990, %p210;
	ld.shared.v4.u32 	{%r226, %r997, %r227, %r998}, [_ZN6thrust24THRUST_300001_SM_1000_NS8cuda_cub4core6detail5shmemE+16];
	add.s32 	%r999, %r226, %r992;
	setp.eq.s32 	%p211, %r226, 0;
	selp.b32 	%r1000, %r994, 0, %p211;
	add.s32 	%r1001, %r1000, %r997;
	setp.eq.s32 	%p212, %r195, 3;
	selp.b32 	%r1002, %r999, %r995, %p212;
	selp.b32 	%r1003, %r1001, %r996, %p212;
	add.s32 	%r1004, %r227, %r999;
	setp.eq.s32 	%p213, %r227, 0;
	selp.b32 	%r1005, %r1001, 0, %p213;
	add.s32 	%r1006, %r1005, %r998;
	setp.eq.s32 	%p214, %r195, 4;
	selp.b32 	%r1007, %r1004, %r1002, %p214;
	selp.b32 	%r1008, %r1006, %r1003, %p214;
	ld.shared.v4.u32 	{%r228, %r1009, %r229, %r1010}, [_ZN6thrust24THRUST_300001_SM_1000_NS8cuda_cub4core6detail5shmemE+32];
	add.s32 	%r1011, %r228, %r1004;
	setp.eq.s32 	%p215, %r228, 0;
	selp.b32 	%r1012, %r1006, 0, %p215;
	add.s32 	%r1013, %r1012, %r1009;
	setp.eq.s32 	%p216, %r195, 5;
	selp.b32 	%r1014, %r1011, %r1007, %p216;
	selp.b32 	%r1015, %r1013, %r1008, %p216;
	add.s32 	%r1016, %r229, %r1011;
	setp.eq.s32 	%p217, %r229, 0;
	selp.b32 	%r1017, %r1013, 0, %p217;
	add.s32 	%r1018, %r1017, %r1010;
	setp.eq.s32 	%p218, %r195, 6;
	selp.b32 	%r1019, %r1016, %r1014, %p218;
	selp.b32 	%r1020, %r1018, %r1015, %p218;
	ld.shared.v4.u32 	{%r230, %r1021, %r231, %r1022}, [_ZN6thrust24THRUST_300001_SM_1000_NS8cuda_cub4core6detail5shmemE+48];
	add.s32 	%r1023, %r230, %r1016;
	setp.eq.s32 	%p219, %r230, 0;
	selp.b32 	%r1024, %r1018, 0, %p219;
	add.s32 	%r1025, %r1024, %r1021;
	setp.eq.s32 	%p220, %r195, 7;
	selp.b32 	%r1026, %r1023, %r1019, %p220;
	selp.b32 	%r1027, %r1025, %r1020, %p220;
	add.s32 	%r1832, %r231, %r1023;
	setp.eq.s32 	%p221, %r231, 0;
	selp.b32 	%r1028, %r1025, 0, %p221;
	add.s32 	%r233, %r1028, %r1022;
	setp.lt.u32 	%p222, %r174, 32;
	selp.b32 	%r1029, 0, %r1026, %p222;
	selp.b32 	%r1030, 0, %r1027, %p222;
	setp.eq.s32 	%p223, %r921, 0;
	selp.b32 	%r1031, %r1030, 0, %p223;
	add.s32 	%r1032, %r1031, %r926;
	setp.eq.s32 	%p224, %r860, 0;
	selp.b32 	%r1033, 0, %r921, %p224;
	add.s32 	%r234, %r1029, %r1033;
	selp.b32 	%r235, %r1030, %r1032, %p224;
	add.s32 	%r236, %r234, %r219;
	setp.eq.s32 	%p225, %r219, 0;
	selp.b32 	%r1034, %r235, 0, %p225;
	add.s32 	%r237, %r1034, %r205;
	mul.lo.s32 	%r1035, %r174, 9;
	add.s32 	%r1036, %r1035, 1;
	setp.eq.s32 	%p226, %r1036, %r4;
	setp.ne.s32 	%p227, %r196, %r197;
	or.pred  	%p228, %p226, %p227;
	selp.u32 	%r1037, 1, 0, %p228;
	add.s32 	%r1038, %r219, %r1037;
	add.s32 	%r238, %r1038, %r234;
	selp.b32 	%r1039, 0, %r237, %p228;
	add.s32 	%r239, %r206, %r1039;
	selp.u32 	%r1040, 1, 0, %p1;
	add.s32 	%r240, %r238, %r1040;
	selp.b32 	%r1041, 0, %r239, %p1;
	add.s32 	%r241, %r207, %r1041;
	selp.u32 	%r1042, 1, 0, %p2;
	add.s32 	%r242, %r240, %r1042;
	selp.b32 	%r1043, 0, %r241, %p2;
	add.s32 	%r243, %r208, %r1043;
	add.s32 	%r1044, %r1035, 4;
	setp.eq.s32 	%p229, %r1044, %r4;
	setp.ne.s32 	%p230, %r199, %r200;
	or.pred  	%p231, %p229, %p230;
	selp.u32 	%r1045, 1, 0, %p231;
	add.s32 	%r244, %r242, %r1045;
	selp.b32 	%r1046, 0, %r243, %p231;
	add.s32 	%r245, %r209, %r1046;
	selp.u32 	%r1047, 1, 0, %p3;
	add.s32 	%r246, %r244, %r1047;
	selp.b32 	%r1048, 0, %r245, %p3;
	add.s32 	%r247, %r210, %r1048;
	selp.u32 	%r1049, 1, 0, %p4;
	add.s32 	%r248, %r246, %r1049;
	selp.b32 	%r1050, 0, %r247, %p4;
	add.s32 	%r249, %r211, %r1050;
	selp.u32 	%r1051, 1, 0, %p5;
	add.s32 	%r250, %r248, %r1051;
	selp.b32 	%r1052, 0, %r249, %p5;
	add.s32 	%r251, %r212, %r1052;
	setp.lt.s32 	%p232, %r1832, 257;
	@%p232 bra 	$L__BB41_172;
	bar.sync 	0;
	@%p225 bra 	$L__BB41_149;
	shl.b32 	%r1056, %r234, 3;
	mov.u32 	%r1057, _ZN6thrust24THRUST_300001_SM_1000_NS8cuda_cub4core6detail5shmemE;
	add.s32 	%r1058, %r1057, %r1056;
	st.shared.v2.u32 	[%r1058], {%r1825, %r235};
$L__BB41_149:
	mad.lo.s32 	%r1059, %r174, 9, 1;
	setp.ne.s32 	%p249, %r1059, %r4;
	setp.eq.s32 	%p250, %r196, %r197;
	and.pred  	%p251, %p249, %p250;
	@%p251 bra 	$L__BB41_151;
	shl.b32 	%r1060, %r236, 3;
	mov.u32 	%r1061, _ZN6thrust24THRUST_300001_SM_1000_NS8cuda_cub4core6detail5shmemE;
	add.s32 	%r1062, %r1061, %r1060;
	st.shared.v2.u32 	[%r1062], {%r196, %r237};
$L__BB41_151:
	not.pred 	%p252, %p1;
	@%p252 bra 	$L__BB41_153;
	shl.b32 	%r1063, %r238, 3;
	mov.u32 	%r1064, _ZN6thrust24THRUST_300001_SM_1000_NS8cuda_cub4core6detail5shmemE;
	add.s32 	%r1065, %r1064, %r1063;
	st.shared.v2.u32 	[%r1065], {%r197, %r239};
$L__BB41_153:
	not.pred 	%p253, %p2;
	@%p253 bra 	$L__BB41_155;
	shl.b32 	%r1066, %r240, 3;
	mov.u32 	%r1067, _ZN6thrust24THRUST_300001_SM_1000_NS8cuda_cub4core6detail5shmemE;
	add.s32 	%r1068, %r1067, %r1066;
	st.shared.v2.u32 	[%r1068], {%r198, %r241};
$L__BB41_155:
	mad.lo.s32 	%r1069, %r174, 9, 4;
	setp.ne.s32 	%p254, %r1069, %r4;
	setp.eq.s32 	%p255, %r199, %r200;
	and.pred  	%p256, %p254, %p255;
	@%p256 bra 	$L__BB41_157;
	shl.b32 	%r1070, %r242, 3;
	mov.u32 	%r1071, _ZN6thrust24THRUST_300001_SM_1000_NS8cuda_cub4core6detail5shmemE;
	add.s32 	%r1072, %r1071, %r1070;
	st.shared.v2.u32 	[%r1072], {%r199, %r243};
$L__BB41_157:
	not.pred 	%p257, %p3;
	@%p257 bra 	$L__BB41_159;
	shl.b32 	%r1073, %r244, 3;
	mov.u32 	%r1074, _ZN6thrust24THRUST_300001_SM_1000_NS8cuda_cub4core6detail5shmemE;
	add.s32 	%r1075, %r1074, %r1073;
	st.shared.v2.u32 	[%r1075], {%r200, %r245};
$L__BB41_159:
	not.pred 	%p258, %p4;
	@%p258 bra 	$L__BB41_161;
	shl.b32 	%r1076, %r246, 3;
	mov.u32 	%r1077, _ZN6thrust24THRUST_300001_SM_1000_NS8cuda_cub4core6detail5shmemE;
	add.s32 	%r1078, %r1077, %r1076;
	st.shared.v2.u32 	[%r1078], {%r201, %r247};
$L__BB41_161:
	not.pred 	%p259, %p5;
	@%p259 bra 	$L__BB41_163;
	shl.b32 	%r1079, %r248, 3;
	mov.u32 	%r1080, _ZN6thrust24THRUST_300001_SM_1000_NS8cuda_cub4core6detail5shmemE;
	add.s32 	%r1081, %r1080, %r1079;
	st.shared.v2.u32 	[%r1081], {%r202, %r249};
$L__BB41_163:
	mad.lo.s32 	%r1082, %r174, 9, 8;
	setp.ne.s32 	%p260, %r1082, %r4;
	setp.eq.s32 	%p261, %r203, %r204;
	and.pred  	%p262, %p260, %p261;
	@%p262 bra 	$L__BB41_165;
	shl.b32 	%r1083, %r250, 3;
	mov.u32 	%r1084, _ZN6thrust24THRUST_300001_SM_1000_NS8cuda_cub4core6detail5shmemE;
	add.s32 	%r1085, %r1084, %r1083;
	st.shared.v2.u32 	[%r1085], {%r203, %r251};
$L__BB41_165:
	bar.sync 	0;
	setp.ge.u32 	%p263, %r174, %r1832;
	@%p263 bra 	$L__BB41_190;
	add.s32 	%r1086, %r225, %r226;
	add.s32 	%r1087, %r1086, %r227;
	add.s32 	%r1088, %r1087, %r228;
	add.s32 	%r1089, %r1088, %r229;
	add.s32 	%r1090, %r1089, %r230;
	add.s32 	%r1091, %r1090, %r231;
	add.s32 	%r1092, %r1091, %r224;
	not.b32 	%r1093, %r174;
	add.s32 	%r252, %r1092, %r1093;
	and.b32  	%r1094, %r252, 768;
	setp.eq.s32 	%p264, %r1094, 768;
	mov.u32 	%r1831, %r174;
	@%p264 bra 	$L__BB41_169;
	shr.u32 	%r1095, %r252, 8;
	add.s32 	%r1096, %r1095, 1;
	and.b32  	%r1097, %r1096, 3;
	mul.wide.u32 	%rd164, %r174, 4;
	add.s64 	%rd286, %rd4, %rd164;
	add.s64 	%rd285, %rd3, %rd164;
	shl.b32 	%r1098, %r174, 3;
	mov.u32 	%r1099, _ZN6thrust24THRUST_300001_SM_1000_NS8cuda_cub4core6detail5shmemE;
	add.s32 	%r1828, %r1099, %r1098;
	neg.s32 	%r1827, %r1097;
	shl.b32 	%r1100, %r1096, 8;
	and.b32  	%r1101, %r1100, 768;
	add.s32 	%r1831, %r174, %r1101;
$L__BB41_168:
	.pragma "nounroll";
	ld.shared.v2.u32 	{%r1102, %r1103}, [%r1828];
	st.global.u32 	[%rd285], %r1102;
	st.global.u32 	[%rd286], %r1103;
	add.s64 	%rd286, %rd286, 1024;
	add.s64 	%rd285, %rd285, 1024;
	add.s32 	%r1828, %r1828, 2048;
	add.s32 	%r1827, %r1827, 1;
	setp.ne.s32 	%p265, %r1827, 0;
	@%p265 bra 	$L__BB41_168;
$L__BB41_169:
	setp.lt.u32 	%p266, %r252, 768;
	@%p266 bra 	$L__BB41_190;
	mul.wide.u32 	%rd165, %r1831, 4;
	add.s64 	%rd166, %rd165, 2048;
	add.s64 	%rd288, %rd3, %rd166;
	add.s64 	%rd287, %rd4, %rd166;
	shl.b32 	%r1104, %r1831, 3;
	mov.u32 	%r1105, _ZN6thrust24THRUST_300001_SM_1000_NS8cuda_cub4core6detail5shmemE;
	add.s32 	%r1106, %r1104, %r1105;
	add.s32 	%r1830, %r1106, 4096;
$L__BB41_171:
	ld.shared.v2.u32 	{%r1107, %r1108}, [%r1830+-4096];
	st.global.u32 	[%rd288+-2048], %r1107;
	st.global.u32 	[%rd287+-2048], %r1108;
	ld.shared.v2.u32 	{%r1109, %r1110}, [%r1830+-2048];
	st.global.u32 	[%rd288+-1024], %r1109;
	st.global.u32 	[%rd287+-1024], %r1110;
	ld.shared.v2.u32 	{%r1111, %r1112}, [%r1830];
	st.global.u32 	[%rd288], %r1111;
	st.global.u32 	[%rd287], %r1112;
	ld.shared.v2.u32 	{%r1113, %r1114}, [%r1830+2048];
	st.global.u32 	[%rd288+1024], %r1113;
	st.global.u32 	[%rd287+1024], %r1114;
	add.s32 	%r1831, %r1831, 1024;
	add.s64 	%rd288, %rd288, 4096;
	add.s64 	%rd287, %rd287, 4096;
	add.s32 	%r1830, %r1830, 8192;
	setp.lt.s32 	%p267, %r1831, %r1832;
	@%p267 bra 	$L__BB41_171;
	bra.uni 	$L__BB41_190;
$L__BB41_172:
	@%p225 bra 	$L__BB41_174;
	mul.wide.s32 	%rd137, %r234, 4;
	add.s64 	%rd138, %rd3, %rd137;
	st.global.u32 	[%rd138], %r1825;
	add.s64 	%rd139, %rd4, %rd137;
	st.global.u32 	[%rd139], %r235;
$L__BB41_174:
	mad.lo.s32 	%r1053, %r174, 9, 1;
	setp.ne.s32 	%p234, %r1053, %r4;
	setp.eq.s32 	%p235, %r196, %r197;
	and.pred  	%p236, %p234, %p235;
	@%p236 bra 	$L__BB41_176;
	mul.wide.s32 	%rd140, %r236, 4;
	add.s64 	%rd141, %rd3, %rd140;
	st.global.u32 	[%rd141], %r196;
	add.s64 	%rd142, %rd4, %rd140;
	st.global.u32 	[%rd142], %r237;
$L__BB41_176:
	not.pred 	%p237, %p1;
	@%p237 bra 	$L__BB41_178;
	mul.wide.s32 	%rd143, %r238, 4;
	add.s64 	%rd144, %rd3, %rd143;
	st.global.u32 	[%rd144], %r197;
	add.s64 	%rd145, %rd4, %rd143;
	st.global.u32 	[%rd145], %r239;
$L__BB41_178:
	not.pred 	%p238, %p2;
	@%p238 bra 	$L__BB41_180;
	mul.wide.s32 	%rd146, %r240, 4;
	add.s64 	%rd147, %rd3, %rd146;
	st.global.u32 	[%rd147], %r198;
	add.s64 	%rd148, %rd4, %rd146;
	st.global.u32 	[%rd148], %r241;
$L__BB41_180:
	mad.lo.s32 	%r1054, %r174, 9, 4;
	setp.ne.s32 	%p239, %r1054, %r4;
	setp.eq.s32 	%p240, %r199, %r200;
	and.pred  	%p241, %p239, %p240;
	@%p241 bra 	$L__BB41_182;
	mul.wide.s32 	%rd149, %r242, 4;
	add.s64 	%rd150, %rd3, %rd149;
	st.global.u32 	[%rd150], %r199;
	add.s64 	%rd151, %rd4, %rd149;
	st.global.u32 	[%rd151], %r243;
$L__BB41_182:
	not.pred 	%p242, %p3;
	@%p242 bra 	$L__BB41_184;
	mul.wide.s32 	%rd152, %r244, 4;
	add.s64 	%rd153, %rd3, %rd152;
	st.global.u32 	[%rd153], %r200;
	add.s64 	%rd154, %rd4, %rd152;
	st.global.u32 	[%rd154], %r245;
$L__BB41_184:
	not.pred 	%p243, %p4;
	@%p243 bra 	$L__BB41_186;
	mul.wide.s32 	%rd155, %r246, 4;
	add.s64 	%rd156, %rd3, %rd155;
	st.global.u32 	[%rd156], %r201;
	add.s64 	%rd157, %rd4, %rd155;
	st.global.u32 	[%rd157], %r247;
$L__BB41_186:
	not.pred 	%p244, %p5;
	@%p244 bra 	$L__BB41_188;
	mul.wide.s32 	%rd158, %r248, 4;
	add.s64 	%rd159, %rd3, %rd158;
	st.global.u32 	[%rd159], %r202;
	add.s64 	%rd160, %rd4, %rd158;
	st.global.u32 	[%rd160], %r249;
$L__BB41_188:
	mad.lo.s32 	%r1055, %r174, 9, 8;
	setp.ne.s32 	%p245, %r1055, %r4;
	setp.eq.s32 	%p246, %r203, %r204;
	and.pred  	%p247, %p245, %p246;
	@%p247 bra 	$L__BB41_190;
	mul.wide.s32 	%rd161, %r250, 4;
	add.s64 	%rd162, %rd3, %rd161;
	st.global.u32 	[%rd162], %r203;
	add.s64 	%rd163, %rd4, %rd161;
	st.global.u32 	[%rd163], %r251;
$L__BB41_190:
	setp.ne.s32 	%p268, %r174, 255;
	@%p268 bra 	$L__BB41_286;
	setp.ne.s32 	%p269, %r4, 2304;
	@%p269 bra 	$L__BB41_193;
	mul.wide.s32 	%rd167, %r1832, 4;
	add.s64 	%rd168, %rd3, %rd167;
	st.global.u32 	[%rd168], %r204;
	add.s64 	%rd169, %rd4, %rd167;
	st.global.u32 	[%rd169], %r233;
	add.s32 	%r1832, %r1832, 1;
$L__BB41_193:
	ld.param.u64 	%rd279, [_ZN6thrust24THRUST_300001_SM_1000_NS8cuda_cub4core6detail13_kernel_agentINS1_15__reduce_by_key16ReduceByKeyAgentINS0_6detail15normal_iteratorINS0_10device_ptrIiEEEENS0_17constant_iteratorIiNS0_11use_defaultESD_EESB_SB_N4cuda3std3__48equal_toIiEENSH_4plusIiEEPiiEEJSB_SE_SB_SB_SM_N3cub18CUB_300001_SM_100024ReduceByKeyScanTileStateIiiLb1EEESJ_SL_iiEEEvDpT0__param_4];
	cvta.to.global.u64 	%rd170, %rd279;
	st.global.u32 	[%rd170], %r1832;
	bra.uni 	$L__BB41_286;
$L__BB41_194:
	mul.wide.u32 	%rd56, %r3, 4;
	add.s64 	%rd55, %rd2, %rd56;
	// begin inline asm
	ld.global.nc.u32 %r1841, [%rd55];
	// end inline asm
	mov.u32 	%r269, %tid.x;
	and.b32  	%r387, %r269, 31;
	and.b32  	%r388, %r269, 992;
	mul.lo.s32 	%r389, %r388, 9;
	or.b32  	%r270, %r389, %r387;
	setp.ge.u32 	%p15, %r270, %r4;
	mov.u32 	%r1833, %r1841;
	@%p15 bra 	$L__BB41_196;
	add.s32 	%r391, %r270, %r3;
	mul.wide.u32 	%rd58, %r391, 4;
	add.s64 	%rd57, %rd2, %rd58;
	// begin inline asm
	ld.global.nc.u32 %r1833, [%rd57];
	// end inline asm
$L__BB41_196:
	add.s32 	%r392, %r270, 32;
	setp.ge.u32 	%p16, %r392, %r4;
	shl.b32 	%r393, %r270, 2;
	cvt.u64.u32 	%rd59, %r393;
	add.s64 	%rd42, %rd55, %rd59;
	mov.u32 	%r1834, %r1841;
	@%p16 bra 	$L__BB41_198;
	add.s64 	%rd60, %rd42, 128;
	// begin inline asm
	ld.global.nc.u32 %r1834, [%rd60];
	// end inline asm
$L__BB41_198:
	add.s32 	%r395, %r270, 64;
	setp.ge.u32 	%p17, %r395, %r4;
	mov.u32 	%r1835, %r1841;
	@%p17 bra 	$L__BB41_200;
	add.s64 	%rd61, %rd42, 256;
	// begin inline asm
	ld.global.nc.u32 %r1835, [%rd61];
	// end inline asm
$L__BB41_200:
	add.s32 	%r397, %r270, 96;
	setp.ge.u32 	%p18, %r397, %r4;
	mov.u32 	%r1836, %r1841;
	@%p18 bra 	$L__BB41_202;
	add.s64 	%rd62, %rd42, 384;
	// begin inline asm
	ld.global.nc.u32 %r1836, [%rd62];
	// end inline asm
$L__BB41_202:
	add.s32 	%r399, %r270, 128;
	setp.ge.u32 	%p19, %r399, %r4;
	mov.u32 	%r1837, %r1841;
	@%p19 bra 	$L__BB41_204;
	add.s64 	%rd63, %rd42, 512;
	// begin inline asm
	ld.global.nc.u32 %r1837, [%rd63];
	// end inline asm
$L__BB41_204:
	add.s32 	%r401, %r270, 160;
	setp.ge.u32 	%p20, %r401, %r4;
	mov.u32 	%r1838, %r1841;
	@%p20 bra 	$L__BB41_206;
	add.s64 	%rd64, %rd42, 640;
	// begin inline asm
	ld.global.nc.u32 %r1838, [%rd64];
	// end inline asm
$L__BB41_206:
	add.s32 	%r403, %r270, 192;
	setp.ge.u32 	%p21, %r403, %r4;
	mov.u32 	%r1839, %r1841;
	@%p21 bra 	$L__BB41_208;
	add.s64 	%rd65, %rd42, 768;
	// begin inline asm
	ld.global.nc.u32 %r1839, [%rd65];
	// end inline asm
$L__BB41_208:
	add.s32 	%r405, %r270, 224;
	setp.ge.u32 	%p22, %r405, %r4;
	mov.u32 	%r1840, %r1841;
	@%p22 bra 	$L__BB41_210;
	add.s64 	%rd66, %rd42, 896;
	// begin inline asm
	ld.global.nc.u32 %r1840, [%rd66];
	// end inline asm
$L__BB41_210:
	add.s32 	%r407, %r270, 256;
	setp.ge.u32 	%p23, %r407, %r4;
	@%p23 bra 	$L__BB41_212;
	add.s64 	%rd67, %rd42, 1024;
	// begin inline asm
	ld.global.nc.u32 %r1841, [%rd67];
	// end inline asm
$L__BB41_212:
	// begin inline asm
	mov.u32 %r409, %laneid;
	// end inline asm
	shr.u32 	%r290, %r269, 5;
	mad.lo.s32 	%r411, %r290, 288, %r409;
	shl.b32 	%r412, %r411, 2;
	mov.u32 	%r413, _ZN6thrust24THRUST_300001_SM_1000_NS8cuda_cub4core6detail5shmemE;
	add.s32 	%r291, %r413, %r412;
	st.shared.u32 	[%r291], %r1833;
	st.shared.u32 	[%r291+128], %r1834;
	st.shared.u32 	[%r291+256], %r1835;
	st.shared.u32 	[%r291+384], %r1836;
	st.shared.u32 	[%r291+512], %r1837;
	st.shared.u32 	[%r291+640], %r1838;
	st.shared.u32 	[%r291+768], %r1839;
	st.shared.u32 	[%r291+896], %r1840;
	st.shared.u32 	[%r291+1024], %r1841;
	bar.warp.sync 	-1;
	shl.b32 	%r414, %r409, 5;
	add.s32 	%r292, %r291, %r414;
	ld.shared.u32 	%r293, [%r292];
	ld.shared.u32 	%r294, [%r292+4];
	ld.shared.u32 	%r295, [%r292+8];
	ld.shared.u32 	%r296, [%r292+12];
	ld.shared.u32 	%r297, [%r292+16];
	ld.shared.u32 	%r298, [%r292+20];
	ld.shared.u32 	%r299, [%r292+24];
	ld.shared.u32 	%r300, [%r292+28];
	ld.shared.u32 	%r301, [%r292+32];
	setp.ne.s32 	%p24, %r269, 0;
	mov.b32 	%r1843, 0;
	@%p24 bra 	$L__BB41_214;
	add.s64 	%rd68, %rd55, -4;
	// begin inline asm
	ld.global.nc.u32 %r1843, [%rd68];
	// end inline asm
$L__BB41_214:
	setp.eq.s32 	%p25, %r269, 0;
	bar.sync 	0;
	st.shared.u32 	[%r291], %r1;
	st.shared.u32 	[%r291+128], %r1;
	st.shared.u32 	[%r291+256], %r1;
	st.shared.u32 	[%r291+384], %r1;
	st.shared.u32 	[%r291+512], %r1;
	st.shared.u32 	[%r291+640], %r1;
	st.shared.u32 	[%r291+768], %r1;
	st.shared.u32 	[%r291+896], %r1;
	st.shared.u32 	[%r291+1024], %r1;
	bar.warp.sync 	-1;
	ld.shared.u32 	%r304, [%r292];
	ld.shared.u32 	%r305, [%r292+4];
	ld.shared.u32 	%r306, [%r292+8];
	ld.shared.u32 	%r307, [%r292+12];
	ld.shared.u32 	%r308, [%r292+16];
	ld.shared.u32 	%r309, [%r292+20];
	ld.shared.u32 	%r310, [%r292+24];
	ld.shared.u32 	%r311, [%r292+28];
	ld.shared.u32 	%r312, [%r292+32];
	bar.sync 	0;
	shl.b32 	%r416, %r269, 2;
	add.s32 	%r418, %r413, %r416;
	add.s32 	%r313, %r418, 1148;
	st.shared.u32 	[%r418+1148], %r301;
	bar.sync 	0;
	@%p25 bra 	$L__BB41_216;
	ld.shared.u32 	%r1843, [%r313+-4];
$L__BB41_216:
	setp.ne.s32 	%p26, %r1843, %r293;
	setp.ne.s32 	%p27, %r293, %r294;
	setp.ne.s32 	%p28, %r294, %r295;
	setp.ne.s32 	%p29, %r295, %r296;
	setp.ne.s32 	%p30, %r296, %r297;
	setp.ne.s32 	%p31, %r297, %r298;
	setp.ne.s32 	%p32, %r298, %r299;
	setp.ne.s32 	%p33, %r299, %r300;
	setp.ne.s32 	%p34, %r300, %r301;
	mul.lo.s32 	%r479, %r269, 9;
	setp.eq.s32 	%p35, %r479, %r4;
	or.pred  	%p36, %p35, %p26;
	selp.u32 	%r480, 1, 0, %p36;
	add.s32 	%r481, %r479, 1;
	setp.eq.s32 	%p37, %r481, %r4;
	or.pred  	%p6, %p37, %p27;
	selp.u32 	%r482, 1, 0, %p6;
	add.s32 	%r483, %r479, 2;
	setp.eq.s32 	%p38, %r483, %r4;
	or.pred  	%p7, %p38, %p28;
	selp.u32 	%r484, 1, 0, %p7;
	add.s32 	%r485, %r479, 3;
	setp.eq.s32 	%p39, %r485, %r4;
	or.pred  	%p40, %p39, %p29;
	selp.u32 	%r486, 1, 0, %p40;
	add.s32 	%r487, %r479, 4;
	setp.eq.s32 	%p41, %r487, %r4;
	or.pred  	%p42, %p41, %p30;
	selp.u32 	%r488, 1, 0, %p42;
	add.s32 	%r489, %r479, 5;
	setp.eq.s32 	%p43, %r489, %r4;
	or.pred  	%p44, %p43, %p31;
	selp.u32 	%r490, 1, 0, %p44;
	add.s32 	%r491, %r479, 6;
	setp.eq.s32 	%p45, %r491, %r4;
	or.pred  	%p8, %p45, %p32;
	selp.u32 	%r492, 1, 0, %p8;
	add.s32 	%r493, %r479, 7;
	setp.eq.s32 	%p46, %r493, %r4;
	or.pred  	%p47, %p46, %p33;
	selp.u32 	%r494, 1, 0, %p47;
	add.s32 	%r495, %r479, 8;
	setp.eq.s32 	%p48, %r495, %r4;
	or.pred  	%p49, %p48, %p34;
	selp.u32 	%r496, 1, 0, %p49;
	add.s32 	%r497, %r482, %r480;
	selp.b32 	%r498, 0, %r304, %p6;
	add.s32 	%r499, %r305, %r498;
	add.s32 	%r500, %r497, %r484;
	selp.b32 	%r501, 0, %r499, %p7;
	add.s32 	%r502, %r306, %r501;
	add.s32 	%r503, %r500, %r486;
	selp.b32 	%r504, 0, %r502, %p40;
	add.s32 	%r505, %r307, %r504;
	add.s32 	%r506, %r503, %r488;
	selp.b32 	%r507, 0, %r505, %p42;
	add.s32 	%r508, %r308, %r507;
	add.s32 	%r509, %r506, %r490;
	selp.b32 	%r510, 0, %r508, %p44;
	add.s32 	%r511, %r309, %r510;
	add.s32 	%r512, %r509, %r492;
	selp.b32 	%r513, 0, %r511, %p8;
	add.s32 	%r514, %r310, %r513;
	add.s32 	%r316, %r512, %r494;
	selp.b32 	%r515, 0, %r514, %p47;
	add.s32 	%r516, %r311, %r515;
	add.s32 	%r420, %r316, %r496;
	selp.b32 	%r517, 0, %r516, %p49;
	add.s32 	%r425, %r312, %r517;
	mov.b32 	%r476, 1;
	mov.b32 	%r477, 0;
	mov.b32 	%r478, -1;
	// begin inline asm
	shfl.sync.up.b32 %r419, %r420, %r476, %r477, %r478;
	// end inline asm
	// begin inline asm
	shfl.sync.up.b32 %r424, %r425, %r476, %r477, %r478;
	// end inline asm
	setp.eq.s32 	%p50, %r420, 0;
	selp.b32 	%r518, %r424, 0, %p50;
	setp.lt.s32 	%p51, %r409, 1;
	selp.b32 	%r519, 0, %r419, %p51;
	add.s32 	%r430, %r519, %r420;
	selp.b32 	%r520, 0, %r518, %p51;
	add.s32 	%r435, %r520, %r425;
	mov.b32 	%r436, 2;
	// begin inline asm
	shfl.sync.up.b32 %r429, %r430, %r436, %r477, %r478;
	// end inline asm
	// begin inline asm
	shfl.sync.up.b32 %r434, %r435, %r436, %r477, %r478;
	// end inline asm
	setp.eq.s32 	%p52, %r430, 0;
	selp.b32 	%r521, %r434, 0, %p52;
	setp.lt.s32 	%p53, %r409, 2;
	selp.b32 	%r522, 0, %r429, %p53;
	add.s32 	%r440, %r522, %r430;
	selp.b32 	%r523, 0, %r521, %p53;
	add.s32 	%r445, %r523, %r435;
	mov.b32 	%r446, 4;
	// begin inline asm
	shfl.sync.up.b32 %r439, %r440, %r446, %r477, %r478;
	// end inline asm
	// begin inline asm
	shfl.sync.up.b32 %r444, %r445, %r446, %r477, %r478;
	// end inline asm
	setp.eq.s32 	%p54, %r440, 0;
	selp.b32 	%r524, %r444, 0, %p54;
	setp.lt.s32 	%p55, %r409, 4;
	selp.b32 	%r525, 0, %r439, %p55;
	add.s32 	%r450, %r525, %r440;
	selp.b32 	%r526, 0, %r524, %p55;
	add.s32 	%r455, %r526, %r445;
	mov.b32 	%r456, 8;
	// begin inline asm
	shfl.sync.up.b32 %r449, %r450, %r456, %r477, %r478;
	// end inline asm
	// begin inline asm
	shfl.sync.up.b32 %r454, %r455, %r456, %r477, %r478;
	// end inline asm
	setp.eq.s32 	%p56, %r450, 0;
	selp.b32 	%r527, %r454, 0, %p56;
	setp.lt.s32 	%p57, %r409, 8;
	selp.b32 	%r528, 0, %r449, %p57;
	add.s32 	%r460, %r528, %r450;
	selp.b32 	%r529, 0, %r527, %p57;
	add.s32 	%r465, %r529, %r455;
	mov.b32 	%r466, 16;
	// begin inline asm
	shfl.sync.up.b32 %r459, %r460, %r466, %r477, %r478;
	// end inline asm
	// begin inline asm
	shfl.sync.up.b32 %r464, %r465, %r466, %r477, %r478;
	// end inline asm
	setp.eq.s32 	%p58, %r460, 0;
	selp.b32 	%r530, %r464, 0, %p58;
	setp.lt.s32 	%p59, %r409, 16;
	selp.b32 	%r531, 0, %r459, %p59;
	add.s32 	%r470, %r531, %r460;
	selp.b32 	%r532, 0, %r530, %p59;
	add.s32 	%r475, %r532, %r465;
	// begin inline asm
	shfl.sync.up.b32 %r1847, %r470, %r476, %r477, %r478;
	// end inline asm
	// begin inline asm
	shfl.sync.up.b32 %r1848, %r475, %r476, %r477, %r478;
	// end inline asm
	setp.ne.s32 	%p60, %r409, 31;
	@%p60 bra 	$L__BB41_218;
	shl.b32 	%r533, %r290, 3;
	mov.u32 	%r534, _ZN6thrust24THRUST_300001_SM_1000_NS8cuda_cub4core6detail5shmemE;
	add.s32 	%r535, %r534, %r533;
	st.shared.v2.u32 	[%r535], {%r470, %r475};
$L__BB41_218:
	bar.sync 	0;
	ld.shared.v4.u32 	{%r536, %r537, %r538, %r539}, [_ZN6thrust24THRUST_300001_SM_1000_NS8cuda_cub4core6detail5shmemE];
	add.s32 	%r540, %r538, %r536;
	setp.eq.s32 	%p61, %r538, 0;
	selp.b32 	%r541, %r537, 0, %p61;
	add.s32 	%r542, %r541, %r539;
	setp.eq.s32 	%p62, %r290, 2;
	selp.b32 	%r543, %r540, %r536, %p62;
	selp.b32 	%r544, %r542, %r537, %p62;
	ld.shared.v4.u32 	{%r545, %r546, %r547, %r548}, [_ZN6thrust24THRUST_300001_SM_1000_NS8cuda_cub4core6detail5shmemE+16];
	add.s32 	%r549, %r545, %r540;
	setp.eq.s32 	%p63, %r545, 0;
	selp.b32 	%r550, %r542, 0, %p63;
	add.s32 	%r551, %r550, %r546;
	setp.eq.s32 	%p64, %r290, 3;
	selp.b32 	%r552, %r549, %r543, %p64;
	selp.b32 	%r553, %r551, %r544, %p64;
	add.s32 	%r554, %r547, %r549;
	setp.eq.s32 	%p65, %r547, 0;
	selp.b32 	%r555, %r551, 0, %p65;
	add.s32 	%r556, %r555, %r548;
	setp.eq.s32 	%p66, %r290, 4;
	selp.b32 	%r557, %r554, %r552, %p66;
	selp.b32 	%r558, %r556, %r553, %p66;
	ld.shared.v4.u32 	{%r559, %r560, %r561, %r562}, [_ZN6thrust24THRUST_300001_SM_1000_NS8cuda_cub4core6detail5shmemE+32];
	add.s32 	%r563, %r559, %r554;
	setp.eq.s32 	%p67, %r559, 0;
	selp.b32 	%r564, %r556, 0, %p67;
	add.s32 	%r565, %r564, %r560;
	setp.eq.s32 	%p68, %r290, 5;
	selp.b32 	%r566, %r563, %r557, %p68;
	selp.b32 	%r567, %r565, %r558, %p68;
	add.s32 	%r568, %r561, %r563;
	setp.eq.s32 	%p69, %r561, 0;
	selp.b32 	%r569, %r565, 0, %p69;
	add.s32 	%r570, %r569, %r562;
	setp.eq.s32 	%p70, %r290, 6;
	selp.b32 	%r571, %r568, %r566, %p70;
	selp.b32 	%r572, %r570, %r567, %p70;
	ld.shared.v4.u32 	{%r573, %r574, %r575, %r576}, [_ZN6thrust24THRUST_300001_SM_1000_NS8cuda_cub4core6detail5shmemE+48];
	add.s32 	%r577, %r573, %r568;
	setp.eq.s32 	%p71, %r573, 0;
	selp.b32 	%r578, %r570, 0, %p71;
	add.s32 	%r579, %r578, %r574;
	setp.eq.s32 	%p72, %r290, 7;
	selp.b32 	%r321, %r577, %r571, %p72;
	selp.b32 	%r322, %r579, %r572, %p72;
	add.s32 	%r323, %r575, %r577;
	setp.eq.s32 	%p73, %r575, 0;
	selp.b32 	%r580, %r579, 0, %p73;
	add.s32 	%r324, %r580, %r576;
	setp.lt.u32 	%p74, %r269, 32;
	@%p74 bra 	$L__BB41_220;
	setp.eq.s32 	%p75, %r1847, 0;
	selp.b32 	%r581, %r322, 0, %p75;
	add.s32 	%r582, %r581, %r1848;
	setp.eq.s32 	%p76, %r409, 0;
	selp.b32 	%r583, 0, %r1847, %p76;
	add.s32 	%r1847, %r321, %r583;
	selp.b32 	%r1848, %r322, %r582, %p76;
	bra.uni 	$L__BB41_236;
$L__BB41_220:
	setp.ne.s32 	%p77, %r269, 0;
	mul.wide.u32 	%rd69, %r2, 16;
	add.s64 	%rd43, %rd1, %rd69;
	@%p77 bra 	$L__BB41_222;
	st.shared.u32 	[_ZN6thrust24THRUST_300001_SM_1000_NS8cuda_cub4core6detail5shmemE+116], %r323;
	st.shared.u32 	[_ZN6thrust24THRUST_300001_SM_1000_NS8cuda_cub4core6detail5shmemE+120], %r324;
	mov.b64 	%rd71, {%r323, %r324};
	add.s64 	%rd70, %rd43, 512;
	mov.b64 	%rd72, 100;
	// begin inline asm
	st.relaxed.gpu.v2.u64 [%rd70], {%rd71, %rd72};
	// end inline asm
$L__BB41_222:
	mov.u32 	%r584, %nctaid.x;
	setp.gt.u32 	%p78, %r584, 499;
	@%p78 bra 	$L__BB41_224;
	membar.cta;
	bra.uni 	$L__BB41_225;
$L__BB41_224:
	mov.b32 	%r585, 450;
	// begin inline asm
	nanosleep.u32 %r585;
	// end inline asm
$L__BB41_225:
	mul.wide.u32 	%rd76, %r269, 16;
	xor.b64  	%rd77, %rd76, -16;
	add.s64 	%rd78, %rd43, %rd77;
	add.s64 	%rd75, %rd78, 512;
$L__BB41_226:
	// begin inline asm
	ld.relaxed.gpu.v2.u64 {%rd73, %rd289}, [%rd75];
	// end inline asm
	setp.eq.s64 	%p79, %rd289, 99;
	mov.b32 	%r586, -1;
	vote.sync.any.pred 	%p80, %p79, %r586;
	@%p80 bra 	$L__BB41_226;
	mov.b64 	{%r590, %r595}, %rd73;
	setp.eq.s64 	%p81, %rd289, 101;
	mov.b32 	%r638, -1;
	vote.sync.ballot.b32 	%r639, %p81, %r638;
	// begin inline asm
	mov.u32 %r588, %lanemask_ge;
	// end inline asm
	and.b32  	%r640, %r639, %r588;
	or.b32  	%r641, %r640, -2147483648;
	add.s32 	%r642, %r641, -1;
	not.b32 	%r643, %r641;
	and.b32  	%r644, %r643, %r642;
	popc.b32 	%r592, %r644;
	mov.b32 	%r596, 1;
	// begin inline asm
	shfl.sync.down.b32 %r589, %r590, %r596, %r592, %r638;
	// end inline asm
	// begin inline asm
	shfl.sync.down.b32 %r594, %r595, %r596, %r592, %r638;
	// end inline asm
	setp.lt.s32 	%p83, %r409, %r592;
	setp.eq.s32 	%p84, %r590, 0;
	selp.b32 	%r645, %r589, 0, %p83;
	add.s32 	%r600, %r645, %r590;
	selp.b32 	%r646, %r594, 0, %p84;
	selp.b32 	%r647, %r646, 0, %p83;
	add.s32 	%r605, %r647, %r595;
	mov.b32 	%r606, 2;
	// begin inline asm
	shfl.sync.down.b32 %r599, %r600, %r606, %r592, %r638;
	// end inline asm
	// begin inline asm
	shfl.sync.down.b32 %r604, %r605, %r606, %r592, %r638;
	// end inline asm
	add.s32 	%r648, %r409, 2;
	setp.gt.s32 	%p85, %r648, %r592;
	setp.eq.s32 	%p86, %r600, 0;
	selp.b32 	%r649, %r604, 0, %p86;
	selp.b32 	%r650, 0, %r599, %p85;
	add.s32 	%r610, %r600, %r650;
	selp.b32 	%r651, 0, %r649, %p85;
	add.s32 	%r615, %r651, %r605;
	mov.b32 	%r616, 4;
	// begin inline asm
	shfl.sync.down.b32 %r609, %r610, %r616, %r592, %r638;
	// end inline asm
	// begin inline asm
	shfl.sync.down.b32 %r614, %r615, %r616, %r592, %r638;
	// end inline asm
	add.s32 	%r652, %r409, 4;
	setp.gt.s32 	%p87, %r652, %r592;
	setp.eq.s32 	%p88, %r610, 0;
	selp.b32 	%r653, %r614, 0, %p88;
	selp.b32 	%r654, 0, %r609, %p87;
	add.s32 	%r620, %r610, %r654;
	selp.b32 	%r655, 0, %r653, %p87;
	add.s32 	%r625, %r615, %r655;
	mov.b32 	%r626, 8;
	// begin inline asm
	shfl.sync.down.b32 %r619, %r620, %r626, %r592, %r638;
	// end inline asm
	// begin inline asm
	shfl.sync.down.b32 %r624, %r625, %r626, %r592, %r638;
	// end inline asm
	add.s32 	%r656, %r409, 8;
	setp.gt.s32 	%p89, %r656, %r592;
	setp.eq.s32 	%p90, %r620, 0;
	selp.b32 	%r657, %r624, 0, %p90;
	selp.b32 	%r658, 0, %r619, %p89;
	add.s32 	%r630, %r620, %r658;
	selp.b32 	%r659, 0, %r657, %p89;
	add.s32 	%r635, %r625, %r659;
	mov.b32 	%r636, 16;
	// begin inline asm
	shfl.sync.down.b32 %r629, %r630, %r636, %r592, %r638;
	// end inline asm
	// begin inline asm
	shfl.sync.down.b32 %r634, %r635, %r636, %r592, %r638;
	// end inline asm
	add.s32 	%r660, %r409, 16;
	setp.gt.s32 	%p91, %r660, %r592;
	setp.eq.s32 	%p92, %r630, 0;
	selp.b32 	%r661, %r634, 0, %p92;
	selp.b32 	%r662, 0, %r629, %p91;
	add.s32 	%r1844, %r662, %r630;
	selp.b32 	%r663, 0, %r661, %p91;
	add.s32 	%r1845, %r635, %r663;
	not.b32 	%r664, %r269;
	add.s32 	%r1846, %r2, %r664;
	add.s64 	%rd46, %rd1, 512;
$L__BB41_228:
	setp.ne.s64 	%p93, %rd289, 101;
	mov.b32 	%r665, -1;
	vote.sync.all.pred 	%p94, %p93, %r665;
	not.pred 	%p95, %p94;
	@%p95 bra 	$L__BB41_232;
	mul.wide.s32 	%rd122, %r1846, 16;
	add.s64 	%rd123, %rd46, %rd122;
	add.s64 	%rd121, %rd123, -512;
$L__BB41_230:
	// begin inline asm
	ld.relaxed.gpu.v2.u64 {%rd119, %rd289}, [%rd121];
	// end inline asm
	setp.eq.s64 	%p151, %rd289, 99;
	mov.b32 	%r758, -1;
	vote.sync.any.pred 	%p152, %p151, %r758;
	@%p152 bra 	$L__BB41_230;
	mov.b64 	{%r761, %r766}, %rd119;
	setp.eq.s64 	%p153, %rd289, 101;
	mov.b32 	%r809, -1;
	vote.sync.ballot.b32 	%r810, %p153, %r809;
	and.b32  	%r811, %r810, %r588;
	or.b32  	%r812, %r811, -2147483648;
	add.s32 	%r813, %r812, -1;
	not.b32 	%r814, %r812;
	and.b32  	%r815, %r814, %r813;
	popc.b32 	%r763, %r815;
	mov.b32 	%r767, 1;
	// begin inline asm
	shfl.sync.down.b32 %r760, %r761, %r767, %r763, %r809;
	// end inline asm
	// begin inline asm
	shfl.sync.down.b32 %r765, %r766, %r767, %r763, %r809;
	// end inline asm
	setp.lt.s32 	%p155, %r409, %r763;
	setp.eq.s32 	%p156, %r761, 0;
	selp.b32 	%r816, %r760, 0, %p155;
	add.s32 	%r771, %r816, %r761;
	selp.b32 	%r817, %r765, 0, %p156;
	selp.b32 	%r818, %r817, 0, %p155;
	add.s32 	%r776, %r818, %r766;
	mov.b32 	%r777, 2;
	// begin inline asm
	shfl.sync.down.b32 %r770, %r771, %r777, %r763, %r809;
	// end inline asm
	// begin inline asm
	shfl.sync.down.b32 %r775, %r776, %r777, %r763, %r809;
	// end inline asm
	add.s32 	%r819, %r409, 2;
	setp.gt.s32 	%p157, %r819, %r763;
	setp.eq.s32 	%p158, %r771, 0;
	selp.b32 	%r820, %r775, 0, %p158;
	selp.b32 	%r821, 0, %r770, %p157;
	add.s32 	%r781, %r771, %r821;
	selp.b32 	%r822, 0, %r820, %p157;
	add.s32 	%r786, %r822, %r776;
	mov.b32 	%r787, 4;
	// begin inline asm
	shfl.sync.down.b32 %r780, %r781, %r787, %r763, %r809;
	// end inline asm
	// begin inline asm
	shfl.sync.down.b32 %r785, %r786, %r787, %r763, %r809;
	// end inline asm
	add.s32 	%r823, %r409, 4;
	setp.gt.s32 	%p159, %r823, %r763;
	setp.eq.s32 	%p160, %r781, 0;
	selp.b32 	%r824, %r785, 0, %p160;
	selp.b32 	%r825, 0, %r780, %p159;
	add.s32 	%r791, %r781, %r825;
	selp.b32 	%r826, 0, %r824, %p159;
	add.s32 	%r796, %r786, %r826;
	mov.b32 	%r797, 8;
	// begin inline asm
	shfl.sync.down.b32 %r790, %r791, %r797, %r763, %r809;
	// end inline asm
	// begin inline asm
	shfl.sync.down.b32 %r795, %r796, %r797, %r763, %r809;
	// end inline asm
	add.s32 	%r827, %r409, 8;
	setp.gt.s32 	%p161, %r827, %r763;
	setp.eq.s32 	%p162, %r791, 0;
	selp.b32 	%r828, %r795, 0, %p162;
	selp.b32 	%r829, 0, %r790, %p161;
	add.s32 	%r801, %r791, %r829;
	selp.b32 	%r830, 0, %r828, %p161;
	add.s32 	%r806, %r796, %r830;
	mov.b32 	%r807, 16;
	// begin inline asm
	shfl.sync.down.b32 %r800, %r801, %r807, %r763, %r809;
	// end inline asm
	// begin inline asm
	shfl.sync.down.b32 %r805, %r806, %r807, %r763, %r809;
	// end inline asm
	add.s32 	%r831, %r409, 16;
	setp.gt.s32 	%p163, %r831, %r763;
	setp.eq.s32 	%p164, %r801, 0;
	selp.b32 	%r832, %r805, 0, %p164;
	selp.b32 	%r833, 0, %r800, %p163;
	selp.b32 	%r834, 0, %r832, %p163;
	add.s32 	%r835, %r806, %r834;
	add.s32 	%r836, %r833, %r1844;
	add.s32 	%r334, %r836, %r801;
	setp.eq.s32 	%p165, %r1844, 0;
	selp.b32 	%r837, %r835, 0, %p165;
	add.s32 	%r1845, %r837, %r1845;
	add.s32 	%r1846, %r1846, -32;
	mov.u32 	%r1844, %r334;
	bra.uni 	$L__BB41_228;
$L__BB41_232:
	@%p77 bra 	$L__BB41_234;
	add.s32 	%r667, %r1844, %r323;
	setp.eq.s32 	%p97, %r323, 0;
	selp.b32 	%r668, %r1845, 0, %p97;
	add.s32 	%r669, %r668, %r324;
	mov.b64 	%rd80, {%r667, %r669};
	add.s64 	%rd79, %rd43, 512;
	mov.b64 	%rd81, 101;
	// begin inline asm
	st.relaxed.gpu.v2.u64 [%rd79], {%rd80, %rd81};
	// end inline asm
	st.shared.u32 	[_ZN6thrust24THRUST_300001_SM_1000_NS8cuda_cub4core6detail5shmemE+100], %r1844;
	st.shared.v2.u32 	[_ZN6thrust24THRUST_300001_SM_1000_NS8cuda_cub4core6detail5shmemE+104], {%r1845, %r667};
	st.shared.u32 	[_ZN6thrust24THRUST_300001_SM_1000_NS8cuda_cub4core6detail5shmemE+112], %r669;
$L__BB41_234:
	setp.ne.s32 	%p98, %r409, 0;
	@%p98 bra 	$L__BB41_236;
	st.shared.v2.u32 	[_ZN6thrust24THRUST_300001_SM_1000_NS8cuda_cub4core6detail5shmemE+72], {%r1844, %r1845};
	mov.u32 	%r1847, %r1844;
	mov.u32 	%r1848, %r1845;
$L__BB41_236:
	setp.eq.s32 	%p99, %r269, 0;
	bar.sync 	0;
	@%p99 bra 	$L__BB41_238;
	ld.shared.v2.u32 	{%r670, %r671}, [_ZN6thrust24THRUST_300001_SM_1000_NS8cuda_cub4core6detail5shmemE+72];
	add.s32 	%r339, %r670, %r1847;
	setp.eq.s32 	%p100, %r1847, 0;
	selp.b32 	%r672, %r671, 0, %p100;
	add.s32 	%r1848, %r672, %r1848;
	mov.u32 	%r1847, %r339;
$L__BB41_238:
	mul.lo.s32 	%r673, %r269, 9;
	setp.eq.s32 	%p101, %r673, %r4;
	setp.ne.s32 	%p102, %r1843, %r293;
	or.pred  	%p103, %p101, %p102;
	selp.u32 	%r674, 1, 0, %p103;
	add.s32 	%r343, %r1847, %r674;
	selp.b32 	%r675, 0, %r1848, %p103;
	add.s32 	%r344, %r675, %r304;
	selp.u32 	%r676, 1, 0, %p6;
	add.s32 	%r677, %r676, %r674;
	add.s32 	%r345, %r677, %r1847;
	selp.b32 	%r678, 0, %r344, %p6;
	add.s32 	%r346, %r305, %r678;
	selp.u32 	%r679, 1, 0, %p7;
	add.s32 	%r347, %r345, %r679;
	selp.b32 	%r680, 0, %r346, %p7;
	add.s32 	%r348, %r306, %r680;
	add.s32 	%r681, %r673, 3;
	setp.eq.s32 	%p104, %r681, %r4;
	setp.ne.s32 	%p105, %r295, %r296;
	or.pred  	%p106, %p104, %p105;
	selp.u32 	%r682, 1, 0, %p106;
	add.s32 	%r349, %r347, %r682;
	selp.b32 	%r683, 0, %r348, %p106;
	add.s32 	%r350, %r307, %r683;
	add.s32 	%r684, %r673, 4;
	setp.eq.s32 	%p107, %r684, %r4;
	setp.ne.s32 	%p108, %r296, %r297;
	or.pred  	%p9, %p107, %p108;
	selp.u32 	%r685, 1, 0, %p9;
	add.s32 	%r351, %r349, %r685;
	selp.b32 	%r686, 0, %r350, %p9;
	add.s32 	%r352, %r308, %r686;
	add.s32 	%r687, %r673, 5;
	setp.eq.s32 	%p109, %r687, %r4;
	setp.ne.s32 	%p110, %r297, %r298;
	or.pred  	%p10, %p109, %p110;
	selp.u32 	%r688, 1, 0, %p10;
	add.s32 	%r353, %r351, %r688;
	selp.b32 	%r689, 0, %r352, %p10;
	add.s32 	%r354, %r309, %r689;
	selp.u32 	%r690, 1, 0, %p8;
	add.s32 	%r355, %r353, %r690;
	selp.b32 	%r691, 0, %r354, %p8;
	add.s32 	%r356, %r310, %r691;
	add.s32 	%r357, %r316, %r1847;
	add.s32 	%r692, %r673, 7;
	setp.eq.s32 	%p111, %r692, %r4;
	setp.ne.s32 	%p112, %r299, %r300;
	or.pred  	%p11, %p111, %p112;
	selp.b32 	%r693, 0, %r356, %p11;
	add.s32 	%r358, %r311, %r693;
	ld.shared.v2.u32 	{%r359, %r360}, [_ZN6thrust24THRUST_300001_SM_1000_NS8cuda_cub4core6detail5shmemE+112];
	ld.shared.u32 	%r1858, [_ZN6thrust24THRUST_300001_SM_1000_NS8cuda_cub4core6detail5shmemE+108];
	ld.shared.u32 	%r362, [_ZN6thrust24THRUST_300001_SM_1000_NS8cuda_cub4core6detail5shmemE+100];
	setp.lt.s32 	%p113, %r360, 257;
	@%p113 bra 	$L__BB41_264;
	bar.sync 	0;
	mul.lo.s32 	%r697, %r269, 9;
	setp.ne.s32 	%p129, %r697, %r4;
	setp.eq.s32 	%p130, %r1843, %r293;
	and.pred  	%p131, %p129, %p130;
	@%p131 bra 	$L__BB41_241;
	sub.s32 	%r698, %r1847, %r362;
	shl.b32 	%r699, %r698, 3;
	mov.u32 	%r700, _ZN6thrust24THRUST_300001_SM_1000_NS8cuda_cub4core6detail5shmemE;
	add.s32 	%r701, %r700, %r699;
	st.shared.v2.u32 	[%r701], {%r1843, %r1848};
$L__BB41_241:
	not.pred 	%p132, %p6;
	@%p132 bra 	$L__BB41_243;
	sub.s32 	%r702, %r343, %r362;
	shl.b32 	%r703, %r702, 3;
	mov.u32 	%r704, _ZN6thrust24THRUST_300001_SM_1000_NS8cuda_cub4core6detail5shmemE;
	add.s32 	%r705, %r704, %r703;
	st.shared.v2.u32 	[%r705], {%r293, %r344};
$L__BB41_243:
	not.pred 	%p133, %p7;
	@%p133 bra 	$L__BB41_245;
	sub.s32 	%r706, %r345, %r362;
	shl.b32 	%r707, %r706, 3;
	mov.u32 	%r708, _ZN6thrust24THRUST_300001_SM_1000_NS8cuda_cub4core6detail5shmemE;
	add.s32 	%r709, %r708, %r707;
	st.shared.v2.u32 	[%r709], {%r294, %r346};
$L__BB41_245:
	mad.lo.s32 	%r710, %r269, 9, 3;
	setp.ne.s32 	%p134, %r710, %r4;
	setp.eq.s32 	%p135, %r295, %r296;
	and.pred  	%p136, %p134, %p135;
	@%p136 bra 	$L__BB41_247;
	sub.s32 	%r711, %r347, %r362;
	shl.b32 	%r712, %r711, 3;
	mov.u32 	%r713, _ZN6thrust24THRUST_300001_SM_1000_NS8cuda_cub4core6detail5shmemE;
	add.s32 	%r714, %r713, %r712;
	st.shared.v2.u32 	[%r714], {%r295, %r348};
$L__BB41_247:
	not.pred 	%p137, %p9;
	@%p137 bra 	$L__BB41_249;
	sub.s32 	%r715, %r349, %r362;
	shl.b32 	%r716, %r715, 3;
	mov.u32 	%r717, _ZN6thrust24THRUST_300001_SM_1000_NS8cuda_cub4core6detail5shmemE;
	add.s32 	%r718, %r717, %r716;
	st.shared.v2.u32 	[%r718], {%r296, %r350};
$L__BB41_249:
	not.pred 	%p138, %p10;
	@%p138 bra 	$L__BB41_251;
	sub.s32 	%r719, %r351, %r362;
	shl.b32 	%r720, %r719, 3;
	mov.u32 	%r721, _ZN6thrust24THRUST_300001_SM_1000_NS8cuda_cub4core6detail5shmemE;
	add.s32 	%r722, %r721, %r720;
	st.shared.v2.u32 	[%r722], {%r297, %r352};
$L__BB41_251:
	not.pred 	%p139, %p8;
	@%p139 bra 	$L__BB41_253;
	sub.s32 	%r723, %r353, %r362;
	shl.b32 	%r724, %r723, 3;
	mov.u32 	%r725, _ZN6thrust24THRUST_300001_SM_1000_NS8cuda_cub4core6detail5shmemE;
	add.s32 	%r726, %r725, %r724;
	st.shared.v2.u32 	[%r726], {%r298, %r354};
$L__BB41_253:
	not.pred 	%p140, %p11;
	@%p140 bra 	$L__BB41_255;
	sub.s32 	%r727, %r355, %r362;
	shl.b32 	%r728, %r727, 3;
	mov.u32 	%r729, _ZN6thrust24THRUST_300001_SM_1000_NS8cuda_cub4core6detail5shmemE;
	add.s32 	%r730, %r729, %r728;
	st.shared.v2.u32 	[%r730], {%r299, %r356};
$L__BB41_255:
	mad.lo.s32 	%r731, %r269, 9, 8;
	setp.ne.s32 	%p141, %r731, %r4;
	setp.eq.s32 	%p142, %r300, %r301;
	and.pred  	%p143, %p141, %p142;
	@%p143 bra 	$L__BB41_257;
	sub.s32 	%r732, %r357, %r362;
	shl.b32 	%r733, %r732, 3;
	mov.u32 	%r734, _ZN6thrust24THRUST_300001_SM_1000_NS8cuda_cub4core6detail5shmemE;
	add.s32 	%r735, %r734, %r733;
	st.shared.v2.u32 	[%r735], {%r300, %r358};
$L__BB41_257:
	bar.sync 	0;
	setp.ge.s32 	%p144, %r269, %r360;
	@%p144 bra 	$L__BB41_282;
	not.b32 	%r736, %r269;
	add.s32 	%r363, %r360, %r736;
	and.b32  	%r737, %r363, 768;
	setp.eq.s32 	%p145, %r737, 768;
	mov.u32 	%r1857, %r269;
	@%p145 bra 	$L__BB41_261;
	shr.u32 	%r738, %r363, 8;
	add.s32 	%r739, %r738, 1;
	and.b32  	%r740, %r739, 3;
	shl.b32 	%r741, %r269, 3;
	mov.u32 	%r742, _ZN6thrust24THRUST_300001_SM_1000_NS8cuda_cub4core6detail5shmemE;
	add.s32 	%r1853, %r742, %r741;
	add.s32 	%r1852, %r269, %r362;
	neg.s32 	%r1851, %r740;
	shl.b32 	%r743, %r739, 8;
	and.b32  	%r744, %r743, 768;
	add.s32 	%r1857, %r269, %r744;
$L__BB41_260:
	.pragma "nounroll";
	mul.wide.s32 	%rd109, %r1852, 4;
	add.s64 	%rd110, %rd4, %rd109;
	add.s64 	%rd111, %rd3, %rd109;
	ld.shared.v2.u32 	{%r745, %r746}, [%r1853];
	st.global.u32 	[%rd111], %r745;
	st.global.u32 	[%rd110], %r746;
	add.s32 	%r1853, %r1853, 2048;
	add.s32 	%r1852, %r1852, 256;
	add.s32 	%r1851, %r1851, 1;
	setp.ne.s32 	%p146, %r1851, 0;
	@%p146 bra 	$L__BB41_260;
$L__BB41_261:
	setp.lt.u32 	%p147, %r363, 768;
	@%p147 bra 	$L__BB41_282;
	add.s64 	%rd50, %rd3, 2048;
	add.s32 	%r1856, %r1857, %r362;
	add.s64 	%rd51, %rd4, 2048;
	shl.b32 	%r747, %r1857, 3;
	mov.u32 	%r748, _ZN6thrust24THRUST_300001_SM_1000_NS8cuda_cub4core6detail5shmemE;
	add.s32 	%r749, %r747, %r748;
	add.s32 	%r1855, %r749, 4096;
$L__BB41_263:
	mul.wide.s32 	%rd112, %r1856, 4;
	add.s64 	%rd113, %rd50, %rd112;
	add.s64 	%rd114, %rd51, %rd112;
	ld.shared.v2.u32 	{%r750, %r751}, [%r1855+-4096];
	st.global.u32 	[%rd113+-2048], %r750;
	st.global.u32 	[%rd114+-2048], %r751;
	ld.shared.v2.u32 	{%r752, %r753}, [%r1855+-2048];
	st.global.u32 	[%rd113+-1024], %r752;
	st.global.u32 	[%rd114+-1024], %r753;
	ld.shared.v2.u32 	{%r754, %r755}, [%r1855];
	st.global.u32 	[%rd113], %r754;
	st.global.u32 	[%rd114], %r755;
	ld.shared.v2.u32 	{%r756, %r757}, [%r1855+2048];
	st.global.u32 	[%rd113+1024], %r756;
	st.global.u32 	[%rd114+1024], %r757;
	add.s32 	%r1857, %r1857, 1024;
	add.s32 	%r1856, %r1856, 1024;
	add.s32 	%r1855, %r1855, 8192;
	setp.lt.s32 	%p148, %r1857, %r360;
	@%p148 bra 	$L__BB41_263;
	bra.uni 	$L__BB41_282;
$L__BB41_264:
	mul.lo.s32 	%r694, %r269, 9;
	setp.ne.s32 	%p114, %r694, %r4;
	setp.eq.s32 	%p115, %r1843, %r293;
	and.pred  	%p116, %p114, %p115;
	@%p116 bra 	$L__BB41_266;
	mul.wide.s32 	%rd82, %r1847, 4;
	add.s64 	%rd83, %rd3, %rd82;
	st.global.u32 	[%rd83], %r1843;
	add.s64 	%rd84, %rd4, %rd82;
	st.global.u32 	[%rd84], %r1848;
$L__BB41_266:
	not.pred 	%p117, %p6;
	@%p117 bra 	$L__BB41_268;
	mul.wide.s32 	%rd85, %r343, 4;
	add.s64 	%rd86, %rd3, %rd85;
	st.global.u32 	[%rd86], %r293;
	add.s64 	%rd87, %rd4, %rd85;
	st.global.u32 	[%rd87], %r344;
$L__BB41_268:
	not.pred 	%p118, %p7;
	@%p118 bra 	$L__BB41_270;
	mul.wide.s32 	%rd88, %r345, 4;
	add.s64 	%rd89, %rd3, %rd88;
	st.global.u32 	[%rd89], %r294;
	add.s64 	%rd90, %rd4, %rd88;
	st.global.u32 	[%rd90], %r346;
$L__BB41_270:
	mad.lo.s32 	%r695, %r269, 9, 3;
	setp.ne.s32 	%p119, %r695, %r4;
	setp.eq.s32 	%p120, %r295, %r296;
	and.pred  	%p121, %p119, %p120;
	@%p121 bra 	$L__BB41_272;
	mul.wide.s32 	%rd91, %r347, 4;
	add.s64 	%rd92, %rd3, %rd91;
	st.global.u32 	[%rd92], %r295;
	add.s64 	%rd93, %rd4, %rd91;
	st.global.u32 	[%rd93], %r348;
$L__BB41_272:
	not.pred 	%p122, %p9;
	@%p122 bra 	$L__BB41_274;
	mul.wide.s32 	%rd94, %r349, 4;
	add.s64 	%rd95, %rd3, %rd94;
	st.global.u32 	[%rd95], %r296;
	add.s64 	%rd96, %rd4, %rd94;
	st.global.u32 	[%rd96], %r350;
$L__BB41_274:
	not.pred 	%p123, %p10;
	@%p123 bra 	$L__BB41_276;
	mul.wide.s32 	%rd97, %r351, 4;
	add.s64 	%rd98, %rd3, %rd97;
	st.global.u32 	[%rd98], %r297;
	add.s64 	%rd99, %rd4, %rd97;
	st.global.u32 	[%rd99], %r352;
$L__BB41_276:
	not.pred 	%p124, %p8;
	@%p124 bra 	$L__BB41_278;
	mul.wide.s32 	%rd100, %r353, 4;
	add.s64 	%rd101, %rd3, %rd100;
	st.global.u32 	[%rd101], %r298;
	add.s64 	%rd102, %rd4, %rd100;
	st.global.u32 	[%rd102], %r354;
$L__BB41_278:
	not.pred 	%p125, %p11;
	@%p125 bra 	$L__BB41_280;
	mul.wide.s32 	%rd103, %r355, 4;
	add.s64 	%rd104, %rd3, %rd103;
	st.global.u32 	[%rd104], %r299;
	add.s64 	%rd105, %rd4, %rd103;
	st.global.u32 	[%rd105], %r356;
$L__BB41_280:
	mad.lo.s32 	%r696, %r269, 9, 8;
	setp.ne.s32 	%p126, %r696, %r4;
	setp.eq.s32 	%p127, %r300, %r301;
	and.pred  	%p128, %p126, %p127;
	@%p128 bra 	$L__BB41_282;
	mul.wide.s32 	%rd106, %r357, 4;
	add.s64 	%rd107, %rd3, %rd106;
	st.global.u32 	[%rd107], %r300;
	add.s64 	%rd108, %rd4, %rd106;
	st.global.u32 	[%rd108], %r358;
$L__BB41_282:
	setp.ne.s32 	%p149, %r269, 255;
	@%p149 bra 	$L__BB41_286;
	setp.ne.s32 	%p150, %r4, 2304;
	@%p150 bra 	$L__BB41_285;
	mul.wide.s32 	%rd115, %r1858, 4;
	add.s64 	%rd116, %rd3, %rd115;
	st.global.u32 	[%rd116], %r301;
	add.s64 	%rd117, %rd4, %rd115;
	st.global.u32 	[%rd117], %r359;
	add.s32 	%r1858, %r1858, 1;
$L__BB41_285:
	ld.param.u64 	%rd278, [_ZN6thrust24THRUST_300001_SM_1000_NS8cuda_cub4core6detail13_kernel_agentINS1_15__reduce_by_key16ReduceByKeyAgentINS0_6detail15normal_iteratorINS0_10device_ptrIiEEEENS0_17constant_iteratorIiNS0_11use_defaultESD_EESB_SB_N4cuda3std3__48equal_toIiEENSH_4plusIiEEPiiEEJSB_SE_SB_SB_SM_N3cub18CUB_300001_SM_100024ReduceByKeyScanTileStateIiiLb1EEESJ_SL_iiEEEvDpT0__param_4];
	cvta.to.global.u64 	%rd118, %rd278;
	st.global.u32 	[%rd118], %r1858;
$L__BB41_286:
	ret;

}
	// .globl	_ZN6thrust24THRUST_300001_SM_1000_NS8cuda_cub4core6detail13_kernel_agentINS1_15__reduce_by_key9InitAgentIN3cub18CUB_300001_SM_100024ReduceByKeyScanTileStateIilLb1EEElPlEEJSA_lSB_EEEvDpT0_
.visible .entry _ZN6thrust24THRUST_300001_SM_1000_NS8cuda_cub4core6detail13_kernel_agentINS1_15__reduce_by_key9InitAgentIN3cub18CUB_300001_SM_100024ReduceByKeyScanTileStateIilLb1EEElPlEEJSA_lSB_EEEvDpT0_(
	.param .align 8 .b8 _ZN6thrust24THRUST_300001_SM_1000_NS8cuda_cub4core6detail13_kernel_agentINS1_15__reduce_by_key9InitAgentIN3cub18CUB_300001_SM_100024ReduceByKeyScanTileStateIilLb1EEElPlEEJSA_lSB_EEEvDpT0__param_0[8],
	.param .u64 _ZN6thrust24THRUST_300001_SM_1000_NS8cuda_cub4core6detail13_kernel_agentINS1_15__reduce_by_key9InitAgentIN3cub18CUB_300001_SM_100024ReduceByKeyScanTileStateIilLb1EEElPlEEJSA_lSB_EEEvDpT0__param_1,
	.param .u64 .ptr .align 1 _ZN6thrust24THRUST_300001_SM_1000_NS8cuda_cub4core6detail13_kernel_agentINS1_15__reduce_by_key9InitAgentIN3cub18CUB_300001_SM_100024ReduceByKeyScanTileStateIilLb1EEElPlEEJSA_lSB_EEEvDpT0__param_2
)
.maxntid 128
{
	.reg .pred 	%p<6>;
	.reg .b32 	%r<16>;
	.reg .b64 	%rd<12>;

	ld.param.u64 	%rd3, [_ZN6thrust24THRUST_300001_SM_1000_NS8cuda_cub4core6detail13_kernel_agentINS1_15__reduce_by_key9InitAgentIN3cub18CUB_300001_SM_100024ReduceByKeyScanTileStateIilLb1EEElPlEEJSA_lSB_EEEvDpT0__param_0];
	ld.param.u32 	%r8, [_ZN6thrust24THRUST_300001_SM_1000_NS8cuda_cub4core6detail13_kernel_agentINS1_15__reduce_by_key9InitAgentIN3cub18CUB_300001_SM_100024ReduceByKeyScanTileStateIilLb1EEElPlEEJSA_lSB_EEEvDpT0__param_1];
	ld.param.u64 	%rd2, [_ZN6thrust24THRUST_300001_SM_1000_NS8cuda_cub4core6detail13_kernel_agentINS1_15__reduce_by_key9InitAgentIN3cub18CUB_300001_SM_100024ReduceByKeyScanTileStateIilLb1EEElPlEEJSA_lSB_EEEvDpT0__param_2];
	cvta.to.global.u64 	%rd1, %rd3;
	mov.u32 	%r1, %ctaid.x;
	mov.u32 	%r9, %ntid.x;
	mov.u32 	%r2, %tid.x;
	mad.lo.s32 	%r3, %r1, %r9, %r2;
	setp.ge.s32 	%p1, %r3, %r8;
	@%p1 bra 	$L__BB42_2;
	mul.wide.s32 	%rd4, %r3, 16;
	add.s64 	%rd5, %rd1, %rd4;
	mov.b64 	%rd6, 0;
	mov.b64 	%rd7, 425201762304;
	st.global.v2.u64 	[%rd5+512], {%rd7, %rd6};
$L__BB42_2:
	mov.b32 	%r15, 0;
	setp.ne.s32 	%p2, %r1, 0;
	setp.gt.u32 	%p3, %r2, 31;
	or.pred  	%p4, %p2, %p3;
	@%p4 bra 	$L__BB42_4;
	mul.wide.u32 	%rd8, %r2, 16;
	add.s64 	%rd9, %rd1, %rd8;
	st.global.v4.u32 	[%rd9], {%r15, %r15, %r15, %r15};
$L__BB42_4:
	or.b32  	%r14, %r1, %r2;
	setp.ne.s32 	%p5, %r14, 0;
	@%p5 bra 	$L__BB42_6;
	cvta.to.global.u64 	%rd10, %rd2;
	mov.b64 	%rd11, 0;
	st.global.u64 	[%rd10], %rd11;
$L__BB42_6:
	ret;

}
	// .globl	_ZN6thrust24THRUST_300001_SM_1000_NS8cuda_cub4core6detail13_kernel_agentINS1_15__reduce_by_key16ReduceByKeyAgentINS0_6detail15normal_iteratorINS0_10device_ptrIiEEEENS0_17constant_iteratorIiNS0_11use_defaultESD_EESB_SB_N4cuda3std3__48equal_toIiEENSH_4plusIiEEPllEEJSB_SE_SB_SB_SM_N3cub18CUB_300001_SM_100024ReduceByKeyScanTileStateIilLb1EEESJ_SL_llEEEvDpT0_
.visible .entry _ZN6thrust24THRUST_300001_SM_1000_NS8cuda_cub4core6detail13_kernel_agentINS1_15__reduce_by_key16ReduceByKeyAgentINS0_6detail15normal_iteratorINS0_10device_ptrIiEEEENS0_17constant_iteratorIiNS0_11use_defaultESD_EESB_SB_N4cuda3std3__48equal_toIiEENSH_4plusIiEEPllEEJSB_SE_SB_SB_SM_N3cub18CUB_300001_SM_100024ReduceByKeyScanTileStateIilLb1EEESJ_SL_llEEEvDpT0_(
	.param .align 8 .b8 _ZN6thrust24THRUST_300001_SM_1000_NS8cuda_cub4core6detail13_kernel_agentINS1_15__reduce_by_key16ReduceByKeyAgentINS0_6detail15normal_iteratorINS0_10device_ptrIiEEEENS0_17constant_iteratorIiNS0_11use_defaultESD_EESB_SB_N4cuda3std3__48equal_toIiEENSH_4plusIiEEPllEEJSB_SE_SB_SB_SM_N3cub18CUB_300001_SM_100024ReduceByKeyScanTileStateIilLb1EEESJ_SL_llEEEvDpT0__param_0[8],
	.param .align 8 .b8 _ZN6thrust24THRUST_300001_SM_1000_NS8cuda_cub4core6detail13_kernel_agentINS1_15__reduce_by_key16ReduceByKeyAgentINS0_6detail15normal_iteratorINS0_10device_ptrIiEEEENS0_17constant_iteratorIiNS0_11use_defaultESD_EESB_SB_N4cuda3std3__48equal_toIiEENSH_4plusIiEEPllEEJSB_SE_SB_SB_SM_N3cub18CUB_300001_SM_100024ReduceByKeyScanTileStateIilLb1EEESJ_SL_llEEEvDpT0__param_1[16],
	.param .align 8 .b8 _ZN6thrust24THRUST_300001_SM_1000_NS8cuda_cub4core6detail13_kernel_agentINS1_15__reduce_by_key16ReduceByKeyAgentINS0_6detail15normal_iteratorINS0_10device_ptrIiEEEENS0_17constant_iteratorIiNS0_11use_defaultESD_EESB_SB_N4cuda3std3__48equal_toIiEENSH_4plusIiEEPllEEJSB_SE_SB_SB_SM_N3cub18CUB_300001_SM_100024ReduceByKeyScanTileStateIilLb1EEESJ_SL_llEEEvDpT0__param_2[8],
	.param .align 8 .b8 _ZN6thrust24THRUST_300001_SM_1000_NS8cuda_cub4core6detail13_kernel_agentINS1_15__reduce_by_key16ReduceByKeyAgentINS0_6detail15normal_iteratorINS0_10device_ptrIiEEEENS0_17constant_iteratorIiNS0_11use_defaultESD_EESB_SB_N4cuda3std3__48equal_toIiEENSH_4plusIiEEPllEEJSB_SE_SB_SB_SM_N3cub18CUB_300001_SM_100024ReduceByKeyScanTileStateIilLb1EEESJ_SL_llEEEvDpT0__param_3[8],
	.param .u64 .ptr .align 1 _ZN6thrust24THRUST_300001_SM_1000_NS8cuda_cub4core6detail13_kernel_agentINS1_15__reduce_by_key16ReduceByKeyAgentINS0_6detail15normal_iteratorINS0_10device_ptrIiEEEENS0_17constant_iteratorIiNS0_11use_defaultESD_EESB_SB_N4cuda3std3__48equal_toIiEENSH_4plusIiEEPllEEJSB_SE_SB_SB_SM_N3cub18CUB_300001_SM_100024ReduceByKeyScanTileStateIilLb1EEESJ_SL_llEEEvDpT0__param_4,
	.param .align 8 .b8 _ZN6thrust24THRUST_300001_SM_1000_NS8cuda_cub4core6detail13_kernel_agentINS1_15__reduce_by_key16ReduceByKeyAgentINS0_6detail15normal_iteratorINS0_10device_ptrIiEEEENS0_17constant_iteratorIiNS0_11use_defaultESD_EESB_SB_N4cuda3std3__48equal_toIiEENSH_4plusIiEEPllEEJSB_SE_SB_SB_SM_N3cub18CUB_300001_SM_100024ReduceByKeyScanTileStateIilLb1EEESJ_SL_llEEEvDpT0__param_5[8],
	.param .align 1 .b8 _ZN6thrust24THRUST_300001_SM_1000_NS8cuda_cub4core6detail13_kernel_agentINS1_15__reduce_by_key16ReduceByKeyAgentINS0_6detail15normal_iteratorINS0_10device_ptrIiEEEENS0_17constant_iteratorIiNS0_11use_defaultESD_EESB_SB_N4cuda3std3__48equal_toIiEENSH_4plusIiEEPllEEJSB_SE_SB_SB_SM_N3cub18CUB_300001_SM_100024ReduceByKeyScanTileStateIilLb1EEESJ_SL_llEEEvDpT0__param_6[1],
	.param .align 1 .b8 _ZN6thrust24THRUST_300001_SM_1000_NS8cuda_cub4core6detail13_kernel_agentINS1_15__reduce_by_key16ReduceByKeyAgentINS0_6detail15normal_iteratorINS0_10device_ptrIiEEEENS0_17constant_iteratorIiNS0_11use_defaultESD_EESB_SB_N4cuda3std3__48equal_toIiEENSH_4plusIiEEPllEEJSB_SE_SB_SB_SM_N3cub18CUB_300001_SM_100024ReduceByKeyScanTileStateIilLb1EEESJ_SL_llEEEvDpT0__param_7[1],
	.param .u64 _ZN6thrust24THRUST_300001_SM_1000_NS8cuda_cub4core6detail13_kernel_agentINS1_15__reduce_by_key16ReduceByKeyAgentINS0_6detail15normal_iteratorINS0_10device_ptrIiEEEENS0_17constant_iteratorIiNS0_11use_defaultESD_EESB_SB_N4cuda3std3__48equal_toIiEENSH_4plusIiEEPllEEJSB_SE_SB_SB_SM_N3cub18CUB_300001_SM_100024ReduceByKeyScanTileStateIilLb1EEESJ_SL_llEEEvDpT0__param_8,
	.param .u64 _ZN6thrust24THRUST_300001_SM_1000_NS8cuda_cub4core6detail13_kernel_agentINS1_15__reduce_by_key16ReduceByKeyAgentINS0_6detail15normal_iteratorINS0_10device_ptrIiEEEENS0_17constant_iteratorIiNS0_11use_defaultESD_EESB_SB_N4cuda3std3__48equal_toIiEENSH_4plusIiEEPllEEJSB_SE_SB_SB_SM_N3cub18CUB_300001_SM_100024ReduceByKeyScanTileStateIilLb1EEESJ_SL_llEEEvDpT0__param_9
)
.maxntid 256
{
	.reg .pred 	%p<442>;
	.reg .b32 	%r<2026>;
	.reg .b64 	%rd<796>;

	ld.param.u64 	%rd1, [_ZN6thrust24THRUST_300001_SM_1000_NS8cuda_cub4core6detail13_kernel_agentINS1_15__reduce_by_key16ReduceByKeyAgentINS0_6detail15normal_iteratorINS0_10device_ptrIiEEEENS0_17constant_iteratorIiNS0_11use_defaultESD_EESB_SB_N4cuda3std3__48equal_toIiEENSH_4plusIiEEPllEEJSB_SE_SB_SB_SM_N3cub18CUB_300001_SM_100024ReduceByKeyScanTileStateIilLb1EEESJ_SL_llEEEvDpT0__param_5];
	ld.param.u64 	%rd2, [_ZN6thrust24THRUST_300001_SM_1000_NS8cuda_cub4core6detail13_kernel_agentINS1_15__reduce_by_key16ReduceByKeyAgentINS0_6detail15normal_iteratorINS0_10device_ptrIiEEEENS0_17constant_iteratorIiNS0_11use_defaultESD_EESB_SB_N4cuda3std3__48equal_toIiEENSH_4plusIiEEPllEEJSB_SE_SB_SB_SM_N3cub18CUB_300001_SM_100024ReduceByKeyScanTileStateIilLb1EEESJ_SL_llEEEvDpT0__param_0];
	ld.param.u32 	%r1, [_ZN6thrust24THRUST_300001_SM_1000_NS8cuda_cub4core6detail13_kernel_agentINS1_15__reduce_by_key16ReduceByKeyAgentINS0_6detail15normal_iteratorINS0_10device_ptrIiEEEENS0_17constant_iteratorIiNS0_11use_defaultESD_EESB_SB_N4cuda3std3__48equal_toIiEENSH_4plusIiEEPllEEJSB_SE_SB_SB_SM_N3cub18CUB_300001_SM_100024ReduceByKeyScanTileStateIilLb1EEESJ_SL_llEEEvDpT0__param_1+8];
	ld.param.u64 	%rd213, [_ZN6thrust24THRUST_300001_SM_1000_NS8cuda_cub4core6detail13_kernel_agentINS1_15__reduce_by_key16ReduceByKeyAgentINS0_6detail15normal_iteratorINS0_10device_ptrIiEEEENS0_17constant_iteratorIiNS0_11use_defaultESD_EESB_SB_N4cuda3std3__48equal_toIiEENSH_4plusIiEEPllEEJSB_SE_SB_SB_SM_N3cub18CUB_300001_SM_100024ReduceByKeyScanTileStateIilLb1EEESJ_SL_llEEEvDpT0__param_3];
	ld.param.u64 	%rd214, [_ZN6thrust24THRUST_300001_SM_1000_NS8cuda_cub4core6detail13_kernel_agentINS1_15__reduce_by_key16ReduceByKeyAgentINS0_6detail15normal_iteratorINS0_10device_ptrIiEEEENS0_17constant_iteratorIiNS0_11use_defaultESD_EESB_SB_N4cuda3std3__48equal_toIiEENSH_4plusIiEEPllEEJSB_SE_SB_SB_SM_N3cub18CUB_300001_SM_100024ReduceByKeyScanTileStateIilLb1EEESJ_SL_llEEEvDpT0__param_2];
	ld.param.u64 	%rd212, [_ZN6thrust24THRUST_300001_SM_1000_NS8cuda_cub4core6detail13_kernel_agentINS1_15__reduce_by_key16ReduceByKeyAgentINS0_6detail15normal_iteratorINS0_10device_ptrIiEEEENS0_17constant_iteratorIiNS0_11use_defaultESD_EESB_SB_N4cuda3std3__48equal_toIiEENSH_4plusIiEEPllEEJSB_SE_SB_SB_SM_N3cub18CUB_300001_SM_100024ReduceByKeyScanTileStateIilLb1EEESJ_SL_llEEEvDpT0__param_8];
	cvta.to.global.u64 	%rd3, %rd214;
	cvta.to.global.u64 	%rd4, %rd213;
	mov.u32 	%r2, %ctaid.x;
	mul.wide.u32 	%rd5, %r2, 2304;
	sub.s64 	%rd6, %rd212, %rd5;
	setp.lt.s64 	%p12, %rd6, 2305;
	@%p12 bra 	$L__BB43_142;
	setp.ne.s32 	%p262, %r2, 0;
	@%p262 bra 	$L__BB43_52;
	mov.u32 	%r3, %tid.x;
	and.b32  	%r1717, %r3, 31;
	and.b32  	%r1718, %r3, 992;
	mul.lo.s32 	%r1719, %r1718, 9;
	or.b32  	%r1720, %r1719, %r1717;
	cvt.u64.u32 	%rd652, %r1720;
	add.s64 	%rd653, %rd5, %rd652;
	shl.b64 	%rd654, %rd653, 2;
	add.s64 	%rd642, %rd2, %rd654;
	// begin inline asm
	ld.global.nc.u32 %r1706, [%rd642];
	// end inline asm
	add.s64 	%rd643, %rd642, 128;
	// begin inline asm
	ld.global.nc.u32 %r1707, [%rd643];
	// end inline asm
	add.s64 	%rd644, %rd642, 256;
	// begin inline asm
	ld.global.nc.u32 %r1708, [%rd644];
	// end inline asm
	add.s64 	%rd645, %rd642, 384;
	// begin inline asm
	ld.global.nc.u32 %r1709, [%rd645];
	// end inline asm
	add.s64 	%rd646, %rd642, 512;
	// begin inline asm
	ld.global.nc.u32 %r1710, [%rd646];
	// end inline asm
	add.s64 	%rd647, %rd642, 640;
	// begin inline asm
	ld.global.nc.u32 %r1711, [%rd647];
	// end inline asm
	add.s64 	%rd648, %rd642, 768;
	// begin inline asm
	ld.global.nc.u32 %r1712, [%rd648];
	// end inline asm
	add.s64 	%rd649, %rd642, 896;
	// begin inline asm
	ld.global.nc.u32 %r1713, [%rd649];
	// end inline asm
	add.s64 	%rd650, %rd642, 1024;
	// begin inline asm
	ld.global.nc.u32 %r1714, [%rd650];
	// end inline asm
	// begin inline asm
	mov.u32 %r1715, %laneid;
	// end inline asm
	shr.u32 	%r5, %r3, 5;
	mad.lo.s32 	%r1721, %r5, 288, %r1715;
	shl.b32 	%r1722, %r1721, 2;
	mov.u32 	%r1723, _ZN6thrust24THRUST_300001_SM_1000_NS8cuda_cub4core6detail5shmemE;
	add.s32 	%r1724, %r1723, %r1722;
	st.shared.u32 	[%r1724], %r1706;
	st.shared.u32 	[%r1724+128], %r1707;
	st.shared.u32 	[%r1724+256], %r1708;
	st.shared.u32 	[%r1724+384], %r1709;
	st.shared.u32 	[%r1724+512], %r1710;
	st.shared.u32 	[%r1724+640], %r1711;
	st.shared.u32 	[%r1724+768], %r1712;
	st.shared.u32 	[%r1724+896], %r1713;
	st.shared.u32 	[%r1724+1024], %r1714;
	bar.warp.sync 	-1;
	shl.b32 	%r1725, %r1715, 5;
	add.s32 	%r1726, %r1724, %r1725;
	ld.shared.u32 	%r6, [%r1726];
	ld.shared.u32 	%r7, [%r1726+4];
	ld.shared.u32 	%r8, [%r1726+8];
	ld.shared.u32 	%r9, [%r1726+12];
	ld.shared.u32 	%r10, [%r1726+16];
	ld.shared.u32 	%r11, [%r1726+20];
	ld.shared.u32 	%r12, [%r1726+24];
	ld.shared.u32 	%r13, [%r1726+28];
	ld.shared.u32 	%r14, [%r1726+32];
	bar.sync 	0;
	st.shared.u32 	[%r1724], %r1;
	st.shared.u32 	[%r1724+128], %r1;
	st.shared.u32 	[%r1724+256], %r1;
	st.shared.u32 	[%r1724+384], %r1;
	st.shared.u32 	[%r1724+512], %r1;
	st.shared.u32 	[%r1724+640], %r1;
	st.shared.u32 	[%r1724+768], %r1;
	st.shared.u32 	[%r1724+896], %r1;
	st.shared.u32 	[%r1724+1024], %r1;
	bar.warp.sync 	-1;
	ld.shared.u32 	%r15, [%r1726];
	ld.shared.u32 	%r16, [%r1726+4];
	ld.shared.u32 	%r17, [%r1726+8];
	ld.shared.u32 	%r18, [%r1726+12];
	ld.shared.u32 	%r19, [%r1726+16];
	ld.shared.u32 	%r20, [%r1726+20];
	ld.shared.u32 	%r21, [%r1726+24];
	ld.shared.u32 	%r22, [%r1726+28];
	ld.shared.u32 	%r23, [%r1726+32];
	bar.sync 	0;
	shl.b32 	%r1727, %r3, 2;
	add.s32 	%r1728, %r1723, %r1727;
	add.s32 	%r24, %r1728, 1240;
	st.shared.u32 	[%r1728+1240], %r14;
	bar.sync 	0;
	setp.eq.s32 	%p372, %r3, 0;
	mov.b64 	%rd746, 0;
	@%p372 bra 	$L__BB43_4;
	ld.shared.u32 	%r1968, [%r24+-4];
	setp.ne.s32 	%p373, %r1968, %r6;
	selp.u64 	%rd746, 1, 0, %p373;
$L__BB43_4:
	setp.ne.s32 	%p374, %r6, %r7;
	selp.u64 	%rd655, 1, 0, %p374;
	setp.ne.s32 	%p375, %r7, %r8;
	selp.u64 	%rd656, 1, 0, %p375;
	setp.ne.s32 	%p376, %r8, %r9;
	selp.u64 	%rd657, 1, 0, %p376;
	setp.ne.s32 	%p377, %r9, %r10;
	selp.u64 	%rd658, 1, 0, %p377;
	setp.ne.s32 	%p378, %r10, %r11;
	selp.u64 	%rd659, 1, 0, %p378;
	setp.ne.s32 	%p379, %r11, %r12;
	selp.u64 	%rd660, 1, 0, %p379;
	setp.ne.s32 	%p380, %r12, %r13;
	selp.u64 	%rd661, 1, 0, %p380;
	setp.ne.s32 	%p381, %r13, %r14;
	selp.u64 	%rd662, 1, 0, %p381;
	add.s64 	%rd9, %rd746, %rd655;
	selp.b32 	%r1849, 0, %r15, %p374;
	add.s32 	%r1850, %r16, %r1849;
	add.s64 	%rd10, %rd9, %rd656;
	selp.b32 	%r1851, 0, %r1850, %p375;
	add.s32 	%r1852, %r17, %r1851;
	add.s64 	%rd11, %rd10, %rd657;
	selp.b32 	%r1853, 0, %r1852, %p376;
	add.s32 	%r1854, %r18, %r1853;
	add.s64 	%rd12, %rd11, %rd658;
	selp.b32 	%r1855, 0, %r1854, %p377;
	add.s32 	%r1856, %r19, %r1855;
	add.s64 	%rd13, %rd12, %rd659;
	selp.b32 	%r1857, 0, %r1856, %p378;
	add.s32 	%r1858, %r20, %r1857;
	add.s64 	%rd14, %rd13, %rd660;
	selp.b32 	%r1859, 0, %r1858, %p379;
	add.s32 	%r1860, %r21, %r1859;
	add.s64 	%rd15, %rd14, %rd661;
	selp.b32 	%r1861, 0, %r1860, %p380;
	add.s32 	%r1862, %r22, %r1861;
	add.s64 	%rd663, %rd15, %rd662;
	mov.b64 	{%r1730, %r1735}, %rd663;
	selp.b32 	%r1863, 0, %r1862, %p381;
	add.s32 	%r1740, %r23, %r1863;
	mov.b32 	%r1846, 1;
	mov.b32 	%r1847, 0;
	mov.b32 	%r1848, -1;
	// begin inline asm
	shfl.sync.up.b32 %r1729, %r1730, %r1846, %r1847, %r1848;
	// end inline asm
	// begin inline asm
	shfl.sync.up.b32 %r1734, %r1735, %r1846, %r1847, %r1848;
	// end inline asm
	mov.b64 	%rd664, {%r1729, %r1734};
	// begin inline asm
	shfl.sync.up.b32 %r1739, %r1740, %r1846, %r1847, %r1848;
	// end inline asm
	// begin inline asm
	shfl.sync.up.b32 %r1744, %r1745, %r1846, %r1847, %r1848;
	// end inline asm
	setp.eq.s64 	%p382, %rd663, 0;
	selp.b32 	%r1864, %r1739, 0, %p382;
	setp.lt.s32 	%p383, %r1715, 1;
	selp.b64 	%rd665, 0, %rd664, %p383;
	add.s64 	%rd666, %rd665, %rd663;
	mov.b64 	{%r1750, %r1755}, %rd666;
	selp.b32 	%r1865, 0, %r1864, %p383;
	add.s32 	%r1760, %r1865, %r1740;
	mov.b32 	%r1766, 2;
	// begin inline asm
	shfl.sync.up.b32 %r1749, %r1750, %r1766, %r1847, %r1848;
	// end inline asm
	// begin inline asm
	shfl.sync.up.b32 %r1754, %r1755, %r1766, %r1847, %r1848;
	// end inline asm
	mov.b64 	%rd667, {%r1749, %r1754};
	// begin inline asm
	shfl.sync.up.b32 %r1759, %r1760, %r1766, %r1847, %r1848;
	// end inline asm
	// begin inline asm
	shfl.sync.up.b32 %r1764, %r1765, %r1766, %r1847, %r1848;
	// end inline asm
	setp.eq.s64 	%p384, %rd666, 0;
	selp.b32 	%r1866, %r1759, 0, %p384;
	setp.lt.s32 	%p385, %r1715, 2;
	selp.b64 	%rd668, 0, %rd667, %p385;
	add.s64 	%rd669, %rd668, %rd666;
	mov.b64 	{%r1770, %r1775}, %rd669;
	selp.b32 	%r1867, 0, %r1866, %p385;
	add.s32 	%r1780, %r1867, %r1760;
	mov.b32 	%r1786, 4;
	// begin inline asm
	shfl.sync.up.b32 %r1769, %r1770, %r1786, %r1847, %r1848;
	// end inline asm
	// begin inline asm
	shfl.sync.up.b32 %r1774, %r1775, %r1786, %r1847, %r1848;
	// end inline asm
	mov.b64 	%rd670, {%r1769, %r1774};
	// begin inline asm
	shfl.sync.up.b32 %r1779, %r1780, %r1786, %r1847, %r1848;
	// end inline asm
	// begin inline asm
	shfl.sync.up.b32 %r1784, %r1785, %r1786, %r1847, %r1848;
	// end inline asm
	setp.eq.s64 	%p386, %rd669, 0;
	selp.b32 	%r1868, %r1779, 0, %p386;
	setp.lt.s32 	%p387, %r1715, 4;
	selp.b64 	%rd671, 0, %rd670, %p387;
	add.s64 	%rd672, %rd671, %rd669;
	mov.b64 	{%r1790, %r1795}, %rd672;
	selp.b32 	%r1869, 0, %r1868, %p387;
	add.s32 	%r1800, %r1869, %r1780;
	mov.b32 	%r1806, 8;
	// begin inline asm
	shfl.sync.up.b32 %r1789, %r1790, %r1806, %r1847, %r1848;
	// end inline asm
	// begin inline asm
	shfl.sync.up.b32 %r1794, %r1795, %r1806, %r1847, %r1848;
	// end inline asm
	mov.b64 	%rd673, {%r1789, %r1794};
	// begin inline asm
	shfl.sync.up.b32 %r1799, %r1800, %r1806, %r1847, %r1848;
	// end inline asm
	// begin inline asm
	shfl.sync.up.b32 %r1804, %r1805, %r1806, %r1847, %r1848;
	// end inline asm
	setp.eq.s64 	%p388, %rd672, 0;
	selp.b32 	%r1870, %r1799, 0, %p388;
	setp.lt.s32 	%p389, %r1715, 8;
	selp.b64 	%rd674, 0, %rd673, %p389;
	add.s64 	%rd675, %rd674, %rd672;
	mov.b64 	{%r1810, %r1815}, %rd675;
	selp.b32 	%r1871, 0, %r1870, %p389;
	add.s32 	%r1820, %r1871, %r1800;
	mov.b32 	%r1826, 16;
	// begin inline asm
	shfl.sync.up.b32 %r1809, %r1810, %r1826, %r1847, %r1848;
	// end inline asm
	// begin inline asm
	shfl.sync.up.b32 %r1814, %r1815, %r1826, %r1847, %r1848;
	// end inline asm
	mov.b64 	%rd676, {%r1809, %r1814};
	// begin inline asm
	shfl.sync.up.b32 %r1819, %r1820, %r1826, %r1847, %r1848;
	// end inline asm
	// begin inline asm
	shfl.sync.up.b32 %r1824, %r1825, %r1826, %r1847, %r1848;
	// end inline asm
	setp.eq.s64 	%p390, %rd675, 0;
	selp.b32 	%r1872, %r1819, 0, %p390;
	setp.lt.s32 	%p391, %r1715, 16;
	selp.b64 	%rd677, 0, %rd676, %p391;
	add.s64 	%rd16, %rd677, %rd675;
	mov.b64 	{%r1830, %r1835}, %rd16;
	selp.b32 	%r1873, 0, %r1872, %p391;
	add.s32 	%r1840, %r1873, %r1820;
	// begin inline asm
	shfl.sync.up.b32 %r1829, %r1830, %r1846, %r1847, %r1848;
	// end inline asm
	// begin inline asm
	shfl.sync.up.b32 %r1834, %r1835, %r1846, %r1847, %r1848;
	// end inline asm
	// begin inline asm
	shfl.sync.up.b32 %r1839, %r1840, %r1846, %r1847, %r1848;
	// end inline asm
	// begin inline asm
	shfl.sync.up.b32 %r1844, %r1845, %r1846, %r1847, %r1848;
	// end inline asm
	setp.ne.s32 	%p392, %r1715, 31;
	@%p392 bra 	$L__BB43_6;
	shl.b32 	%r1874, %r5, 4;
	mov.u32 	%r1875, _ZN6thrust24THRUST_300001_SM_1000_NS8cuda_cub4core6detail5shmemE;
	add.s32 	%r1876, %r1875, %r1874;
	st.shared.u64 	[%r1876], %rd16;
	st.shared.u32 	[%r1876+8], %r1840;
$L__BB43_6:
	mov.b64 	%rd678, {%r1829, %r1834};
	setp.ne.s32 	%p393, %r12, %r13;
	setp.ne.s32 	%p394, %r11, %r12;
	setp.ne.s32 	%p395, %r10, %r11;
	setp.ne.s32 	%p396, %r9, %r10;
	setp.ne.s32 	%p397, %r8, %r9;
	setp.ne.s32 	%p398, %r7, %r8;
	setp.ne.s32 	%p399, %r6, %r7;
	setp.ne.s32 	%p400, %r3, 0;
	bar.sync 	0;
	ld.shared.u64 	%rd679, [_ZN6thrust24THRUST_300001_SM_1000_NS8cuda_cub4core6detail5shmemE];
	ld.shared.u32 	%r1877, [_ZN6thrust24THRUST_300001_SM_1000_NS8cuda_cub4core6detail5shmemE+8];
	ld.shared.u64 	%rd680, [_ZN6thrust24THRUST_300001_SM_1000_NS8cuda_cub4core6detail5shmemE+16];
	ld.shared.u32 	%r1878, [_ZN6thrust24THRUST_300001_SM_1000_NS8cuda_cub4core6detail5shmemE+24];
	add.s64 	%rd681, %rd680, %rd679;
	setp.eq.s64 	%p401, %rd680, 0;
	selp.b32 	%r1879, %r1877, 0, %p401;
	add.s32 	%r1880, %r1879, %r1878;
	setp.eq.s32 	%p402, %r5, 2;
	selp.b64 	%rd682, %rd681, %rd679, %p402;
	selp.b32 	%r1881, %r1880, %r1877, %p402;
	ld.shared.u64 	%rd683, [_ZN6thrust24THRUST_300001_SM_1000_NS8cuda_cub4core6detail5shmemE+32];
	ld.shared.u32 	%r1882, [_ZN6thrust24THRUST_300001_SM_1000_NS8cuda_cub4core6detail5shmemE+40];
	add.s64 	%rd684, %rd683, %rd681;
	setp.eq.s64 	%p403, %rd683, 0;
	selp.b32 	%r1883, %r1880, 0, %p403;
	add.s32 	%r1884, %r1883, %r1882;
	setp.eq.s32 	%p404, %r5, 3;
	selp.b64 	%rd685, %rd684, %rd682, %p404;
	selp.b32 	%r1885, %r1884, %r1881, %p404;
	ld.shared.u64 	%rd686, [_ZN6thrust24THRUST_300001_SM_1000_NS8cuda_cub4core6detail5shmemE+48];
	ld.shared.u32 	%r1886, [_ZN6thrust24THRUST_300001_SM_1000_NS8cuda_cub4core6detail5shmemE+56];
	add.s64 	%rd687, %rd686, %rd684;
	setp.eq.s64 	%p405, %rd686, 0;
	selp.b32 	%r1887, %r1884, 0, %p405;
	add.s32 	%r1888, %r1887, %r1886;
	setp.eq.s32 	%p406, %r5, 4;
	selp.b64 	%rd688, %rd687, %rd685, %p406;
	selp.b32 	%r1889, %r1888, %r1885, %p406;
	ld.shared.u64 	%rd689, [_ZN6thrust24THRUST_300001_SM_1000_NS8cuda_cub4core6detail5shmemE+64];
	ld.shared.u32 	%r1890, [_ZN6thrust24THRUST_300001_SM_1000_NS8cuda_cub4core6detail5shmemE+72];
	add.s64 	%rd690, %rd689, %rd687;
	setp.eq.s64 	%p407, %rd689, 0;
	selp.b32 	%r1891, %r1888, 0, %p407;
	add.s32 	%r1892, %r1891, %r1890;
	setp.eq.s32 	%p408, %r5, 5;
	selp.b64 	%rd691, %rd690, %rd688, %p408;
	selp.b32 	%r1893, %r1892, %r1889, %p408;
	ld.shared.u64 	%rd692, [_ZN6thrust24THRUST_300001_SM_1000_NS8cuda_cub4core6detail5shmemE+80];
	ld.shared.u32 	%r1894, [_ZN6thrust24THRUST_300001_SM_1000_NS8cuda_cub4core6detail5shmemE+88];
	add.s64 	%rd693, %rd692, %rd690;
	setp.eq.s64 	%p409, %rd692, 0;
	selp.b32 	%r1895, %r1892, 0, %p409;
	add.s32 	%r1896, %r1895, %r1894;
	setp.eq.s32 	%p410, %r5, 6;
	selp.b64 	%rd694, %rd693, %rd691, %p410;
	selp.b32 	%r1897, %r1896, %r1893, %p410;
	ld.shared.u64 	%rd695, [_ZN6thrust24THRUST_300001_SM_1000_NS8cuda_cub4core6detail5shmemE+96];
	ld.shared.u32 	%r1898, [_ZN6thrust24THRUST_300001_SM_1000_NS8cuda_cub4core6detail5shmemE+104];
	add.s64 	%rd696, %rd695, %rd693;
	setp.eq.s64 	%p411, %rd695, 0;
	selp.b32 	%r1899, %r1896, 0, %p411;
	add.s32 	%r1900, %r1899, %r1898;
	setp.eq.s32 	%p412, %r5, 7;
	selp.b64 	%rd697, %rd696, %rd694, %p412;
	selp.b32 	%r1901, %r1900, %r1897, %p412;
	ld.shared.u64 	%rd698, [_ZN6thrust24THRUST_300001_SM_1000_NS8cuda_cub4core6detail5shmemE+112];
	ld.shared.u32 	%r1902, [_ZN6thrust24THRUST_300001_SM_1000_NS8cuda_cub4core6detail5shmemE+120];
	add.s64 	%rd17, %rd698, %rd696;
	setp.eq.s64 	%p413, %rd698, 0;
	selp.b32 	%r1903, %r1900, 0, %p413;
	add.s32 	%r31, %r1903, %r1902;
	setp.lt.u32 	%p414, %r3, 32;
	selp.b64 	%rd699, 0, %rd697, %p414;
	selp.b32 	%r1904, 0, %r1901, %p414;
	setp.eq.s64 	%p415, %rd678, 0;
	selp.b32 	%r1905, %r1904, 0, %p415;
	add.s32 	%r1906, %r1905, %r1839;
	setp.eq.s32 	%p416, %r1715, 0;
	selp.b32 	%r32, %r1904, %r1906, %p416;
	selp.b64 	%rd700, 0, %rd678, %p416;
	add.s64 	%rd18, %rd699, %rd700;
	add.s64 	%rd19, %rd18, %rd746;
	setp.eq.s64 	%p417, %rd746, 0;
	selp.b32 	%r1907, %r32, 0, %p417;
	add.s32 	%r33, %r1907, %r15;
	add.s64 	%rd20, %rd9, %rd18;
	selp.b32 	%r1908, 0, %r33, %p399;
	add.s32 	%r34, %r16, %r1908;
	add.s64 	%rd21, %rd10, %rd18;
	selp.b32 	%r1909, 0, %r34, %p398;
	add.s32 	%r35, %r17, %r1909;
	add.s64 	%rd22, %rd11, %rd18;
	selp.b32 	%r1910, 0, %r35, %p397;
	add.s32 	%r36, %r18, %r1910;
	add.s64 	%rd23, %rd12, %rd18;
	selp.b32 	%r1911, 0, %r36, %p396;
	add.s32 	%r37, %r19, %r1911;
	add.s64 	%rd24, %rd13, %rd18;
	selp.b32 	%r1912, 0, %r37, %p395;
	add.s32 	%r38, %r20, %r1912;
	add.s64 	%rd25, %rd14, %rd18;
	selp.b32 	%r1913, 0, %r38, %p394;
	add.s32 	%r39, %r21, %r1913;
	add.s64 	%rd26, %rd15, %rd18;
	selp.b32 	%r1914, 0, %r39, %p393;
	add.s32 	%r40, %r22, %r1914;
	@%p400 bra 	$L__BB43_8;
	mov.b32 	%r1915, 101;
	mov.b64 	%rd702, {%r31, %r1915};
	add.s64 	%rd701, %rd1, 512;
	// begin inline asm
	st.relaxed.gpu.v2.u64 [%rd701], {%rd702, %rd17};
	// end inline asm
$L__BB43_8:
	setp.lt.s64 	%p418, %rd17, 257;
	@%p418 bra 	$L__BB43_34;
	bar.sync 	0;
	@%p417 bra 	$L__BB43_11;
	cvt.u32.u64 	%r1916, %rd18;
	shl.b32 	%r1917, %r1916, 3;
	mov.u32 	%r1918, _ZN6thrust24THRUST_300001_SM_1000_NS8cuda_cub4core6detail5shmemE;
	add.s32 	%r1919, %r1918, %r1917;
	st.shared.v2.u32 	[%r1919], {%r1968, %r32};
$L__BB43_11:
	setp.eq.s32 	%p429, %r6, %r7;
	@%p429 bra 	$L__BB43_13;
	cvt.u32.u64 	%r1920, %rd19;
	shl.b32 	%r1921, %r1920, 3;
	mov.u32 	%r1922, _ZN6thrust24THRUST_300001_SM_1000_NS8cuda_cub4core6detail5shmemE;
	add.s32 	%r1923, %r1922, %r1921;
	st.shared.v2.u32 	[%r1923], {%r6, %r33};
$L__BB43_13:
	setp.eq.s32 	%p430, %r7, %r8;
	@%p430 bra 	$L__BB43_15;
	cvt.u32.u64 	%r1924, %rd20;
	shl.b32 	%r1925, %r1924, 3;
	mov.u32 	%r1926, _ZN6thrust24THRUST_300001_SM_1000_NS8cuda_cub4core6detail5shmemE;
	add.s32 	%r1927, %r1926, %r1925;
	st.shared.v2.u32 	[%r1927], {%r7, %r34};
$L__BB43_15:
	setp.eq.s32 	%p431, %r8, %r9;
	@%p431 bra 	$L__BB43_17;
	cvt.u32.u64 	%r1928, %rd21;
	shl.b32 	%r1929, %r1928, 3;
	mov.u32 	%r1930, _ZN6thrust24THRUST_300001_SM_1000_NS8cuda_cub4core6detail5shmemE;
	add.s32 	%r1931, %r1930, %r1929;
	st.shared.v2.u32 	[%r1931], {%r8, %r35};
$L__BB43_17:
	setp.eq.s32 	%p432, %r9, %r10;
	@%p432 bra 	$L__BB43_19;
	cvt.u32.u64 	%r1932, %rd22;
	shl.b32 	%r1933, %r1932, 3;
	mov.u32 	%r1934, _ZN6thrust24THRUST_300001_SM_1000_NS8cuda_cub4core6detail5shmemE;
	add.s32 	%r1935, %r1934, %r1933;
	st.shared.v2.u32 	[%r1935], {%r9, %r36};
$L__BB43_19:
	setp.eq.s32 	%p433, %r10, %r11;
	@%p433 bra 	$L__BB43_21;
	cvt.u32.u64 	%r1936, %rd23;
	shl.b32 	%r1937, %r1936, 3;
	mov.u32 	%r1938, _ZN6thrust24THRUST_300001_SM_1000_NS8cuda_cub4core6detail5shmemE;
	add.s32 	%r1939, %r1938, %r1937;
	st.shared.v2.u32 	[%r1939], {%r10, %r37};
$L__BB43_21:
	setp.eq.s32 	%p434, %r11, %r12;
	@%p434 bra 	$L__BB43_23;
	cvt.u32.u64 	%r1940, %rd24;
	shl.b32 	%r1941, %r1940, 3;
	mov.u32 	%r1942, _ZN6thrust24THRUST_300001_SM_1000_NS8cuda_cub4core6detail5shmemE;
	add.s32 	%r1943, %r1942, %r1941;
	st.shared.v2.u32 	[%r1943], {%r11, %r38};
$L__BB43_23:
	setp.eq.s32 	%p435, %r12, %r13;
	@%p435 bra 	$L__BB43_25;
	cvt.u32.u64 	%r1944, %rd25;
	shl.b32 	%r1945, %r1944, 3;
	mov.u32 	%r1946, _ZN6thrust24THRUST_300001_SM_1000_NS8cuda_cub4core6detail5shmemE;
	add.s32 	%r1947, %r1946, %r1945;
	st.shared.v2.u32 	[%r1947], {%r12, %r39};
$L__BB43_25:
	setp.eq.s32 	%p436, %r13, %r14;
	@%p436 bra 	$L__BB43_27;
	cvt.u32.u64 	%r1948, %rd26;
	shl.b32 	%r1949, %r1948, 3;
	mov.u32 	%r1950, _ZN6thrust24THRUST_300001_SM_1000_NS8cuda_cub4core6detail5shmemE;
	add.s32 	%r1951, %r1950, %r1949;
	st.shared.v2.u32 	[%r1951], {%r13, %r40};
$L__BB43_27:
	bar.sync 	0;
	cvt.u64.u32 	%rd751, %r3;
	setp.le.u64 	%p437, %rd17, %rd751;
	@%p437 bra 	$L__BB43_326;
	not.b64 	%rd731, %rd751;
	add.s64 	%rd28, %rd17, %rd731;
	shr.u64 	%rd732, %rd28, 8;
	add.s64 	%rd733, %rd732, 1;
	and.b64  	%rd747, %rd733, 3;
	and.b64  	%rd734, %rd28, 768;
	setp.eq.s64 	%p438, %rd734, 768;
	@%p438 bra 	$L__BB43_31;
	shl.b64 	%rd735, %rd751, 2;
	add.s64 	%rd749, %rd4, %rd735;
	add.s64 	%rd748, %rd3, %rd735;
	shl.b32 	%r1952, %r3, 3;
	mov.u32 	%r1953, _ZN6thrust24THRUST_300001_SM_1000_NS8cuda_cub4core6detail5shmemE;
	add.s32 	%r1969, %r1953, %r1952;
	shl.b64 	%rd736, %rd747, 8;
	add.s64 	%rd751, %rd736, %rd751;
$L__BB43_30:
	.pragma "nounroll";
	ld.shared.v2.u32 	{%r1954, %r1955}, [%r1969];
	st.global.u32 	[%rd748], %r1954;
	st.global.u32 	[%rd749], %r1955;
	add.s64 	%rd749, %rd749, 1024;
	add.s64 	%rd748, %rd748, 1024;
	add.s32 	%r1969, %r1969, 2048;
	add.s64 	%rd747, %rd747, -1;
	setp.ne.s64 	%p439, %rd747, 0;
	@%p439 bra 	$L__BB43_30;
$L__BB43_31:
	setp.lt.u64 	%p440, %rd28, 768;
	@%p440 bra 	$L__BB43_326;
	mov.u32 	%r1958, _ZN6thrust24THRUST_300001_SM_1000_NS8cuda_cub4core6detail5shmemE;
$L__BB43_33:
	cvt.u32.u64 	%r1956, %rd751;
	shl.b32 	%r1957, %r1956, 3;
	add.s32 	%r1959, %r1958, %r1957;
	ld.shared.v2.u32 	{%r1960, %r1961}, [%r1959];
	shl.b64 	%rd737, %rd751, 2;
	add.s64 	%rd738, %rd3, %rd737;
	st.global.u32 	[%rd738], %r1960;
	add.s64 	%rd739, %rd4, %rd737;
	st.global.u32 	[%rd739], %r1961;
	ld.shared.v2.u32 	{%r1962, %r1963}, [%r1959+2048];
	and.b64  	%rd740, %rd737, 17179869180;
	add.s64 	%rd741, %rd3, %rd740;
	st.global.u32 	[%rd741+1024], %r1962;
	add.s64 	%rd742, %rd4, %rd740;
	st.global.u32 	[%rd742+1024], %r1963;
	ld.shared.v2.u32 	{%r1964, %r1965}, [%r1959+4096];
	st.global.u32 	[%rd741+2048], %r1964;
	st.global.u32 	[%rd742+2048], %r1965;
	ld.shared.v2.u32 	{%r1966, %r1967}, [%r1959+6144];
	st.global.u32 	[%rd741+3072], %r1966;
	st.global.u32 	[%rd742+3072], %r1967;
	add.s64 	%rd743, %rd751, 1024;
	and.b64  	%rd751, %rd743, 4294967295;
	setp.gt.u64 	%p441, %rd17, %rd751;
	@%p441 bra 	$L__BB43_33;
	bra.uni 	$L__BB43_326;
$L__BB43_34:
	@%p417 bra 	$L__BB43_36;
	shl.b64 	%rd704, %rd18, 2;
	add.s64 	%rd705, %rd3, %rd704;
	st.global.u32 	[%rd705], %r1968;
	add.s64 	%rd706, %rd4, %rd704;
	st.global.u32 	[%rd706], %r32;
$L__BB43_36:
	setp.eq.s32 	%p420, %r6, %r7;
	@%p420 bra 	$L__BB43_38;
	shl.b64 	%rd707, %rd19, 2;
	add.s64 	%rd708, %rd3, %rd707;
	st.global.u32 	[%rd708], %r6;
	add.s64 	%rd709, %rd4, %rd707;
	st.global.u32 	[%rd709], %r33;
$L__BB43_38:
	setp.eq.s32 	%p421, %r7, %r8;
	@%p421 bra 	$L__BB43_40;
	shl.b64 	%rd710, %rd20, 2;
	add.s64 	%rd711, %rd3, %rd710;
	st.global.u32 	[%rd711], %r7;
	add.s64 	%rd712, %rd4, %rd710;
	st.global.u32 	[%rd712], %r34;
$L__BB43_40:
	setp.eq.s32 	%p422, %r8, %r9;
	@%p422 bra 	$L__BB43_42;
	shl.b64 	%rd713, %rd21, 2;
	add.s64 	%rd714, %rd3, %rd713;
	st.global.u32 	[%rd714], %r8;
	add.s64 	%rd715, %rd4, %rd713;
	st.global.u32 	[%rd715], %r35;
$L__BB43_42:
	setp.eq.s32 	%p423, %r9, %r10;
	@%p423 bra 	$L__BB43_44;
	shl.b64 	%rd716, %rd22, 2;
	add.s64 	%rd717, %rd3, %rd716;
	st.global.u32 	[%rd717], %r9;
	add.s64 	%rd718, %rd4, %rd716;
	st.global.u32 	[%rd718], %r36;
$L__BB43_44:
	setp.eq.s32 	%p424, %r10, %r11;
	@%p424 bra 	$L__BB43_46;
	shl.b64 	%rd719, %rd23, 2;
	add.s64 	%rd720, %rd3, %rd719;
	st.global.u32 	[%rd720], %r10;
	add.s64 	%rd721, %rd4, %rd719;
	st.global.u32 	[%rd721], %r37;
$L__BB43_46:
	setp.eq.s32 	%p425, %r11, %r12;
	@%p425 bra 	$L__BB43_48;
	shl.b64 	%rd722, %rd24, 2;
	add.s64 	%rd723, %rd3, %rd722;
	st.global.u32 	[%rd723], %r11;
	add.s64 	%rd724, %rd4, %rd722;
	st.global.u32 	[%rd724], %r38;
$L__BB43_48:
	setp.eq.s32 	%p426, %r12, %r13;
	@%p426 bra 	$L__BB43_50;
	shl.b64 	%rd725, %rd25, 2;
	add.s64 	%rd726, %rd3, %rd725;
	st.global.u32 	[%rd726], %r12;
	add.s64 	%rd727, %rd4, %rd725;
	st.global.u32 	[%rd727], %r39;
$L__BB43_50:
	setp.eq.s32 	%p427, %r13, %r14;
	@%p427 bra 	$L__BB43_326;
	shl.b64 	%rd728, %rd26, 2;
	add.s64 	%rd729, %rd3, %rd728;
	st.global.u32 	[%rd729], %r13;
	add.s64 	%rd730, %rd4, %rd728;
	st.global.u32 	[%rd730], %r40;
	bra.uni 	$L__BB43_326;
$L__BB43_52:
	mov.u32 	%r44, %tid.x;
	and.b32  	%r1201, %r44, 31;
	and.b32  	%r1202, %r44, 992;
	mul.lo.s32 	%r1203, %r1202, 9;
	or.b32  	%r1204, %r1203, %r1201;
	cvt.u64.u32 	%rd514, %r1204;
	add.s64 	%rd515, %rd5, %rd514;
	shl.b64 	%rd516, %rd515, 2;
	add.s64 	%rd505, %rd2, %rd516;
	// begin inline asm
	ld.global.nc.u32 %r1190, [%rd505];
	// end inline asm
	add.s64 	%rd506, %rd505, 128;
	// begin inline asm
	ld.global.nc.u32 %r1191, [%rd506];
	// end inline asm
	add.s64 	%rd507, %rd505, 256;
	// begin inline asm
	ld.global.nc.u32 %r1192, [%rd507];
	// end inline asm
	add.s64 	%rd508, %rd505, 384;
	// begin inline asm
	ld.global.nc.u32 %r1193, [%rd508];
	// end inline asm
	add.s64 	%rd509, %rd505, 512;
	// begin inline asm
	ld.global.nc.u32 %r1194, [%rd509];
	// end inline asm
	add.s64 	%rd510, %rd505, 640;
	// begin inline asm
	ld.global.nc.u32 %r1195, [%rd510];
	// end inline asm
	add.s64 	%rd511, %rd505, 768;
	// begin inline asm
	ld.global.nc.u32 %r1196, [%rd511];
	// end inline asm
	add.s64 	%rd512, %rd505, 896;
	// begin inline asm
	ld.global.nc.u32 %r1197, [%rd512];
	// end inline asm
	add.s64 	%rd513, %rd505, 1024;
	// begin inline asm
	ld.global.nc.u32 %r1198, [%rd513];
	// end inline asm
	// begin inline asm
	mov.u32 %r1199, %laneid;
	// end inline asm
	shr.u32 	%r46, %r44, 5;
	mad.lo.s32 	%r1205, %r46, 288, %r1199;
	shl.b32 	%r1206, %r1205, 2;
	mov.u32 	%r1207, _ZN6thrust24THRUST_300001_SM_1000_NS8cuda_cub4core6detail5shmemE;
	add.s32 	%r47, %r1207, %r1206;
	st.shared.u32 	[%r47], %r1190;
	st.shared.u32 	[%r47+128], %r1191;
	st.shared.u32 	[%r47+256], %r1192;
	st.shared.u32 	[%r47+384], %r1193;
	st.shared.u32 	[%r47+512], %r1194;
	st.shared.u32 	[%r47+640], %r1195;
	st.shared.u32 	[%r47+768], %r1196;
	st.shared.u32 	[%r47+896], %r1197;
	st.shared.u32 	[%r47+1024], %r1198;
	bar.warp.sync 	-1;
	shl.b32 	%r1208, %r1199, 5;
	add.s32 	%r48, %r47, %r1208;
	ld.shared.u32 	%r49, [%r48];
	ld.shared.u32 	%r50, [%r48+4];
	ld.shared.u32 	%r51, [%r48+8];
	ld.shared.u32 	%r52, [%r48+12];
	ld.shared.u32 	%r53, [%r48+16];
	ld.shared.u32 	%r54, [%r48+20];
	ld.shared.u32 	%r55, [%r48+24];
	ld.shared.u32 	%r56, [%r48+28];
	ld.shared.u32 	%r57, [%r48+32];
	setp.ne.s32 	%p263, %r44, 0;
	mov.b32 	%r1971, 0;
	@%p263 bra 	$L__BB43_54;
	shl.b64 	%rd518, %rd5, 2;
	add.s64 	%rd519, %rd2, %rd518;
	add.s64 	%rd517, %rd519, -4;
	// begin inline asm
	ld.global.nc.u32 %r1971, [%rd517];
	// end inline asm
$L__BB43_54:
	setp.eq.s32 	%p264, %r44, 0;
	bar.sync 	0;
	st.shared.u32 	[%r47], %r1;
	st.shared.u32 	[%r47+128], %r1;
	st.shared.u32 	[%r47+256], %r1;
	st.shared.u32 	[%r47+384], %r1;
	st.shared.u32 	[%r47+512], %r1;
	st.shared.u32 	[%r47+640], %r1;
	st.shared.u32 	[%r47+768], %r1;
	st.shared.u32 	[%r47+896], %r1;
	st.shared.u32 	[%r47+1024], %r1;
	bar.warp.sync 	-1;
	ld.shared.u32 	%r60, [%r48];
	ld.shared.u32 	%r61, [%r48+4];
	ld.shared.u32 	%r62, [%r48+8];
	ld.shared.u32 	%r63, [%r48+12];
	ld.shared.u32 	%r64, [%r48+16];
	ld.shared.u32 	%r65, [%r48+20];
	ld.shared.u32 	%r66, [%r48+24];
	ld.shared.u32 	%r67, [%r48+28];
	ld.shared.u32 	%r68, [%r48+32];
	bar.sync 	0;
	shl.b32 	%r1210, %r44, 2;
	add.s32 	%r1212, %r1207, %r1210;
	add.s32 	%r69, %r1212, 1240;
	st.shared.u32 	[%r1212+1240], %r57;
	bar.sync 	0;
	@%p264 bra 	$L__BB43_56;
	ld.shared.u32 	%r1971, [%r69+-4];
$L__BB43_56:
	setp.ne.s32 	%p265, %r1971, %r49;
	selp.u64 	%rd520, 1, 0, %p265;
	setp.ne.s32 	%p266, %r49, %r50;
	selp.u64 	%rd521, 1, 0, %p266;
	setp.ne.s32 	%p267, %r50, %r51;
	selp.u64 	%rd522, 1, 0, %p267;
	setp.ne.s32 	%p268, %r51, %r52;
	selp.u64 	%rd523, 1, 0, %p268;
	setp.ne.s32 	%p269, %r52, %r53;
	selp.u64 	%rd524, 1, 0, %p269;
	setp.ne.s32 	%p270, %r53, %r54;
	selp.u64 	%rd525, 1, 0, %p270;
	setp.ne.s32 	%p271, %r54, %r55;
	selp.u64 	%rd526, 1, 0, %p271;
	setp.ne.s32 	%p272, %r55, %r56;
	selp.u64 	%rd527, 1, 0, %p272;
	setp.ne.s32 	%p273, %r56, %r57;
	selp.u64 	%rd528, 1, 0, %p273;
	add.s64 	%rd529, %rd521, %rd520;
	selp.b32 	%r1333, 0, %r60, %p266;
	add.s32 	%r1334, %r61, %r1333;
	add.s64 	%rd530, %rd529, %rd522;
	selp.b32 	%r1335, 0, %r1334, %p267;
	add.s32 	%r1336, %r62, %r1335;
	add.s64 	%rd42, %rd530, %rd523;
	selp.b32 	%r1337, 0, %r1336, %p268;
	add.s32 	%r1338, %r63, %r1337;
	add.s64 	%rd43, %rd42, %rd524;
	selp.b32 	%r1339, 0, %r1338, %p269;
	add.s32 	%r1340, %r64, %r1339;
	add.s64 	%rd44, %rd43, %rd525;
	selp.b32 	%r1341, 0, %r1340, %p270;
	add.s32 	%r1342, %r65, %r1341;
	add.s64 	%rd45, %rd44, %rd526;
	selp.b32 	%r1343, 0, %r1342, %p271;
	add.s32 	%r1344, %r66, %r1343;
	add.s64 	%rd46, %rd45, %rd527;
	selp.b32 	%r1345, 0, %r1344, %p272;
	add.s32 	%r1346, %r67, %r1345;
	add.s64 	%rd531, %rd46, %rd528;
	mov.b64 	{%r1214, %r1219}, %rd531;
	selp.b32 	%r1347, 0, %r1346, %p273;
	add.s32 	%r1224, %r68, %r1347;
	mov.b32 	%r1330, 1;
	mov.b32 	%r1331, 0;
	mov.b32 	%r1332, -1;
	// begin inline asm
	shfl.sync.up.b32 %r1213, %r1214, %r1330, %r1331, %r1332;
	// end inline asm
	// begin inline asm
	shfl.sync.up.b32 %r1218, %r1219, %r1330, %r1331, %r1332;
	// end inline asm
	mov.b64 	%rd532, {%r1213, %r1218};
	// begin inline asm
	shfl.sync.up.b32 %r1223, %r1224, %r1330, %r1331, %r1332;
	// end inline asm
	// begin inline asm
	shfl.sync.up.b32 %r1228, %r1229, %r1330, %r1331, %r1332;
	// end inline asm
	setp.eq.s64 	%p274, %rd531, 0;
	selp.b32 	%r1348, %r1223, 0, %p274;
	setp.lt.s32 	%p275, %r1199, 1;
	selp.b64 	%rd533, 0, %rd532, %p275;
	add.s64 	%rd534, %rd533, %rd531;
	mov.b64 	{%r1234, %r1239}, %rd534;
	selp.b32 	%r1349, 0, %r1348, %p275;
	add.s32 	%r1244, %r1349, %r1224;
	mov.b32 	%r1250, 2;
	// begin inline asm
	shfl.sync.up.b32 %r1233, %r1234, %r1250, %r1331, %r1332;
	// end inline asm
	// begin inline asm
	shfl.sync.up.b32 %r1238, %r1239, %r1250, %r1331, %r1332;
	// end inline asm
	mov.b64 	%rd535, {%r1233, %r1238};
	// begin inline asm
	shfl.sync.up.b32 %r1243, %r1244, %r1250, %r1331, %r1332;
	// end inline asm
	// begin inline asm
	shfl.sync.up.b32 %r1248, %r1249, %r1250, %r1331, %r1332;
	// end inline asm
	setp.eq.s64 	%p276, %rd534, 0;
	selp.b32 	%r1350, %r1243, 0, %p276;
	setp.lt.s32 	%p277, %r1199, 2;
	selp.b64 	%rd536, 0, %rd535, %p277;
	add.s64 	%rd537, %rd536, %rd534;
	mov.b64 	{%r1254, %r1259}, %rd537;
	selp.b32 	%r1351, 0, %r1350, %p277;
	add.s32 	%r1264, %r1351, %r1244;
	mov.b32 	%r1270, 4;
	// begin inline asm
	shfl.sync.up.b32 %r1253, %r1254, %r1270, %r1331, %r1332;
	// end inline asm
	// begin inline asm
	shfl.sync.up.b32 %r1258, %r1259, %r1270, %r1331, %r1332;
	// end inline asm
	mov.b64 	%rd538, {%r1253, %r1258};
	// begin inline asm
	shfl.sync.up.b32 %r1263, %r1264, %r1270, %r1331, %r1332;
	// end inline asm
	// begin inline asm
	shfl.sync.up.b32 %r1268, %r1269, %r1270, %r1331, %r1332;
	// end inline asm
	setp.eq.s64 	%p278, %rd537, 0;
	selp.b32 	%r1352, %r1263, 0, %p278;
	setp.lt.s32 	%p279, %r1199, 4;
	selp.b64 	%rd539, 0, %rd538, %p279;
	add.s64 	%rd540, %rd539, %rd537;
	mov.b64 	{%r1274, %r1279}, %rd540;
	selp.b32 	%r1353, 0, %r1352, %p279;
	add.s32 	%r1284, %r1353, %r1264;
	mov.b32 	%r1290, 8;
	// begin inline asm
	shfl.sync.up.b32 %r1273, %r1274, %r1290, %r1331, %r1332;
	// end inline asm
	// begin inline asm
	shfl.sync.up.b32 %r1278, %r1279, %r1290, %r1331, %r1332;
	// end inline asm
	mov.b64 	%rd541, {%r1273, %r1278};
	// begin inline asm
	shfl.sync.up.b32 %r1283, %r1284, %r1290, %r1331, %r1332;
	// end inline asm
	// begin inline asm
	shfl.sync.up.b32 %r1288, %r1289, %r1290, %r1331, %r1332;
	// end inline asm
	setp.eq.s64 	%p280, %rd540, 0;
	selp.b32 	%r1354, %r1283, 0, %p280;
	setp.lt.s32 	%p281, %r1199, 8;
	selp.b64 	%rd542, 0, %rd541, %p281;
	add.s64 	%rd543, %rd542, %rd540;
	mov.b64 	{%r1294, %r1299}, %rd543;
	selp.b32 	%r1355, 0, %r1354, %p281;
	add.s32 	%r1304, %r1355, %r1284;
	mov.b32 	%r1310, 16;
	// begin inline asm
	shfl.sync.up.b32 %r1293, %r1294, %r1310, %r1331, %r1332;
	// end inline asm
	// begin inline asm
	shfl.sync.up.b32 %r1298, %r1299, %r1310, %r1331, %r1332;
	// end inline asm
	mov.b64 	%rd544, {%r1293, %r1298};
	// begin inline asm
	shfl.sync.up.b32 %r1303, %r1304, %r1310, %r1331, %r1332;
	// end inline asm
	// begin inline asm
	shfl.sync.up.b32 %r1308, %r1309, %r1310, %r1331, %r1332;
	// end inline asm
	setp.eq.s64 	%p282, %rd543, 0;
	selp.b32 	%r1356, %r1303, 0, %p282;
	setp.lt.s32 	%p283, %r1199, 16;
	selp.b64 	%rd545, 0, %rd544, %p283;
	add.s64 	%rd47, %rd545, %rd543;
	mov.b64 	{%r1314, %r1319}, %rd47;
	selp.b32 	%r1357, 0, %r1356, %p283;
	add.s32 	%r1324, %r1357, %r1304;
	// begin inline asm
	shfl.sync.up.b32 %r1313, %r1314, %r1330, %r1331, %r1332;
	// end inline asm
	// begin inline asm
	shfl.sync.up.b32 %r1318, %r1319, %r1330, %r1331, %r1332;
	// end inline asm
	mov.b64 	%rd763, {%r1313, %r1318};
	// begin inline asm
	shfl.sync.up.b32 %r1985, %r1324, %r1330, %r1331, %r1332;
	// end inline asm
	// begin inline asm
	shfl.sync.up.b32 %r1328, %r1329, %r1330, %r1331, %r1332;
	// end inline asm
	setp.ne.s32 	%p284, %r1199, 31;
	@%p284 bra 	$L__BB43_58;
	shl.b32 	%r1358, %r46, 4;
	mov.u32 	%r1359, _ZN6thrust24THRUST_300001_SM_1000_NS8cuda_cub4core6detail5shmemE;
	add.s32 	%r1360, %r1359, %r1358;
	st.shared.u64 	[%r1360], %rd47;
	st.shared.u32 	[%r1360+8], %r1324;
$L__BB43_58:
	bar.sync 	0;
	ld.shared.u64 	%rd546, [_ZN6thrust24THRUST_300001_SM_1000_NS8cuda_cub4core6detail5shmemE];
	ld.shared.u32 	%r1361, [_ZN6thrust24THRUST_300001_SM_1000_NS8cuda_cub4core6detail5shmemE+8];
	ld.shared.u64 	%rd547, [_ZN6thrust24THRUST_300001_SM_1000_NS8cuda_cub4core6detail5shmemE+16];
	ld.shared.u32 	%r1362, [_ZN6thrust24THRUST_300001_SM_1000_NS8cuda_cub4core6detail5shmemE+24];
	add.s64 	%rd548, %rd547, %rd546;
	setp.eq.s64 	%p285, %rd547, 0;
	selp.b32 	%r1363, %r1361, 0, %p285;
	add.s32 	%r1364, %r1363, %r1362;
	setp.eq.s32 	%p286, %r46, 2;
	selp.b64 	%rd549, %rd548, %rd546, %p286;
	selp.b32 	%r1365, %r1364, %r1361, %p286;
	ld.shared.u64 	%rd550, [_ZN6thrust24THRUST_300001_SM_1000_NS8cuda_cub4core6detail5shmemE+32];
	ld.shared.u32 	%r1366, [_ZN6thrust24THRUST_300001_SM_1000_NS8cuda_cub4core6detail5shmemE+40];
	add.s64 	%rd551, %rd550, %rd548;
	setp.eq.s64 	%p287, %rd550, 0;
	selp.b32 	%r1367, %r1364, 0, %p287;
	add.s32 	%r1368, %r1367, %r1366;
	setp.eq.s32 	%p288, %r46, 3;
	selp.b64 	%rd552, %rd551, %rd549, %p288;
	selp.b32 	%r1369, %r1368, %r1365, %p288;
	ld.shared.u64 	%rd553, [_ZN6thrust24THRUST_300001_SM_1000_NS8cuda_cub4core6detail5shmemE+48];
	ld.shared.u32 	%r1370, [_ZN6thrust24THRUST_300001_SM_1000_NS8cuda_cub4core6detail5shmemE+56];
	add.s64 	%rd554, %rd553, %rd551;
	setp.eq.s64 	%p289, %rd553, 0;
	selp.b32 	%r1371, %r1368, 0, %p289;
	add.s32 	%r1372, %r1371, %r1370;
	setp.eq.s32 	%p290, %r46, 4;
	selp.b64 	%rd555, %rd554, %rd552, %p290;
	selp.b32 	%r1373, %r1372, %r1369, %p290;
	ld.shared.u64 	%rd556, [_ZN6thrust24THRUST_300001_SM_1000_NS8cuda_cub4core6detail5shmemE+64];
	ld.shared.u32 	%r1374, [_ZN6thrust24THRUST_300001_SM_1000_NS8cuda_cub4core6detail5shmemE+72];
	add.s64 	%rd557, %rd556, %rd554;
	setp.eq.s64 	%p291, %rd556, 0;
	selp.b32 	%r1375, %r1372, 0, %p291;
	add.s32 	%r1376, %r1375, %r1374;
	setp.eq.s32 	%p292, %r46, 5;
	selp.b64 	%rd558, %rd557, %rd555, %p292;
	selp.b32 	%r1377, %r1376, %r1373, %p292;
	ld.shared.u64 	%rd559, [_ZN6thrust24THRUST_300001_SM_1000_NS8cuda_cub4core6detail5shmemE+80];
	ld.shared.u32 	%r1378, [_ZN6thrust24THRUST_300001_SM_1000_NS8cuda_cub4core6detail5shmemE+88];
	add.s64 	%rd560, %rd559, %rd557;
	setp.eq.s64 	%p293, %rd559, 0;
	selp.b32 	%r1379, %r1376, 0, %p293;
	add.s32 	%r1380, %r1379, %r1378;
	setp.eq.s32 	%p294, %r46, 6;
	selp.b64 	%rd561, %rd560, %rd558, %p294;
	selp.b32 	%r1381, %r1380, %r1377, %p294;
	ld.shared.u64 	%rd562, [_ZN6thrust24THRUST_300001_SM_1000_NS8cuda_cub4core6detail5shmemE+96];
	ld.shared.u32 	%r1382, [_ZN6thrust24THRUST_300001_SM_1000_NS8cuda_cub4core6detail5shmemE+104];
	add.s64 	%rd563, %rd562, %rd560;
	setp.eq.s64 	%p295, %rd562, 0;
	selp.b32 	%r1383, %r1380, 0, %p295;
	add.s32 	%r1384, %r1383, %r1382;
	setp.eq.s32 	%p296, %r46, 7;
	selp.b64 	%rd49, %rd563, %rd561, %p296;
	selp.b32 	%r74, %r1384, %r1381, %p296;
	ld.shared.u64 	%rd564, [_ZN6thrust24THRUST_300001_SM_1000_NS8cuda_cub4core6detail5shmemE+112];
	ld.shared.u32 	%r1385, [_ZN6thrust24THRUST_300001_SM_1000_NS8cuda_cub4core6detail5shmemE+120];
	add.s64 	%rd50, %rd564, %rd563;
	setp.eq.s64 	%p297, %rd564, 0;
	selp.b32 	%r1386, %r1384, 0, %p297;
	add.s32 	%r75, %r1386, %r1385;
	setp.lt.u32 	%p298, %r44, 32;
	@%p298 bra 	$L__BB43_60;
	setp.eq.s64 	%p299, %rd763, 0;
	selp.b32 	%r1387, %r74, 0, %p299;
	add.s32 	%r1388, %r1387, %r1985;
	setp.eq.s32 	%p300, %r1199, 0;
	selp.b64 	%rd565, 0, %rd763, %p300;
	add.s64 	%rd763, %rd49, %rd565;
	selp.b32 	%r1985, %r74, %r1388, %p300;
	bra.uni 	$L__BB43_96;
$L__BB43_60:
	setp.ne.s32 	%p301, %r44, 0;
	mul.wide.u32 	%rd566, %r2, 16;
	add.s64 	%rd52, %rd1, %rd566;
	@%p301 bra 	$L__BB43_62;
	st.shared.u64 	[_ZN6thrust24THRUST_300001_SM_1000_NS8cuda_cub4core6detail5shmemE+200], %rd50;
	st.shared.u32 	[_ZN6thrust24THRUST_300001_SM_1000_NS8cuda_cub4core6detail5shmemE+208], %r75;
	mov.b32 	%r1389, 100;
	mov.b64 	%rd568, {%r75, %r1389};
	add.s64 	%rd567, %rd52, 512;
	// begin inline asm
	st.relaxed.gpu.v2.u64 [%rd567], {%rd568, %rd50};
	// end inline asm
$L__BB43_62:
	not.b32 	%r77, %r44;
	mov.u32 	%r1390, %nctaid.x;
	setp.gt.u32 	%p302, %r1390, 499;
	@%p302 bra 	$L__BB43_64;
	membar.cta;
	bra.uni 	$L__BB43_65;
$L__BB43_64:
	mov.b32 	%r1391, 450;
	// begin inline asm
	nanosleep.u32 %r1391;
	// end inline asm
$L__BB43_65:
	mul.wide.s32 	%rd570, %r77, 16;
	add.s64 	%rd571, %rd52, %rd570;
	add.s64 	%rd53, %rd571, 512;
$L__BB43_66:
	// begin inline asm
	ld.relaxed.gpu.v2.u64 {%rd572, %rd753}, [%rd53];
	// end inline asm
	mov.b64 	{%r1973, %r1978}, %rd572;
	setp.eq.s32 	%p303, %r1978, 99;
	mov.b32 	%r1392, -1;
	vote.sync.any.pred 	%p304, %p303, %r1392;
	@%p304 bra 	$L__BB43_66;
	setp.eq.s32 	%p305, %r1978, 101;
	mov.b32 	%r1414, -1;
	vote.sync.ballot.b32 	%r1415, %p305, %r1414;
	// begin inline asm
	mov.u32 %r1394, %lanemask_ge;
	// end inline asm
	and.b32  	%r1416, %r1415, %r1394;
	or.b32  	%r1417, %r1416, -2147483648;
	add.s32 	%r1418, %r1417, -1;
	not.b32 	%r1419, %r1417;
	and.b32  	%r1420, %r1419, %r1418;
	popc.b32 	%r81, %r1420;
	mov.b64 	{%r1396, %r1401}, %rd753;
	mov.b32 	%r1412, 1;
	// begin inline asm
	shfl.sync.down.b32 %r1395, %r1396, %r1412, %r81, %r1414;
	// end inline asm
	// begin inline asm
	shfl.sync.down.b32 %r1400, %r1401, %r1412, %r81, %r1414;
	// end inline asm
	// begin inline asm
	shfl.sync.down.b32 %r1405, %r1973, %r1412, %r81, %r1414;
	// end inline asm
	// begin inline asm
	shfl.sync.down.b32 %r1410, %r1411, %r1412, %r81, %r1414;
	// end inline asm
	setp.ge.s32 	%p307, %r1199, %r81;
	@%p307 bra 	$L__BB43_69;
	mov.b64 	%rd575, {%r1395, %r1400};
	add.s64 	%rd55, %rd753, %rd575;
	setp.eq.s64 	%p308, %rd753, 0;
	selp.b32 	%r1421, %r1405, 0, %p308;
	add.s32 	%r1973, %r1421, %r1973;
	mov.u64 	%rd753, %rd55;
$L__BB43_69:
	mov.b64 	{%r1423, %r1428}, %rd753;
	mov.b32 	%r1439, 2;
	mov.b32 	%r1441, -1;
	// begin inline asm
	shfl.sync.down.b32 %r1422, %r1423, %r1439, %r81, %r1441;
	// end inline asm
	// begin inline asm
	shfl.sync.down.b32 %r1427, %r1428, %r1439, %r81, %r1441;
	// end inline asm
	// begin inline asm
	shfl.sync.down.b32 %r1432, %r1973, %r1439, %r81, %r1441;
	// end inline asm
	// begin inline asm
	shfl.sync.down.b32 %r1437, %r1438, %r1439, %r81, %r1441;
	// end inline asm
	add.s32 	%r90, %r1199, 2;
	setp.gt.s32 	%p309, %r90, %r81;
	@%p309 bra 	$L__BB43_71;
	mov.b64 	%rd576, {%r1422, %r1427};
	add.s64 	%rd57, %rd753, %rd576;
	setp.eq.s64 	%p310, %rd753, 0;
	selp.b32 	%r1442, %r1432, 0, %p310;
	add.s32 	%r1973, %r1442, %r1973;
	mov.u64 	%rd753, %rd57;
$L__BB43_71:
	mov.b64 	{%r1444, %r1449}, %rd753;
	mov.b32 	%r1460, 4;
	mov.b32 	%r1462, -1;
	// begin inline asm
	shfl.sync.down.b32 %r1443, %r1444, %r1460, %r81, %r1462;
	// end inline asm
	// begin inline asm
	shfl.sync.down.b32 %r1448, %r1449, %r1460, %r81, %r1462;
	// end inline asm
	// begin inline asm
	shfl.sync.down.b32 %r1453, %r1973, %r1460, %r81, %r1462;
	// end inline asm
	// begin inline asm
	shfl.sync.down.b32 %r1458, %r1459, %r1460, %r81, %r1462;
	// end inline asm
	add.s32 	%r96, %r1199, 4;
	setp.gt.s32 	%p311, %r96, %r81;
	@%p311 bra 	$L__BB43_73;
	mov.b64 	%rd577, {%r1443, %r1448};
	add.s64 	%rd59, %rd753, %rd577;
	setp.eq.s64 	%p312, %rd753, 0;
	selp.b32 	%r1463, %r1453, 0, %p312;
	add.s32 	%r1973, %r1463, %r1973;
	mov.u64 	%rd753, %rd59;
$L__BB43_73:
	mov.b64 	{%r1465, %r1470}, %rd753;
	mov.b32 	%r1481, 8;
	mov.b32 	%r1483, -1;
	// begin inline asm
	shfl.sync.down.b32 %r1464, %r1465, %r1481, %r81, %r1483;
	// end inline asm
	// begin inline asm
	shfl.sync.down.b32 %r1469, %r1470, %r1481, %r81, %r1483;
	// end inline asm
	// begin inline asm
	shfl.sync.down.b32 %r1474, %r1973, %r1481, %r81, %r1483;
	// end inline asm
	// begin inline asm
	shfl.sync.down.b32 %r1479, %r1480, %r1481, %r81, %r1483;
	// end inline asm
	add.s32 	%r102, %r1199, 8;
	setp.gt.s32 	%p313, %r102, %r81;
	@%p313 bra 	$L__BB43_75;
	mov.b64 	%rd578, {%r1464, %r1469};
	add.s64 	%rd61, %rd753, %rd578;
	setp.eq.s64 	%p314, %rd753, 0;
	selp.b32 	%r1484, %r1474, 0, %p314;
	add.s32 	%r1973, %r1484, %r1973;
	mov.u64 	%rd753, %rd61;
$L__BB43_75:
	mov.b64 	{%r1486, %r1491}, %rd753;
	mov.b32 	%r1502, 16;
	mov.b32 	%r1504, -1;
	// begin inline asm
	shfl.sync.down.b32 %r1485, %r1486, %r1502, %r81, %r1504;
	// end inline asm
	// begin inline asm
	shfl.sync.down.b32 %r1490, %r1491, %r1502, %r81, %r1504;
	// end inline asm
	// begin inline asm
	shfl.sync.down.b32 %r1495, %r1973, %r1502, %r81, %r1504;
	// end inline asm
	// begin inline asm
	shfl.sync.down.b32 %r1500, %r1501, %r1502, %r81, %r1504;
	// end inline asm
	add.s32 	%r108, %r1199, 16;
	setp.gt.s32 	%p315, %r108, %r81;
	@%p315 bra 	$L__BB43_77;
	mov.b64 	%rd579, {%r1485, %r1490};
	add.s64 	%rd63, %rd753, %rd579;
	setp.eq.s64 	%p316, %rd753, 0;
	selp.b32 	%r1505, %r1495, 0, %p316;
	add.s32 	%r1973, %r1505, %r1973;
	mov.u64 	%rd753, %rd63;
$L__BB43_77:
	not.b32 	%r1506, %r44;
	add.s32 	%r1979, %r2, %r1506;
	add.s64 	%rd65, %rd1, 512;
$L__BB43_78:
	setp.ne.s32 	%p317, %r1978, 101;
	mov.b32 	%r1507, -1;
	vote.sync.all.pred 	%p318, %p317, %r1507;
	not.pred 	%p319, %p318;
	@%p319 bra 	$L__BB43_92;
	mul.wide.s32 	%rd635, %r1979, 16;
	add.s64 	%rd636, %rd65, %rd635;
	add.s64 	%rd634, %rd636, -512;
$L__BB43_80:
	// begin inline asm
	ld.relaxed.gpu.v2.u64 {%rd632, %rd759}, [%rd634];
	// end inline asm
	mov.b64 	{%r1981, %r1978}, %rd632;
	setp.eq.s32 	%p357, %r1978, 99;
	mov.b32 	%r1592, -1;
	vote.sync.any.pred 	%p358, %p357, %r1592;
	@%p358 bra 	$L__BB43_80;
	setp.eq.s32 	%p359, %r1978, 101;
	mov.b32 	%r1613, -1;
	vote.sync.ballot.b32 	%r1614, %p359, %r1613;
	and.b32  	%r1615, %r1614, %r1394;
	or.b32  	%r1616, %r1615, -2147483648;
	add.s32 	%r1617, %r1616, -1;
	not.b32 	%r1618, %r1616;
	and.b32  	%r1619, %r1618, %r1617;
	popc.b32 	%r117, %r1619;
	mov.b64 	{%r1595, %r1600}, %rd759;
	mov.b32 	%r1611, 1;
	// begin inline asm
	shfl.sync.down.b32 %r1594, %r1595, %r1611, %r117, %r1613;
	// end inline asm
	// begin inline asm
	shfl.sync.down.b32 %r1599, %r1600, %r1611, %r117, %r1613;
	// end inline asm
	// begin inline asm
	shfl.sync.down.b32 %r1604, %r1981, %r1611, %r117, %r1613;
	// end inline asm
	// begin inline asm
	shfl.sync.down.b32 %r1609, %r1610, %r1611, %r117, %r1613;
	// end inline asm
	setp.ge.s32 	%p361, %r1199, %r117;
	@%p361 bra 	$L__BB43_83;
	mov.b64 	%rd637, {%r1594, %r1599};
	add.s64 	%rd68, %rd759, %rd637;
	setp.eq.s64 	%p362, %rd759, 0;
	selp.b32 	%r1620, %r1604, 0, %p362;
	add.s32 	%r1981, %r1620, %r1981;
	mov.u64 	%rd759, %rd68;
$L__BB43_83:
	mov.b64 	{%r1622, %r1627}, %rd759;
	mov.b32 	%r1638, 2;
	mov.b32 	%r1640, -1;
	// begin inline asm
	shfl.sync.down.b32 %r1621, %r1622, %r1638, %r117, %r1640;
	// end inline asm
	// begin inline asm
	shfl.sync.down.b32 %r1626, %r1627, %r1638, %r117, %r1640;
	// end inline asm
	// begin inline asm
	shfl.sync.down.b32 %r1631, %r1981, %r1638, %r117, %r1640;
	// end inline asm
	// begin inline asm
	shfl.sync.down.b32 %r1636, %r1637, %r1638, %r117, %r1640;
	// end inline asm
	setp.gt.s32 	%p363, %r90, %r117;
	@%p363 bra 	$L__BB43_85;
	mov.b64 	%rd638, {%r1621, %r1626};
	add.s64 	%rd70, %rd759, %rd638;
	setp.eq.s64 	%p364, %rd759, 0;
	selp.b32 	%r1641, %r1631, 0, %p364;
	add.s32 	%r1981, %r1641, %r1981;
	mov.u64 	%rd759, %rd70;
$L__BB43_85:
	mov.b64 	{%r1643, %r1648}, %rd759;
	mov.b32 	%r1659, 4;
	mov.b32 	%r1661, -1;
	// begin inline asm
	shfl.sync.down.b32 %r1642, %r1643, %r1659, %r117, %r1661;
	// end inline asm
	// begin inline asm
	shfl.sync.down.b32 %r1647, %r1648, %r1659, %r117, %r1661;
	// end inline asm
	// begin inline asm
	shfl.sync.down.b32 %r1652, %r1981, %r1659, %r117, %r1661;
	// end inline asm
	// begin inline asm
	shfl.sync.down.b32 %r1657, %r1658, %r1659, %r117, %r1661;
	// end inline asm
	setp.gt.s32 	%p365, %r96, %r117;
	@%p365 bra 	$L__BB43_87;
	mov.b64 	%rd639, {%r1642, %r1647};
	add.s64 	%rd72, %rd759, %rd639;
	setp.eq.s64 	%p366, %rd759, 0;
	selp.b32 	%r1662, %r1652, 0, %p366;
	add.s32 	%r1981, %r1662, %r1981;
	mov.u64 	%rd759, %rd72;
$L__BB43_87:
	mov.b64 	{%r1664, %r1669}, %rd759;
	mov.b32 	%r1680, 8;
	mov.b32 	%r1682, -1;
	// begin inline asm
	shfl.sync.down.b32 %r1663, %r1664, %r1680, %r117, %r1682;
	// end inline asm
	// begin inline asm
	shfl.sync.down.b32 %r1668, %r1669, %r1680, %r117, %r1682;
	// end inline asm
	// begin inline asm
	shfl.sync.down.b32 %r1673, %r1981, %r1680, %r117, %r1682;
	// end inline asm
	// begin inline asm
	shfl.sync.down.b32 %r1678, %r1679, %r1680, %r117, %r1682;
	// end inline asm
	setp.gt.s32 	%p367, %r102, %r117;
	@%p367 bra 	$L__BB43_89;
	mov.b64 	%rd640, {%r1663, %r1668};
	add.s64 	%rd74, %rd759, %rd640;
	setp.eq.s64 	%p368, %rd759, 0;
	selp.b32 	%r1683, %r1673, 0, %p368;
	add.s32 	%r1981, %r1683, %r1981;
	mov.u64 	%rd759, %rd74;
$L__BB43_89:
	mov.b64 	{%r1685, %r1690}, %rd759;
	mov.b32 	%r1701, 16;
	mov.b32 	%r1703, -1;
	// begin inline asm
	shfl.sync.down.b32 %r1684, %r1685, %r1701, %r117, %r1703;
	// end inline asm
	// begin inline asm
	shfl.sync.down.b32 %r1689, %r1690, %r1701, %r117, %r1703;
	// end inline asm
	// begin inline asm
	shfl.sync.down.b32 %r1694, %r1981, %r1701, %r117, %r1703;
	// end inline asm
	// begin inline asm
	shfl.sync.down.b32 %r1699, %r1700, %r1701, %r117, %r1703;
	// end inline asm
	setp.gt.s32 	%p369, %r108, %r117;
	@%p369 bra 	$L__BB43_91;
	mov.b64 	%rd641, {%r1684, %r1689};
	add.s64 	%rd76, %rd759, %rd641;
	setp.eq.s64 	%p370, %rd759, 0;
	selp.b32 	%r1704, %r1694, 0, %p370;
	add.s32 	%r1981, %r1704, %r1981;
	mov.u64 	%rd759, %rd76;
$L__BB43_91:
	add.s64 	%rd78, %rd759, %rd753;
	setp.eq.s64 	%p371, %rd753, 0;
	selp.b32 	%r1705, %r1981, 0, %p371;
	add.s32 	%r1973, %r1705, %r1973;
	add.s32 	%r1979, %r1979, -32;
	mov.u64 	%rd753, %rd78;
	bra.uni 	$L__BB43_78;
$L__BB43_92:
	@%p301 bra 	$L__BB43_94;
	add.s64 	%rd582, %rd753, %rd50;
	setp.eq.s64 	%p321, %rd50, 0;
	selp.b32 	%r1509, %r1973, 0, %p321;
	add.s32 	%r1510, %r1509, %r75;
	mov.b32 	%r1511, 101;
	mov.b64 	%rd581, {%r1510, %r1511};
	add.s64 	%rd580, %rd52, 512;
	// begin inline asm
	st.relaxed.gpu.v2.u64 [%rd580], {%rd581, %rd582};
	// end inline asm
	st.shared.u64 	[_ZN6thrust24THRUST_300001_SM_1000_NS8cuda_cub4core6detail5shmemE+168], %rd753;
	st.shared.u32 	[_ZN6thrust24THRUST_300001_SM_1000_NS8cuda_cub4core6detail5shmemE+176], %r1973;
	st.shared.u64 	[_ZN6thrust24THRUST_300001_SM_1000_NS8cuda_cub4core6detail5shmemE+184], %rd582;
	st.shared.u32 	[_ZN6thrust24THRUST_300001_SM_1000_NS8cuda_cub4core6detail5shmemE+192], %r1510;
$L__BB43_94:
	setp.ne.s32 	%p322, %r1199, 0;
	@%p322 bra 	$L__BB43_96;
	st.shared.u64 	[_ZN6thrust24THRUST_300001_SM_1000_NS8cuda_cub4core6detail5shmemE+136], %rd753;
	st.shared.u32 	[_ZN6thrust24THRUST_300001_SM_1000_NS8cuda_cub4core6detail5shmemE+144], %r1973;
	mov.u64 	%rd763, %rd753;
	mov.u32 	%r1985, %r1973;
$L__BB43_96:
	setp.eq.s32 	%p323, %r44, 0;
	bar.sync 	0;
	@%p323 bra 	$L__BB43_98;
	ld.shared.u32 	%r1512, [_ZN6thrust24THRUST_300001_SM_1000_NS8cuda_cub4core6detail5shmemE+144];
	ld.shared.u64 	%rd583, [_ZN6thrust24THRUST_300001_SM_1000_NS8cuda_cub4core6detail5shmemE+136];
	add.s64 	%rd80, %rd583, %rd763;
	setp.eq.s64 	%p324, %rd763, 0;
	selp.b32 	%r1513, %r1512, 0, %p324;
	add.s32 	%r1985, %r1513, %r1985;
	mov.u64 	%rd763, %rd80;
$L__BB43_98:
	setp.ne.s32 	%p325, %r55, %r56;
	setp.ne.s32 	%p326, %r54, %r55;
	setp.ne.s32 	%p327, %r53, %r54;
	setp.ne.s32 	%p328, %r52, %r53;
	setp.ne.s32 	%p329, %r51, %r52;
	setp.ne.s32 	%p330, %r50, %r51;
	setp.ne.s32 	%p331, %r49, %r50;
	setp.ne.s32 	%p332, %r1971, %r49;
	selp.u64 	%rd584, 1, 0, %p332;
	add.s64 	%rd82, %rd763, %rd584;
	selp.b32 	%r1514, 0, %r1985, %p332;
	add.s32 	%r148, %r1514, %r60;
	selp.u64 	%rd585, 1, 0, %p331;
	add.s64 	%rd586, %rd585, %rd584;
	add.s64 	%rd83, %rd586, %rd763;
	selp.b32 	%r1515, 0, %r148, %p331;
	add.s32 	%r149, %r61, %r1515;
	selp.u64 	%rd587, 1, 0, %p330;
	add.s64 	%rd84, %rd83, %rd587;
	selp.b32 	%r1516, 0, %r149, %p330;
	add.s32 	%r150, %r62, %r1516;
	add.s64 	%rd85, %rd42, %rd763;
	selp.b32 	%r1517, 0, %r150, %p329;
	add.s32 	%r151, %r63, %r1517;
	add.s64 	%rd86, %rd43, %rd763;
	selp.b32 	%r1518, 0, %r151, %p328;
	add.s32 	%r152, %r64, %r1518;
	add.s64 	%rd87, %rd44, %rd763;
	selp.b32 	%r1519, 0, %r152, %p327;
	add.s32 	%r153, %r65, %r1519;
	add.s64 	%rd88, %rd45, %rd763;
	selp.b32 	%r1520, 0, %r153, %p326;
	add.s32 	%r154, %r66, %r1520;
	add.s64 	%rd89, %rd46, %rd763;
	selp.b32 	%r1521, 0, %r154, %p325;
	add.s32 	%r155, %r67, %r1521;
	ld.shared.u64 	%rd90, [_ZN6thrust24THRUST_300001_SM_1000_NS8cuda_cub4core6detail5shmemE+200];
	ld.shared.u64 	%rd91, [_ZN6thrust24THRUST_300001_SM_1000_NS8cuda_cub4core6detail5shmemE+168];
	setp.lt.s64 	%p333, %rd90, 257;
	@%p333 bra 	$L__BB43_124;
	setp.eq.s32 	%p343, %r1971, %r49;
	bar.sync 	0;
	@%p343 bra 	$L__BB43_101;
	cvt.u32.u64 	%r1522, %rd91;
	cvt.u32.u64 	%r1523, %rd763;
	sub.s32 	%r1524, %r1523, %r1522;
	shl.b32 	%r1525, %r1524, 3;
	mov.u32 	%r1526, _ZN6thrust24THRUST_300001_SM_1000_NS8cuda_cub4core6detail5shmemE;
	add.s32 	%r1527, %r1526, %r1525;
	st.shared.v2.u32 	[%r1527], {%r1971, %r1985};
$L__BB43_101:
	setp.eq.s32 	%p344, %r49, %r50;
	@%p344 bra 	$L__BB43_103;
	cvt.u32.u64 	%r1528, %rd91;
	cvt.u32.u64 	%r1529, %rd82;
	sub.s32 	%r1530, %r1529, %r1528;
	shl.b32 	%r1531, %r1530, 3;
	mov.u32 	%r1532, _ZN6thrust24THRUST_300001_SM_1000_NS8cuda_cub4core6detail5shmemE;
	add.s32 	%r1533, %r1532, %r1531;
	st.shared.v2.u32 	[%r1533], {%r49, %r148};
$L__BB43_103:
	setp.eq.s32 	%p345, %r50, %r51;
	@%p345 bra 	$L__BB43_105;
	cvt.u32.u64 	%r1534, %rd91;
	cvt.u32.u64 	%r1535, %rd83;
	sub.s32 	%r1536, %r1535, %r1534;
	shl.b32 	%r1537, %r1536, 3;
	mov.u32 	%r1538, _ZN6thrust24THRUST_300001_SM_1000_NS8cuda_cub4core6detail5shmemE;
	add.s32 	%r1539, %r1538, %r1537;
	st.shared.v2.u32 	[%r1539], {%r50, %r149};
$L__BB43_105:
	setp.eq.s32 	%p346, %r51, %r52;
	@%p346 bra 	$L__BB43_107;
	cvt.u32.u64 	%r1540, %rd91;
	cvt.u32.u64 	%r1541, %rd84;
	sub.s32 	%r1542, %r1541, %r1540;
	shl.b32 	%r1543, %r1542, 3;
	mov.u32 	%r1544, _ZN6thrust24THRUST_300001_SM_1000_NS8cuda_cub4core6detail5shmemE;
	add.s32 	%r1545, %r1544, %r1543;
	st.shared.v2.u32 	[%r1545], {%r51, %r150};
$L__BB43_107:
	setp.eq.s32 	%p347, %r52, %r53;
	@%p347 bra 	$L__BB43_109;
	cvt.u32.u64 	%r1546, %rd91;
	cvt.u32.u64 	%r1547, %rd85;
	sub.s32 	%r1548, %r1547, %r1546;
	shl.b32 	%r1549, %r1548, 3;
	mov.u32 	%r1550, _ZN6thrust24THRUST_300001_SM_1000_NS8cuda_cub4core6detail5shmemE;
	add.s32 	%r1551, %r1550, %r1549;
	st.shared.v2.u32 	[%r1551], {%r52, %r151};
$L__BB43_109:
	setp.eq.s32 	%p348, %r53, %r54;
	@%p348 bra 	$L__BB43_111;
	cvt.u32.u64 	%r1552, %rd91;
	cvt.u32.u64 	%r1553, %rd86;
	sub.s32 	%r1554, %r1553, %r1552;
	shl.b32 	%r1555, %r1554, 3;
	mov.u32 	%r1556, _ZN6thrust24THRUST_300001_SM_1000_NS8cuda_cub4core6detail5shmemE;
	add.s32 	%r1557, %r1556, %r1555;
	st.shared.v2.u32 	[%r1557], {%r53, %r152};
$L__BB43_111:
	setp.eq.s32 	%p349, %r54, %r55;
	@%p349 bra 	$L__BB43_113;
	cvt.u32.u64 	%r1558, %rd91;
	cvt.u32.u64 	%r1559, %rd87;
	sub.s32 	%r1560, %r1559, %r1558;
	shl.b32 	%r1561, %r1560, 3;
	mov.u32 	%r1562, _ZN6thrust24THRUST_300001_SM_1000_NS8cuda_cub4core6detail5shmemE;
	add.s32 	%r1563, %r1562, %r1561;
	st.shared.v2.u32 	[%r1563], {%r54, %r153};
$L__BB43_113:
	setp.eq.s32 	%p350, %r55, %r56;
	@%p350 bra 	$L__BB43_115;
	cvt.u32.u64 	%r1564, %rd91;
	cvt.u32.u64 	%r1565, %rd88;
	sub.s32 	%r1566, %r1565, %r1564;
	shl.b32 	%r1567, %r1566, 3;
	mov.u32 	%r1568, _ZN6thrust24THRUST_300001_SM_1000_NS8cuda_cub4core6detail5shmemE;
	add.s32 	%r1569, %r1568, %r1567;
	st.shared.v2.u32 	[%r1569], {%r55, %r154};
$L__BB43_115:
	setp.eq.s32 	%p351, %r56, %r57;
	@%p351 bra 	$L__BB43_117;
	cvt.u32.u64 	%r1570, %rd91;
	cvt.u32.u64 	%r1571, %rd89;
	sub.s32 	%r1572, %r1571, %r1570;
	shl.b32 	%r1573, %r1572, 3;
	mov.u32 	%r1574, _ZN6thrust24THRUST_300001_SM_1000_NS8cuda_cub4core6detail5shmemE;
	add.s32 	%r1575, %r1574, %r1573;
	st.shared.v2.u32 	[%r1575], {%r56, %r155};
$L__BB43_117:
	bar.sync 	0;
	cvt.u64.u32 	%rd769, %r44;
	setp.le.u64 	%p352, %rd90, %rd769;
	@%p352 bra 	$L__BB43_326;
	not.b64 	%rd615, %rd769;
	add.s64 	%rd93, %rd90, %rd615;
	shr.u64 	%rd616, %rd93, 8;
	add.s64 	%rd617, %rd616, 1;
	and.b64  	%rd765, %rd617, 3;
	and.b64  	%rd618, %rd93, 768;
	setp.eq.s64 	%p353, %rd618, 768;
	@%p353 bra 	$L__BB43_121;
	add.s64 	%rd619, %rd91, %rd769;
	shl.b64 	%rd620, %rd619, 2;
	add.s64 	%rd767, %rd4, %rd620;
	add.s64 	%rd766, %rd3, %rd620;
	shl.b32 	%r1576, %r44, 3;
	mov.u32 	%r1577, _ZN6thrust24THRUST_300001_SM_1000_NS8cuda_cub4core6detail5shmemE;
	add.s32 	%r1987, %r1577, %r1576;
	shl.b64 	%rd621, %rd765, 8;
	add.s64 	%rd769, %rd621, %rd769;
$L__BB43_120:
	.pragma "nounroll";
	ld.shared.v2.u32 	{%r1578, %r1579}, [%r1987];
	st.global.u32 	[%rd766], %r1578;
	st.global.u32 	[%rd767], %r1579;
	add.s64 	%rd767, %rd767, 1024;
	add.s64 	%rd766, %rd766, 1024;
	add.s32 	%r1987, %r1987, 2048;
	add.s64 	%rd765, %rd765, -1;
	setp.ne.s64 	%p354, %rd765, 0;
	@%p354 bra 	$L__BB43_120;
$L__BB43_121:
	setp.lt.u64 	%p355, %rd93, 768;
	@%p355 bra 	$L__BB43_326;
	mov.u32 	%r1582, _ZN6thrust24THRUST_300001_SM_1000_NS8cuda_cub4core6detail5shmemE;
$L__BB43_123:
	cvt.u32.u64 	%r1580, %rd769;
	add.s64 	%rd622, %rd769, %rd91;
	shl.b32 	%r1581, %r1580, 3;
	add.s32 	%r1583, %r1582, %r1581;
	ld.shared.v2.u32 	{%r1584, %r1585}, [%r1583];
	shl.b64 	%rd623, %rd622, 2;
	add.s64 	%rd624, %rd3, %rd623;
	st.global.u32 	[%rd624], %r1584;
	add.s64 	%rd625, %rd4, %rd623;
	st.global.u32 	[%rd625], %r1585;
	and.b64  	%rd626, %rd769, 4294967295;
	add.s64 	%rd627, %rd91, %rd626;
	ld.shared.v2.u32 	{%r1586, %r1587}, [%r1583+2048];
	shl.b64 	%rd628, %rd627, 2;
	add.s64 	%rd629, %rd3, %rd628;
	st.global.u32 	[%rd629+1024], %r1586;
	add.s64 	%rd630, %rd4, %rd628;
	st.global.u32 	[%rd630+1024], %r1587;
	ld.shared.v2.u32 	{%r1588, %r1589}, [%r1583+4096];
	st.global.u32 	[%rd629+2048], %r1588;
	st.global.u32 	[%rd630+2048], %r1589;
	ld.shared.v2.u32 	{%r1590, %r1591}, [%r1583+6144];
	st.global.u32 	[%rd629+3072], %r1590;
	st.global.u32 	[%rd630+3072], %r1591;
	add.s64 	%rd631, %rd769, 1024;
	and.b64  	%rd769, %rd631, 4294967295;
	setp.gt.u64 	%p356, %rd90, %rd769;
	@%p356 bra 	$L__BB43_123;
	bra.uni 	$L__BB43_326;
$L__BB43_124:
	setp.eq.s32 	%p334, %r1971, %r49;
	@%p334 bra 	$L__BB43_126;
	shl.b64 	%rd588, %rd763, 2;
	add.s64 	%rd589, %rd3, %rd588;
	st.global.u32 	[%rd589], %r1971;
	add.s64 	%rd590, %rd4, %rd588;
	st.global.u32 	[%rd590], %r1985;
$L__BB43_126:
	setp.eq.s32 	%p335, %r49, %r50;
	@%p335 bra 	$L__BB43_128;
	shl.b64 	%rd591, %rd82, 2;
	add.s64 	%rd592, %rd3, %rd591;
	st.global.u32 	[%rd592], %r49;
	add.s64 	%rd593, %rd4, %rd591;
	st.global.u32 	[%rd593], %r148;
$L__BB43_128:
	setp.eq.s32 	%p336, %r50, %r51;
	@%p336 bra 	$L__BB43_130;
	shl.b64 	%rd594, %rd83, 2;
	add.s64 	%rd595, %rd3, %rd594;
	st.global.u32 	[%rd595], %r50;
	add.s64 	%rd596, %rd4, %rd594;
	st.global.u32 	[%rd596], %r149;
$L__BB43_130:
	setp.eq.s32 	%p337, %r51, %r52;
	@%p337 bra 	$L__BB43_132;
	shl.b64 	%rd597, %rd84, 2;
	add.s64 	%rd598, %rd3, %rd597;
	st.global.u32 	[%rd598], %r51;
	add.s64 	%rd599, %rd4, %rd597;
	st.global.u32 	[%rd599], %r150;
$L__BB43_132:
	setp.eq.s32 	%p338, %r52, %r53;
	@%p338 bra 	$L__BB43_134;
	shl.b64 	%rd600, %rd85, 2;
	add.s64 	%rd601, %rd3, %rd600;
	st.global.u32 	[%rd601], %r52;
	add.s64 	%rd602, %rd4, %rd600;
	st.global.u32 	[%rd602], %r151;
$L__BB43_134:
	setp.eq.s32 	%p339, %r53, %r54;
	@%p339 bra 	$L__BB43_136;
	shl.b64 	%rd603, %rd86, 2;
	add.s64 	%rd604, %rd3, %rd603;
	st.global.u32 	[%rd604], %r53;
	add.s64 	%rd605, %rd4, %rd603;
	st.global.u32 	[%rd605], %r152;
$L__BB43_136:
	setp.eq.s32 	%p340, %r54, %r55;
	@%p340 bra 	$L__BB43_138;
	shl.b64 	%rd606, %rd87, 2;
	add.s64 	%rd607, %rd3, %rd606;
	st.global.u32 	[%rd607], %r54;
	add.s64 	%rd608, %rd4, %rd606;
	st.global.u32 	[%rd608], %r153;
$L__BB43_138:
	setp.eq.s32 	%p341, %r55, %r56;
	@%p341 bra 	$L__BB43_140;
	shl.b64 	%rd609, %rd88, 2;
	add.s64 	%rd610, %rd3, %rd609;
	st.global.u32 	[%rd610], %r55;
	add.s64 	%rd611, %rd4, %rd609;
	st.global.u32 	[%rd611], %r154;
$L__BB43_140:
	setp.eq.s32 	%p342, %r56, %r57;
	@%p342 bra 	$L__BB43_326;
	shl.b64 	%rd612, %rd89, 2;
	add.s64 	%rd613, %rd3, %rd612;
	st.global.u32 	[%rd613], %r56;
	add.s64 	%rd614, %rd4, %rd612;
	st.global.u32 	[%rd614], %r155;
	bra.uni 	$L__BB43_326;
$L__BB43_142:
	setp.lt.s64 	%p13, %rd6, 1;
	@%p13 bra 	$L__BB43_326;
	setp.ne.s32 	%p14, %r2, 0;
	@%p14 bra 	$L__BB43_214;
	cvt.u32.u64 	%r159, %rd212;
	shl.b64 	%rd384, %rd5, 2;
	add.s64 	%rd383, %rd2, %rd384;
	// begin inline asm
	ld.global.nc.u32 %r1996, [%rd383];
	// end inline asm
	mov.u32 	%r161, %tid.x;
	and.b32  	%r901, %r161, 31;
	and.b32  	%r902, %r161, 992;
	mul.lo.s32 	%r903, %r902, 9;
	or.b32  	%r162, %r903, %r901;
	setp.ge.s32 	%p160, %r162, %r159;
	shl.b32 	%r904, %r162, 2;
	cvt.u64.u32 	%rd385, %r904;
	add.s64 	%rd107, %rd383, %rd385;
	mov.u32 	%r1988, %r1996;
	@%p160 bra 	$L__BB43_146;
	// begin inline asm
	ld.global.nc.u32 %r1988, [%rd107];
	// end inline asm
$L__BB43_146:
	add.s32 	%r906, %r162, 32;
	setp.ge.s32 	%p161, %r906, %r159;
	mov.u32 	%r1989, %r1996;
	@%p161 bra 	$L__BB43_148;
	add.s64 	%rd387, %rd107, 128;
	// begin inline asm
	ld.global.nc.u32 %r1989, [%rd387];
	// end inline asm
$L__BB43_148:
	add.s32 	%r908, %r162, 64;
	setp.ge.s32 	%p162, %r908, %r159;
	mov.u32 	%r1990, %r1996;
	@%p162 bra 	$L__BB43_150;
	add.s64 	%rd388, %rd107, 256;
	// begin inline asm
	ld.global.nc.u32 %r1990, [%rd388];
	// end inline asm
$L__BB43_150:
	add.s32 	%r910, %r162, 96;
	setp.ge.s32 	%p163, %r910, %r159;
	mov.u32 	%r1991, %r1996;
	@%p163 bra 	$L__BB43_152;
	add.s64 	%rd389, %rd107, 384;
	// begin inline asm
	ld.global.nc.u32 %r1991, [%rd389];
	// end inline asm
$L__BB43_152:
	add.s32 	%r912, %r162, 128;
	setp.ge.s32 	%p164, %r912, %r159;
	mov.u32 	%r1992, %r1996;
	@%p164 bra 	$L__BB43_154;
	add.s64 	%rd390, %rd107, 512;
	// begin inline asm
	ld.global.nc.u32 %r1992, [%rd390];
	// end inline asm
$L__BB43_154:
	add.s32 	%r914, %r162, 160;
	setp.ge.s32 	%p165, %r914, %r159;
	mov.u32 	%r1993, %r1996;
	@%p165 bra 	$L__BB43_156;
	add.s64 	%rd391, %rd107, 640;
	// begin inline asm
	ld.global.nc.u32 %r1993, [%rd391];
	// end inline asm
$L__BB43_156:
	add.s32 	%r916, %r162, 192;
	setp.ge.s32 	%p166, %r916, %r159;
	mov.u32 	%r1994, %r1996;
	@%p166 bra 	$L__BB43_158;
	add.s64 	%rd392, %rd107, 768;
	// begin inline asm
	ld.global.nc.u32 %r1994, [%rd392];
	// end inline asm
$L__BB43_158:
	add.s32 	%r918, %r162, 224;
	setp.ge.s32 	%p167, %r918, %r159;
	mov.u32 	%r1995, %r1996;
	@%p167 bra 	$L__BB43_160;
	add.s64 	%rd393, %rd107, 896;
	// begin inline asm
	ld.global.nc.u32 %r1995, [%rd393];
	// end inline asm
$L__BB43_160:
	add.s32 	%r920, %r162, 256;
	setp.ge.s32 	%p168, %r920, %r159;
	@%p168 bra 	$L__BB43_162;
	add.s64 	%rd394, %rd107, 1024;
	// begin inline asm
	ld.global.nc.u32 %r1996, [%rd394];
	// end inline asm
$L__BB43_162:
	// begin inline asm
	mov.u32 %r922, %laneid;
	// end inline asm
	shr.u32 	%r182, %r161, 5;
	mad.lo.s32 	%r924, %r182, 288, %r922;
	shl.b32 	%r925, %r924, 2;
	mov.u32 	%r926, _ZN6thrust24THRUST_300001_SM_1000_NS8cuda_cub4core6detail5shmemE;
	add.s32 	%r927, %r926, %r925;
	st.shared.u32 	[%r927], %r1988;
	st.shared.u32 	[%r927+128], %r1989;
	st.shared.u32 	[%r927+256], %r1990;
	st.shared.u32 	[%r927+384], %r1991;
	st.shared.u32 	[%r927+512], %r1992;
	st.shared.u32 	[%r927+640], %r1993;
	st.shared.u32 	[%r927+768], %r1994;
	st.shared.u32 	[%r927+896], %r1995;
	st.shared.u32 	[%r927+1024], %r1996;
	bar.warp.sync 	-1;
	shl.b32 	%r928, %r922, 5;
	add.s32 	%r929, %r927, %r928;
	ld.shared.u32 	%r183, [%r929];
	ld.shared.u32 	%r184, [%r929+4];
	ld.shared.u32 	%r185, [%r929+8];
	ld.shared.u32 	%r186, [%r929+12];
	ld.shared.u32 	%r187, [%r929+16];
	ld.shared.u32 	%r188, [%r929+20];
	ld.shared.u32 	%r189, [%r929+24];
	ld.shared.u32 	%r190, [%r929+28];
	ld.shared.u32 	%r191, [%r929+32];
	bar.sync 	0;
	st.shared.u32 	[%r927], %r1;
	st.shared.u32 	[%r927+128], %r1;
	st.shared.u32 	[%r927+256], %r1;
	st.shared.u32 	[%r927+384], %r1;
	st.shared.u32 	[%r927+512], %r1;
	st.shared.u32 	[%r927+640], %r1;
	st.shared.u32 	[%r927+768], %r1;
	st.shared.u32 	[%r927+896], %r1;
	st.shared.u32 	[%r927+1024], %r1;
	bar.warp.sync 	-1;
	ld.shared.u32 	%r192, [%r929];
	ld.shared.u32 	%r193, [%r929+4];
	ld.shared.u32 	%r194, [%r929+8];
	ld.shared.u32 	%r195, [%r929+12];
	ld.shared.u32 	%r196, [%r929+16];
	ld.shared.u32 	%r197, [%r929+20];
	ld.shared.u32 	%r198, [%r929+24];
	ld.shared.u32 	%r199, [%r929+28];
	ld.shared.u32 	%r200, [%r929+32];
	bar.sync 	0;
	shl.b32 	%r930, %r161, 2;
	add.s32 	%r931, %r926, %r930;
	add.s32 	%r201, %r931, 1240;
	st.shared.u32 	[%r931+1240], %r191;
	bar.sync 	0;
	setp.eq.s32 	%p169, %r161, 0;
	mov.b64 	%rd770, 1;
	@%p169 bra 	$L__BB43_164;
	ld.shared.u32 	%r1997, [%r201+-4];
	setp.ne.s32 	%p170, %r1997, %r183;
	selp.u64 	%rd770, 1, 0, %p170;
$L__BB43_164:
	setp.eq.s32 	%p171, %r161, 0;
	setp.ne.s32 	%p172, %r183, %r184;
	setp.ne.s32 	%p173, %r184, %r185;
	setp.ne.s32 	%p174, %r185, %r186;
	setp.ne.s32 	%p175, %r186, %r187;
	setp.ne.s32 	%p176, %r187, %r188;
	setp.ne.s32 	%p177, %r188, %r189;
	setp.ne.s32 	%p178, %r189, %r190;
	setp.ne.s32 	%p179, %r190, %r191;
	mul.lo.s32 	%r1052, %r161, 9;
	cvt.u64.u32 	%rd396, %r1052;
	setp.eq.s64 	%p180, %rd6, %rd396;
	selp.u64 	%rd397, 1, 0, %p180;
	selp.b64 	%rd398, %rd397, %rd770, %p180;
	selp.b64 	%rd110, %rd397, %rd398, %p171;
	add.s32 	%r1053, %r1052, 1;
	cvt.u64.u32 	%rd399, %r1053;
	setp.eq.s64 	%p181, %rd6, %rd399;
	or.pred  	%p1, %p181, %p172;
	selp.u64 	%rd400, 1, 0, %p1;
	add.s32 	%r1054, %r1052, 2;
	cvt.u64.u32 	%rd401, %r1054;
	setp.eq.s64 	%p182, %rd6, %rd401;
	or.pred  	%p2, %p182, %p173;
	selp.u64 	%rd402, 1, 0, %p2;
	add.s32 	%r1055, %r1052, 3;
	cvt.u64.u32 	%rd403, %r1055;
	setp.eq.s64 	%p183, %rd6, %rd403;
	or.pred  	%p3, %p183, %p174;
	selp.u64 	%rd404, 1, 0, %p3;
	add.s32 	%r1056, %r1052, 4;
	cvt.u64.u32 	%rd405, %r1056;
	setp.eq.s64 	%p184, %rd6, %rd405;
	or.pred  	%p4, %p184, %p175;
	selp.u64 	%rd406, 1, 0, %p4;
	add.s32 	%r1057, %r1052, 5;
	cvt.u64.u32 	%rd407, %r1057;
	setp.eq.s64 	%p185, %rd6, %rd407;
	or.pred  	%p186, %p185, %p176;
	selp.u64 	%rd408, 1, 0, %p186;
	add.s32 	%r1058, %r1052, 6;
	cvt.u64.u32 	%rd409, %r1058;
	setp.eq.s64 	%p187, %rd6, %rd409;
	or.pred  	%p188, %p187, %p177;
	selp.u64 	%rd410, 1, 0, %p188;
	add.s32 	%r1059, %r1052, 7;
	cvt.u64.u32 	%rd411, %r1059;
	setp.eq.s64 	%p189, %rd6, %rd411;
	or.pred  	%p5, %p189, %p178;
	selp.u64 	%rd412, 1, 0, %p5;
	add.s32 	%r1060, %r1052, 8;
	cvt.u64.u32 	%rd413, %r1060;
	setp.eq.s64 	%p190, %rd6, %rd413;
	or.pred  	%p191, %p190, %p179;
	selp.u64 	%rd414, 1, 0, %p191;
	add.s64 	%rd111, %rd110, %rd400;
	selp.b32 	%r1061, 0, %r192, %p1;
	add.s32 	%r1062, %r193, %r1061;
	add.s64 	%rd112, %rd111, %rd402;
	selp.b32 	%r1063, 0, %r1062, %p2;
	add.s32 	%r1064, %r194, %r1063;
	add.s64 	%rd113, %rd112, %rd404;
	selp.b32 	%r1065, 0, %r1064, %p3;
	add.s32 	%r1066, %r195, %r1065;
	add.s64 	%rd114, %rd113, %rd406;
	selp.b32 	%r1067, 0, %r1066, %p4;
	add.s32 	%r1068, %r196, %r1067;
	add.s64 	%rd115, %rd114, %rd408;
	selp.b32 	%r1069, 0, %r1068, %p186;
	add.s32 	%r1070, %r197, %r1069;
	add.s64 	%rd116, %rd115, %rd410;
	selp.b32 	%r1071, 0, %r1070, %p188;
	add.s32 	%r1072, %r198, %r1071;
	add.s64 	%rd117, %rd116, %rd412;
	selp.b32 	%r1073, 0, %r1072, %p5;
	add.s32 	%r1074, %r199, %r1073;
	add.s64 	%rd415, %rd117, %rd414;
	mov.b64 	{%r933, %r938}, %rd415;
	selp.b32 	%r1075, 0, %r1074, %p191;
	add.s32 	%r943, %r200, %r1075;
	mov.b32 	%r1049, 1;
	mov.b32 	%r1050, 0;
	mov.b32 	%r1051, -1;
	// begin inline asm
	shfl.sync.up.b32 %r932, %r933, %r1049, %r1050, %r1051;
	// end inline asm
	// begin inline asm
	shfl.sync.up.b32 %r937, %r938, %r1049, %r1050, %r1051;
	// end inline asm
	mov.b64 	%rd416, {%r932, %r937};
	// begin inline asm
	shfl.sync.up.b32 %r942, %r943, %r1049, %r1050, %r1051;
	// end inline asm
	// begin inline asm
	shfl.sync.up.b32 %r947, %r948, %r1049, %r1050, %r1051;
	// end inline asm
	setp.eq.s64 	%p192, %rd415, 0;
	selp.b32 	%r1076, %r942, 0, %p192;
	setp.lt.s32 	%p193, %r922, 1;
	selp.b64 	%rd417, 0, %rd416, %p193;
	add.s64 	%rd418, %rd417, %rd415;
	mov.b64 	{%r953, %r958}, %rd418;
	selp.b32 	%r1077, 0, %r1076, %p193;
	add.s32 	%r963, %r1077, %r943;
	mov.b32 	%r969, 2;
	// begin inline asm
	shfl.sync.up.b32 %r952, %r953, %r969, %r1050, %r1051;
	// end inline asm
	// begin inline asm
	shfl.sync.up.b32 %r957, %r958, %r969, %r1050, %r1051;
	// end inline asm
	mov.b64 	%rd419, {%r952, %r957};
	// begin inline asm
	shfl.sync.up.b32 %r962, %r963, %r969, %r1050, %r1051;
	// end inline asm
	// begin inline asm
	shfl.sync.up.b32 %r967, %r968, %r969, %r1050, %r1051;
	// end inline asm
	setp.eq.s64 	%p194, %rd418, 0;
	selp.b32 	%r1078, %r962, 0, %p194;
	setp.lt.s32 	%p195, %r922, 2;
	selp.b64 	%rd420, 0, %rd419, %p195;
	add.s64 	%rd421, %rd420, %rd418;
	mov.b64 	{%r973, %r978}, %rd421;
	selp.b32 	%r1079, 0, %r1078, %p195;
	add.s32 	%r983, %r1079, %r963;
	mov.b32 	%r989, 4;
	// begin inline asm
	shfl.sync.up.b32 %r972, %r973, %r989, %r1050, %r1051;
	// end inline asm
	// begin inline asm
	shfl.sync.up.b32 %r977, %r978, %r989, %r1050, %r1051;
	// end inline asm
	mov.b64 	%rd422, {%r972, %r977};
	// begin inline asm
	shfl.sync.up.b32 %r982, %r983, %r989, %r1050, %r1051;
	// end inline asm
	// begin inline asm
	shfl.sync.up.b32 %r987, %r988, %r989, %r1050, %r1051;
	// end inline asm
	setp.eq.s64 	%p196, %rd421, 0;
	selp.b32 	%r1080, %r982, 0, %p196;
	setp.lt.s32 	%p197, %r922, 4;
	selp.b64 	%rd423, 0, %rd422, %p197;
	add.s64 	%rd424, %rd423, %rd421;
	mov.b64 	{%r993, %r998}, %rd424;
	selp.b32 	%r1081, 0, %r1080, %p197;
	add.s32 	%r1003, %r1081, %r983;
	mov.b32 	%r1009, 8;
	// begin inline asm
	shfl.sync.up.b32 %r992, %r993, %r1009, %r1050, %r1051;
	// end inline asm
	// begin inline asm
	shfl.sync.up.b32 %r997, %r998, %r1009, %r1050, %r1051;
	// end inline asm
	mov.b64 	%rd425, {%r992, %r997};
	// begin inline asm
	shfl.sync.up.b32 %r1002, %r1003, %r1009, %r1050, %r1051;
	// end inline asm
	// begin inline asm
	shfl.sync.up.b32 %r1007, %r1008, %r1009, %r1050, %r1051;
	// end inline asm
	setp.eq.s64 	%p198, %rd424, 0;
	selp.b32 	%r1082, %r1002, 0, %p198;
	setp.lt.s32 	%p199, %r922, 8;
	selp.b64 	%rd426, 0, %rd425, %p199;
	add.s64 	%rd427, %rd426, %rd424;
	mov.b64 	{%r1013, %r1018}, %rd427;
	selp.b32 	%r1083, 0, %r1082, %p199;
	add.s32 	%r1023, %r1083, %r1003;
	mov.b32 	%r1029, 16;
	// begin inline asm
	shfl.sync.up.b32 %r1012, %r1013, %r1029, %r1050, %r1051;
	// end inline asm
	// begin inline asm
	shfl.sync.up.b32 %r1017, %r1018, %r1029, %r1050, %r1051;
	// end inline asm
	mov.b64 	%rd428, {%r1012, %r1017};
	// begin inline asm
	shfl.sync.up.b32 %r1022, %r1023, %r1029, %r1050, %r1051;
	// end inline asm
	// begin inline asm
	shfl.sync.up.b32 %r1027, %r1028, %r1029, %r1050, %r1051;
	// end inline asm
	setp.eq.s64 	%p200, %rd427, 0;
	selp.b32 	%r1084, %r1022, 0, %p200;
	setp.lt.s32 	%p201, %r922, 16;
	selp.b64 	%rd429, 0, %rd428, %p201;
	add.s64 	%rd118, %rd429, %rd427;
	mov.b64 	{%r1033, %r1038}, %rd118;
	selp.b32 	%r1085, 0, %r1084, %p201;
	add.s32 	%r1043, %r1085, %r1023;
	// begin inline asm
	shfl.sync.up.b32 %r1032, %r1033, %r1049, %r1050, %r1051;
	// end inline asm
	// begin inline asm
	shfl.sync.up.b32 %r1037, %r1038, %r1049, %r1050, %r1051;
	// end inline asm
	// begin inline asm
	shfl.sync.up.b32 %r1042, %r1043, %r1049, %r1050, %r1051;
	// end inline asm
	// begin inline asm
	shfl.sync.up.b32 %r1047, %r1048, %r1049, %r1050, %r1051;
	// end inline asm
	setp.ne.s32 	%p202, %r922, 31;
	@%p202 bra 	$L__BB43_166;
	shl.b32 	%r1086, %r182, 4;
	mov.u32 	%r1087, _ZN6thrust24THRUST_300001_SM_1000_NS8cuda_cub4core6detail5shmemE;
	add.s32 	%r1088, %r1087, %r1086;
	st.shared.u64 	[%r1088], %rd118;
	st.shared.u32 	[%r1088+8], %r1043;
$L__BB43_166:
	mov.b64 	%rd430, {%r1032, %r1037};
	bar.sync 	0;
	ld.shared.u64 	%rd431, [_ZN6thrust24THRUST_300001_SM_1000_NS8cuda_cub4core6detail5shmemE];
	ld.shared.u32 	%r1089, [_ZN6thrust24THRUST_300001_SM_1000_NS8cuda_cub4core6detail5shmemE+8];
	ld.shared.u64 	%rd432, [_ZN6thrust24THRUST_300001_SM_1000_NS8cuda_cub4core6detail5shmemE+16];
	ld.shared.u32 	%r1090, [_ZN6thrust24THRUST_300001_SM_1000_NS8cuda_cub4core6detail5shmemE+24];
	add.s64 	%rd433, %rd432, %rd431;
	setp.eq.s64 	%p203, %rd432, 0;
	selp.b32 	%r1091, %r1089, 0, %p203;
	add.s32 	%r1092, %r1091, %r1090;
	setp.eq.s32 	%p204, %r182, 2;
	selp.b64 	%rd434, %rd433, %rd431, %p204;
	selp.b32 	%r1093, %r1092, %r1089, %p204;
	ld.shared.u64 	%rd435, [_ZN6thrust24THRUST_300001_SM_1000_NS8cuda_cub4core6detail5shmemE+32];
	ld.shared.u32 	%r1094, [_ZN6thrust24THRUST_300001_SM_1000_NS8cuda_cub4core6detail5shmemE+40];
	add.s64 	%rd436, %rd435, %rd433;
	setp.eq.s64 	%p205, %rd435, 0;
	selp.b32 	%r1095, %r1092, 0, %p205;
	add.s32 	%r1096, %r1095, %r1094;
	setp.eq.s32 	%p206, %r182, 3;
	selp.b64 	%rd437, %rd436, %rd434, %p206;
	selp.b32 	%r1097, %r1096, %r1093, %p206;
	ld.shared.u64 	%rd438, [_ZN6thrust24THRUST_300001_SM_1000_NS8cuda_cub4core6detail5shmemE+48];
	ld.shared.u32 	%r1098, [_ZN6thrust24THRUST_300001_SM_1000_NS8cuda_cub4core6detail5shmemE+56];
	add.s64 	%rd439, %rd438, %rd436;
	setp.eq.s64 	%p207, %rd438, 0;
	selp.b32 	%r1099, %r1096, 0, %p207;
	add.s32 	%r1100, %r1099, %r1098;
	setp.eq.s32 	%p208, %r182, 4;
	selp.b64 	%rd440, %rd439, %rd437, %p208;
	selp.b32 	%r1101, %r1100, %r1097, %p208;
	ld.shared.u64 	%rd441, [_ZN6thrust24THRUST_300001_SM_1000_NS8cuda_cub4core6detail5shmemE+64];
	ld.shared.u32 	%r1102, [_ZN6thrust24THRUST_300001_SM_1000_NS8cuda_cub4core6detail5shmemE+72];
	add.s64 	%rd442, %rd441, %rd439;
	setp.eq.s64 	%p209, %rd441, 0;
	selp.b32 	%r1103, %r1100, 0, %p209;
	add.s32 	%r1104, %r1103, %r1102;
	setp.eq.s32 	%p210, %r182, 5;
	selp.b64 	%rd443, %rd442, %rd440, %p210;
	selp.b32 	%r1105, %r1104, %r1101, %p210;
	ld.shared.u64 	%rd444, [_ZN6thrust24THRUST_300001_SM_1000_NS8cuda_cub4core6detail5shmemE+80];
	ld.shared.u32 	%r1106, [_ZN6thrust24THRUST_300001_SM_1000_NS8cuda_cub4core6detail5shmemE+88];
	add.s64 	%rd445, %rd444, %rd442;
	setp.eq.s64 	%p211, %rd444, 0;
	selp.b32 	%r1107, %r1104, 0, %p211;
	add.s32 	%r1108, %r1107, %r1106;
	setp.eq.s32 	%p212, %r182, 6;
	selp.b64 	%rd446, %rd445, %rd443, %p212;
	selp.b32 	%r1109, %r1108, %r1105, %p212;
	ld.shared.u64 	%rd447, [_ZN6thrust24THRUST_300001_SM_1000_NS8cuda_cub4core6detail5shmemE+96];
	ld.shared.u32 	%r1110, [_ZN6thrust24THRUST_300001_SM_1000_NS8cuda_cub4core6detail5shmemE+104];
	add.s64 	%rd448, %rd447, %rd445;
	setp.eq.s64 	%p213, %rd447, 0;
	selp.b32 	%r1111, %r1108, 0, %p213;
	add.s32 	%r1112, %r1111, %r1110;
	setp.eq.s32 	%p214, %r182, 7;
	selp.b64 	%rd449, %rd448, %rd446, %p214;
	selp.b32 	%r1113, %r1112, %r1109, %p214;
	ld.shared.u64 	%rd450, [_ZN6thrust24THRUST_300001_SM_1000_NS8cuda_cub4core6detail5shmemE+112];
	ld.shared.u32 	%r1114, [_ZN6thrust24THRUST_300001_SM_1000_NS8cuda_cub4core6detail5shmemE+120];
	add.s64 	%rd776, %rd450, %rd448;
	setp.eq.s64 	%p215, %rd450, 0;
	selp.b32 	%r1115, %r1112, 0, %p215;
	add.s32 	%r208, %r1115, %r1114;
	setp.lt.u32 	%p216, %r161, 32;
	selp.b64 	%rd451, 0, %rd449, %p216;
	selp.b32 	%r1116, 0, %r1113, %p216;
	setp.eq.s64 	%p217, %rd430, 0;
	selp.b32 	%r1117, %r1116, 0, %p217;
	add.s32 	%r1118, %r1117, %r1042;
	setp.eq.s32 	%p218, %r922, 0;
	selp.b64 	%rd452, 0, %rd430, %p218;
	add.s64 	%rd120, %rd451, %rd452;
	selp.b32 	%r209, %r1116, %r1118, %p218;
	add.s64 	%rd121, %rd120, %rd110;
	setp.eq.s64 	%p219, %rd110, 0;
	selp.b32 	%r1119, %r209, 0, %p219;
	add.s32 	%r210, %r1119, %r192;
	add.s64 	%rd122, %rd111, %rd120;
	selp.b32 	%r1120, 0, %r210, %p1;
	add.s32 	%r211, %r193, %r1120;
	add.s64 	%rd123, %rd112, %rd120;
	selp.b32 	%r1121, 0, %r211, %p2;
	add.s32 	%r212, %r194, %r1121;
	add.s64 	%rd124, %rd113, %rd120;
	selp.b32 	%r1122, 0, %r212, %p3;
	add.s32 	%r213, %r195, %r1122;
	add.s64 	%rd125, %rd114, %rd120;
	selp.b32 	%r1123, 0, %r213, %p4;
	add.s32 	%r214, %r196, %r1123;
	add.s64 	%rd126, %rd115, %rd120;
	mul.lo.s32 	%r1124, %r161, 9;
	add.s32 	%r1125, %r1124, 5;
	cvt.u64.u32 	%rd453, %r1125;
	setp.eq.s64 	%p220, %rd6, %rd453;
	setp.ne.s32 	%p221, %r187, %r188;
	selp.b32 	%r1126, 0, %r214, %p221;
	selp.b32 	%r1127, 0, %r1126, %p220;
	add.s32 	%r215, %r197, %r1127;
	add.s64 	%rd127, %rd116, %rd120;
	add.s32 	%r1128, %r1124, 6;
	cvt.u64.u32 	%rd454, %r1128;
	setp.eq.s64 	%p222, %rd6, %rd454;
	setp.ne.s32 	%p223, %r188, %r189;
	selp.b32 	%r1129, 0, %r215, %p223;
	selp.b32 	%r1130, 0, %r1129, %p222;
	add.s32 	%r216, %r198, %r1130;
	add.s64 	%rd128, %rd117, %rd120;
	selp.b32 	%r1131, 0, %r216, %p5;
	add.s32 	%r217, %r199, %r1131;
	setp.lt.s64 	%p224, %rd776, 257;
	@%p224 bra 	$L__BB43_192;
	bar.sync 	0;
	@%p219 bra 	$L__BB43_169;
	cvt.u32.u64 	%r1135, %rd120;
	shl.b32 	%r1136, %r1135, 3;
	mov.u32 	%r1137, _ZN6thrust24THRUST_300001_SM_1000_NS8cuda_cub4core6detail5shmemE;
	add.s32 	%r1138, %r1137, %r1136;
	st.shared.v2.u32 	[%r1138], {%r1997, %r209};
$L__BB43_169:
	not.pred 	%p241, %p1;
	@%p241 bra 	$L__BB43_171;
	cvt.u32.u64 	%r1139, %rd121;
	shl.b32 	%r1140, %r1139, 3;
	mov.u32 	%r1141, _ZN6thrust24THRUST_300001_SM_1000_NS8cuda_cub4core6detail5shmemE;
	add.s32 	%r1142, %r1141, %r1140;
	st.shared.v2.u32 	[%r1142], {%r183, %r210};
$L__BB43_171:
	not.pred 	%p242, %p2;
	@%p242 bra 	$L__BB43_173;
	cvt.u32.u64 	%r1143, %rd122;
	shl.b32 	%r1144, %r1143, 3;
	mov.u32 	%r1145, _ZN6thrust24THRUST_300001_SM_1000_NS8cuda_cub4core6detail5shmemE;
	add.s32 	%r1146, %r1145, %r1144;
	st.shared.v2.u32 	[%r1146], {%r184, %r211};
$L__BB43_173:
	not.pred 	%p243, %p3;
	@%p243 bra 	$L__BB43_175;
	cvt.u32.u64 	%r1147, %rd123;
	shl.b32 	%r1148, %r1147, 3;
	mov.u32 	%r1149, _ZN6thrust24THRUST_300001_SM_1000_NS8cuda_cub4core6detail5shmemE;
	add.s32 	%r1150, %r1149, %r1148;
	st.shared.v2.u32 	[%r1150], {%r185, %r212};
$L__BB43_175:
	not.pred 	%p244, %p4;
	@%p244 bra 	$L__BB43_177;
	cvt.u32.u64 	%r1151, %rd124;
	shl.b32 	%r1152, %r1151, 3;
	mov.u32 	%r1153, _ZN6thrust24THRUST_300001_SM_1000_NS8cuda_cub4core6detail5shmemE;
	add.s32 	%r1154, %r1153, %r1152;
	st.shared.v2.u32 	[%r1154], {%r186, %r213};
$L__BB43_177:
	mad.lo.s32 	%r1155, %r161, 9, 5;
	cvt.u64.u32 	%rd485, %r1155;
	setp.ne.s64 	%p245, %rd6, %rd485;
	setp.eq.s32 	%p246, %r187, %r188;
	and.pred  	%p247, %p245, %p246;
	@%p247 bra 	$L__BB43_179;
	cvt.u32.u64 	%r1156, %rd125;
	shl.b32 	%r1157, %r1156, 3;
	mov.u32 	%r1158, _ZN6thrust24THRUST_300001_SM_1000_NS8cuda_cub4core6detail5shmemE;
	add.s32 	%r1159, %r1158, %r1157;
	st.shared.v2.u32 	[%r1159], {%r187, %r214};
$L__BB43_179:
	mad.lo.s32 	%r1160, %r161, 9, 6;
	cvt.u64.u32 	%rd486, %r1160;
	setp.ne.s64 	%p248, %rd6, %rd486;
	setp.eq.s32 	%p249, %r188, %r189;
	and.pred  	%p250, %p248, %p249;
	@%p250 bra 	$L__BB43_181;
	cvt.u32.u64 	%r1161, %rd126;
	shl.b32 	%r1162, %r1161, 3;
	mov.u32 	%r1163, _ZN6thrust24THRUST_300001_SM_1000_NS8cuda_cub4core6detail5shmemE;
	add.s32 	%r1164, %r1163, %r1162;
	st.shared.v2.u32 	[%r1164], {%r188, %r215};
$L__BB43_181:
	not.pred 	%p251, %p5;
	@%p251 bra 	$L__BB43_183;
	cvt.u32.u64 	%r1165, %rd127;
	shl.b32 	%r1166, %r1165, 3;
	mov.u32 	%r1167, _ZN6thrust24THRUST_300001_SM_1000_NS8cuda_cub4core6detail5shmemE;
	add.s32 	%r1168, %r1167, %r1166;
	st.shared.v2.u32 	[%r1168], {%r189, %r216};
$L__BB43_183:
	mad.lo.s32 	%r1169, %r161, 9, 8;
	cvt.u64.u32 	%rd487, %r1169;
	setp.ne.s64 	%p252, %rd6, %rd487;
	setp.eq.s32 	%p253, %r190, %r191;
	and.pred  	%p254, %p252, %p253;
	@%p254 bra 	$L__BB43_185;
	cvt.u32.u64 	%r1170, %rd128;
	shl.b32 	%r1171, %r1170, 3;
	mov.u32 	%r1172, _ZN6thrust24THRUST_300001_SM_1000_NS8cuda_cub4core6detail5shmemE;
	add.s32 	%r1173, %r1172, %r1171;
	st.shared.v2.u32 	[%r1173], {%r190, %r217};
$L__BB43_185:
	bar.sync 	0;
	cvt.u64.u32 	%rd775, %r161;
	setp.le.u64 	%p255, %rd776, %rd775;
	@%p255 bra 	$L__BB43_210;
	not.b64 	%rd488, %rd775;
	add.s64 	%rd130, %rd776, %rd488;
	shr.u64 	%rd489, %rd130, 8;
	add.s64 	%rd490, %rd489, 1;
	and.b64  	%rd771, %rd490, 3;
	and.b64  	%rd491, %rd130, 768;
	setp.eq.s64 	%p256, %rd491, 768;
	@%p256 bra 	$L__BB43_189;
	shl.b64 	%rd492, %rd775, 2;
	add.s64 	%rd773, %rd4, %rd492;
	add.s64 	%rd772, %rd3, %rd492;
	shl.b32 	%r1174, %r161, 3;
	mov.u32 	%r1175, _ZN6thrust24THRUST_300001_SM_1000_NS8cuda_cub4core6detail5shmemE;
	add.s32 	%r1998, %r1175, %r1174;
	shl.b64 	%rd493, %rd771, 8;
	add.s64 	%rd775, %rd493, %rd775;
$L__BB43_188:
	.pragma "nounroll";
	ld.shared.v2.u32 	{%r1176, %r1177}, [%r1998];
	st.global.u32 	[%rd772], %r1176;
	st.global.u32 	[%rd773], %r1177;
	add.s64 	%rd773, %rd773, 1024;
	add.s64 	%rd772, %rd772, 1024;
	add.s32 	%r1998, %r1998, 2048;
	add.s64 	%rd771, %rd771, -1;
	setp.ne.s64 	%p257, %rd771, 0;
	@%p257 bra 	$L__BB43_188;
$L__BB43_189:
	setp.lt.u64 	%p258, %rd130, 768;
	@%p258 bra 	$L__BB43_210;
	mov.u32 	%r1180, _ZN6thrust24THRUST_300001_SM_1000_NS8cuda_cub4core6detail5shmemE;
$L__BB43_191:
	cvt.u32.u64 	%r1178, %rd775;
	shl.b32 	%r1179, %r1178, 3;
	add.s32 	%r1181, %r1180, %r1179;
	ld.shared.v2.u32 	{%r1182, %r1183}, [%r1181];
	shl.b64 	%rd494, %rd775, 2;
	add.s64 	%rd495, %rd3, %rd494;
	st.global.u32 	[%rd495], %r1182;
	add.s64 	%rd496, %rd4, %rd494;
	st.global.u32 	[%rd496], %r1183;
	ld.shared.v2.u32 	{%r1184, %r1185}, [%r1181+2048];
	and.b64  	%rd497, %rd494, 17179869180;
	add.s64 	%rd498, %rd3, %rd497;
	st.global.u32 	[%rd498+1024], %r1184;
	add.s64 	%rd499, %rd4, %rd497;
	st.global.u32 	[%rd499+1024], %r1185;
	ld.shared.v2.u32 	{%r1186, %r1187}, [%r1181+4096];
	st.global.u32 	[%rd498+2048], %r1186;
	st.global.u32 	[%rd499+2048], %r1187;
	ld.shared.v2.u32 	{%r1188, %r1189}, [%r1181+6144];
	st.global.u32 	[%rd498+3072], %r1188;
	st.global.u32 	[%rd499+3072], %r1189;
	add.s64 	%rd500, %rd775, 1024;
	and.b64  	%rd775, %rd500, 4294967295;
	setp.gt.u64 	%p259, %rd776, %rd775;
	@%p259 bra 	$L__BB43_191;
	bra.uni 	$L__BB43_210;
$L__BB43_192:
	@%p219 bra 	$L__BB43_194;
	shl.b64 	%rd455, %rd120, 2;
	add.s64 	%rd456, %rd3, %rd455;
	st.global.u32 	[%rd456], %r1997;
	add.s64 	%rd457, %rd4, %rd455;
	st.global.u32 	[%rd457], %r209;
$L__BB43_194:
	not.pred 	%p226, %p1;
	@%p226 bra 	$L__BB43_196;
	shl.b64 	%rd458, %rd121, 2;
	add.s64 	%rd459, %rd3, %rd458;
	st.global.u32 	[%rd459], %r183;
	add.s64 	%rd460, %rd4, %rd458;
	st.global.u32 	[%rd460], %r210;
$L__BB43_196:
	not.pred 	%p227, %p2;
	@%p227 bra 	$L__BB43_198;
	shl.b64 	%rd461, %rd122, 2;
	add.s64 	%rd462, %rd3, %rd461;
	st.global.u32 	[%rd462], %r184;
	add.s64 	%rd463, %rd4, %rd461;
	st.global.u32 	[%rd463], %r211;
$L__BB43_198:
	not.pred 	%p228, %p3;
	@%p228 bra 	$L__BB43_200;
	shl.b64 	%rd464, %rd123, 2;
	add.s64 	%rd465, %rd3, %rd464;
	st.global.u32 	[%rd465], %r185;
	add.s64 	%rd466, %rd4, %rd464;
	st.global.u32 	[%rd466], %r212;
$L__BB43_200:
	not.pred 	%p229, %p4;
	@%p229 bra 	$L__BB43_202;
	shl.b64 	%rd467, %rd124, 2;
	add.s64 	%rd468, %rd3, %rd467;
	st.global.u32 	[%rd468], %r186;
	add.s64 	%rd469, %rd4, %rd467;
	st.global.u32 	[%rd469], %r213;
$L__BB43_202:
	mad.lo.s32 	%r1132, %r161, 9, 5;
	cvt.u64.u32 	%rd470, %r1132;
	setp.ne.s64 	%p230, %rd6, %rd470;
	setp.eq.s32 	%p231, %r187, %r188;
	and.pred  	%p232, %p230, %p231;
	@%p232 bra 	$L__BB43_204;
	shl.b64 	%rd471, %rd125, 2;
	add.s64 	%rd472, %rd3, %rd471;
	st.global.u32 	[%rd472], %r187;
	add.s64 	%rd473, %rd4, %rd471;
	st.global.u32 	[%rd473], %r214;
$L__BB43_204:
	mad.lo.s32 	%r1133, %r161, 9, 6;
	cvt.u64.u32 	%rd474, %r1133;
	setp.ne.s64 	%p233, %rd6, %rd474;
	setp.eq.s32 	%p234, %r188, %r189;
	and.pred  	%p235, %p233, %p234;
	@%p235 bra 	$L__BB43_206;
	shl.b64 	%rd475, %rd126, 2;
	add.s64 	%rd476, %rd3, %rd475;
	st.global.u32 	[%rd476], %r188;
	add.s64 	%rd477, %rd4, %rd475;
	st.global.u32 	[%rd477], %r215;
$L__BB43_206:
	not.pred 	%p236, %p5;
	@%p236 bra 	$L__BB43_208;
	shl.b64 	%rd478, %rd127, 2;
	add.s64 	%rd479, %rd3, %rd478;
	st.global.u32 	[%rd479], %r189;
	add.s64 	%rd480, %rd4, %rd478;
	st.global.u32 	[%rd480], %r216;
$L__BB43_208:
	mad.lo.s32 	%r1134, %r161, 9, 8;
	cvt.u64.u32 	%rd481, %r1134;
	setp.ne.s64 	%p237, %rd6, %rd481;
	setp.eq.s32 	%p238, %r190, %r191;
	and.pred  	%p239, %p237, %p238;
	@%p239 bra 	$L__BB43_210;
	shl.b64 	%rd482, %rd128, 2;
	add.s64 	%rd483, %rd3, %rd482;
	st.global.u32 	[%rd483], %r190;
	add.s64 	%rd484, %rd4, %rd482;
	st.global.u32 	[%rd484], %r217;
$L__BB43_210:
	setp.ne.s32 	%p260, %r161, 255;
	@%p260 bra 	$L__BB43_326;
	setp.ne.s64 	%p261, %rd6, 2304;
	@%p261 bra 	$L__BB43_213;
	shl.b64 	%rd501, %rd776, 2;
	add.s64 	%rd502, %rd3, %rd501;
	st.global.u32 	[%rd502], %r191;
	add.s64 	%rd503, %rd4, %rd501;
	st.global.u32 	[%rd503], %r208;
	add.s64 	%rd776, %rd776, 1;
$L__BB43_213:
	ld.param.u64 	%rd745, [_ZN6thrust24THRUST_300001_SM_1000_NS8cuda_cub4core6detail13_kernel_agentINS1_15__reduce_by_key16ReduceByKeyAgentINS0_6detail15normal_iteratorINS0_10device_ptrIiEEEENS0_17constant_iteratorIiNS0_11use_defaultESD_EESB_SB_N4cuda3std3__48equal_toIiEENSH_4plusIiEEPllEEJSB_SE_SB_SB_SM_N3cub18CUB_300001_SM_100024ReduceByKeyScanTileStateIilLb1EEESJ_SL_llEEEvDpT0__param_4];
	cvta.to.global.u64 	%rd504, %rd745;
	st.global.u64 	[%rd504], %rd776;
	bra.uni 	$L__BB43_326;
$L__BB43_214:
	cvt.u32.u64 	%r221, %rd6;
	shl.b64 	%rd216, %rd5, 2;
	add.s64 	%rd215, %rd2, %rd216;
	// begin inline asm
	ld.global.nc.u32 %r2007, [%rd215];
	// end inline asm
	mov.u32 	%r223, %tid.x;
	and.b32  	%r358, %r223, 31;
	and.b32  	%r359, %r223, 992;
	mul.lo.s32 	%r360, %r359, 9;
	or.b32  	%r224, %r360, %r358;
	setp.ge.u32 	%p15, %r224, %r221;
	shl.b32 	%r361, %r224, 2;
	cvt.u64.u32 	%rd217, %r361;
	add.s64 	%rd147, %rd215, %rd217;
	mov.u32 	%r1999, %r2007;
	@%p15 bra 	$L__BB43_216;
	// begin inline asm
	ld.global.nc.u32 %r1999, [%rd147];
	// end inline asm
$L__BB43_216:
	add.s32 	%r363, %r224, 32;
	setp.ge.u32 	%p16, %r363, %r221;
	mov.u32 	%r2000, %r2007;
	@%p16 bra 	$L__BB43_218;
	add.s64 	%rd219, %rd147, 128;
	// begin inline asm
	ld.global.nc.u32 %r2000, [%rd219];
	// end inline asm
$L__BB43_218:
	add.s32 	%r365, %r224, 64;
	setp.ge.u32 	%p17, %r365, %r221;
	mov.u32 	%r2001, %r2007;
	@%p17 bra 	$L__BB43_220;
	add.s64 	%rd220, %rd147, 256;
	// begin inline asm
	ld.global.nc.u32 %r2001, [%rd220];
	// end inline asm
$L__BB43_220:
	add.s32 	%r367, %r224, 96;
	setp.ge.u32 	%p18, %r367, %r221;
	mov.u32 	%r2002, %r2007;
	@%p18 bra 	$L__BB43_222;
	add.s64 	%rd221, %rd147, 384;
	// begin inline asm
	ld.global.nc.u32 %r2002, [%rd221];
	// end inline asm
$L__BB43_222:
	add.s32 	%r369, %r224, 128;
	setp.ge.u32 	%p19, %r369, %r221;
	mov.u32 	%r2003, %r2007;
	@%p19 bra 	$L__BB43_224;
	add.s64 	%rd222, %rd147, 512;
	// begin inline asm
	ld.global.nc.u32 %r2003, [%rd222];
	// end inline asm
$L__BB43_224:
	add.s32 	%r371, %r224, 160;
	setp.ge.u32 	%p20, %r371, %r221;
	mov.u32 	%r2004, %r2007;
	@%p20 bra 	$L__BB43_226;
	add.s64 	%rd223, %rd147, 640;
	// begin inline asm
	ld.global.nc.u32 %r2004, [%rd223];
	// end inline asm
$L__BB43_226:
	add.s32 	%r373, %r224, 192;
	setp.ge.u32 	%p21, %r373, %r221;
	mov.u32 	%r2005, %r2007;
	@%p21 bra 	$L__BB43_228;
	add.s64 	%rd224, %rd147, 768;
	// begin inline asm
	ld.global.nc.u32 %r2005, [%rd224];
	// end inline asm
$L__BB43_228:
	add.s32 	%r375, %r224, 224;
	setp.ge.u32 	%p22, %r375, %r221;
	mov.u32 	%r2006, %r2007;
	@%p22 bra 	$L__BB43_230;
	add.s64 	%rd225, %rd147, 896;
	// begin inline asm
	ld.global.nc.u32 %r2006, [%rd225];
	// end inline asm
$L__BB43_230:
	add.s32 	%r377, %r224, 256;
	setp.ge.u32 	%p23, %r377, %r221;
	@%p23 bra 	$L__BB43_232;
	add.s64 	%rd226, %rd147, 1024;
	// begin inline asm
	ld.global.nc.u32 %r2007, [%rd226];
	// end inline asm
$L__BB43_232:
	// begin inline asm
	mov.u32 %r379, %laneid;
	// end inline asm
	shr.u32 	%r244, %r223, 5;
	mad.lo.s32 	%r381, %r244, 288, %r379;
	shl.b32 	%r382, %r381, 2;
	mov.u32 	%r383, _ZN6thrust24THRUST_300001_SM_1000_NS8cuda_cub4core6detail5shmemE;
	add.s32 	%r245, %r383, %r382;
	st.shared.u32 	[%r245], %r1999;
	st.shared.u32 	[%r245+128], %r2000;
	st.shared.u32 	[%r245+256], %r2001;
	st.shared.u32 	[%r245+384], %r2002;
	st.shared.u32 	[%r245+512], %r2003;
	st.shared.u32 	[%r245+640], %r2004;
	st.shared.u32 	[%r245+768], %r2005;
	st.shared.u32 	[%r245+896], %r2006;
	st.shared.u32 	[%r245+1024], %r2007;
	bar.warp.sync 	-1;
	shl.b32 	%r384, %r379, 5;
	add.s32 	%r246, %r245, %r384;
	ld.shared.u32 	%r247, [%r246];
	ld.shared.u32 	%r248, [%r246+4];
	ld.shared.u32 	%r249, [%r246+8];
	ld.shared.u32 	%r250, [%r246+12];
	ld.shared.u32 	%r251, [%r246+16];
	ld.shared.u32 	%r252, [%r246+20];
	ld.shared.u32 	%r253, [%r246+24];
	ld.shared.u32 	%r254, [%r246+28];
	ld.shared.u32 	%r255, [%r246+32];
	setp.ne.s32 	%p24, %r223, 0;
	mov.b32 	%r2009, 0;
	@%p24 bra 	$L__BB43_234;
	add.s64 	%rd227, %rd215, -4;
	// begin inline asm
	ld.global.nc.u32 %r2009, [%rd227];
	// end inline asm
$L__BB43_234:
	setp.eq.s32 	%p25, %r223, 0;
	bar.sync 	0;
	st.shared.u32 	[%r245], %r1;
	st.shared.u32 	[%r245+128], %r1;
	st.shared.u32 	[%r245+256], %r1;
	st.shared.u32 	[%r245+384], %r1;
	st.shared.u32 	[%r245+512], %r1;
	st.shared.u32 	[%r245+640], %r1;
	st.shared.u32 	[%r245+768], %r1;
	st.shared.u32 	[%r245+896], %r1;
	st.shared.u32 	[%r245+1024], %r1;
	bar.warp.sync 	-1;
	ld.shared.u32 	%r258, [%r246];
	ld.shared.u32 	%r259, [%r246+4];
	ld.shared.u32 	%r260, [%r246+8];
	ld.shared.u32 	%r261, [%r246+12];
	ld.shared.u32 	%r262, [%r246+16];
	ld.shared.u32 	%r263, [%r246+20];
	ld.shared.u32 	%r264, [%r246+24];
	ld.shared.u32 	%r265, [%r246+28];
	ld.shared.u32 	%r266, [%r246+32];
	bar.sync 	0;
	shl.b32 	%r386, %r223, 2;
	add.s32 	%r388, %r383, %r386;
	add.s32 	%r267, %r388, 1240;
	st.shared.u32 	[%r388+1240], %r255;
	bar.sync 	0;
	@%p25 bra 	$L__BB43_236;
	ld.shared.u32 	%r2009, [%r267+-4];
$L__BB43_236:
	setp.ne.s32 	%p26, %r2009, %r247;
	setp.ne.s32 	%p27, %r247, %r248;
	setp.ne.s32 	%p28, %r248, %r249;
	setp.ne.s32 	%p29, %r249, %r250;
	setp.ne.s32 	%p30, %r250, %r251;
	setp.ne.s32 	%p31, %r251, %r252;
	setp.ne.s32 	%p32, %r252, %r253;
	setp.ne.s32 	%p33, %r253, %r254;
	setp.ne.s32 	%p34, %r254, %r255;
	mul.lo.s32 	%r509, %r223, 9;
	cvt.u64.u32 	%rd228, %r509;
	setp.eq.s64 	%p35, %rd6, %rd228;
	or.pred  	%p36, %p35, %p26;
	selp.u64 	%rd229, 1, 0, %p36;
	add.s32 	%r510, %r509, 1;
	cvt.u64.u32 	%rd230, %r510;
	setp.eq.s64 	%p37, %rd6, %rd230;
	or.pred  	%p6, %p37, %p27;
	selp.u64 	%rd231, 1, 0, %p6;
	add.s32 	%r511, %r509, 2;
	cvt.u64.u32 	%rd232, %r511;
	setp.eq.s64 	%p38, %rd6, %rd232;
	or.pred  	%p7, %p38, %p28;
	selp.u64 	%rd233, 1, 0, %p7;
	add.s32 	%r512, %r509, 3;
	cvt.u64.u32 	%rd234, %r512;
	setp.eq.s64 	%p39, %rd6, %rd234;
	or.pred  	%p40, %p39, %p29;
	selp.u64 	%rd235, 1, 0, %p40;
	add.s32 	%r513, %r509, 4;
	cvt.u64.u32 	%rd236, %r513;
	setp.eq.s64 	%p41, %rd6, %rd236;
	or.pred  	%p8, %p41, %p30;
	selp.u64 	%rd237, 1, 0, %p8;
	add.s32 	%r514, %r509, 5;
	cvt.u64.u32 	%rd238, %r514;
	setp.eq.s64 	%p42, %rd6, %rd238;
	or.pred  	%p9, %p42, %p31;
	selp.u64 	%rd239, 1, 0, %p9;
	add.s32 	%r515, %r509, 6;
	cvt.u64.u32 	%rd240, %r515;
	setp.eq.s64 	%p43, %rd6, %rd240;
	or.pred  	%p10, %p43, %p32;
	selp.u64 	%rd241, 1, 0, %p10;
	add.s32 	%r516, %r509, 7;
	cvt.u64.u32 	%rd242, %r516;
	setp.eq.s64 	%p44, %rd6, %rd242;
	or.pred  	%p45, %p44, %p33;
	selp.u64 	%rd243, 1, 0, %p45;
	add.s32 	%r517, %r509, 8;
	cvt.u64.u32 	%rd244, %r517;
	setp.eq.s64 	%p46, %rd6, %rd244;
	or.pred  	%p47, %p46, %p34;
	selp.u64 	%rd245, 1, 0, %p47;
	add.s64 	%rd246, %rd231, %rd229;
	selp.b32 	%r518, 0, %r258, %p6;
	add.s32 	%r519, %r259, %r518;
	add.s64 	%rd247, %rd246, %rd233;
	selp.b32 	%r520, 0, %r519, %p7;
	add.s32 	%r521, %r260, %r520;
	add.s64 	%rd248, %rd247, %rd235;
	selp.b32 	%r522, 0, %r521, %p40;
	add.s32 	%r523, %r261, %r522;
	add.s64 	%rd249, %rd248, %rd237;
	selp.b32 	%r524, 0, %r523, %p8;
	add.s32 	%r525, %r262, %r524;
	add.s64 	%rd250, %rd249, %rd239;
	selp.b32 	%r526, 0, %r525, %p9;
	add.s32 	%r527, %r263, %r526;
	add.s64 	%rd251, %rd250, %rd241;
	selp.b32 	%r528, 0, %r527, %p10;
	add.s32 	%r529, %r264, %r528;
	add.s64 	%rd252, %rd251, %rd243;
	selp.b32 	%r530, 0, %r529, %p45;
	add.s32 	%r531, %r265, %r530;
	add.s64 	%rd253, %rd252, %rd245;
	mov.b64 	{%r390, %r395}, %rd253;
	selp.b32 	%r532, 0, %r531, %p47;
	add.s32 	%r400, %r266, %r532;
	mov.b32 	%r506, 1;
	mov.b32 	%r507, 0;
	mov.b32 	%r508, -1;
	// begin inline asm
	shfl.sync.up.b32 %r389, %r390, %r506, %r507, %r508;
	// end inline asm
	// begin inline asm
	shfl.sync.up.b32 %r394, %r395, %r506, %r507, %r508;
	// end inline asm
	mov.b64 	%rd254, {%r389, %r394};
	// begin inline asm
	shfl.sync.up.b32 %r399, %r400, %r506, %r507, %r508;
	// end inline asm
	// begin inline asm
	shfl.sync.up.b32 %r404, %r405, %r506, %r507, %r508;
	// end inline asm
	setp.eq.s64 	%p48, %rd253, 0;
	selp.b32 	%r533, %r399, 0, %p48;
	setp.lt.s32 	%p49, %r379, 1;
	selp.b64 	%rd255, 0, %rd254, %p49;
	add.s64 	%rd256, %rd255, %rd253;
	mov.b64 	{%r410, %r415}, %rd256;
	selp.b32 	%r534, 0, %r533, %p49;
	add.s32 	%r420, %r534, %r400;
	mov.b32 	%r426, 2;
	// begin inline asm
	shfl.sync.up.b32 %r409, %r410, %r426, %r507, %r508;
	// end inline asm
	// begin inline asm
	shfl.sync.up.b32 %r414, %r415, %r426, %r507, %r508;
	// end inline asm
	mov.b64 	%rd257, {%r409, %r414};
	// begin inline asm
	shfl.sync.up.b32 %r419, %r420, %r426, %r507, %r508;
	// end inline asm
	// begin inline asm
	shfl.sync.up.b32 %r424, %r425, %r426, %r507, %r508;
	// end inline asm
	setp.eq.s64 	%p50, %rd256, 0;
	selp.b32 	%r535, %r419, 0, %p50;
	setp.lt.s32 	%p51, %r379, 2;
	selp.b64 	%rd258, 0, %rd257, %p51;
	add.s64 	%rd259, %rd258, %rd256;
	mov.b64 	{%r430, %r435}, %rd259;
	selp.b32 	%r536, 0, %r535, %p51;
	add.s32 	%r440, %r536, %r420;
	mov.b32 	%r446, 4;
	// begin inline asm
	shfl.sync.up.b32 %r429, %r430, %r446, %r507, %r508;
	// end inline asm
	// begin inline asm
	shfl.sync.up.b32 %r434, %r435, %r446, %r507, %r508;
	// end inline asm
	mov.b64 	%rd260, {%r429, %r434};
	// begin inline asm
	shfl.sync.up.b32 %r439, %r440, %r446, %r507, %r508;
	// end inline asm
	// begin inline asm
	shfl.sync.up.b32 %r444, %r445, %r446, %r507, %r508;
	// end inline asm
	setp.eq.s64 	%p52, %rd259, 0;
	selp.b32 	%r537, %r439, 0, %p52;
	setp.lt.s32 	%p53, %r379, 4;
	selp.b64 	%rd261, 0, %rd260, %p53;
	add.s64 	%rd262, %rd261, %rd259;
	mov.b64 	{%r450, %r455}, %rd262;
	selp.b32 	%r538, 0, %r537, %p53;
	add.s32 	%r460, %r538, %r440;
	mov.b32 	%r466, 8;
	// begin inline asm
	shfl.sync.up.b32 %r449, %r450, %r466, %r507, %r508;
	// end inline asm
	// begin inline asm
	shfl.sync.up.b32 %r454, %r455, %r466, %r507, %r508;
	// end inline asm
	mov.b64 	%rd263, {%r449, %r454};
	// begin inline asm
	shfl.sync.up.b32 %r459, %r460, %r466, %r507, %r508;
	// end inline asm
	// begin inline asm
	shfl.sync.up.b32 %r464, %r465, %r466, %r507, %r508;
	// end inline asm
	setp.eq.s64 	%p54, %rd262, 0;
	selp.b32 	%r539, %r459, 0, %p54;
	setp.lt.s32 	%p55, %r379, 8;
	selp.b64 	%rd264, 0, %rd263, %p55;
	add.s64 	%rd265, %rd264, %rd262;
	mov.b64 	{%r470, %r475}, %rd265;
	selp.b32 	%r540, 0, %r539, %p55;
	add.s32 	%r480, %r540, %r460;
	mov.b32 	%r486, 16;
	// begin inline asm
	shfl.sync.up.b32 %r469, %r470, %r486, %r507, %r508;
	// end inline asm
	// begin inline asm
	shfl.sync.up.b32 %r474, %r475, %r486, %r507, %r508;
	// end inline asm
	mov.b64 	%rd266, {%r469, %r474};
	// begin inline asm
	shfl.sync.up.b32 %r479, %r480, %r486, %r507, %r508;
	// end inline asm
	// begin inline asm
	shfl.sync.up.b32 %r484, %r485, %r486, %r507, %r508;
	// end inline asm
	setp.eq.s64 	%p56, %rd265, 0;
	selp.b32 	%r541, %r479, 0, %p56;
	setp.lt.s32 	%p57, %r379, 16;
	selp.b64 	%rd267, 0, %rd266, %p57;
	add.s64 	%rd148, %rd267, %rd265;
	mov.b64 	{%r490, %r495}, %rd148;
	selp.b32 	%r542, 0, %r541, %p57;
	add.s32 	%r500, %r542, %r480;
	// begin inline asm
	shfl.sync.up.b32 %r489, %r490, %r506, %r507, %r508;
	// end inline asm
	// begin inline asm
	shfl.sync.up.b32 %r494, %r495, %r506, %r507, %r508;
	// end inline asm
	mov.b64 	%rd788, {%r489, %r494};
	// begin inline asm
	shfl.sync.up.b32 %r2023, %r500, %r506, %r507, %r508;
	// end inline asm
	// begin inline asm
	shfl.sync.up.b32 %r504, %r505, %r506, %r507, %r508;
	// end inline asm
	setp.ne.s32 	%p58, %r379, 31;
	@%p58 bra 	$L__BB43_238;
	shl.b32 	%r543, %r244, 4;
	mov.u32 	%r544, _ZN6thrust24THRUST_300001_SM_1000_NS8cuda_cub4core6detail5shmemE;
	add.s32 	%r545, %r544, %r543;
	st.shared.u64 	[%r545], %rd148;
	st.shared.u32 	[%r545+8], %r500;
$L__BB43_238:
	bar.sync 	0;
	ld.shared.u64 	%rd268, [_ZN6thrust24THRUST_300001_SM_1000_NS8cuda_cub4core6detail5shmemE];
	ld.shared.u32 	%r546, [_ZN6thrust24THRUST_300001_SM_1000_NS8cuda_cub4core6detail5shmemE+8];
	ld.shared.u64 	%rd269, [_ZN6thrust24THRUST_300001_SM_1000_NS8cuda_cub4core6detail5shmemE+16];
	ld.shared.u32 	%r547, [_ZN6thrust24THRUST_300001_SM_1000_NS8cuda_cub4core6detail5shmemE+24];
	add.s64 	%rd270, %rd269, %rd268;
	setp.eq.s64 	%p59, %rd269, 0;
	selp.b32 	%r548, %r546, 0, %p59;
	add.s32 	%r549, %r548, %r547;
	setp.eq.s32 	%p60, %r244, 2;
	selp.b64 	%rd271, %rd270, %rd268, %p60;
	selp.b32 	%r550, %r549, %r546, %p60;
	ld.shared.u64 	%rd272, [_ZN6thrust24THRUST_300001_SM_1000_NS8cuda_cub4core6detail5shmemE+32];
	ld.shared.u32 	%r551, [_ZN6thrust24THRUST_300001_SM_1000_NS8cuda_cub4core6detail5shmemE+40];
	add.s64 	%rd273, %rd272, %rd270;
	setp.eq.s64 	%p61, %rd272, 0;
	selp.b32 	%r552, %r549, 0, %p61;
	add.s32 	%r553, %r552, %r551;
	setp.eq.s32 	%p62, %r244, 3;
	selp.b64 	%rd274, %rd273, %rd271, %p62;
	selp.b32 	%r554, %r553, %r550, %p62;
	ld.shared.u64 	%rd275, [_ZN6thrust24THRUST_300001_SM_1000_NS8cuda_cub4core6detail5shmemE+48];
	ld.shared.u32 	%r555, [_ZN6thrust24THRUST_300001_SM_1000_NS8cuda_cub4core6detail5shmemE+56];
	add.s64 	%rd276, %rd275, %rd273;
	setp.eq.s64 	%p63, %rd275, 0;
	selp.b32 	%r556, %r553, 0, %p63;
	add.s32 	%r557, %r556, %r555;
	setp.eq.s32 	%p64, %r244, 4;
	selp.b64 	%rd277, %rd276, %rd274, %p64;
	selp.b32 	%r558, %r557, %r554, %p64;
	ld.shared.u64 	%rd278, [_ZN6thrust24THRUST_300001_SM_1000_NS8cuda_cub4core6detail5shmemE+64];
	ld.shared.u32 	%r559, [_ZN6thrust24THRUST_300001_SM_1000_NS8cuda_cub4core6detail5shmemE+72];
	add.s64 	%rd279, %rd278, %rd276;
	setp.eq.s64 	%p65, %rd278, 0;
	selp.b32 	%r560, %r557, 0, %p65;
	add.s32 	%r561, %r560, %r559;
	setp.eq.s32 	%p66, %r244, 5;
	selp.b64 	%rd280, %rd279, %rd277, %p66;
	selp.b32 	%r562, %r561, %r558, %p66;
	ld.shared.u64 	%rd281, [_ZN6thrust24THRUST_300001_SM_1000_NS8cuda_cub4core6detail5shmemE+80];
	ld.shared.u32 	%r563, [_ZN6thrust24THRUST_300001_SM_1000_NS8cuda_cub4core6detail5shmemE+88];
	add.s64 	%rd282, %rd281, %rd279;
	setp.eq.s64 	%p67, %rd281, 0;
	selp.b32 	%r564, %r561, 0, %p67;
	add.s32 	%r565, %r564, %r563;
	setp.eq.s32 	%p68, %r244, 6;
	selp.b64 	%rd283, %rd282, %rd280, %p68;
	selp.b32 	%r566, %r565, %r562, %p68;
	ld.shared.u64 	%rd284, [_ZN6thrust24THRUST_300001_SM_1000_NS8cuda_cub4core6detail5shmemE+96];
	ld.shared.u32 	%r567, [_ZN6thrust24THRUST_300001_SM_1000_NS8cuda_cub4core6detail5shmemE+104];
	add.s64 	%rd285, %rd284, %rd282;
	setp.eq.s64 	%p69, %rd284, 0;
	selp.b32 	%r568, %r565, 0, %p69;
	add.s32 	%r569, %r568, %r567;
	setp.eq.s32 	%p70, %r244, 7;
	selp.b64 	%rd150, %rd285, %rd283, %p70;
	selp.b32 	%r272, %r569, %r566, %p70;
	ld.shared.u64 	%rd286, [_ZN6thrust24THRUST_300001_SM_1000_NS8cuda_cub4core6detail5shmemE+112];
	ld.shared.u32 	%r570, [_ZN6thrust24THRUST_300001_SM_1000_NS8cuda_cub4core6detail5shmemE+120];
	add.s64 	%rd151, %rd286, %rd285;
	setp.eq.s64 	%p71, %rd286, 0;
	selp.b32 	%r571, %r569, 0, %p71;
	add.s32 	%r273, %r571, %r570;
	setp.lt.u32 	%p72, %r223, 32;
	@%p72 bra 	$L__BB43_240;
	setp.eq.s64 	%p73, %rd788, 0;
	selp.b32 	%r572, %r272, 0, %p73;
	add.s32 	%r573, %r572, %r2023;
	setp.eq.s32 	%p74, %r379, 0;
	selp.b64 	%rd287, 0, %rd788, %p74;
	add.s64 	%rd788, %rd150, %rd287;
	selp.b32 	%r2023, %r272, %r573, %p74;
	bra.uni 	$L__BB43_276;
$L__BB43_240:
	setp.ne.s32 	%p75, %r223, 0;
	mul.wide.u32 	%rd288, %r2, 16;
	add.s64 	%rd153, %rd1, %rd288;
	@%p75 bra 	$L__BB43_242;
	st.shared.u64 	[_ZN6thrust24THRUST_300001_SM_1000_NS8cuda_cub4core6detail5shmemE+200], %rd151;
	st.shared.u32 	[_ZN6thrust24THRUST_300001_SM_1000_NS8cuda_cub4core6detail5shmemE+208], %r273;
	mov.b32 	%r574, 100;
	mov.b64 	%rd290, {%r273, %r574};
	add.s64 	%rd289, %rd153, 512;
	// begin inline asm
	st.relaxed.gpu.v2.u64 [%rd289], {%rd290, %rd151};
	// end inline asm
$L__BB43_242:
	mov.u32 	%r575, %nctaid.x;
	setp.gt.u32 	%p76, %r575, 499;
	@%p76 bra 	$L__BB43_244;
	membar.cta;
	bra.uni 	$L__BB43_245;
$L__BB43_244:
	mov.b32 	%r576, 450;
	// begin inline asm
	nanosleep.u32 %r576;
	// end inline asm
$L__BB43_245:
	mul.wide.u32 	%rd292, %r223, 16;
	xor.b64  	%rd293, %rd292, -16;
	add.s64 	%rd294, %rd153, %rd293;
	add.s64 	%rd154, %rd294, 512;
$L__BB43_246:
	// begin inline asm
	ld.relaxed.gpu.v2.u64 {%rd295, %rd778}, [%rd154];
	// end inline asm
	mov.b64 	{%r2011, %r2016}, %rd295;
	setp.eq.s32 	%p77, %r2016, 99;
	mov.b32 	%r577, -1;
	vote.sync.any.pred 	%p78, %p77, %r577;
	@%p78 bra 	$L__BB43_246;
	setp.eq.s32 	%p79, %r2016, 101;
	mov.b32 	%r599, -1;
	vote.sync.ballot.b32 	%r600, %p79, %r599;
	// begin inline asm
	mov.u32 %r579, %lanemask_ge;
	// end inline asm
	and.b32  	%r601, %r600, %r579;
	or.b32  	%r602, %r601, -2147483648;
	add.s32 	%r603, %r602, -1;
	not.b32 	%r604, %r602;
	and.b32  	%r605, %r604, %r603;
	popc.b32 	%r278, %r605;
	mov.b64 	{%r581, %r586}, %rd778;
	mov.b32 	%r597, 1;
	// begin inline asm
	shfl.sync.down.b32 %r580, %r581, %r597, %r278, %r599;
	// end inline asm
	// begin inline asm
	shfl.sync.down.b32 %r585, %r586, %r597, %r278, %r599;
	// end inline asm
	// begin inline asm
	shfl.sync.down.b32 %r590, %r2011, %r597, %r278, %r599;
	// end inline asm
	// begin inline asm
	shfl.sync.down.b32 %r595, %r596, %r597, %r278, %r599;
	// end inline asm
	setp.ge.s32 	%p81, %r379, %r278;
	@%p81 bra 	$L__BB43_249;
	mov.b64 	%rd298, {%r580, %r585};
	add.s64 	%rd156, %rd778, %rd298;
	setp.eq.s64 	%p82, %rd778, 0;
	selp.b32 	%r606, %r590, 0, %p82;
	add.s32 	%r2011, %r606, %r2011;
	mov.u64 	%rd778, %rd156;
$L__BB43_249:
	mov.b64 	{%r608, %r613}, %rd778;
	mov.b32 	%r624, 2;
	mov.b32 	%r626, -1;
	// begin inline asm
	shfl.sync.down.b32 %r607, %r608, %r624, %r278, %r626;
	// end inline asm
	// begin inline asm
	shfl.sync.down.b32 %r612, %r613, %r624, %r278, %r626;
	// end inline asm
	// begin inline asm
	shfl.sync.down.b32 %r617, %r2011, %r624, %r278, %r626;
	// end inline asm
	// begin inline asm
	shfl.sync.down.b32 %r622, %r623, %r624, %r278, %r626;
	// end inline asm
	add.s32 	%r287, %r379, 2;
	setp.gt.s32 	%p83, %r287, %r278;
	@%p83 bra 	$L__BB43_251;
	mov.b64 	%rd299, {%r607, %r612};
	add.s64 	%rd158, %rd778, %rd299;
	setp.eq.s64 	%p84, %rd778, 0;
	selp.b32 	%r627, %r617, 0, %p84;
	add.s32 	%r2011, %r627, %r2011;
	mov.u64 	%rd778, %rd158;
$L__BB43_251:
	mov.b64 	{%r629, %r634}, %rd778;
	mov.b32 	%r645, 4;
	mov.b32 	%r647, -1;
	// begin inline asm
	shfl.sync.down.b32 %r628, %r629, %r645, %r278, %r647;
	// end inline asm
	// begin inline asm
	shfl.sync.down.b32 %r633, %r634, %r645, %r278, %r647;
	// end inline asm
	// begin inline asm
	shfl.sync.down.b32 %r638, %r2011, %r645, %r278, %r647;
	// end inline asm
	// begin inline asm
	shfl.sync.down.b32 %r643, %r644, %r645, %r278, %r647;
	// end inline asm
	add.s32 	%r293, %r379, 4;
	setp.gt.s32 	%p85, %r293, %r278;
	@%p85 bra 	$L__BB43_253;
	mov.b64 	%rd300, {%r628, %r633};
	add.s64 	%rd160, %rd778, %rd300;
	setp.eq.s64 	%p86, %rd778, 0;
	selp.b32 	%r648, %r638, 0, %p86;
	add.s32 	%r2011, %r648, %r2011;
	mov.u64 	%rd778, %rd160;
$L__BB43_253:
	mov.b64 	{%r650, %r655}, %rd778;
	mov.b32 	%r666, 8;
	mov.b32 	%r668, -1;
	// begin inline asm
	shfl.sync.down.b32 %r649, %r650, %r666, %r278, %r668;
	// end inline asm
	// begin inline asm
	shfl.sync.down.b32 %r654, %r655, %r666, %r278, %r668;
	// end inline asm
	// begin inline asm
	shfl.sync.down.b32 %r659, %r2011, %r666, %r278, %r668;
	// end inline asm
	// begin inline asm
	shfl.sync.down.b32 %r664, %r665, %r666, %r278, %r668;
	// end inline asm
	add.s32 	%r299, %r379, 8;
	setp.gt.s32 	%p87, %r299, %r278;
	@%p87 bra 	$L__BB43_255;
	mov.b64 	%rd301, {%r649, %r654};
	add.s64 	%rd162, %rd778, %rd301;
	setp.eq.s64 	%p88, %rd778, 0;
	selp.b32 	%r669, %r659, 0, %p88;
	add.s32 	%r2011, %r669, %r2011;
	mov.u64 	%rd778, %rd162;
$L__BB43_255:
	mov.b64 	{%r671, %r676}, %rd778;
	mov.b32 	%r687, 16;
	mov.b32 	%r689, -1;
	// begin inline asm
	shfl.sync.down.b32 %r670, %r671, %r687, %r278, %r689;
	// end inline asm
	// begin inline asm
	shfl.sync.down.b32 %r675, %r676, %r687, %r278, %r689;
	// end inline asm
	// begin inline asm
	shfl.sync.down.b32 %r680, %r2011, %r687, %r278, %r689;
	// end inline asm
	// begin inline asm
	shfl.sync.down.b32 %r685, %r686, %r687, %r278, %r689;
	// end inline asm
	add.s32 	%r305, %r379, 16;
	setp.gt.s32 	%p89, %r305, %r278;
	@%p89 bra 	$L__BB43_257;
	mov.b64 	%rd302, {%r670, %r675};
	add.s64 	%rd164, %rd778, %rd302;
	setp.eq.s64 	%p90, %rd778, 0;
	selp.b32 	%r690, %r680, 0, %p90;
	add.s32 	%r2011, %r690, %r2011;
	mov.u64 	%rd778, %rd164;
$L__BB43_257:
	not.b32 	%r691, %r223;
	add.s32 	%r2017, %r2, %r691;
	add.s64 	%rd166, %rd1, 512;
$L__BB43_258:
	setp.ne.s32 	%p91, %r2016, 101;
	mov.b32 	%r692, -1;
	vote.sync.all.pred 	%p92, %p91, %r692;
	not.pred 	%p93, %p92;
	@%p93 bra 	$L__BB43_272;
	mul.wide.s32 	%rd376, %r2017, 16;
	add.s64 	%rd377, %rd166, %rd376;
	add.s64 	%rd375, %rd377, -512;
$L__BB43_260:
	// begin inline asm
	ld.relaxed.gpu.v2.u64 {%rd373, %rd784}, [%rd375];
	// end inline asm
	mov.b64 	{%r2019, %r2016}, %rd373;
	setp.eq.s32 	%p145, %r2016, 99;
	mov.b32 	%r786, -1;
	vote.sync.any.pred 	%p146, %p145, %r786;
	@%p146 bra 	$L__BB43_260;
	setp.eq.s32 	%p147, %r2016, 101;
	mov.b32 	%r807, -1;
	vote.sync.ballot.b32 	%r808, %p147, %r807;
	and.b32  	%r809, %r808, %r579;
	or.b32  	%r810, %r809, -2147483648;
	add.s32 	%r811, %r810, -1;
	not.b32 	%r812, %r810;
	and.b32  	%r813, %r812, %r811;
	popc.b32 	%r314, %r813;
	mov.b64 	{%r789, %r794}, %rd784;
	mov.b32 	%r805, 1;
	// begin inline asm
	shfl.sync.down.b32 %r788, %r789, %r805, %r314, %r807;
	// end inline asm
	// begin inline asm
	shfl.sync.down.b32 %r793, %r794, %r805, %r314, %r807;
	// end inline asm
	// begin inline asm
	shfl.sync.down.b32 %r798, %r2019, %r805, %r314, %r807;
	// end inline asm
	// begin inline asm
	shfl.sync.down.b32 %r803, %r804, %r805, %r314, %r807;
	// end inline asm
	setp.ge.s32 	%p149, %r379, %r314;
	@%p149 bra 	$L__BB43_263;
	mov.b64 	%rd378, {%r788, %r793};
	add.s64 	%rd169, %rd784, %rd378;
	setp.eq.s64 	%p150, %rd784, 0;
	selp.b32 	%r814, %r798, 0, %p150;
	add.s32 	%r2019, %r814, %r2019;
	mov.u64 	%rd784, %rd169;
$L__BB43_263:
	mov.b64 	{%r816, %r821}, %rd784;
	mov.b32 	%r832, 2;
	mov.b32 	%r834, -1;
	// begin inline asm
	shfl.sync.down.b32 %r815, %r816, %r832, %r314, %r834;
	// end inline asm
	// begin inline asm
	shfl.sync.down.b32 %r820, %r821, %r832, %r314, %r834;
	// end inline asm
	// begin inline asm
	shfl.sync.down.b32 %r825, %r2019, %r832, %r314, %r834;
	// end inline asm
	// begin inline asm
	shfl.sync.down.b32 %r830, %r831, %r832, %r314, %r834;
	// end inline asm
	setp.gt.s32 	%p151, %r287, %r314;
	@%p151 bra 	$L__BB43_265;
	mov.b64 	%rd379, {%r815, %r820};
	add.s64 	%rd171, %rd784, %rd379;
	setp.eq.s64 	%p152, %rd784, 0;
	selp.b32 	%r835, %r825, 0, %p152;
	add.s32 	%r2019, %r835, %r2019;
	mov.u64 	%rd784, %rd171;
$L__BB43_265:
	mov.b64 	{%r837, %r842}, %rd784;
	mov.b32 	%r853, 4;
	mov.b32 	%r855, -1;
	// begin inline asm
	shfl.sync.down.b32 %r836, %r837, %r853, %r314, %r855;
	// end inline asm
	// begin inline asm
	shfl.sync.down.b32 %r841, %r842, %r853, %r314, %r855;
	// end inline asm
	// begin inline asm
	shfl.sync.down.b32 %r846, %r2019, %r853, %r314, %r855;
	// end inline asm
	// begin inline asm
	shfl.sync.down.b32 %r851, %r852, %r853, %r314, %r855;
	// end inline asm
	setp.gt.s32 	%p153, %r293, %r314;
	@%p153 bra 	$L__BB43_267;
	mov.b64 	%rd380, {%r836, %r841};
	add.s64 	%rd173, %rd784, %rd380;
	setp.eq.s64 	%p154, %rd784, 0;
	selp.b32 	%r856, %r846, 0, %p154;
	add.s32 	%r2019, %r856, %r2019;
	mov.u64 	%rd784, %rd173;
$L__BB43_267:
	mov.b64 	{%r858, %r863}, %rd784;
	mov.b32 	%r874, 8;
	mov.b32 	%r876, -1;
	// begin inline asm
	shfl.sync.down.b32 %r857, %r858, %r874, %r314, %r876;
	// end inline asm
	// begin inline asm
	shfl.sync.down.b32 %r862, %r863, %r874, %r314, %r876;
	// end inline asm
	// begin inline asm
	shfl.sync.down.b32 %r867, %r2019, %r874, %r314, %r876;
	// end inline asm
	// begin inline asm
	shfl.sync.down.b32 %r872, %r873, %r874, %r314, %r876;
	// end inline asm
	setp.gt.s32 	%p155, %r299, %r314;
	@%p155 bra 	$L__BB43_269;
	mov.b64 	%rd381, {%r857, %r862};
	add.s64 	%rd175, %rd784, %rd381;
	setp.eq.s64 	%p156, %rd784, 0;
	selp.b32 	%r877, %r867, 0, %p156;
	add.s32 	%r2019, %r877, %r2019;
	mov.u64 	%rd784, %rd175;
$L__BB43_269:
	mov.b64 	{%r879, %r884}, %rd784;
	mov.b32 	%r895, 16;
	mov.b32 	%r897, -1;
	// begin inline asm
	shfl.sync.down.b32 %r878, %r879, %r895, %r314, %r897;
	// end inline asm
	// begin inline asm
	shfl.sync.down.b32 %r883, %r884, %r895, %r314, %r897;
	// end inline asm
	// begin inline asm
	shfl.sync.down.b32 %r888, %r2019, %r895, %r314, %r897;
	// end inline asm
	// begin inline asm
	shfl.sync.down.b32 %r893, %r894, %r895, %r314, %r897;
	// end inline asm
	setp.gt.s32 	%p157, %r305, %r314;
	@%p157 bra 	$L__BB43_271;
	mov.b64 	%rd382, {%r878, %r883};
	add.s64 	%rd177, %rd784, %rd382;
	setp.eq.s64 	%p158, %rd784, 0;
	selp.b32 	%r898, %r888, 0, %p158;
	add.s32 	%r2019, %r898, %r2019;
	mov.u64 	%rd784, %rd177;
$L__BB43_271:
	add.s64 	%rd179, %rd784, %rd778;
	setp.eq.s64 	%p159, %rd778, 0;
	selp.b32 	%r899, %r2019, 0, %p159;
	add.s32 	%r2011, %r899, %r2011;
	add.s32 	%r2017, %r2017, -32;
	mov.u64 	%rd778, %rd179;
	bra.uni 	$L__BB43_258;
$L__BB43_272:
	setp.ne.s32 	%p94, %r223, 0;
	@%p94 bra 	$L__BB43_274;
	add.s64 	%rd305, %rd778, %rd151;
	setp.eq.s64 	%p95, %rd151, 0;
	selp.b32 	%r694, %r2011, 0, %p95;
	add.s32 	%r695, %r694, %r273;
	mov.b32 	%r696, 101;
	mov.b64 	%rd304, {%r695, %r696};
	add.s64 	%rd303, %rd153, 512;
	// begin inline asm
	st.relaxed.gpu.v2.u64 [%rd303], {%rd304, %rd305};
	// end inline asm
	st.shared.u64 	[_ZN6thrust24THRUST_300001_SM_1000_NS8cuda_cub4core6detail5shmemE+168], %rd778;
	st.shared.u32 	[_ZN6thrust24THRUST_300001_SM_1000_NS8cuda_cub4core6detail5shmemE+176], %r2011;
	st.shared.u64 	[_ZN6thrust24THRUST_300001_SM_1000_NS8cuda_cub4core6detail5shmemE+184], %rd305;
	st.shared.u32 	[_ZN6thrust24THRUST_300001_SM_1000_NS8cuda_cub4core6detail5shmemE+192], %r695;
$L__BB43_274:
	setp.ne.s32 	%p96, %r379, 0;
	@%p96 bra 	$L__BB43_276;
	st.shared.u64 	[_ZN6thrust24THRUST_300001_SM_1000_NS8cuda_cub4core6detail5shmemE+136], %rd778;
	st.shared.u32 	[_ZN6thrust24THRUST_300001_SM_1000_NS8cuda_cub4core6detail5shmemE+144], %r2011;
	mov.u64 	%rd788, %rd778;
	mov.u32 	%r2023, %r2011;
$L__BB43_276:
	setp.eq.s32 	%p97, %r223, 0;
	bar.sync 	0;
	@%p97 bra 	$L__BB43_278;
	ld.shared.u32 	%r697, [_ZN6thrust24THRUST_300001_SM_1000_NS8cuda_cub4core6detail5shmemE+144];
	ld.shared.u64 	%rd306, [_ZN6thrust24THRUST_300001_SM_1000_NS8cuda_cub4core6detail5shmemE+136];
	add.s64 	%rd181, %rd306, %rd788;
	setp.eq.s64 	%p98, %rd788, 0;
	selp.b32 	%r698, %r697, 0, %p98;
	add.s32 	%r2023, %r698, %r2023;
	mov.u64 	%rd788, %rd181;
$L__BB43_278:
	mul.lo.s32 	%r699, %r223, 9;
	cvt.u64.u32 	%rd307, %r699;
	setp.eq.s64 	%p99, %rd6, %rd307;
	setp.ne.s32 	%p100, %r2009, %r247;
	or.pred  	%p101, %p99, %p100;
	selp.u64 	%rd308, 1, 0, %p101;
	add.s64 	%rd183, %rd788, %rd308;
	selp.b32 	%r700, 0, %r2023, %p101;
	add.s32 	%r345, %r700, %r258;
	selp.u64 	%rd309, 1, 0, %p6;
	add.s64 	%rd310, %rd309, %rd308;
	add.s64 	%rd184, %rd310, %rd788;
	selp.b32 	%r701, 0, %r345, %p6;
	add.s32 	%r346, %r259, %r701;
	selp.u64 	%rd311, 1, 0, %p7;
	add.s64 	%rd185, %rd184, %rd311;
	selp.b32 	%r702, 0, %r346, %p7;
	add.s32 	%r347, %r260, %r702;
	add.s32 	%r703, %r699, 3;
	cvt.u64.u32 	%rd312, %r703;
	setp.eq.s64 	%p102, %rd6, %rd312;
	setp.ne.s32 	%p103, %r249, %r250;
	or.pred  	%p11, %p102, %p103;
	selp.u64 	%rd313, 1, 0, %p11;
	add.s64 	%rd186, %rd185, %rd313;
	selp.b32 	%r704, 0, %r347, %p11;
	add.s32 	%r348, %r261, %r704;
	selp.u64 	%rd314, 1, 0, %p8;
	add.s64 	%rd187, %rd186, %rd314;
	selp.b32 	%r705, 0, %r348, %p8;
	add.s32 	%r349, %r262, %r705;
	selp.u64 	%rd315, 1, 0, %p9;
	add.s64 	%rd188, %rd187, %rd315;
	selp.b32 	%r706, 0, %r349, %p9;
	add.s32 	%r350, %r263, %r706;
	selp.u64 	%rd316, 1, 0, %p10;
	add.s64 	%rd189, %rd188, %rd316;
	selp.b32 	%r707, 0, %r350, %p10;
	add.s32 	%r351, %r264, %r707;
	add.s32 	%r708, %r699, 7;
	cvt.u64.u32 	%rd317, %r708;
	setp.eq.s64 	%p104, %rd6, %rd317;
	setp.ne.s32 	%p105, %r253, %r254;
	or.pred  	%p106, %p104, %p105;
	selp.u64 	%rd318, 1, 0, %p106;
	add.s64 	%rd190, %rd189, %rd318;
	selp.b32 	%r709, 0, %r351, %p106;
	add.s32 	%r352, %r265, %r709;
	ld.shared.u64 	%rd191, [_ZN6thrust24THRUST_300001_SM_1000_NS8cuda_cub4core6detail5shmemE+200];
	ld.shared.u64 	%rd795, [_ZN6thrust24THRUST_300001_SM_1000_NS8cuda_cub4core6detail5shmemE+184];
	ld.shared.u32 	%r353, [_ZN6thrust24THRUST_300001_SM_1000_NS8cuda_cub4core6detail5shmemE+192];
	ld.shared.u64 	%rd193, [_ZN6thrust24THRUST_300001_SM_1000_NS8cuda_cub4core6detail5shmemE+168];
	setp.lt.s64 	%p107, %rd191, 257;
	@%p107 bra 	$L__BB43_304;
	bar.sync 	0;
	mul.lo.s32 	%r713, %r223, 9;
	cvt.u64.u32 	%rd349, %r713;
	setp.ne.s64 	%p123, %rd6, %rd349;
	setp.eq.s32 	%p124, %r2009, %r247;
	and.pred  	%p125, %p123, %p124;
	@%p125 bra 	$L__BB43_281;
	cvt.u32.u64 	%r714, %rd193;
	cvt.u32.u64 	%r715, %rd788;
	sub.s32 	%r716, %r715, %r714;
	shl.b32 	%r717, %r716, 3;
	mov.u32 	%r718, _ZN6thrust24THRUST_300001_SM_1000_NS8cuda_cub4core6detail5shmemE;
	add.s32 	%r719, %r718, %r717;
	st.shared.v2.u32 	[%r719], {%r2009, %r2023};
$L__BB43_281:
	not.pred 	%p126, %p6;
	@%p126 bra 	$L__BB43_283;
	cvt.u32.u64 	%r720, %rd193;
	cvt.u32.u64 	%r721, %rd183;
	sub.s32 	%r722, %r721, %r720;
	shl.b32 	%r723, %r722, 3;
	mov.u32 	%r724, _ZN6thrust24THRUST_300001_SM_1000_NS8cuda_cub4core6detail5shmemE;
	add.s32 	%r725, %r724, %r723;
	st.shared.v2.u32 	[%r725], {%r247, %r345};
$L__BB43_283:
	not.pred 	%p127, %p7;
	@%p127 bra 	$L__BB43_285;
	cvt.u32.u64 	%r726, %rd193;
	cvt.u32.u64 	%r727, %rd184;
	sub.s32 	%r728, %r727, %r726;
	shl.b32 	%r729, %r728, 3;
	mov.u32 	%r730, _ZN6thrust24THRUST_300001_SM_1000_NS8cuda_cub4core6detail5shmemE;
	add.s32 	%r731, %r730, %r729;
	st.shared.v2.u32 	[%r731], {%r248, %r346};
$L__BB43_285:
	not.pred 	%p128, %p11;
	@%p128 bra 	$L__BB43_287;
	cvt.u32.u64 	%r732, %rd193;
	cvt.u32.u64 	%r733, %rd185;
	sub.s32 	%r734, %r733, %r732;
	shl.b32 	%r735, %r734, 3;
	mov.u32 	%r736, _ZN6thrust24THRUST_300001_SM_1000_NS8cuda_cub4core6detail5shmemE;
	add.s32 	%r737, %r736, %r735;
	st.shared.v2.u32 	[%r737], {%r249, %r347};
$L__BB43_287:
	not.pred 	%p129, %p8;
	@%p129 bra 	$L__BB43_289;
	cvt.u32.u64 	%r738, %rd193;
	cvt.u32.u64 	%r739, %rd186;
	sub.s32 	%r740, %r739, %r738;
	shl.b32 	%r741, %r740, 3;
	mov.u32 	%r742, _ZN6thrust24THRUST_300001_SM_1000_NS8cuda_cub4core6detail5shmemE;
	add.s32 	%r743, %r742, %r741;
	st.shared.v2.u32 	[%r743], {%r250, %r348};
$L__BB43_289:
	not.pred 	%p130, %p9;
	@%p130 bra 	$L__BB43_291;
	cvt.u32.u64 	%r744, %rd193;
	cvt.u32.u64 	%r745, %rd187;
	sub.s32 	%r746, %r745, %r744;
	shl.b32 	%r747, %r746, 3;
	mov.u32 	%r748, _ZN6thrust24THRUST_300001_SM_1000_NS8cuda_cub4core6detail5shmemE;
	add.s32 	%r749, %r748, %r747;
	st.shared.v2.u32 	[%r749], {%r251, %r349};
$L__BB43_291:
	not.pred 	%p131, %p10;
	@%p131 bra 	$L__BB43_293;
	cvt.u32.u64 	%r750, %rd193;
	cvt.u32.u64 	%r751, %rd188;
	sub.s32 	%r752, %r751, %r750;
	shl.b32 	%r753, %r752, 3;
	mov.u32 	%r754, _ZN6thrust24THRUST_300001_SM_1000_NS8cuda_cub4core6detail5shmemE;
	add.s32 	%r755, %r754, %r753;
	st.shared.v2.u32 	[%r755], {%r252, %r350};
$L__BB43_293:
	mad.lo.s32 	%r756, %r223, 9, 7;
	cvt.u64.u32 	%rd350, %r756;
	setp.ne.s64 	%p132, %rd6, %rd350;
	setp.eq.s32 	%p133, %r253, %r254;
	and.pred  	%p134, %p132, %p133;
	@%p134 bra 	$L__BB43_295;
	cvt.u32.u64 	%r757, %rd193;
	cvt.u32.u64 	%r758, %rd189;
	sub.s32 	%r759, %r758, %r757;
	shl.b32 	%r760, %r759, 3;
	mov.u32 	%r761, _ZN6thrust24THRUST_300001_SM_1000_NS8cuda_cub4core6detail5shmemE;
	add.s32 	%r762, %r761, %r760;
	st.shared.v2.u32 	[%r762], {%r253, %r351};
$L__BB43_295:
	mad.lo.s32 	%r763, %r223, 9, 8;
	cvt.u64.u32 	%rd351, %r763;
	setp.ne.s64 	%p135, %rd6, %rd351;
	setp.eq.s32 	%p136, %r254, %r255;
	and.pred  	%p137, %p135, %p136;
	@%p137 bra 	$L__BB43_297;
	cvt.u32.u64 	%r764, %rd193;
	cvt.u32.u64 	%r765, %rd190;
	sub.s32 	%r766, %r765, %r764;
	shl.b32 	%r767, %r766, 3;
	mov.u32 	%r768, _ZN6thrust24THRUST_300001_SM_1000_NS8cuda_cub4core6detail5shmemE;
	add.s32 	%r769, %r768, %r767;
	st.shared.v2.u32 	[%r769], {%r254, %r352};
$L__BB43_297:
	bar.sync 	0;
	cvt.u64.u32 	%rd794, %r223;
	setp.le.u64 	%p138, %rd191, %rd794;
	@%p138 bra 	$L__BB43_322;
	not.b64 	%rd352, %rd794;
	add.s64 	%rd195, %rd191, %rd352;
	shr.u64 	%rd353, %rd195, 8;
	add.s64 	%rd354, %rd353, 1;
	and.b64  	%rd790, %rd354, 3;
	and.b64  	%rd355, %rd195, 768;
	setp.eq.s64 	%p139, %rd355, 768;
	@%p139 bra 	$L__BB43_301;
	add.s64 	%rd356, %rd193, %rd794;
	shl.b64 	%rd357, %rd356, 2;
	add.s64 	%rd792, %rd4, %rd357;
	add.s64 	%rd791, %rd3, %rd357;
	shl.b32 	%r770, %r223, 3;
	mov.u32 	%r771, _ZN6thrust24THRUST_300001_SM_1000_NS8cuda_cub4core6detail5shmemE;
	add.s32 	%r2025, %r771, %r770;
	shl.b64 	%rd358, %rd790, 8;
	add.s64 	%rd794, %rd358, %rd794;
$L__BB43_300:
	.pragma "nounroll";
	ld.shared.v2.u32 	{%r772, %r773}, [%r2025];
	st.global.u32 	[%rd791], %r772;
	st.global.u32 	[%rd792], %r773;
	add.s64 	%rd792, %rd792, 1024;
	add.s64 	%rd791, %rd791, 1024;
	add.s32 	%r2025, %r2025, 2048;
	add.s64 	%rd790, %rd790, -1;
	setp.ne.s64 	%p140, %rd790, 0;
	@%p140 bra 	$L__BB43_300;
$L__BB43_301:
	setp.lt.u64 	%p141, %rd195, 768;
	@%p141 bra 	$L__BB43_322;
	mov.u32 	%r776, _ZN6thrust24THRUST_300001_SM_1000_NS8cuda_cub4core6detail5shmemE;
$L__BB43_303:
	cvt.u32.u64 	%r774, %rd794;
	add.s64 	%rd359, %rd794, %rd193;
	shl.b32 	%r775, %r774, 3;
	add.s32 	%r777, %r776, %r775;
	ld.shared.v2.u32 	{%r778, %r779}, [%r777];
	shl.b64 	%rd360, %rd359, 2;
	add.s64 	%rd361, %rd3, %rd360;
	st.global.u32 	[%rd361], %r778;
	add.s64 	%rd362, %rd4, %rd360;
	st.global.u32 	[%rd362], %r779;
	and.b64  	%rd363, %rd794, 4294967295;
	add.s64 	%rd364, %rd193, %rd363;
	ld.shared.v2.u32 	{%r780, %r781}, [%r777+2048];
	shl.b64 	%rd365, %rd364, 2;
	add.s64 	%rd366, %rd3, %rd365;
	st.global.u32 	[%rd366+1024], %r780;
	add.s64 	%rd367, %rd4, %rd365;
	st.global.u32 	[%rd367+1024], %r781;
	ld.shared.v2.u32 	{%r782, %r783}, [%r777+4096];
	st.global.u32 	[%rd366+2048], %r782;
	st.global.u32 	[%rd367+2048], %r783;
	ld.shared.v2.u32 	{%r784, %r785}, [%r777+6144];
	st.global.u32 	[%rd366+3072], %r784;
	st.global.u32 	[%rd367+3072], %r785;
	add.s64 	%rd368, %rd794, 1024;
	and.b64  	%rd794, %rd368, 4294967295;
	setp.gt.u64 	%p142, %rd191, %rd794;
	@%p142 bra 	$L__BB43_303;
	bra.uni 	$L__BB43_322;
$L__BB43_304:
	mul.lo.s32 	%r710, %r223, 9;
	cvt.u64.u32 	%rd319, %r710;
	setp.ne.s64 	%p108, %rd6, %rd319;
	setp.eq.s32 	%p109, %r2009, %r247;
	and.pred  	%p110, %p108, %p109;
	@%p110 bra 	$L__BB43_306;
	shl.b64 	%rd320, %rd788, 2;
	add.s64 	%rd321, %rd3, %rd320;
	st.global.u32 	[%rd321], %r2009;
	add.s64 	%rd322, %rd4, %rd320;
	st.global.u32 	[%rd322], %r2023;
$L__BB43_306:
	not.pred 	%p111, %p6;
	@%p111 bra 	$L__BB43_308;
	shl.b64 	%rd323, %rd183, 2;
	add.s64 	%rd324, %rd3, %rd323;
	st.global.u32 	[%rd324], %r247;
	add.s64 	%rd325, %rd4, %rd323;
	st.global.u32 	[%rd325], %r345;
$L__BB43_308:
	not.pred 	%p112, %p7;
	@%p112 bra 	$L__BB43_310;
	shl.b64 	%rd326, %rd184, 2;
	add.s64 	%rd327, %rd3, %rd326;
	st.global.u32 	[%rd327], %r248;
	add.s64 	%rd328, %rd4, %rd326;
	st.global.u32 	[%rd328], %r346;
$L__BB43_310:
	not.pred 	%p113, %p11;
	@%p113 bra 	$L__BB43_312;
	shl.b64 	%rd329, %rd185, 2;
	add.s64 	%rd330, %rd3, %rd329;
	st.global.u32 	[%rd330], %r249;
	add.s64 	%rd331, %rd4, %rd329;
	st.global.u32 	[%rd331], %r347;
$L__BB43_312:
	not.pred 	%p114, %p8;
	@%p114 bra 	$L__BB43_314;
	shl.b64 	%rd332, %rd186, 2;
	add.s64 	%rd333, %rd3, %rd332;
	st.global.u32 	[%rd333], %r250;
	add.s64 	%rd334, %rd4, %rd332;
	st.global.u32 	[%rd334], %r348;
$L__BB43_314:
	not.pred 	%p115, %p9;
	@%p115 bra 	$L__BB43_316;
	shl.b64 	%rd335, %rd187, 2;
	add.s64 	%rd336, %rd3, %rd335;
	st.global.u32 	[%rd336], %r251;
	add.s64 	%rd337, %rd4, %rd335;
	st.global.u32 	[%rd337], %r349;
$L__BB43_316:
	not.pred 	%p116, %p10;
	@%p116 bra 	$L__BB43_318;
	shl.b64 	%rd338, %rd188, 2;
	add.s64 	%rd339, %rd3, %rd338;
	st.global.u32 	[%rd339], %r252;
	add.s64 	%rd340, %rd4, %rd338;
	st.global.u32 	[%rd340], %r350;
$L__BB43_318:
	mad.lo.s32 	%r711, %r223, 9, 7;
	cvt.u64.u32 	%rd341, %r711;
	setp.ne.s64 	%p117, %rd6, %rd341;
	setp.eq.s32 	%p118, %r253, %r254;
	and.pred  	%p119, %p117, %p118;
	@%p119 bra 	$L__BB43_320;
	shl.b64 	%rd342, %rd189, 2;
	add.s64 	%rd343, %rd3, %rd342;
	st.global.u32 	[%rd343], %r253;
	add.s64 	%rd344, %rd4, %rd342;
	st.global.u32 	[%rd344], %r351;
$L__BB43_320:
	mad.lo.s32 	%r712, %r223, 9, 8;
	cvt.u64.u32 	%rd345, %r712;
	setp.ne.s64 	%p120, %rd6, %rd345;
	setp.eq.s32 	%p121, %r254, %r255;
	and.pred  	%p122, %p120, %p121;
	@%p122 bra 	$L__BB43_322;
	shl.b64 	%rd346, %rd190, 2;
	add.s64 	%rd347, %rd3, %rd346;
	st.global.u32 	[%rd347], %r254;
	add.s64 	%rd348, %rd4, %rd346;
	st.global.u32 	[%rd348], %r352;
$L__BB43_322:
	setp.ne.s32 	%p143, %r223, 255;
	@%p143 bra 	$L__BB43_326;
	setp.ne.s64 	%p144, %rd6, 2304;
	@%p144 bra 	$L__BB43_325;
	shl.b64 	%rd369, %rd795, 2;
	add.s64 	%rd370, %rd3, %rd369;
	st.global.u32 	[%rd370], %r255;
	add.s64 	%rd371, %rd4, %rd369;
	st.global.u32 	[%rd371], %r353;
	add.s64 	%rd795, %rd795, 1;
$L__BB43_325:
	ld.param.u64 	%rd744, [_ZN6thrust24THRUST_300001_SM_1000_NS8cuda_cub4core6detail13_kernel_agentINS1_15__reduce_by_key16ReduceByKeyAgentINS0_6detail15normal_iteratorINS0_10device_ptrIiEEEENS0_17constant_iteratorIiNS0_11use_defaultESD_EESB_SB_N4cuda3std3__48equal_toIiEENSH_4plusIiEEPllEEJSB_SE_SB_SB_SM_N3cub18CUB_300001_SM_100024ReduceByKeyScanTileStateIilLb1EEESJ_SL_llEEEvDpT0__param_4];
	cvta.to.global.u64 	%rd372, %rd744;
	st.global.u64 	[%rd372], %rd795;
$L__BB43_326:
	ret;

}
	// .globl	_ZN6thrust24THRUST_300001_SM_1000_NS8cuda_cub4core6detail13_kernel_agentINS1_15__reduce_by_key9InitAgentIN3cub18CUB_300001_SM_100024ReduceByKeyScanTileStateIfiLb1EEEiPiEEJSA_iSB_EEEvDpT0_
.visible .entry _ZN6thrust24THRUST_300001_SM_1000_NS8cuda_cub4core6detail13_kernel_agentINS1_15__reduce_by_key9InitAgentIN3cub18CUB_300001_SM_100024ReduceByKeyScanTileStateIfiLb1EEEiPiEEJSA_iSB_EEEvDpT0_(
	.param .align 8 .b8 _ZN6thrust24THRUST_300001_SM_1000_NS8cuda_cub4core6detail13_kernel_agentINS1_15__reduce_by_key9InitAgentIN3cub18CUB_300001_SM_100024ReduceByKeyScanTileStateIfiLb1EEEiPiEEJSA_iSB_EEEvDpT0__param_0[8],
	.param .u32 _ZN6thrust24THRUST_300001_SM_1000_NS8cuda_cub4core6detail13_kernel_agentINS1_15__reduce_by_key9InitAgentIN3cub18CUB_300001_SM_100024ReduceByKeyScanTileStateIfiLb1EEEiPiEEJSA_iSB_EEEvDpT0__param_1,
	.param .u64 .ptr .align 1 _ZN6thrust24THRUST_300001_SM_1000_NS8cuda_cub4core6detail13_kernel_agentINS1_15__reduce_by_key9InitAgentIN3cub18CUB_300001_SM_100024ReduceByKeyScanTileStateIfiLb1EEEiPiEEJSA_iSB_EEEvDpT0__param_2
)
.maxntid 128
{
	.reg .pred 	%p<6>;
	.reg .b32 	%r<9>;
	.reg .b64 	%rd<12>;

	ld.param.u64 	%rd3, [_ZN6thrust24THRUST_300001_SM_1000_NS8cuda_cub4core6detail13_kernel_agentINS1_15__reduce_by_key9InitAgentIN3cub18CUB_300001_SM_100024ReduceByKeyScanTileStateIfiLb1EEEiPiEEJSA_iSB_EEEvDpT0__param_0];
	ld.param.u32 	%r4, [_ZN6thrust24THRUST_300001_SM_1000_NS8cuda_cub4core6detail13_kernel_agentINS1_15__reduce_by_key9InitAgentIN3cub18CUB_300001_SM_100024ReduceByKeyScanTileStateIfiLb1EEEiPiEEJSA_iSB_EEEvDpT0__param_1];
	ld.param.u64 	%rd2, [_ZN6thrust24THRUST_300001_SM_1000_NS8cuda_cub4core6detail13_kernel_agentINS1_15__reduce_by_key9InitAgentIN3cub18CUB_300001_SM_100024ReduceByKeyScanTileStateIfiLb1EEEiPiEEJSA_iSB_EEEvDpT0__param_2];
	cvta.to.global.u64 	%rd1, %rd3;
	mov.u32 	%r1, %ctaid.x;
	mov.u32 	%r5, %ntid.x;
	mov.u32 	%r2, %tid.x;
	mad.lo.s32 	%r3, %r1, %r5, %r2;
	setp.ge.s32 	%p1, %r3, %r4;
	@%p1 bra 	$L__BB44_2;
	mul.wide.s32 	%rd4, %r3, 16;
	add.s64 	%rd5, %rd1, %rd4;
	mov.b64 	%rd6, 99;
	mov.b64 	%rd7, 0;
	st.global.v2.u64 	[%rd5+512], {%rd7, %rd6};
$L__BB44_2:
	setp.ne.s32 	%p2, %r1, 0;
	setp.gt.u32 	%p3, %r2, 31;
	or.pred  	%p4, %p2, %p3;
	@%p4 bra 	$L__BB44_4;
	mul.wide.u32 	%rd8, %r2, 16;
	add.s64 	%rd9, %rd1, %rd8;
	mov.b64 	%rd10, 0;
	st.global.v2.u64 	[%rd9], {%rd10, %rd10};
$L__BB44_4:
	or.b32  	%r7, %r1, %r2;
	setp.ne.s32 	%p5, %r7, 0;
	@%p5 bra 	$L__BB44_6;
	cvta.to.global.u64 	%rd11, %rd2;
	mov.b32 	%r8, 0;
	st.global.u32 	[%rd11], %r8;
$L__BB44_6:
	ret;

}
	// .globl	_ZN6thrust24THRUST_300001_SM_1000_NS8cuda_cub4core6detail13_kernel_agentINS1_15__reduce_by_key16ReduceByKeyAgentINS0_6detail15normal_iteratorINS0_10device_ptrIiEEEENS8_INS9_IfEEEESB_SD_N4cuda3std3__48equal_toIiEENSG_4plusIfEEPiiEEJSB_SD_SB_SD_SL_N3cub18CUB_300001_SM_100024ReduceByKeyScanTileStateIfiLb1EEESI_SK_iiEEEvDpT0_
.visible .entry _ZN6thrust24THRUST_300001_SM_1000_NS8cuda_cub4core6detail13_kernel_agentINS1_15__reduce_by_key16ReduceByKeyAgentINS0_6detail15normal_iteratorINS0_10device_ptrIiEEEENS8_INS9_IfEEEESB_SD_N4cuda3std3__48equal_toIiEENSG_4plusIfEEPiiEEJSB_SD_SB_SD_SL_N3cub18CUB_300001_SM_100024ReduceByKeyScanTileStateIfiLb1EEESI_SK_iiEEEvDpT0_(
	.param .align 8 .b8 _ZN6thrust24THRUST_300001_SM_1000_NS8cuda_cub4core6detail13_kernel_agentINS1_15__reduce_by_key16ReduceByKeyAgentINS0_6detail15normal_iteratorINS0_10device_ptrIiEEEENS8_INS9_IfEEEESB_SD_N4cuda3std3__48equal_toIiEENSG_4plusIfEEPiiEEJSB_SD_SB_SD_SL_N3cub18CUB_300001_SM_100024ReduceByKeyScanTileStateIfiLb1EEESI_SK_iiEEEvDpT0__param_0[8],
	.param .align 8 .b8 _ZN6thrust24THRUST_300001_SM_1000_NS8cuda_cub4core6detail13_kernel_agentINS1_15__reduce_by_key16ReduceByKeyAgentINS0_6detail15normal_iteratorINS0_10device_ptrIiEEEENS8_INS9_IfEEEESB_SD_N4cuda3std3__48equal_toIiEENSG_4plusIfEEPiiEEJSB_SD_SB_SD_SL_N3cub18CUB_300001_SM_100024ReduceByKeyScanTileStateIfiLb1EEESI_SK_iiEEEvDpT0__param_1[8],
	.param .align 8 .b8 _ZN6thrust24THRUST_300001_SM_1000_NS8cuda_cub4core6detail13_kernel_agentINS1_15__reduce_by_key16ReduceByKeyAgentINS0_6detail15normal_iteratorINS0_10device_ptrIiEEEENS8_INS9_IfEEEESB_SD_N4cuda3std3__48equal_toIiEENSG_4plusIfEEPiiEEJSB_SD_SB_SD_SL_N3cub18CUB_300001_SM_100024ReduceByKeyScanTileStateIfiLb1EEESI_SK_iiEEEvDpT0__param_2[8],
	.param .align 8 .b8 _ZN6thrust24THRUST_300001_SM_1000_NS8cuda_cub4core6detail13_kernel_agentINS1_15__reduce_by_key16ReduceByKeyAgentINS0_6detail15normal_iteratorINS0_10device_ptrIiEEEENS8_INS9_IfEEEESB_SD_N4cuda3std3__48equal_toIiEENSG_4plusIfEEPiiEEJSB_SD_SB_SD_SL_N3cub18CUB_300001_SM_100024ReduceByKeyScanTileStateIfiLb1EEESI_SK_iiEEEvDpT0__param_3[8],
	.param .u64 .ptr .align 1 _ZN6thrust24THRUST_300001_SM_1000_NS8cuda_cub4core6detail13_kernel_agentINS1_15__reduce_by_key16ReduceByKeyAgentINS0_6detail15normal_iteratorINS0_10device_ptrIiEEEENS8_INS9_IfEEEESB_SD_N4cuda3std3__48equal_toIiEENSG_4plusIfEEPiiEEJSB_SD_SB_SD_SL_N3cub18CUB_300001_SM_100024ReduceByKeyScanTileStateIfiLb1EEESI_SK_iiEEEvDpT0__param_4,
	.param .align 8 .b8 _ZN6thrust24THRUST_300001_SM_1000_NS8cuda_cub4core6detail13_kernel_agentINS1_15__reduce_by_key16ReduceByKeyAgentINS0_6detail15normal_iteratorINS0_10device_ptrIiEEEENS8_INS9_IfEEEESB_SD_N4cuda3std3__48equal_toIiEENSG_4plusIfEEPiiEEJSB_SD_SB_SD_SL_N3cub18CUB_300001_SM_100024ReduceByKeyScanTileStateIfiLb1EEESI_SK_iiEEEvDpT0__param_5[8],
	.param .align 1 .b8 _ZN6thrust24THRUST_300001_SM_1000_NS8cuda_cub4core6detail13_kernel_agentINS1_15__reduce_by_key16ReduceByKeyAgentINS0_6detail15normal_iteratorINS0_10device_ptrIiEEEENS8_INS9_IfEEEESB_SD_N4cuda3std3__48equal_toIiEENSG_4plusIfEEPiiEEJSB_SD_SB_SD_SL_N3cub18CUB_300001_SM_100024ReduceByKeyScanTileStateIfiLb1EEESI_SK_iiEEEvDpT0__param_6[1],
	.param .align 1 .b8 _ZN6thrust24THRUST_300001_SM_1000_NS8cuda_cub4core6detail13_kernel_agentINS1_15__reduce_by_key16ReduceByKeyAgentINS0_6detail15normal_iteratorINS0_10device_ptrIiEEEENS8_INS9_IfEEEESB_SD_N4cuda3std3__48equal_toIiEENSG_4plusIfEEPiiEEJSB_SD_SB_SD_SL_N3cub18CUB_300001_SM_100024ReduceByKeyScanTileStateIfiLb1EEESI_SK_iiEEEvDpT0__param_7[1],
	.param .u32 _ZN6thrust24THRUST_300001_SM_1000_NS8cuda_cub4core6detail13_kernel_agentINS1_15__reduce_by_key16ReduceByKeyAgentINS0_6detail15normal_iteratorINS0_10device_ptrIiEEEENS8_INS9_IfEEEESB_SD_N4cuda3std3__48equal_toIiEENSG_4plusIfEEPiiEEJSB_SD_SB_SD_SL_N3cub18CUB_300001_SM_100024ReduceByKeyScanTileStateIfiLb1EEESI_SK_iiEEEvDpT0__param_8,
	.param .u32 _ZN6thrust24THRUST_300001_SM_1000_NS8cuda_cub4core6detail13_kernel_agentINS1_15__reduce_by_key16ReduceByKeyAgentINS0_6detail15normal_iteratorINS0_10device_ptrIiEEEENS8_INS9_IfEEEESB_SD_N4cuda3std3__48equal_toIiEENSG_4plusIfEEPiiEEJSB_SD_SB_SD_SL_N3cub18CUB_300001_SM_100024ReduceByKeyScanTileStateIfiLb1EEESI_SK_iiEEEvDpT0__param_9
)
.maxntid 256
{
	.reg .pred 	%p<470>;
	.reg .b32 	%r<1628>;
	.reg .b32 	%f<490>;
	.reg .b64 	%rd<340>;

	ld.param.u64 	%rd1, [_ZN6thrust24THRUST_300001_SM_1000_NS8cuda_cub4core6detail13_kernel_agentINS1_15__reduce_by_key16ReduceByKeyAgentINS0_6detail15normal_iteratorINS0_10device_ptrIiEEEENS8_INS9_IfEEEESB_SD_N4cuda3std3__48equal_toIiEENSG_4plusIfEEPiiEEJSB_SD_SB_SD_SL_N3cub18CUB_300001_SM_100024ReduceByKeyScanTileStateIfiLb1EEESI_SK_iiEEEvDpT0__param_5];
	ld.param.u64 	%rd2, [_ZN6thrust24THRUST_300001_SM_1000_NS8cuda_cub4core6detail13_kernel_agentINS1_15__reduce_by_key16ReduceByKeyAgentINS0_6detail15normal_iteratorINS0_10device_ptrIiEEEENS8_INS9_IfEEEESB_SD_N4cuda3std3__48equal_toIiEENSG_4plusIfEEPiiEEJSB_SD_SB_SD_SL_N3cub18CUB_300001_SM_100024ReduceByKeyScanTileStateIfiLb1EEESI_SK_iiEEEvDpT0__param_0];
	ld.param.u64 	%rd3, [_ZN6thrust24THRUST_300001_SM_1000_NS8cuda_cub4core6detail13_kernel_agentINS1_15__reduce_by_key16ReduceByKeyAgentINS0_6detail15normal_iteratorINS0_10device_ptrIiEEEENS8_INS9_IfEEEESB_SD_N4cuda3std3__48equal_toIiEENSG_4plusIfEEPiiEEJSB_SD_SB_SD_SL_N3cub18CUB_300001_SM_100024ReduceByKeyScanTileStateIfiLb1EEESI_SK_iiEEEvDpT0__param_1];
	ld.param.u64 	%rd58, [_ZN6thrust24THRUST_300001_SM_1000_NS8cuda_cub4core6detail13_kernel_agentINS1_15__reduce_by_key16ReduceByKeyAgentINS0_6detail15normal_iteratorINS0_10device_ptrIiEEEENS8_INS9_IfEEEESB_SD_N4cuda3std3__48equal_toIiEENSG_4plusIfEEPiiEEJSB_SD_SB_SD_SL_N3cub18CUB_300001_SM_100024ReduceByKeyScanTileStateIfiLb1EEESI_SK_iiEEEvDpT0__param_3];
	ld.param.u64 	%rd59, [_ZN6thrust24THRUST_300001_SM_1000_NS8cuda_cub4core6detail13_kernel_agentINS1_15__reduce_by_key16ReduceByKeyAgentINS0_6detail15normal_iteratorINS0_10device_ptrIiEEEENS8_INS9_IfEEEESB_SD_N4cuda3std3__48equal_toIiEENSG_4plusIfEEPiiEEJSB_SD_SB_SD_SL_N3cub18CUB_300001_SM_100024ReduceByKeyScanTileStateIfiLb1EEESI_SK_iiEEEvDpT0__param_2];
	ld.param.u32 	%r344, [_ZN6thrust24THRUST_300001_SM_1000_NS8cuda_cub4core6detail13_kernel_agentINS1_15__reduce_by_key16ReduceByKeyAgentINS0_6detail15normal_iteratorINS0_10device_ptrIiEEEENS8_INS9_IfEEEESB_SD_N4cuda3std3__48equal_toIiEENSG_4plusIfEEPiiEEJSB_SD_SB_SD_SL_N3cub18CUB_300001_SM_100024ReduceByKeyScanTileStateIfiLb1EEESI_SK_iiEEEvDpT0__param_8];
	cvta.to.global.u64 	%rd4, %rd59;
	cvta.to.global.u64 	%rd5, %rd58;
	mov.u32 	%r1, %ctaid.x;
	mul.lo.s32 	%r2, %r1, 2304;
	sub.s32 	%r3, %r344, %r2;
	setp.lt.s32 	%p12, %r3, 2305;
	@%p12 bra 	$L__BB45_122;
	setp.ne.s32 	%p289, %r1, 0;
	@%p289 bra 	$L__BB45_52;
	mov.u32 	%r1556, %tid.x;
	and.b32  	%r1364, %r1556, 31;
	and.b32  	%r1365, %r1556, 992;
	add.s32 	%r1366, %r2, %r1364;
	mad.lo.s32 	%r1367, %r1365, 9, %r1366;
	mul.wide.u32 	%rd294, %r1367, 4;
	add.s64 	%rd276, %rd2, %rd294;
	// begin inline asm
	ld.global.nc.u32 %r1343, [%rd276];
	// end inline asm
	add.s64 	%rd277, %rd276, 128;
	// begin inline asm
	ld.global.nc.u32 %r1344, [%rd277];
	// end inline asm
	add.s64 	%rd278, %rd276, 256;
	// begin inline asm
	ld.global.nc.u32 %r1345, [%rd278];
	// end inline asm
	add.s64 	%rd279, %rd276, 384;
	// begin inline asm
	ld.global.nc.u32 %r1346, [%rd279];
	// end inline asm
	add.s64 	%rd280, %rd276, 512;
	// begin inline asm
	ld.global.nc.u32 %r1347, [%rd280];
	// end inline asm
	add.s64 	%rd281, %rd276, 640;
	// begin inline asm
	ld.global.nc.u32 %r1348, [%rd281];
	// end inline asm
	add.s64 	%rd282, %rd276, 768;
	// begin inline asm
	ld.global.nc.u32 %r1349, [%rd282];
	// end inline asm
	add.s64 	%rd283, %rd276, 896;
	// begin inline asm
	ld.global.nc.u32 %r1350, [%rd283];
	// end inline asm
	add.s64 	%rd284, %rd276, 1024;
	// begin inline asm
	ld.global.nc.u32 %r1351, [%rd284];
	// end inline asm
	// begin inline asm
	mov.u32 %r1352, %laneid;
	// end inline asm
	shr.u32 	%r6, %r1556, 5;
	mad.lo.s32 	%r1368, %r6, 288, %r1352;
	shl.b32 	%r1369, %r1368, 2;
	mov.u32 	%r1370, _ZN6thrust24THRUST_300001_SM_1000_NS8cuda_cub4core6detail5shmemE;
	add.s32 	%r1371, %r1370, %r1369;
	st.shared.u32 	[%r1371], %r1343;
	st.shared.u32 	[%r1371+128], %r1344;
	st.shared.u32 	[%r1371+256], %r1345;
	st.shared.u32 	[%r1371+384], %r1346;
	st.shared.u32 	[%r1371+512], %r1347;
	st.shared.u32 	[%r1371+640], %r1348;
	st.shared.u32 	[%r1371+768], %r1349;
	st.shared.u32 	[%r1371+896], %r1350;
	st.shared.u32 	[%r1371+1024], %r1351;
	bar.warp.sync 	-1;
	shl.b32 	%r1372, %r1352, 5;
	add.s32 	%r1373, %r1371, %r1372;
	ld.shared.u32 	%r7, [%r1373];
	ld.shared.u32 	%r8, [%r1373+4];
	ld.shared.u32 	%r9, [%r1373+8];
	ld.shared.u32 	%r10, [%r1373+12];
	ld.shared.u32 	%r11, [%r1373+16];
	ld.shared.u32 	%r12, [%r1373+20];
	ld.shared.u32 	%r13, [%r1373+24];
	ld.shared.u32 	%r14, [%r1373+28];
	ld.shared.u32 	%r15, [%r1373+32];
	bar.sync 	0;
	add.s64 	%rd285, %rd3, %rd294;
	// begin inline asm
	ld.global.nc.u32 %r1353, [%rd285];
	// end inline asm
	add.s64 	%rd286, %rd285, 128;
	// begin inline asm
	ld.global.nc.u32 %r1354, [%rd286];
	// end inline asm
	add.s64 	%rd287, %rd285, 256;
	// begin inline asm
	ld.global.nc.u32 %r1355, [%rd287];
	// end inline asm
	add.s64 	%rd288, %rd285, 384;
	// begin inline asm
	ld.global.nc.u32 %r1356, [%rd288];
	// end inline asm
	add.s64 	%rd289, %rd285, 512;
	// begin inline asm
	ld.global.nc.u32 %r1357, [%rd289];
	// end inline asm
	add.s64 	%rd290, %rd285, 640;
	// begin inline asm
	ld.global.nc.u32 %r1358, [%rd290];
	// end inline asm
	add.s64 	%rd291, %rd285, 768;
	// begin inline asm
	ld.global.nc.u32 %r1359, [%rd291];
	// end inline asm
	add.s64 	%rd292, %rd285, 896;
	// begin inline asm
	ld.global.nc.u32 %r1360, [%rd292];
	// end inline asm
	add.s64 	%rd293, %rd285, 1024;
	// begin inline asm
	ld.global.nc.u32 %r1361, [%rd293];
	// end inline asm
	st.shared.u32 	[%r1371], %r1353;
	st.shared.u32 	[%r1371+128], %r1354;
	st.shared.u32 	[%r1371+256], %r1355;
	st.shared.u32 	[%r1371+384], %r1356;
	st.shared.u32 	[%r1371+512], %r1357;
	st.shared.u32 	[%r1371+640], %r1358;
	st.shared.u32 	[%r1371+768], %r1359;
	st.shared.u32 	[%r1371+896], %r1360;
	st.shared.u32 	[%r1371+1024], %r1361;
	bar.warp.sync 	-1;
	ld.shared.f32 	%f1, [%r1373];
	ld.shared.f32 	%f2, [%r1373+4];
	ld.shared.f32 	%f3, [%r1373+8];
	ld.shared.f32 	%f4, [%r1373+12];
	ld.shared.f32 	%f5, [%r1373+16];
	ld.shared.f32 	%f6, [%r1373+20];
	ld.shared.f32 	%f7, [%r1373+24];
	ld.shared.f32 	%f8, [%r1373+28];
	ld.shared.f32 	%f9, [%r1373+32];
	bar.sync 	0;
	shl.b32 	%r1374, %r1556, 2;
	add.s32 	%r1375, %r1370, %r1374;
	add.s32 	%r16, %r1375, 1148;
	st.shared.u32 	[%r1375+1148], %r15;
	bar.sync 	0;
	setp.eq.s32 	%p399, %r1556, 0;
	mov.b32 	%r1550, 0;
	@%p399 bra 	$L__BB45_4;
	ld.shared.u32 	%r1551, [%r16+-4];
	setp.ne.s32 	%p400, %r1551, %r7;
	selp.u32 	%r1550, 1, 0, %p400;
$L__BB45_4:
	setp.ne.s32 	%p401, %r7, %r8;
	selp.u32 	%r1436, 1, 0, %p401;
	setp.ne.s32 	%p402, %r8, %r9;
	selp.u32 	%r1437, 1, 0, %p402;
	setp.ne.s32 	%p403, %r9, %r10;
	selp.u32 	%r1438, 1, 0, %p403;
	setp.ne.s32 	%p404, %r10, %r11;
	selp.u32 	%r1439, 1, 0, %p404;
	setp.ne.s32 	%p405, %r11, %r12;
	selp.u32 	%r1440, 1, 0, %p405;
	setp.ne.s32 	%p406, %r12, %r13;
	selp.u32 	%r1441, 1, 0, %p406;
	setp.ne.s32 	%p407, %r13, %r14;
	selp.u32 	%r1442, 1, 0, %p407;
	setp.ne.s32 	%p408, %r14, %r15;
	selp.u32 	%r1443, 1, 0, %p408;
	add.s32 	%r1444, %r1550, %r1436;
	add.f32 	%f408, %f1, %f2;
	selp.f32 	%f409, %f2, %f408, %p401;
	add.s32 	%r21, %r1444, %r1437;
	add.f32 	%f410, %f409, %f3;
	selp.f32 	%f411, %f3, %f410, %p402;
	add.s32 	%r1445, %r21, %r1438;
	add.f32 	%f412, %f411, %f4;
	selp.f32 	%f413, %f4, %f412, %p403;
	add.s32 	%r1446, %r1445, %r1439;
	add.f32 	%f414, %f413, %f5;
	selp.f32 	%f415, %f5, %f414, %p404;
	add.s32 	%r1447, %r1446, %r1440;
	add.f32 	%f416, %f415, %f6;
	selp.f32 	%f417, %f6, %f416, %p405;
	add.s32 	%r22, %r1447, %r1441;
	add.f32 	%f418, %f417, %f7;
	selp.f32 	%f419, %f7, %f418, %p406;
	add.s32 	%r23, %r22, %r1442;
	add.f32 	%f420, %f419, %f8;
	selp.f32 	%f421, %f8, %f420, %p407;
	add.s32 	%r1377, %r23, %r1443;
	add.f32 	%f422, %f421, %f9;
	selp.f32 	%f423, %f9, %f422, %p408;
	mov.b32 	%r1433, 1;
	mov.b32 	%r1434, 0;
	mov.b32 	%r1435, -1;
	// begin inline asm
	shfl.sync.up.b32 %r1376, %r1377, %r1433, %r1434, %r1435;
	// end inline asm
	mov.b32 	%r1382, %f423;
	// begin inline asm
	shfl.sync.up.b32 %r1381, %r1382, %r1433, %r1434, %r1435;
	// end inline asm
	mov.b32 	%f424, %r1381;
	setp.eq.s32 	%p409, %r1377, 0;
	add.f32 	%f425, %f423, %f424;
	selp.f32 	%f426, %f425, %f423, %p409;
	setp.lt.s32 	%p410, %r1352, 1;
	selp.f32 	%f427, %f423, %f426, %p410;
	selp.b32 	%r1448, 0, %r1376, %p410;
	add.s32 	%r1387, %r1448, %r1377;
	mov.b32 	%r1393, 2;
	// begin inline asm
	shfl.sync.up.b32 %r1386, %r1387, %r1393, %r1434, %r1435;
	// end inline asm
	mov.b32 	%r1392, %f427;
	// begin inline asm
	shfl.sync.up.b32 %r1391, %r1392, %r1393, %r1434, %r1435;
	// end inline asm
	mov.b32 	%f428, %r1391;
	setp.eq.s32 	%p411, %r1387, 0;
	add.f32 	%f429, %f427, %f428;
	selp.f32 	%f430, %f429, %f427, %p411;
	setp.lt.s32 	%p412, %r1352, 2;
	selp.f32 	%f431, %f427, %f430, %p412;
	selp.b32 	%r1449, 0, %r1386, %p412;
	add.s32 	%r1397, %r1449, %r1387;
	mov.b32 	%r1403, 4;
	// begin inline asm
	shfl.sync.up.b32 %r1396, %r1397, %r1403, %r1434, %r1435;
	// end inline asm
	mov.b32 	%r1402, %f431;
	// begin inline asm
	shfl.sync.up.b32 %r1401, %r1402, %r1403, %r1434, %r1435;
	// end inline asm
	mov.b32 	%f432, %r1401;
	setp.eq.s32 	%p413, %r1397, 0;
	add.f32 	%f433, %f431, %f432;
	selp.f32 	%f434, %f433, %f431, %p413;
	setp.lt.s32 	%p414, %r1352, 4;
	selp.f32 	%f435, %f431, %f434, %p414;
	selp.b32 	%r1450, 0, %r1396, %p414;
	add.s32 	%r1407, %r1450, %r1397;
	mov.b32 	%r1413, 8;
	// begin inline asm
	shfl.sync.up.b32 %r1406, %r1407, %r1413, %r1434, %r1435;
	// end inline asm
	mov.b32 	%r1412, %f435;
	// begin inline asm
	shfl.sync.up.b32 %r1411, %r1412, %r1413, %r1434, %r1435;
	// end inline asm
	mov.b32 	%f436, %r1411;
	setp.eq.s32 	%p415, %r1407, 0;
	add.f32 	%f437, %f435, %f436;
	selp.f32 	%f438, %f437, %f435, %p415;
	setp.lt.s32 	%p416, %r1352, 8;
	selp.f32 	%f439, %f435, %f438, %p416;
	selp.b32 	%r1451, 0, %r1406, %p416;
	add.s32 	%r1417, %r1451, %r1407;
	mov.b32 	%r1423, 16;
	// begin inline asm
	shfl.sync.up.b32 %r1416, %r1417, %r1423, %r1434, %r1435;
	// end inline asm
	mov.b32 	%r1422, %f439;
	// begin inline asm
	shfl.sync.up.b32 %r1421, %r1422, %r1423, %r1434, %r1435;
	// end inline asm
	mov.b32 	%f440, %r1421;
	setp.eq.s32 	%p417, %r1417, 0;
	add.f32 	%f441, %f439, %f440;
	selp.f32 	%f10, %f441, %f439, %p417;
	setp.lt.s32 	%p418, %r1352, 16;
	selp.f32 	%f442, %f439, %f10, %p418;
	selp.b32 	%r1452, 0, %r1416, %p418;
	add.s32 	%r1427, %r1452, %r1417;
	// begin inline asm
	shfl.sync.up.b32 %r1426, %r1427, %r1433, %r1434, %r1435;
	// end inline asm
	mov.b32 	%r1432, %f442;
	// begin inline asm
	shfl.sync.up.b32 %r1431, %r1432, %r1433, %r1434, %r1435;
	// end inline asm
	setp.ne.s32 	%p419, %r1352, 31;
	@%p419 bra 	$L__BB45_6;
	shl.b32 	%r1453, %r6, 3;
	mov.u32 	%r1454, _ZN6thrust24THRUST_300001_SM_1000_NS8cuda_cub4core6detail5shmemE;
	add.s32 	%r1455, %r1454, %r1453;
	mov.b32 	%r1456, %f10;
	st.shared.v2.u32 	[%r1455], {%r1427, %r1456};
$L__BB45_6:
	mov.b32 	%f443, %r1431;
	setp.ne.s32 	%p420, %r13, %r14;
	setp.ne.s32 	%p421, %r12, %r13;
	setp.ne.s32 	%p422, %r11, %r12;
	setp.ne.s32 	%p423, %r10, %r11;
	setp.ne.s32 	%p424, %r9, %r10;
	setp.ne.s32 	%p425, %r8, %r9;
	setp.ne.s32 	%p426, %r7, %r8;
	setp.ne.s32 	%p427, %r1556, 0;
	bar.sync 	0;
	ld.shared.v4.u32 	{%r27, %r1457, %r28, %r1458}, [_ZN6thrust24THRUST_300001_SM_1000_NS8cuda_cub4core6detail5shmemE];
	mov.b32 	%f444, %r1458;
	mov.b32 	%f445, %r1457;
	add.s32 	%r1459, %r28, %r27;
	setp.eq.s32 	%p428, %r28, 0;
	add.f32 	%f446, %f445, %f444;
	selp.f32 	%f447, %f446, %f444, %p428;
	setp.eq.s32 	%p429, %r6, 2;
	selp.f32 	%f448, %f447, %f445, %p429;
	selp.b32 	%r1460, %r1459, %r27, %p429;
	ld.shared.v4.u32 	{%r29, %r1461, %r30, %r1462}, [_ZN6thrust24THRUST_300001_SM_1000_NS8cuda_cub4core6detail5shmemE+16];
	mov.b32 	%f449, %r1462;
	mov.b32 	%f450, %r1461;
	add.s32 	%r1463, %r29, %r1459;
	setp.eq.s32 	%p430, %r29, 0;
	add.f32 	%f451, %f447, %f450;
	selp.f32 	%f452, %f451, %f450, %p430;
	setp.eq.s32 	%p431, %r6, 3;
	selp.f32 	%f453, %f452, %f448, %p431;
	selp.b32 	%r1464, %r1463, %r1460, %p431;
	add.s32 	%r1465, %r30, %r1463;
	setp.eq.s32 	%p432, %r30, 0;
	add.f32 	%f454, %f452, %f449;
	selp.f32 	%f455, %f454, %f449, %p432;
	setp.eq.s32 	%p433, %r6, 4;
	selp.f32 	%f456, %f455, %f453, %p433;
	selp.b32 	%r1466, %r1465, %r1464, %p433;
	ld.shared.v4.u32 	{%r31, %r1467, %r32, %r1468}, [_ZN6thrust24THRUST_300001_SM_1000_NS8cuda_cub4core6detail5shmemE+32];
	mov.b32 	%f457, %r1468;
	mov.b32 	%f458, %r1467;
	add.s32 	%r1469, %r31, %r1465;
	setp.eq.s32 	%p434, %r31, 0;
	add.f32 	%f459, %f455, %f458;
	selp.f32 	%f460, %f459, %f458, %p434;
	setp.eq.s32 	%p435, %r6, 5;
	selp.f32 	%f461, %f460, %f456, %p435;
	selp.b32 	%r1470, %r1469, %r1466, %p435;
	add.s32 	%r1471, %r32, %r1469;
	setp.eq.s32 	%p436, %r32, 0;
	add.f32 	%f462, %f460, %f457;
	selp.f32 	%f463, %f462, %f457, %p436;
	setp.eq.s32 	%p437, %r6, 6;
	selp.f32 	%f464, %f463, %f461, %p437;
	selp.b32 	%r1472, %r1471, %r1470, %p437;
	ld.shared.v4.u32 	{%r33, %r1473, %r34, %r1474}, [_ZN6thrust24THRUST_300001_SM_1000_NS8cuda_cub4core6detail5shmemE+48];
	mov.b32 	%f465, %r1474;
	mov.b32 	%f466, %r1473;
	add.s32 	%r1475, %r33, %r1471;
	setp.eq.s32 	%p438, %r33, 0;
	add.f32 	%f467, %f463, %f466;
	selp.f32 	%f468, %f467, %f466, %p438;
	setp.eq.s32 	%p439, %r6, 7;
	selp.f32 	%f469, %f468, %f464, %p439;
	selp.b32 	%r1476, %r1475, %r1472, %p439;
	add.s32 	%r35, %r34, %r1475;
	setp.eq.s32 	%p440, %r34, 0;
	add.f32 	%f470, %f468, %f465;
	selp.f32 	%f11, %f470, %f465, %p440;
	setp.eq.s32 	%p441, %r1476, 0;
	add.f32 	%f471, %f469, 0f00000000;
	selp.f32 	%f472, %f471, %f469, %p441;
	setp.lt.u32 	%p442, %r1556, 32;
	selp.f32 	%f473, 0f00000000, %f472, %p442;
	selp.b32 	%r1477, 0, %r1476, %p442;
	setp.eq.s32 	%p443, %r1426, 0;
	add.f32 	%f474, %f473, %f443;
	selp.f32 	%f475, %f474, %f443, %p443;
	setp.eq.s32 	%p444, %r1352, 0;
	selp.f32 	%f12, %f473, %f475, %p444;
	selp.b32 	%r1478, 0, %r1426, %p444;
	add.s32 	%r36, %r1477, %r1478;
	add.s32 	%r37, %r36, %r1550;
	setp.eq.s32 	%p445, %r1550, 0;
	add.f32 	%f476, %f1, %f12;
	selp.f32 	%f13, %f476, %f1, %p445;
	selp.u32 	%r1479, 1, 0, %p426;
	add.s32 	%r1480, %r1550, %r1479;
	add.s32 	%r38, %r1480, %r36;
	add.f32 	%f477, %f13, %f2;
	selp.f32 	%f14, %f2, %f477, %p426;
	add.s32 	%r39, %r21, %r36;
	add.f32 	%f478, %f14, %f3;
	selp.f32 	%f15, %f3, %f478, %p425;
	selp.u32 	%r1481, 1, 0, %p424;
	add.s32 	%r40, %r39, %r1481;
	add.f32 	%f479, %f15, %f4;
	selp.f32 	%f16, %f4, %f479, %p424;
	selp.u32 	%r1482, 1, 0, %p423;
	add.s32 	%r41, %r40, %r1482;
	add.f32 	%f480, %f16, %f5;
	selp.f32 	%f17, %f5, %f480, %p423;
	selp.u32 	%r1483, 1, 0, %p422;
	add.s32 	%r42, %r41, %r1483;
	add.f32 	%f481, %f17, %f6;
	selp.f32 	%f18, %f6, %f481, %p422;
	add.s32 	%r43, %r22, %r36;
	add.f32 	%f482, %f18, %f7;
	selp.f32 	%f19, %f7, %f482, %p421;
	add.s32 	%r44, %r23, %r36;
	add.f32 	%f483, %f19, %f8;
	selp.f32 	%f20, %f8, %f483, %p420;
	@%p427 bra 	$L__BB45_8;
	add.s64 	%rd295, %rd1, 512;
	mov.b32 	%r1484, %f11;
	mov.b64 	%rd296, {%r35, %r1484};
	mov.b64 	%rd297, 101;
	// begin inline asm
	st.relaxed.gpu.v2.u64 [%rd295], {%rd296, %rd297};
	// end inline asm
$L__BB45_8:
	setp.lt.s32 	%p446, %r35, 257;
	@%p446 bra 	$L__BB45_34;
	bar.sync 	0;
	@%p445 bra 	$L__BB45_11;
	shl.b32 	%r1485, %r36, 3;
	mov.u32 	%r1486, _ZN6thrust24THRUST_300001_SM_1000_NS8cuda_cub4core6detail5shmemE;
	add.s32 	%r1487, %r1486, %r1485;
	mov.b32 	%r1488, %f12;
	st.shared.v2.u32 	[%r1487], {%r1551, %r1488};
$L__BB45_11:
	setp.eq.s32 	%p457, %r7, %r8;
	@%p457 bra 	$L__BB45_13;
	shl.b32 	%r1489, %r37, 3;
	mov.u32 	%r1490, _ZN6thrust24THRUST_300001_SM_1000_NS8cuda_cub4core6detail5shmemE;
	add.s32 	%r1491, %r1490, %r1489;
	mov.b32 	%r1492, %f13;
	st.shared.v2.u32 	[%r1491], {%r7, %r1492};
$L__BB45_13:
	setp.eq.s32 	%p458, %r8, %r9;
	@%p458 bra 	$L__BB45_15;
	shl.b32 	%r1493, %r38, 3;
	mov.u32 	%r1494, _ZN6thrust24THRUST_300001_SM_1000_NS8cuda_cub4core6detail5shmemE;
	add.s32 	%r1495, %r1494, %r1493;
	mov.b32 	%r1496, %f14;
	st.shared.v2.u32 	[%r1495], {%r8, %r1496};
$L__BB45_15:
	setp.eq.s32 	%p459, %r9, %r10;
	@%p459 bra 	$L__BB45_17;
	shl.b32 	%r1497, %r39, 3;
	mov.u32 	%r1498, _ZN6thrust24THRUST_300001_SM_1000_NS8cuda_cub4core6detail5shmemE;
	add.s32 	%r1499, %r1498, %r1497;
	mov.b32 	%r1500, %f15;
	st.shared.v2.u32 	[%r1499], {%r9, %r1500};
$L__BB45_17:
	setp.eq.s32 	%p460, %r10, %r11;
	@%p460 bra 	$L__BB45_19;
	shl.b32 	%r1501, %r40, 3;
	mov.u32 	%r1502, _ZN6thrust24THRUST_300001_SM_1000_NS8cuda_cub4core6detail5shmemE;
	add.s32 	%r1503, %r1502, %r1501;
	mov.b32 	%r1504, %f16;
	st.shared.v2.u32 	[%r1503], {%r10, %r1504};
$L__BB45_19:
	setp.eq.s32 	%p461, %r11, %r12;
	@%p461 bra 	$L__BB45_21;
	shl.b32 	%r1505, %r41, 3;
	mov.u32 	%r1506, _ZN6thrust24THRUST_300001_SM_1000_NS8cuda_cub4core6detail5shmemE;
	add.s32 	%r1507, %r1506, %r1505;
	mov.b32 	%r1508, %f17;
	st.shared.v2.u32 	[%r1507], {%r11, %r1508};
$L__BB45_21:
	setp.eq.s32 	%p462, %r12, %r13;
	@%p462 bra 	$L__BB45_23;
	shl.b32 	%r1509, %r42, 3;
	mov.u32 	%r1510, _ZN6thrust24THRUST_300001_SM_1000_NS8cuda_cub4core6detail5shmemE;
	add.s32 	%r1511, %r1510, %r1509;
	mov.b32 	%r1512, %f18;
	st.shared.v2.u32 	[%r1511], {%r12, %r1512};
$L__BB45_23:
	setp.eq.s32 	%p463, %r13, %r14;
	@%p463 bra 	$L__BB45_25;
	shl.b32 	%r1513, %r43, 3;
	mov.u32 	%r1514, _ZN6thrust24THRUST_300001_SM_1000_NS8cuda_cub4core6detail5shmemE;
	add.s32 	%r1515, %r1514, %r1513;
	mov.b32 	%r1516, %f19;
	st.shared.v2.u32 	[%r1515], {%r13, %r1516};
$L__BB45_25:
	setp.eq.s32 	%p464, %r14, %r15;
	@%p464 bra 	$L__BB45_27;
	shl.b32 	%r1517, %r44, 3;
	mov.u32 	%r1518, _ZN6thrust24THRUST_300001_SM_1000_NS8cuda_cub4core6detail5shmemE;
	add.s32 	%r1519, %r1518, %r1517;
	mov.b32 	%r1520, %f20;
	st.shared.v2.u32 	[%r1519], {%r14, %r1520};
$L__BB45_27:
	bar.sync 	0;
	setp.ge.u32 	%p465, %r1556, %r35;
	@%p465 bra 	$L__BB45_322;
	add.s32 	%r1521, %r28, %r29;
	add.s32 	%r1522, %r1521, %r30;
	add.s32 	%r1523, %r1522, %r31;
	add.s32 	%r1524, %r1523, %r32;
	add.s32 	%r1525, %r1524, %r33;
	add.s32 	%r1526, %r1525, %r34;
	add.s32 	%r1527, %r1526, %r27;
	not.b32 	%r1528, %r1556;
	add.s32 	%r45, %r1527, %r1528;
	and.b32  	%r1529, %r45, 768;
	setp.eq.s32 	%p466, %r1529, 768;
	@%p466 bra 	$L__BB45_31;
	shr.u32 	%r1530, %r45, 8;
	add.s32 	%r1531, %r1530, 1;
	and.b32  	%r1532, %r1531, 3;
	mul.wide.u32 	%rd325, %r1556, 4;
	add.s64 	%rd331, %rd5, %rd325;
	add.s64 	%rd330, %rd4, %rd325;
	shl.b32 	%r1533, %r1556, 3;
	mov.u32 	%r1534, _ZN6thrust24THRUST_300001_SM_1000_NS8cuda_cub4core6detail5shmemE;
	add.s32 	%r1553, %r1534, %r1533;
	neg.s32 	%r1552, %r1532;
	shl.b32 	%r1535, %r1531, 8;
	and.b32  	%r1536, %r1535, 768;
	add.s32 	%r1556, %r1556, %r1536;
$L__BB45_30:
	.pragma "nounroll";
	ld.shared.v2.u32 	{%r1537, %r1538}, [%r1553];
	st.global.u32 	[%rd330], %r1537;
	st.global.u32 	[%rd331], %r1538;
	add.s64 	%rd331, %rd331, 1024;
	add.s64 	%rd330, %rd330, 1024;
	add.s32 	%r1553, %r1553, 2048;
	add.s32 	%r1552, %r1552, 1;
	setp.ne.s32 	%p467, %r1552, 0;
	@%p467 bra 	$L__BB45_30;
$L__BB45_31:
	setp.lt.u32 	%p468, %r45, 768;
	@%p468 bra 	$L__BB45_322;
	mul.wide.u32 	%rd326, %r1556, 4;
	add.s64 	%rd327, %rd326, 2048;
	add.s64 	%rd333, %rd4, %rd327;
	add.s64 	%rd332, %rd5, %rd327;
	shl.b32 	%r1539, %r1556, 3;
	mov.u32 	%r1540, _ZN6thrust24THRUST_300001_SM_1000_NS8cuda_cub4core6detail5shmemE;
	add.s32 	%r1541, %r1539, %r1540;
	add.s32 	%r1555, %r1541, 4096;
$L__BB45_33:
	ld.shared.v2.u32 	{%r1542, %r1543}, [%r1555+-4096];
	st.global.u32 	[%rd333+-2048], %r1542;
	st.global.u32 	[%rd332+-2048], %r1543;
	ld.shared.v2.u32 	{%r1544, %r1545}, [%r1555+-2048];
	st.global.u32 	[%rd333+-1024], %r1544;
	st.global.u32 	[%rd332+-1024], %r1545;
	ld.shared.v2.u32 	{%r1546, %r1547}, [%r1555];
	st.global.u32 	[%rd333], %r1546;
	st.global.u32 	[%rd332], %r1547;
	ld.shared.v2.u32 	{%r1548, %r1549}, [%r1555+2048];
	st.global.u32 	[%rd333+1024], %r1548;
	st.global.u32 	[%rd332+1024], %r1549;
	add.s32 	%r1556, %r1556, 1024;
	add.s64 	%rd333, %rd333, 4096;
	add.s64 	%rd332, %rd332, 4096;
	add.s32 	%r1555, %r1555, 8192;
	setp.lt.s32 	%p469, %r1556, %r35;
	@%p469 bra 	$L__BB45_33;
	bra.uni 	$L__BB45_322;
$L__BB45_34:
	@%p445 bra 	$L__BB45_36;
	mul.wide.s32 	%rd298, %r36, 4;
	add.s64 	%rd299, %rd4, %rd298;
	st.global.u32 	[%rd299], %r1551;
	add.s64 	%rd300, %rd5, %rd298;
	st.global.f32 	[%rd300], %f12;
$L__BB45_36:
	setp.eq.s32 	%p448, %r7, %r8;
	@%p448 bra 	$L__BB45_38;
	mul.wide.s32 	%rd301, %r37, 4;
	add.s64 	%rd302, %rd4, %rd301;
	st.global.u32 	[%rd302], %r7;
	add.s64 	%rd303, %rd5, %rd301;
	st.global.f32 	[%rd303], %f13;
$L__BB45_38:
	setp.eq.s32 	%p449, %r8, %r9;
	@%p449 bra 	$L__BB45_40;
	mul.wide.s32 	%rd304, %r38, 4;
	add.s64 	%rd305, %rd4, %rd304;
	st.global.u32 	[%rd305], %r8;
	add.s64 	%rd306, %rd5, %rd304;
	st.global.f32 	[%rd306], %f14;
$L__BB45_40:
	setp.eq.s32 	%p450, %r9, %r10;
	@%p450 bra 	$L__BB45_42;
	mul.wide.s32 	%rd307, %r39, 4;
	add.s64 	%rd308, %rd4, %rd307;
	st.global.u32 	[%rd308], %r9;
	add.s64 	%rd309, %rd5, %rd307;
	st.global.f32 	[%rd309], %f15;
$L__BB45_42:
	setp.eq.s32 	%p451, %r10, %r11;
	@%p451 bra 	$L__BB45_44;
	mul.wide.s32 	%rd310, %r40, 4;
	add.s64 	%rd311, %rd4, %rd310;
	st.global.u32 	[%rd311], %r10;
	add.s64 	%rd312, %rd5, %rd310;
	st.global.f32 	[%rd312], %f16;
$L__BB45_44:
	setp.eq.s32 	%p452, %r11, %r12;
	@%p452 bra 	$L__BB45_46;
	mul.wide.s32 	%rd313, %r41, 4;
	add.s64 	%rd314, %rd4, %rd313;
	st.global.u32 	[%rd314], %r11;
	add.s64 	%rd315, %rd5, %rd313;
	st.global.f32 	[%rd315], %f17;
$L__BB45_46:
	setp.eq.s32 	%p453, %r12, %r13;
	@%p453 bra 	$L__BB45_48;
	mul.wide.s32 	%rd316, %r42, 4;
	add.s64 	%rd317, %rd4, %rd316;
	st.global.u32 	[%rd317], %r12;
	add.s64 	%rd318, %rd5, %rd316;
	st.global.f32 	[%rd318], %f18;
$L__BB45_48:
	setp.eq.s32 	%p454, %r13, %r14;
	@%p454 bra 	$L__BB45_50;
	mul.wide.s32 	%rd319, %r43, 4;
	add.s64 	%rd320, %rd4, %rd319;
	st.global.u32 	[%rd320], %r13;
	add.s64 	%rd321, %rd5, %rd319;
	st.global.f32 	[%rd321], %f19;
$L__BB45_50:
	setp.eq.s32 	%p455, %r14, %r15;
	@%p455 bra 	$L__BB45_322;
	mul.wide.s32 	%rd322, %r44, 4;
	add.s64 	%rd323, %rd4, %rd322;
	st.global.u32 	[%rd323], %r14;
	add.s64 	%rd324, %rd5, %rd322;
	st.global.f32 	[%rd324], %f20;
	bra.uni 	$L__BB45_322;
$L__BB45_52:
	mov.u32 	%r1569, %tid.x;
	and.b32  	%r984, %r1569, 31;
	and.b32  	%r985, %r1569, 992;
	add.s32 	%r986, %r2, %r984;
	mad.lo.s32 	%r60, %r985, 9, %r986;
	mul.wide.u32 	%rd211, %r60, 4;
	add.s64 	%rd202, %rd2, %rd211;
	// begin inline asm
	ld.global.nc.u32 %r973, [%rd202];
	// end inline asm
	add.s64 	%rd203, %rd202, 128;
	// begin inline asm
	ld.global.nc.u32 %r974, [%rd203];
	// end inline asm
	add.s64 	%rd204, %rd202, 256;
	// begin inline asm
	ld.global.nc.u32 %r975, [%rd204];
	// end inline asm
	add.s64 	%rd205, %rd202, 384;
	// begin inline asm
	ld.global.nc.u32 %r976, [%rd205];
	// end inline asm
	add.s64 	%rd206, %rd202, 512;
	// begin inline asm
	ld.global.nc.u32 %r977, [%rd206];
	// end inline asm
	add.s64 	%rd207, %rd202, 640;
	// begin inline asm
	ld.global.nc.u32 %r978, [%rd207];
	// end inline asm
	add.s64 	%rd208, %rd202, 768;
	// begin inline asm
	ld.global.nc.u32 %r979, [%rd208];
	// end inline asm
	add.s64 	%rd209, %rd202, 896;
	// begin inline asm
	ld.global.nc.u32 %r980, [%rd209];
	// end inline asm
	add.s64 	%rd210, %rd202, 1024;
	// begin inline asm
	ld.global.nc.u32 %r981, [%rd210];
	// end inline asm
	// begin inline asm
	mov.u32 %r982, %laneid;
	// end inline asm
	shr.u32 	%r62, %r1569, 5;
	mad.lo.s32 	%r987, %r62, 288, %r982;
	shl.b32 	%r988, %r987, 2;
	mov.u32 	%r989, _ZN6thrust24THRUST_300001_SM_1000_NS8cuda_cub4core6detail5shmemE;
	add.s32 	%r63, %r989, %r988;
	st.shared.u32 	[%r63], %r973;
	st.shared.u32 	[%r63+128], %r974;
	st.shared.u32 	[%r63+256], %r975;
	st.shared.u32 	[%r63+384], %r976;
	st.shared.u32 	[%r63+512], %r977;
	st.shared.u32 	[%r63+640], %r978;
	st.shared.u32 	[%r63+768], %r979;
	st.shared.u32 	[%r63+896], %r980;
	st.shared.u32 	[%r63+1024], %r981;
	bar.warp.sync 	-1;
	shl.b32 	%r990, %r982, 5;
	add.s32 	%r64, %r63, %r990;
	ld.shared.u32 	%r65, [%r64];
	ld.shared.u32 	%r66, [%r64+4];
	ld.shared.u32 	%r67, [%r64+8];
	ld.shared.u32 	%r68, [%r64+12];
	ld.shared.u32 	%r69, [%r64+16];
	ld.shared.u32 	%r70, [%r64+20];
	ld.shared.u32 	%r71, [%r64+24];
	ld.shared.u32 	%r72, [%r64+28];
	ld.shared.u32 	%r73, [%r64+32];
	setp.ne.s32 	%p290, %r1569, 0;
	mov.b32 	%r1558, 0;
	@%p290 bra 	$L__BB45_54;
	mul.wide.u32 	%rd213, %r2, 4;
	add.s64 	%rd214, %rd2, %rd213;
	add.s64 	%rd212, %rd214, -4;
	// begin inline asm
	ld.global.nc.u32 %r1558, [%rd212];
	// end inline asm
$L__BB45_54:
	setp.eq.s32 	%p291, %r1569, 0;
	bar.sync 	0;
	add.s64 	%rd215, %rd3, %rd211;
	// begin inline asm
	ld.global.nc.u32 %r992, [%rd215];
	// end inline asm
	add.s64 	%rd216, %rd215, 128;
	// begin inline asm
	ld.global.nc.u32 %r993, [%rd216];
	// end inline asm
	add.s64 	%rd217, %rd215, 256;
	// begin inline asm
	ld.global.nc.u32 %r994, [%rd217];
	// end inline asm
	add.s64 	%rd218, %rd215, 384;
	// begin inline asm
	ld.global.nc.u32 %r995, [%rd218];
	// end inline asm
	add.s64 	%rd219, %rd215, 512;
	// begin inline asm
	ld.global.nc.u32 %r996, [%rd219];
	// end inline asm
	add.s64 	%rd220, %rd215, 640;
	// begin inline asm
	ld.global.nc.u32 %r997, [%rd220];
	// end inline asm
	add.s64 	%rd221, %rd215, 768;
	// begin inline asm
	ld.global.nc.u32 %r998, [%rd221];
	// end inline asm
	add.s64 	%rd222, %rd215, 896;
	// begin inline asm
	ld.global.nc.u32 %r999, [%rd222];
	// end inline asm
	add.s64 	%rd223, %rd215, 1024;
	// begin inline asm
	ld.global.nc.u32 %r1000, [%rd223];
	// end inline asm
	st.shared.u32 	[%r63], %r992;
	st.shared.u32 	[%r63+128], %r993;
	st.shared.u32 	[%r63+256], %r994;
	st.shared.u32 	[%r63+384], %r995;
	st.shared.u32 	[%r63+512], %r996;
	st.shared.u32 	[%r63+640], %r997;
	st.shared.u32 	[%r63+768], %r998;
	st.shared.u32 	[%r63+896], %r999;
	st.shared.u32 	[%r63+1024], %r1000;
	bar.warp.sync 	-1;
	ld.shared.f32 	%f21, [%r64];
	ld.shared.f32 	%f22, [%r64+4];
	ld.shared.f32 	%f23, [%r64+8];
	ld.shared.f32 	%f24, [%r64+12];
	ld.shared.f32 	%f25, [%r64+16];
	ld.shared.f32 	%f26, [%r64+20];
	ld.shared.f32 	%f27, [%r64+24];
	ld.shared.f32 	%f28, [%r64+28];
	ld.shared.f32 	%f29, [%r64+32];
	bar.sync 	0;
	shl.b32 	%r1001, %r1569, 2;
	add.s32 	%r1003, %r989, %r1001;
	add.s32 	%r76, %r1003, 1148;
	st.shared.u32 	[%r1003+1148], %r73;
	bar.sync 	0;
	@%p291 bra 	$L__BB45_56;
	ld.shared.u32 	%r1558, [%r76+-4];
$L__BB45_56:
	setp.ne.s32 	%p292, %r1558, %r65;
	selp.u32 	%r1064, 1, 0, %p292;
	setp.ne.s32 	%p293, %r65, %r66;
	selp.u32 	%r1065, 1, 0, %p293;
	setp.ne.s32 	%p294, %r66, %r67;
	selp.u32 	%r1066, 1, 0, %p294;
	setp.ne.s32 	%p295, %r67, %r68;
	selp.u32 	%r1067, 1, 0, %p295;
	setp.ne.s32 	%p296, %r68, %r69;
	selp.u32 	%r1068, 1, 0, %p296;
	setp.ne.s32 	%p297, %r69, %r70;
	selp.u32 	%r1069, 1, 0, %p297;
	setp.ne.s32 	%p298, %r70, %r71;
	selp.u32 	%r1070, 1, 0, %p298;
	setp.ne.s32 	%p299, %r71, %r72;
	selp.u32 	%r1071, 1, 0, %p299;
	setp.ne.s32 	%p300, %r72, %r73;
	selp.u32 	%r1072, 1, 0, %p300;
	add.s32 	%r1073, %r1065, %r1064;
	add.f32 	%f291, %f21, %f22;
	selp.f32 	%f292, %f22, %f291, %p293;
	add.s32 	%r1074, %r1073, %r1066;
	add.f32 	%f293, %f292, %f23;
	selp.f32 	%f294, %f23, %f293, %p294;
	add.s32 	%r1075, %r1074, %r1067;
	add.f32 	%f295, %f294, %f24;
	selp.f32 	%f296, %f24, %f295, %p295;
	add.s32 	%r1076, %r1075, %r1068;
	add.f32 	%f297, %f296, %f25;
	selp.f32 	%f298, %f25, %f297, %p296;
	add.s32 	%r1077, %r1076, %r1069;
	add.f32 	%f299, %f298, %f26;
	selp.f32 	%f300, %f26, %f299, %p297;
	add.s32 	%r1078, %r1077, %r1070;
	add.f32 	%f301, %f300, %f27;
	selp.f32 	%f302, %f27, %f301, %p298;
	add.s32 	%r1079, %r1078, %r1071;
	add.f32 	%f303, %f302, %f28;
	selp.f32 	%f304, %f28, %f303, %p299;
	add.s32 	%r1005, %r1079, %r1072;
	add.f32 	%f305, %f304, %f29;
	selp.f32 	%f306, %f29, %f305, %p300;
	mov.b32 	%r1061, 1;
	mov.b32 	%r1062, 0;
	mov.b32 	%r1063, -1;
	// begin inline asm
	shfl.sync.up.b32 %r1004, %r1005, %r1061, %r1062, %r1063;
	// end inline asm
	mov.b32 	%r1010, %f306;
	// begin inline asm
	shfl.sync.up.b32 %r1009, %r1010, %r1061, %r1062, %r1063;
	// end inline asm
	mov.b32 	%f307, %r1009;
	setp.eq.s32 	%p301, %r1005, 0;
	add.f32 	%f308, %f306, %f307;
	selp.f32 	%f309, %f308, %f306, %p301;
	setp.lt.s32 	%p302, %r982, 1;
	selp.b32 	%r1080, 0, %r1004, %p302;
	add.s32 	%r1015, %r1080, %r1005;
	selp.f32 	%f310, %f306, %f309, %p302;
	mov.b32 	%r1021, 2;
	// begin inline asm
	shfl.sync.up.b32 %r1014, %r1015, %r1021, %r1062, %r1063;
	// end inline asm
	mov.b32 	%r1020, %f310;
	// begin inline asm
	shfl.sync.up.b32 %r1019, %r1020, %r1021, %r1062, %r1063;
	// end inline asm
	mov.b32 	%f311, %r1019;
	setp.eq.s32 	%p303, %r1015, 0;
	add.f32 	%f312, %f310, %f311;
	selp.f32 	%f313, %f312, %f310, %p303;
	setp.lt.s32 	%p304, %r982, 2;
	selp.b32 	%r1081, 0, %r1014, %p304;
	add.s32 	%r1025, %r1081, %r1015;
	selp.f32 	%f314, %f310, %f313, %p304;
	mov.b32 	%r1031, 4;
	// begin inline asm
	shfl.sync.up.b32 %r1024, %r1025, %r1031, %r1062, %r1063;
	// end inline asm
	mov.b32 	%r1030, %f314;
	// begin inline asm
	shfl.sync.up.b32 %r1029, %r1030, %r1031, %r1062, %r1063;
	// end inline asm
	mov.b32 	%f315, %r1029;
	setp.eq.s32 	%p305, %r1025, 0;
	add.f32 	%f316, %f314, %f315;
	selp.f32 	%f317, %f316, %f314, %p305;
	setp.lt.s32 	%p306, %r982, 4;
	selp.b32 	%r1082, 0, %r1024, %p306;
	add.s32 	%r1035, %r1082, %r1025;
	selp.f32 	%f318, %f314, %f317, %p306;
	mov.b32 	%r1041, 8;
	// begin inline asm
	shfl.sync.up.b32 %r1034, %r1035, %r1041, %r1062, %r1063;
	// end inline asm
	mov.b32 	%r1040, %f318;
	// begin inline asm
	shfl.sync.up.b32 %r1039, %r1040, %r1041, %r1062, %r1063;
	// end inline asm
	mov.b32 	%f319, %r1039;
	setp.eq.s32 	%p307, %r1035, 0;
	add.f32 	%f320, %f318, %f319;
	selp.f32 	%f321, %f320, %f318, %p307;
	setp.lt.s32 	%p308, %r982, 8;
	selp.b32 	%r1083, 0, %r1034, %p308;
	add.s32 	%r1045, %r1083, %r1035;
	selp.f32 	%f322, %f318, %f321, %p308;
	mov.b32 	%r1051, 16;
	// begin inline asm
	shfl.sync.up.b32 %r1044, %r1045, %r1051, %r1062, %r1063;
	// end inline asm
	mov.b32 	%r1050, %f322;
	// begin inline asm
	shfl.sync.up.b32 %r1049, %r1050, %r1051, %r1062, %r1063;
	// end inline asm
	mov.b32 	%f323, %r1049;
	setp.eq.s32 	%p309, %r1045, 0;
	add.f32 	%f324, %f322, %f323;
	selp.f32 	%f30, %f324, %f322, %p309;
	setp.lt.s32 	%p310, %r982, 16;
	selp.b32 	%r1084, 0, %r1044, %p310;
	add.s32 	%r1055, %r1084, %r1045;
	selp.f32 	%f325, %f322, %f30, %p310;
	// begin inline asm
	shfl.sync.up.b32 %r1561, %r1055, %r1061, %r1062, %r1063;
	// end inline asm
	mov.b32 	%r1060, %f325;
	// begin inline asm
	shfl.sync.up.b32 %r1059, %r1060, %r1061, %r1062, %r1063;
	// end inline asm
	mov.b32 	%f485, %r1059;
	setp.ne.s32 	%p311, %r982, 31;
	@%p311 bra 	$L__BB45_58;
	shl.b32 	%r1085, %r62, 3;
	mov.u32 	%r1086, _ZN6thrust24THRUST_300001_SM_1000_NS8cuda_cub4core6detail5shmemE;
	add.s32 	%r1087, %r1086, %r1085;
	mov.b32 	%r1088, %f30;
	st.shared.v2.u32 	[%r1087], {%r1055, %r1088};
$L__BB45_58:
	bar.sync 	0;
	ld.shared.v4.u32 	{%r1089, %r1090, %r1091, %r1092}, [_ZN6thrust24THRUST_300001_SM_1000_NS8cuda_cub4core6detail5shmemE];
	mov.b32 	%f326, %r1092;
	mov.b32 	%f327, %r1090;
	add.s32 	%r1093, %r1091, %r1089;
	setp.eq.s32 	%p312, %r1091, 0;
	add.f32 	%f328, %f327, %f326;
	selp.f32 	%f329, %f328, %f326, %p312;
	setp.eq.s32 	%p313, %r62, 2;
	selp.b32 	%r1094, %r1093, %r1089, %p313;
	selp.f32 	%f330, %f329, %f327, %p313;
	ld.shared.v4.u32 	{%r1095, %r1096, %r1097, %r1098}, [_ZN6thrust24THRUST_300001_SM_1000_NS8cuda_cub4core6detail5shmemE+16];
	mov.b32 	%f331, %r1098;
	mov.b32 	%f332, %r1096;
	add.s32 	%r1099, %r1095, %r1093;
	setp.eq.s32 	%p314, %r1095, 0;
	add.f32 	%f333, %f329, %f332;
	selp.f32 	%f334, %f333, %f332, %p314;
	setp.eq.s32 	%p315, %r62, 3;
	selp.b32 	%r1100, %r1099, %r1094, %p315;
	selp.f32 	%f335, %f334, %f330, %p315;
	add.s32 	%r1101, %r1097, %r1099;
	setp.eq.s32 	%p316, %r1097, 0;
	add.f32 	%f336, %f334, %f331;
	selp.f32 	%f337, %f336, %f331, %p316;
	setp.eq.s32 	%p317, %r62, 4;
	selp.b32 	%r1102, %r1101, %r1100, %p317;
	selp.f32 	%f338, %f337, %f335, %p317;
	ld.shared.v4.u32 	{%r1103, %r1104, %r1105, %r1106}, [_ZN6thrust24THRUST_300001_SM_1000_NS8cuda_cub4core6detail5shmemE+32];
	mov.b32 	%f339, %r1106;
	mov.b32 	%f340, %r1104;
	add.s32 	%r1107, %r1103, %r1101;
	setp.eq.s32 	%p318, %r1103, 0;
	add.f32 	%f341, %f337, %f340;
	selp.f32 	%f342, %f341, %f340, %p318;
	setp.eq.s32 	%p319, %r62, 5;
	selp.b32 	%r1108, %r1107, %r1102, %p319;
	selp.f32 	%f343, %f342, %f338, %p319;
	add.s32 	%r1109, %r1105, %r1107;
	setp.eq.s32 	%p320, %r1105, 0;
	add.f32 	%f344, %f342, %f339;
	selp.f32 	%f345, %f344, %f339, %p320;
	setp.eq.s32 	%p321, %r62, 6;
	selp.b32 	%r1110, %r1109, %r1108, %p321;
	selp.f32 	%f346, %f345, %f343, %p321;
	ld.shared.v4.u32 	{%r1111, %r1112, %r1113, %r1114}, [_ZN6thrust24THRUST_300001_SM_1000_NS8cuda_cub4core6detail5shmemE+48];
	mov.b32 	%f347, %r1114;
	mov.b32 	%f348, %r1112;
	add.s32 	%r1115, %r1111, %r1109;
	setp.eq.s32 	%p322, %r1111, 0;
	add.f32 	%f349, %f345, %f348;
	selp.f32 	%f350, %f349, %f348, %p322;
	setp.eq.s32 	%p323, %r62, 7;
	selp.b32 	%r81, %r1115, %r1110, %p323;
	selp.f32 	%f32, %f350, %f346, %p323;
	add.s32 	%r82, %r1113, %r1115;
	setp.eq.s32 	%p324, %r1113, 0;
	add.f32 	%f351, %f350, %f347;
	selp.f32 	%f33, %f351, %f347, %p324;
	setp.lt.u32 	%p325, %r1569, 32;
	@%p325 bra 	$L__BB45_60;
	setp.eq.s32 	%p326, %r1561, 0;
	add.f32 	%f352, %f32, %f485;
	selp.f32 	%f353, %f352, %f485, %p326;
	setp.eq.s32 	%p327, %r982, 0;
	selp.b32 	%r1116, 0, %r1561, %p327;
	add.s32 	%r1561, %r81, %r1116;
	selp.f32 	%f485, %f32, %f353, %p327;
	bra.uni 	$L__BB45_76;
$L__BB45_60:
	setp.ne.s32 	%p328, %r1569, 0;
	mul.wide.u32 	%rd225, %r1, 16;
	add.s64 	%rd18, %rd1, %rd225;
	@%p328 bra 	$L__BB45_62;
	st.shared.u32 	[_ZN6thrust24THRUST_300001_SM_1000_NS8cuda_cub4core6detail5shmemE+116], %r82;
	st.shared.f32 	[_ZN6thrust24THRUST_300001_SM_1000_NS8cuda_cub4core6detail5shmemE+120], %f33;
	add.s64 	%rd226, %rd18, 512;
	mov.b32 	%r1117, %f33;
	mov.b64 	%rd227, {%r82, %r1117};
	mov.b64 	%rd228, 100;
	// begin inline asm
	st.relaxed.gpu.v2.u64 [%rd226], {%rd227, %rd228};
	// end inline asm
$L__BB45_62:
	mov.u32 	%r1118, %nctaid.x;
	setp.gt.u32 	%p329, %r1118, 499;
	@%p329 bra 	$L__BB45_64;
	membar.cta;
	bra.uni 	$L__BB45_65;
$L__BB45_64:
	mov.b32 	%r1119, 450;
	// begin inline asm
	nanosleep.u32 %r1119;
	// end inline asm
$L__BB45_65:
	mul.wide.u32 	%rd229, %r1569, 16;
	xor.b64  	%rd230, %rd229, -16;
	add.s64 	%rd231, %rd18, %rd230;
	add.s64 	%rd19, %rd231, 512;
$L__BB45_66:
	// begin inline asm
	ld.relaxed.gpu.v2.u64 {%rd232, %rd334}, [%rd19];
	// end inline asm
	setp.eq.s64 	%p330, %rd334, 99;
	mov.b32 	%r1120, -1;
	vote.sync.any.pred 	%p331, %p330, %r1120;
	@%p331 bra 	$L__BB45_66;
	mov.b64 	{%r1173, %r1129}, %rd232;
	mov.b32 	%f354, %r1129;
	cvt.u32.u64 	%r1124, %rd232;
	setp.eq.s64 	%p332, %rd334, 101;
	mov.b32 	%r1172, -1;
	vote.sync.ballot.b32 	%r1174, %p332, %r1172;
	// begin inline asm
	mov.u32 %r1122, %lanemask_ge;
	// end inline asm
	and.b32  	%r1175, %r1174, %r1122;
	or.b32  	%r1176, %r1175, -2147483648;
	add.s32 	%r1177, %r1176, -1;
	not.b32 	%r1178, %r1176;
	and.b32  	%r1179, %r1178, %r1177;
	popc.b32 	%r1126, %r1179;
	mov.b32 	%r1130, 1;
	// begin inline asm
	shfl.sync.down.b32 %r1123, %r1124, %r1130, %r1126, %r1172;
	// end inline asm
	// begin inline asm
	shfl.sync.down.b32 %r1128, %r1129, %r1130, %r1126, %r1172;
	// end inline asm
	mov.b32 	%f355, %r1128;
	setp.lt.s32 	%p334, %r982, %r1126;
	setp.eq.s32 	%p335, %r1124, 0;
	add.f32 	%f356, %f354, %f355;
	selp.b32 	%r1180, %r1123, 0, %p334;
	add.s32 	%r1134, %r1180, %r1124;
	selp.f32 	%f357, %f356, %f354, %p335;
	selp.f32 	%f358, %f357, %f354, %p334;
	mov.b32 	%r1140, 2;
	// begin inline asm
	shfl.sync.down.b32 %r1133, %r1134, %r1140, %r1126, %r1172;
	// end inline asm
	mov.b32 	%r1139, %f358;
	// begin inline asm
	shfl.sync.down.b32 %r1138, %r1139, %r1140, %r1126, %r1172;
	// end inline asm
	mov.b32 	%f359, %r1138;
	add.s32 	%r1181, %r982, 2;
	setp.gt.s32 	%p336, %r1181, %r1126;
	setp.eq.s32 	%p337, %r1134, 0;
	add.f32 	%f360, %f358, %f359;
	selp.f32 	%f361, %f360, %f358, %p337;
	selp.b32 	%r1182, 0, %r1133, %p336;
	add.s32 	%r1144, %r1134, %r1182;
	selp.f32 	%f362, %f358, %f361, %p336;
	mov.b32 	%r1150, 4;
	// begin inline asm
	shfl.sync.down.b32 %r1143, %r1144, %r1150, %r1126, %r1172;
	// end inline asm
	mov.b32 	%r1149, %f362;
	// begin inline asm
	shfl.sync.down.b32 %r1148, %r1149, %r1150, %r1126, %r1172;
	// end inline asm
	mov.b32 	%f363, %r1148;
	add.s32 	%r1183, %r982, 4;
	setp.gt.s32 	%p338, %r1183, %r1126;
	setp.eq.s32 	%p339, %r1144, 0;
	add.f32 	%f364, %f362, %f363;
	selp.f32 	%f365, %f364, %f362, %p339;
	selp.b32 	%r1184, 0, %r1143, %p338;
	add.s32 	%r1154, %r1144, %r1184;
	selp.f32 	%f366, %f362, %f365, %p338;
	mov.b32 	%r1160, 8;
	// begin inline asm
	shfl.sync.down.b32 %r1153, %r1154, %r1160, %r1126, %r1172;
	// end inline asm
	mov.b32 	%r1159, %f366;
	// begin inline asm
	shfl.sync.down.b32 %r1158, %r1159, %r1160, %r1126, %r1172;
	// end inline asm
	mov.b32 	%f367, %r1158;
	add.s32 	%r1185, %r982, 8;
	setp.gt.s32 	%p340, %r1185, %r1126;
	setp.eq.s32 	%p341, %r1154, 0;
	add.f32 	%f368, %f366, %f367;
	selp.f32 	%f369, %f368, %f366, %p341;
	selp.b32 	%r1186, 0, %r1153, %p340;
	add.s32 	%r1164, %r1154, %r1186;
	selp.f32 	%f370, %f366, %f369, %p340;
	mov.b32 	%r1170, 16;
	// begin inline asm
	shfl.sync.down.b32 %r1163, %r1164, %r1170, %r1126, %r1172;
	// end inline asm
	mov.b32 	%r1169, %f370;
	// begin inline asm
	shfl.sync.down.b32 %r1168, %r1169, %r1170, %r1126, %r1172;
	// end inline asm
	mov.b32 	%f371, %r1168;
	add.s32 	%r1187, %r982, 16;
	setp.gt.s32 	%p342, %r1187, %r1126;
	setp.eq.s32 	%p343, %r1164, 0;
	add.f32 	%f372, %f370, %f371;
	selp.f32 	%f373, %f372, %f370, %p343;
	selp.b32 	%r1188, 0, %r1163, %p342;
	add.s32 	%r1559, %r1188, %r1164;
	selp.f32 	%f484, %f370, %f373, %p342;
	not.b32 	%r1189, %r1569;
	add.s32 	%r1560, %r1, %r1189;
	add.s64 	%rd22, %rd1, 512;
$L__BB45_68:
	setp.ne.s64 	%p344, %rd334, 101;
	mov.b32 	%r1190, -1;
	vote.sync.all.pred 	%p345, %p344, %r1190;
	not.pred 	%p346, %p345;
	@%p346 bra 	$L__BB45_72;
	mul.wide.s32 	%rd274, %r1560, 16;
	add.s64 	%rd275, %rd22, %rd274;
	add.s64 	%rd273, %rd275, -512;
$L__BB45_70:
	// begin inline asm
	ld.relaxed.gpu.v2.u64 {%rd271, %rd334}, [%rd273];
	// end inline asm
	setp.eq.s64 	%p384, %rd334, 99;
	mov.b32 	%r1274, -1;
	vote.sync.any.pred 	%p385, %p384, %r1274;
	@%p385 bra 	$L__BB45_70;
	mov.b64 	{%r1326, %r1282}, %rd271;
	mov.b32 	%f386, %r1282;
	cvt.u32.u64 	%r1277, %rd271;
	setp.eq.s64 	%p386, %rd334, 101;
	mov.b32 	%r1325, -1;
	vote.sync.ballot.b32 	%r1327, %p386, %r1325;
	and.b32  	%r1328, %r1327, %r1122;
	or.b32  	%r1329, %r1328, -2147483648;
	add.s32 	%r1330, %r1329, -1;
	not.b32 	%r1331, %r1329;
	and.b32  	%r1332, %r1331, %r1330;
	popc.b32 	%r1279, %r1332;
	mov.b32 	%r1283, 1;
	// begin inline asm
	shfl.sync.down.b32 %r1276, %r1277, %r1283, %r1279, %r1325;
	// end inline asm
	// begin inline asm
	shfl.sync.down.b32 %r1281, %r1282, %r1283, %r1279, %r1325;
	// end inline asm
	mov.b32 	%f387, %r1281;
	setp.lt.s32 	%p388, %r982, %r1279;
	setp.eq.s32 	%p389, %r1277, 0;
	add.f32 	%f388, %f386, %f387;
	selp.b32 	%r1333, %r1276, 0, %p388;
	add.s32 	%r1287, %r1333, %r1277;
	selp.f32 	%f389, %f388, %f386, %p389;
	selp.f32 	%f390, %f389, %f386, %p388;
	mov.b32 	%r1293, 2;
	// begin inline asm
	shfl.sync.down.b32 %r1286, %r1287, %r1293, %r1279, %r1325;
	// end inline asm
	mov.b32 	%r1292, %f390;
	// begin inline asm
	shfl.sync.down.b32 %r1291, %r1292, %r1293, %r1279, %r1325;
	// end inline asm
	mov.b32 	%f391, %r1291;
	add.s32 	%r1334, %r982, 2;
	setp.gt.s32 	%p390, %r1334, %r1279;
	setp.eq.s32 	%p391, %r1287, 0;
	add.f32 	%f392, %f390, %f391;
	selp.f32 	%f393, %f392, %f390, %p391;
	selp.b32 	%r1335, 0, %r1286, %p390;
	add.s32 	%r1297, %r1287, %r1335;
	selp.f32 	%f394, %f390, %f393, %p390;
	mov.b32 	%r1303, 4;
	// begin inline asm
	shfl.sync.down.b32 %r1296, %r1297, %r1303, %r1279, %r1325;
	// end inline asm
	mov.b32 	%r1302, %f394;
	// begin inline asm
	shfl.sync.down.b32 %r1301, %r1302, %r1303, %r1279, %r1325;
	// end inline asm
	mov.b32 	%f395, %r1301;
	add.s32 	%r1336, %r982, 4;
	setp.gt.s32 	%p392, %r1336, %r1279;
	setp.eq.s32 	%p393, %r1297, 0;
	add.f32 	%f396, %f394, %f395;
	selp.f32 	%f397, %f396, %f394, %p393;
	selp.b32 	%r1337, 0, %r1296, %p392;
	add.s32 	%r1307, %r1297, %r1337;
	selp.f32 	%f398, %f394, %f397, %p392;
	mov.b32 	%r1313, 8;
	// begin inline asm
	shfl.sync.down.b32 %r1306, %r1307, %r1313, %r1279, %r1325;
	// end inline asm
	mov.b32 	%r1312, %f398;
	// begin inline asm
	shfl.sync.down.b32 %r1311, %r1312, %r1313, %r1279, %r1325;
	// end inline asm
	mov.b32 	%f399, %r1311;
	add.s32 	%r1338, %r982, 8;
	setp.gt.s32 	%p394, %r1338, %r1279;
	setp.eq.s32 	%p395, %r1307, 0;
	add.f32 	%f400, %f398, %f399;
	selp.f32 	%f401, %f400, %f398, %p395;
	selp.b32 	%r1339, 0, %r1306, %p394;
	add.s32 	%r1317, %r1307, %r1339;
	selp.f32 	%f402, %f398, %f401, %p394;
	mov.b32 	%r1323, 16;
	// begin inline asm
	shfl.sync.down.b32 %r1316, %r1317, %r1323, %r1279, %r1325;
	// end inline asm
	mov.b32 	%r1322, %f402;
	// begin inline asm
	shfl.sync.down.b32 %r1321, %r1322, %r1323, %r1279, %r1325;
	// end inline asm
	mov.b32 	%f403, %r1321;
	add.s32 	%r1340, %r982, 16;
	setp.gt.s32 	%p396, %r1340, %r1279;
	setp.eq.s32 	%p397, %r1317, 0;
	add.f32 	%f404, %f402, %f403;
	selp.f32 	%f405, %f404, %f402, %p397;
	selp.b32 	%r1341, 0, %r1316, %p396;
	selp.f32 	%f406, %f402, %f405, %p396;
	add.s32 	%r1342, %r1341, %r1559;
	add.s32 	%r89, %r1342, %r1317;
	setp.eq.s32 	%p398, %r1559, 0;
	add.f32 	%f407, %f484, %f406;
	selp.f32 	%f484, %f407, %f484, %p398;
	add.s32 	%r1560, %r1560, -32;
	mov.u32 	%r1559, %r89;
	bra.uni 	$L__BB45_68;
$L__BB45_72:
	@%p328 bra 	$L__BB45_74;
	add.s32 	%r1192, %r1559, %r82;
	setp.eq.s32 	%p348, %r82, 0;
	add.f32 	%f374, %f33, %f484;
	selp.f32 	%f375, %f374, %f33, %p348;
	add.s64 	%rd235, %rd18, 512;
	mov.b32 	%r1193, %f375;
	mov.b64 	%rd236, {%r1192, %r1193};
	mov.b64 	%rd237, 101;
	// begin inline asm
	st.relaxed.gpu.v2.u64 [%rd235], {%rd236, %rd237};
	// end inline asm
	st.shared.u32 	[_ZN6thrust24THRUST_300001_SM_1000_NS8cuda_cub4core6detail5shmemE+100], %r1559;
	mov.b32 	%r1194, %f484;
	st.shared.v2.u32 	[_ZN6thrust24THRUST_300001_SM_1000_NS8cuda_cub4core6detail5shmemE+104], {%r1194, %r1192};
	st.shared.f32 	[_ZN6thrust24THRUST_300001_SM_1000_NS8cuda_cub4core6detail5shmemE+112], %f375;
$L__BB45_74:
	setp.ne.s32 	%p349, %r982, 0;
	@%p349 bra 	$L__BB45_76;
	mov.b32 	%r1195, %f484;
	st.shared.v2.u32 	[_ZN6thrust24THRUST_300001_SM_1000_NS8cuda_cub4core6detail5shmemE+72], {%r1559, %r1195};
	mov.u32 	%r1561, %r1559;
	mov.f32 	%f485, %f484;
$L__BB45_76:
	setp.eq.s32 	%p350, %r1569, 0;
	bar.sync 	0;
	@%p350 bra 	$L__BB45_78;
	ld.shared.v2.u32 	{%r1196, %r1197}, [_ZN6thrust24THRUST_300001_SM_1000_NS8cuda_cub4core6detail5shmemE+72];
	mov.b32 	%f376, %r1197;
	add.s32 	%r92, %r1196, %r1561;
	setp.eq.s32 	%p351, %r1561, 0;
	add.f32 	%f377, %f485, %f376;
	selp.f32 	%f485, %f377, %f485, %p351;
	mov.u32 	%r1561, %r92;
$L__BB45_78:
	setp.ne.s32 	%p352, %r71, %r72;
	setp.ne.s32 	%p353, %r70, %r71;
	setp.ne.s32 	%p354, %r69, %r70;
	setp.ne.s32 	%p355, %r68, %r69;
	setp.ne.s32 	%p356, %r67, %r68;
	setp.ne.s32 	%p357, %r66, %r67;
	setp.ne.s32 	%p358, %r65, %r66;
	setp.ne.s32 	%p359, %r1558, %r65;
	selp.u32 	%r1198, 1, 0, %p359;
	add.s32 	%r94, %r1561, %r1198;
	add.f32 	%f378, %f485, %f21;
	selp.f32 	%f41, %f21, %f378, %p359;
	selp.u32 	%r1199, 1, 0, %p358;
	add.s32 	%r1200, %r1199, %r1198;
	add.s32 	%r95, %r1200, %r1561;
	add.f32 	%f379, %f41, %f22;
	selp.f32 	%f42, %f22, %f379, %p358;
	selp.u32 	%r1201, 1, 0, %p357;
	add.s32 	%r96, %r95, %r1201;
	add.f32 	%f380, %f42, %f23;
	selp.f32 	%f43, %f23, %f380, %p357;
	selp.u32 	%r1202, 1, 0, %p356;
	add.s32 	%r97, %r96, %r1202;
	add.f32 	%f381, %f43, %f24;
	selp.f32 	%f44, %f24, %f381, %p356;
	selp.u32 	%r1203, 1, 0, %p355;
	add.s32 	%r98, %r97, %r1203;
	add.f32 	%f382, %f44, %f25;
	selp.f32 	%f45, %f25, %f382, %p355;
	selp.u32 	%r1204, 1, 0, %p354;
	add.s32 	%r99, %r98, %r1204;
	add.f32 	%f383, %f45, %f26;
	selp.f32 	%f46, %f26, %f383, %p354;
	selp.u32 	%r1205, 1, 0, %p353;
	add.s32 	%r100, %r99, %r1205;
	add.f32 	%f384, %f46, %f27;
	selp.f32 	%f47, %f27, %f384, %p353;
	selp.u32 	%r1206, 1, 0, %p352;
	add.s32 	%r101, %r100, %r1206;
	add.f32 	%f385, %f47, %f28;
	selp.f32 	%f48, %f28, %f385, %p352;
	ld.shared.u32 	%r102, [_ZN6thrust24THRUST_300001_SM_1000_NS8cuda_cub4core6detail5shmemE+116];
	ld.shared.u32 	%r103, [_ZN6thrust24THRUST_300001_SM_1000_NS8cuda_cub4core6detail5shmemE+100];
	setp.lt.s32 	%p360, %r102, 257;
	@%p360 bra 	$L__BB45_104;
	setp.eq.s32 	%p370, %r1558, %r65;
	bar.sync 	0;
	@%p370 bra 	$L__BB45_81;
	sub.s32 	%r1207, %r1561, %r103;
	shl.b32 	%r1208, %r1207, 3;
	mov.u32 	%r1209, _ZN6thrust24THRUST_300001_SM_1000_NS8cuda_cub4core6detail5shmemE;
	add.s32 	%r1210, %r1209, %r1208;
	mov.b32 	%r1211, %f485;
	st.shared.v2.u32 	[%r1210], {%r1558, %r1211};
$L__BB45_81:
	setp.eq.s32 	%p371, %r65, %r66;
	@%p371 bra 	$L__BB45_83;
	sub.s32 	%r1212, %r94, %r103;
	shl.b32 	%r1213, %r1212, 3;
	mov.u32 	%r1214, _ZN6thrust24THRUST_300001_SM_1000_NS8cuda_cub4core6detail5shmemE;
	add.s32 	%r1215, %r1214, %r1213;
	mov.b32 	%r1216, %f41;
	st.shared.v2.u32 	[%r1215], {%r65, %r1216};
$L__BB45_83:
	setp.eq.s32 	%p372, %r66, %r67;
	@%p372 bra 	$L__BB45_85;
	sub.s32 	%r1217, %r95, %r103;
	shl.b32 	%r1218, %r1217, 3;
	mov.u32 	%r1219, _ZN6thrust24THRUST_300001_SM_1000_NS8cuda_cub4core6detail5shmemE;
	add.s32 	%r1220, %r1219, %r1218;
	mov.b32 	%r1221, %f42;
	st.shared.v2.u32 	[%r1220], {%r66, %r1221};
$L__BB45_85:
	setp.eq.s32 	%p373, %r67, %r68;
	@%p373 bra 	$L__BB45_87;
	sub.s32 	%r1222, %r96, %r103;
	shl.b32 	%r1223, %r1222, 3;
	mov.u32 	%r1224, _ZN6thrust24THRUST_300001_SM_1000_NS8cuda_cub4core6detail5shmemE;
	add.s32 	%r1225, %r1224, %r1223;
	mov.b32 	%r1226, %f43;
	st.shared.v2.u32 	[%r1225], {%r67, %r1226};
$L__BB45_87:
	setp.eq.s32 	%p374, %r68, %r69;
	@%p374 bra 	$L__BB45_89;
	sub.s32 	%r1227, %r97, %r103;
	shl.b32 	%r1228, %r1227, 3;
	mov.u32 	%r1229, _ZN6thrust24THRUST_300001_SM_1000_NS8cuda_cub4core6detail5shmemE;
	add.s32 	%r1230, %r1229, %r1228;
	mov.b32 	%r1231, %f44;
	st.shared.v2.u32 	[%r1230], {%r68, %r1231};
$L__BB45_89:
	setp.eq.s32 	%p375, %r69, %r70;
	@%p375 bra 	$L__BB45_91;
	sub.s32 	%r1232, %r98, %r103;
	shl.b32 	%r1233, %r1232, 3;
	mov.u32 	%r1234, _ZN6thrust24THRUST_300001_SM_1000_NS8cuda_cub4core6detail5shmemE;
	add.s32 	%r1235, %r1234, %r1233;
	mov.b32 	%r1236, %f45;
	st.shared.v2.u32 	[%r1235], {%r69, %r1236};
$L__BB45_91:
	setp.eq.s32 	%p376, %r70, %r71;
	@%p376 bra 	$L__BB45_93;
	sub.s32 	%r1237, %r99, %r103;
	shl.b32 	%r1238, %r1237, 3;
	mov.u32 	%r1239, _ZN6thrust24THRUST_300001_SM_1000_NS8cuda_cub4core6detail5shmemE;
	add.s32 	%r1240, %r1239, %r1238;
	mov.b32 	%r1241, %f46;
	st.shared.v2.u32 	[%r1240], {%r70, %r1241};
$L__BB45_93:
	setp.eq.s32 	%p377, %r71, %r72;
	@%p377 bra 	$L__BB45_95;
	sub.s32 	%r1242, %r100, %r103;
	shl.b32 	%r1243, %r1242, 3;
	mov.u32 	%r1244, _ZN6thrust24THRUST_300001_SM_1000_NS8cuda_cub4core6detail5shmemE;
	add.s32 	%r1245, %r1244, %r1243;
	mov.b32 	%r1246, %f47;
	st.shared.v2.u32 	[%r1245], {%r71, %r1246};
$L__BB45_95:
	setp.eq.s32 	%p378, %r72, %r73;
	@%p378 bra 	$L__BB45_97;
	sub.s32 	%r1247, %r101, %r103;
	shl.b32 	%r1248, %r1247, 3;
	mov.u32 	%r1249, _ZN6thrust24THRUST_300001_SM_1000_NS8cuda_cub4core6detail5shmemE;
	add.s32 	%r1250, %r1249, %r1248;
	mov.b32 	%r1251, %f48;
	st.shared.v2.u32 	[%r1250], {%r72, %r1251};
$L__BB45_97:
	bar.sync 	0;
	setp.ge.s32 	%p379, %r1569, %r102;
	@%p379 bra 	$L__BB45_322;
	not.b32 	%r1252, %r1569;
	add.s32 	%r104, %r102, %r1252;
	and.b32  	%r1253, %r104, 768;
	setp.eq.s32 	%p380, %r1253, 768;
	@%p380 bra 	$L__BB45_101;
	shr.u32 	%r1254, %r104, 8;
	add.s32 	%r1255, %r1254, 1;
	and.b32  	%r1256, %r1255, 3;
	shl.b32 	%r1257, %r1569, 3;
	mov.u32 	%r1258, _ZN6thrust24THRUST_300001_SM_1000_NS8cuda_cub4core6detail5shmemE;
	add.s32 	%r1565, %r1258, %r1257;
	add.s32 	%r1564, %r1569, %r103;
	neg.s32 	%r1563, %r1256;
	shl.b32 	%r1259, %r1255, 8;
	and.b32  	%r1260, %r1259, 768;
	add.s32 	%r1569, %r1569, %r1260;
$L__BB45_100:
	.pragma "nounroll";
	mul.wide.s32 	%rd265, %r1564, 4;
	add.s64 	%rd266, %rd5, %rd265;
	add.s64 	%rd267, %rd4, %rd265;
	ld.shared.v2.u32 	{%r1261, %r1262}, [%r1565];
	st.global.u32 	[%rd267], %r1261;
	st.global.u32 	[%rd266], %r1262;
	add.s32 	%r1565, %r1565, 2048;
	add.s32 	%r1564, %r1564, 256;
	add.s32 	%r1563, %r1563, 1;
	setp.ne.s32 	%p381, %r1563, 0;
	@%p381 bra 	$L__BB45_100;
$L__BB45_101:
	setp.lt.u32 	%p382, %r104, 768;
	@%p382 bra 	$L__BB45_322;
	add.s64 	%rd26, %rd4, 2048;
	add.s32 	%r1568, %r1569, %r103;
	add.s64 	%rd27, %rd5, 2048;
	shl.b32 	%r1263, %r1569, 3;
	mov.u32 	%r1264, _ZN6thrust24THRUST_300001_SM_1000_NS8cuda_cub4core6detail5shmemE;
	add.s32 	%r1265, %r1263, %r1264;
	add.s32 	%r1567, %r1265, 4096;
$L__BB45_103:
	mul.wide.s32 	%rd268, %r1568, 4;
	add.s64 	%rd269, %rd26, %rd268;
	add.s64 	%rd270, %rd27, %rd268;
	ld.shared.v2.u32 	{%r1266, %r1267}, [%r1567+-4096];
	st.global.u32 	[%rd269+-2048], %r1266;
	st.global.u32 	[%rd270+-2048], %r1267;
	ld.shared.v2.u32 	{%r1268, %r1269}, [%r1567+-2048];
	st.global.u32 	[%rd269+-1024], %r1268;
	st.global.u32 	[%rd270+-1024], %r1269;
	ld.shared.v2.u32 	{%r1270, %r1271}, [%r1567];
	st.global.u32 	[%rd269], %r1270;
	st.global.u32 	[%rd270], %r1271;
	ld.shared.v2.u32 	{%r1272, %r1273}, [%r1567+2048];
	st.global.u32 	[%rd269+1024], %r1272;
	st.global.u32 	[%rd270+1024], %r1273;
	add.s32 	%r1569, %r1569, 1024;
	add.s32 	%r1568, %r1568, 1024;
	add.s32 	%r1567, %r1567, 8192;
	setp.lt.s32 	%p383, %r1569, %r102;
	@%p383 bra 	$L__BB45_103;
	bra.uni 	$L__BB45_322;
$L__BB45_104:
	setp.eq.s32 	%p361, %r1558, %r65;
	@%p361 bra 	$L__BB45_106;
	mul.wide.s32 	%rd238, %r1561, 4;
	add.s64 	%rd239, %rd4, %rd238;
	st.global.u32 	[%rd239], %r1558;
	add.s64 	%rd240, %rd5, %rd238;
	st.global.f32 	[%rd240], %f485;
$L__BB45_106:
	setp.eq.s32 	%p362, %r65, %r66;
	@%p362 bra 	$L__BB45_108;
	mul.wide.s32 	%rd241, %r94, 4;
	add.s64 	%rd242, %rd4, %rd241;
	st.global.u32 	[%rd242], %r65;
	add.s64 	%rd243, %rd5, %rd241;
	st.global.f32 	[%rd243], %f41;
$L__BB45_108:
	setp.eq.s32 	%p363, %r66, %r67;
	@%p363 bra 	$L__BB45_110;
	mul.wide.s32 	%rd244, %r95, 4;
	add.s64 	%rd245, %rd4, %rd244;
	st.global.u32 	[%rd245], %r66;
	add.s64 	%rd246, %rd5, %rd244;
	st.global.f32 	[%rd246], %f42;
$L__BB45_110:
	setp.eq.s32 	%p364, %r67, %r68;
	@%p364 bra 	$L__BB45_112;
	mul.wide.s32 	%rd247, %r96, 4;
	add.s64 	%rd248, %rd4, %rd247;
	st.global.u32 	[%rd248], %r67;
	add.s64 	%rd249, %rd5, %rd247;
	st.global.f32 	[%rd249], %f43;
$L__BB45_112:
	setp.eq.s32 	%p365, %r68, %r69;
	@%p365 bra 	$L__BB45_114;
	mul.wide.s32 	%rd250, %r97, 4;
	add.s64 	%rd251, %rd4, %rd250;
	st.global.u32 	[%rd251], %r68;
	add.s64 	%rd252, %rd5, %rd250;
	st.global.f32 	[%rd252], %f44;
$L__BB45_114:
	setp.eq.s32 	%p366, %r69, %r70;
	@%p366 bra 	$L__BB45_116;
	mul.wide.s32 	%rd253, %r98, 4;
	add.s64 	%rd254, %rd4, %rd253;
	st.global.u32 	[%rd254], %r69;
	add.s64 	%rd255, %rd5, %rd253;
	st.global.f32 	[%rd255], %f45;
$L__BB45_116:
	setp.eq.s32 	%p367, %r70, %r71;
	@%p367 bra 	$L__BB45_118;
	mul.wide.s32 	%rd256, %r99, 4;
	add.s64 	%rd257, %rd4, %rd256;
	st.global.u32 	[%rd257], %r70;
	add.s64 	%rd258, %rd5, %rd256;
	st.global.f32 	[%rd258], %f46;
$L__BB45_118:
	setp.eq.s32 	%p368, %r71, %r72;
	@%p368 bra 	$L__BB45_120;
	mul.wide.s32 	%rd259, %r100, 4;
	add.s64 	%rd260, %rd4, %rd259;
	st.global.u32 	[%rd260], %r71;
	add.s64 	%rd261, %rd5, %rd259;
	st.global.f32 	[%rd261], %f47;
$L__BB45_120:
	setp.eq.s32 	%p369, %r72, %r73;
	@%p369 bra 	$L__BB45_322;
	mul.wide.s32 	%rd262, %r101, 4;
	add.s64 	%rd263, %rd4, %rd262;
	st.global.u32 	[%rd263], %r72;
	add.s64 	%rd264, %rd5, %rd262;
	st.global.f32 	[%rd264], %f48;
	bra.uni 	$L__BB45_322;
$L__BB45_122:
	setp.lt.s32 	%p13, %r3, 1;
	@%p13 bra 	$L__BB45_322;
	setp.ne.s32 	%p14, %r1, 0;
	@%p14 bra 	$L__BB45_212;
	mul.wide.u32 	%rd143, %r2, 4;
	add.s64 	%rd142, %rd2, %rd143;
	// begin inline asm
	ld.global.nc.u32 %r1578, [%rd142];
	// end inline asm
	mov.u32 	%r125, %tid.x;
	and.b32  	%r741, %r125, 31;
	and.b32  	%r742, %r125, 992;
	mul.lo.s32 	%r743, %r742, 9;
	or.b32  	%r126, %r743, %r741;
	setp.ge.u32 	%p175, %r126, %r3;
	mov.u32 	%r1570, %r1578;
	@%p175 bra 	$L__BB45_126;
	mul.wide.u32 	%rd145, %r126, 4;
	add.s64 	%rd144, %rd142, %rd145;
	// begin inline asm
	ld.global.nc.u32 %r1570, [%rd144];
	// end inline asm
$L__BB45_126:
	add.s32 	%r129, %r126, 32;
	setp.ge.u32 	%p176, %r129, %r3;
	shl.b32 	%r130, %r126, 2;
	cvt.u64.u32 	%rd146, %r130;
	add.s64 	%rd29, %rd142, %rd146;
	mov.u32 	%r1571, %r1578;
	@%p176 bra 	$L__BB45_128;
	add.s64 	%rd147, %rd29, 128;
	// begin inline asm
	ld.global.nc.u32 %r1571, [%rd147];
	// end inline asm
$L__BB45_128:
	add.s32 	%r133, %r126, 64;
	setp.ge.u32 	%p177, %r133, %r3;
	mov.u32 	%r1572, %r1578;
	@%p177 bra 	$L__BB45_130;
	add.s64 	%rd148, %rd29, 256;
	// begin inline asm
	ld.global.nc.u32 %r1572, [%rd148];
	// end inline asm
$L__BB45_130:
	add.s32 	%r136, %r126, 96;
	setp.ge.u32 	%p178, %r136, %r3;
	mov.u32 	%r1573, %r1578;
	@%p178 bra 	$L__BB45_132;
	add.s64 	%rd149, %rd29, 384;
	// begin inline asm
	ld.global.nc.u32 %r1573, [%rd149];
	// end inline asm
$L__BB45_132:
	add.s32 	%r139, %r126, 128;
	setp.ge.u32 	%p179, %r139, %r3;
	mov.u32 	%r1574, %r1578;
	@%p179 bra 	$L__BB45_134;
	add.s64 	%rd150, %rd29, 512;
	// begin inline asm
	ld.global.nc.u32 %r1574, [%rd150];
	// end inline asm
$L__BB45_134:
	add.s32 	%r142, %r126, 160;
	setp.ge.u32 	%p180, %r142, %r3;
	mov.u32 	%r1575, %r1578;
	@%p180 bra 	$L__BB45_136;
	add.s64 	%rd151, %rd29, 640;
	// begin inline asm
	ld.global.nc.u32 %r1575, [%rd151];
	// end inline asm
$L__BB45_136:
	add.s32 	%r145, %r126, 192;
	setp.ge.u32 	%p181, %r145, %r3;
	mov.u32 	%r1576, %r1578;
	@%p181 bra 	$L__BB45_138;
	add.s64 	%rd152, %rd29, 768;
	// begin inline asm
	ld.global.nc.u32 %r1576, [%rd152];
	// end inline asm
$L__BB45_138:
	add.s32 	%r148, %r126, 224;
	setp.ge.u32 	%p182, %r148, %r3;
	mov.u32 	%r1577, %r1578;
	@%p182 bra 	$L__BB45_140;
	add.s64 	%rd153, %rd29, 896;
	// begin inline asm
	ld.global.nc.u32 %r1577, [%rd153];
	// end inline asm
$L__BB45_140:
	add.s32 	%r151, %r126, 256;
	setp.ge.u32 	%p183, %r151, %r3;
	@%p183 bra 	$L__BB45_142;
	add.s64 	%rd154, %rd29, 1024;
	// begin inline asm
	ld.global.nc.u32 %r1578, [%rd154];
	// end inline asm
$L__BB45_142:
	setp.ge.u32 	%p184, %r126, %r3;
	// begin inline asm
	mov.u32 %r753, %laneid;
	// end inline asm
	shr.u32 	%r155, %r125, 5;
	mad.lo.s32 	%r755, %r155, 288, %r753;
	shl.b32 	%r756, %r755, 2;
	mov.u32 	%r757, _ZN6thrust24THRUST_300001_SM_1000_NS8cuda_cub4core6detail5shmemE;
	add.s32 	%r156, %r757, %r756;
	st.shared.u32 	[%r156], %r1570;
	st.shared.u32 	[%r156+128], %r1571;
	st.shared.u32 	[%r156+256], %r1572;
	st.shared.u32 	[%r156+384], %r1573;
	st.shared.u32 	[%r156+512], %r1574;
	st.shared.u32 	[%r156+640], %r1575;
	st.shared.u32 	[%r156+768], %r1576;
	st.shared.u32 	[%r156+896], %r1577;
	st.shared.u32 	[%r156+1024], %r1578;
	bar.warp.sync 	-1;
	shl.b32 	%r758, %r753, 5;
	add.s32 	%r157, %r156, %r758;
	ld.shared.u32 	%r158, [%r157];
	ld.shared.u32 	%r159, [%r157+4];
	ld.shared.u32 	%r160, [%r157+8];
	ld.shared.u32 	%r161, [%r157+12];
	ld.shared.u32 	%r162, [%r157+16];
	ld.shared.u32 	%r163, [%r157+20];
	ld.shared.u32 	%r164, [%r157+24];
	ld.shared.u32 	%r165, [%r157+28];
	ld.shared.u32 	%r166, [%r157+32];
	bar.sync 	0;
	add.s64 	%rd155, %rd3, %rd143;
	// begin inline asm
	ld.global.nc.u32 %r1587, [%rd155];
	// end inline asm
	mov.u32 	%r1579, %r1587;
	@%p184 bra 	$L__BB45_144;
	mul.wide.u32 	%rd158, %r126, 4;
	add.s64 	%rd157, %rd155, %rd158;
	// begin inline asm
	ld.global.nc.u32 %r1579, [%rd157];
	// end inline asm
$L__BB45_144:
	setp.ge.u32 	%p185, %r129, %r3;
	add.s64 	%rd31, %rd155, %rd146;
	mov.u32 	%r1580, %r1587;
	@%p185 bra 	$L__BB45_146;
	add.s64 	%rd160, %rd31, 128;
	// begin inline asm
	ld.global.nc.u32 %r1580, [%rd160];
	// end inline asm
$L__BB45_146:
	setp.ge.u32 	%p186, %r133, %r3;
	mov.u32 	%r1581, %r1587;
	@%p186 bra 	$L__BB45_148;
	add.s64 	%rd161, %rd31, 256;
	// begin inline asm
	ld.global.nc.u32 %r1581, [%rd161];
	// end inline asm
$L__BB45_148:
	setp.ge.u32 	%p187, %r136, %r3;
	mov.u32 	%r1582, %r1587;
	@%p187 bra 	$L__BB45_150;
	add.s64 	%rd162, %rd31, 384;
	// begin inline asm
	ld.global.nc.u32 %r1582, [%rd162];
	// end inline asm
$L__BB45_150:
	setp.ge.u32 	%p188, %r139, %r3;
	mov.u32 	%r1583, %r1587;
	@%p188 bra 	$L__BB45_152;
	add.s64 	%rd163, %rd31, 512;
	// begin inline asm
	ld.global.nc.u32 %r1583, [%rd163];
	// end inline asm
$L__BB45_152:
	setp.ge.u32 	%p189, %r142, %r3;
	mov.u32 	%r1584, %r1587;
	@%p189 bra 	$L__BB45_154;
	add.s64 	%rd164, %rd31, 640;
	// begin inline asm
	ld.global.nc.u32 %r1584, [%rd164];
	// end inline asm
$L__BB45_154:
	setp.ge.u32 	%p190, %r145, %r3;
	mov.u32 	%r1585, %r1587;
	@%p190 bra 	$L__BB45_156;
	add.s64 	%rd165, %rd31, 768;
	// begin inline asm
	ld.global.nc.u32 %r1585, [%rd165];
	// end inline asm
$L__BB45_156:
	setp.ge.u32 	%p191, %r148, %r3;
	mov.u32 	%r1586, %r1587;
	@%p191 bra 	$L__BB45_158;
	add.s64 	%rd166, %rd31, 896;
	// begin inline asm
	ld.global.nc.u32 %r1586, [%rd166];
	// end inline asm
$L__BB45_158:
	setp.ge.u32 	%p192, %r151, %r3;
	@%p192 bra 	$L__BB45_160;
	add.s64 	%rd167, %rd31, 1024;
	// begin inline asm
	ld.global.nc.u32 %r1587, [%rd167];
	// end inline asm
$L__BB45_160:
	st.shared.u32 	[%r156], %r1579;
	st.shared.u32 	[%r156+128], %r1580;
	st.shared.u32 	[%r156+256], %r1581;
	st.shared.u32 	[%r156+384], %r1582;
	st.shared.u32 	[%r156+512], %r1583;
	st.shared.u32 	[%r156+640], %r1584;
	st.shared.u32 	[%r156+768], %r1585;
	st.shared.u32 	[%r156+896], %r1586;
	st.shared.u32 	[%r156+1024], %r1587;
	bar.warp.sync 	-1;
	ld.shared.f32 	%f49, [%r157];
	ld.shared.f32 	%f50, [%r157+4];
	ld.shared.f32 	%f51, [%r157+8];
	ld.shared.f32 	%f52, [%r157+12];
	ld.shared.f32 	%f53, [%r157+16];
	ld.shared.f32 	%f54, [%r157+20];
	ld.shared.f32 	%f55, [%r157+24];
	ld.shared.f32 	%f56, [%r157+28];
	ld.shared.f32 	%f57, [%r157+32];
	bar.sync 	0;
	shl.b32 	%r770, %r125, 2;
	add.s32 	%r772, %r757, %r770;
	add.s32 	%r186, %r772, 1148;
	st.shared.u32 	[%r772+1148], %r166;
	bar.sync 	0;
	setp.eq.s32 	%p193, %r125, 0;
	mov.b32 	%r1589, 1;
	@%p193 bra 	$L__BB45_162;
	ld.shared.u32 	%r1588, [%r186+-4];
	setp.ne.s32 	%p194, %r1588, %r158;
	selp.u32 	%r1589, 1, 0, %p194;
$L__BB45_162:
	setp.eq.s32 	%p195, %r125, 0;
	setp.ne.s32 	%p196, %r158, %r159;
	setp.ne.s32 	%p197, %r159, %r160;
	setp.ne.s32 	%p198, %r160, %r161;
	setp.ne.s32 	%p199, %r161, %r162;
	setp.ne.s32 	%p200, %r162, %r163;
	setp.ne.s32 	%p201, %r163, %r164;
	setp.ne.s32 	%p202, %r164, %r165;
	setp.ne.s32 	%p203, %r165, %r166;
	mul.lo.s32 	%r833, %r125, 9;
	setp.eq.s32 	%p204, %r833, %r3;
	selp.u32 	%r834, 1, 0, %p204;
	selp.b32 	%r835, %r834, %r1589, %p204;
	selp.b32 	%r191, %r834, %r835, %p195;
	add.s32 	%r836, %r833, 1;
	setp.eq.s32 	%p205, %r836, %r3;
	or.pred  	%p1, %p205, %p196;
	selp.u32 	%r837, 1, 0, %p1;
	add.s32 	%r838, %r833, 2;
	setp.eq.s32 	%p206, %r838, %r3;
	or.pred  	%p2, %p206, %p197;
	selp.u32 	%r839, 1, 0, %p2;
	add.s32 	%r840, %r833, 3;
	setp.eq.s32 	%p207, %r840, %r3;
	or.pred  	%p3, %p207, %p198;
	selp.u32 	%r841, 1, 0, %p3;
	add.s32 	%r842, %r833, 4;
	setp.eq.s32 	%p208, %r842, %r3;
	or.pred  	%p4, %p208, %p199;
	selp.u32 	%r843, 1, 0, %p4;
	add.s32 	%r844, %r833, 5;
	setp.eq.s32 	%p209, %r844, %r3;
	or.pred  	%p5, %p209, %p200;
	selp.u32 	%r845, 1, 0, %p5;
	add.s32 	%r846, %r833, 6;
	setp.eq.s32 	%p210, %r846, %r3;
	or.pred  	%p211, %p210, %p201;
	selp.u32 	%r847, 1, 0, %p211;
	add.s32 	%r848, %r833, 7;
	setp.eq.s32 	%p212, %r848, %r3;
	or.pred  	%p213, %p212, %p202;
	selp.u32 	%r849, 1, 0, %p213;
	add.s32 	%r850, %r833, 8;
	setp.eq.s32 	%p214, %r850, %r3;
	or.pred  	%p215, %p214, %p203;
	selp.u32 	%r851, 1, 0, %p215;
	add.s32 	%r852, %r191, %r837;
	add.f32 	%f215, %f49, %f50;
	selp.f32 	%f216, %f50, %f215, %p1;
	add.s32 	%r853, %r852, %r839;
	add.f32 	%f217, %f216, %f51;
	selp.f32 	%f218, %f51, %f217, %p2;
	add.s32 	%r854, %r853, %r841;
	add.f32 	%f219, %f218, %f52;
	selp.f32 	%f220, %f52, %f219, %p3;
	add.s32 	%r855, %r854, %r843;
	add.f32 	%f221, %f220, %f53;
	selp.f32 	%f222, %f53, %f221, %p4;
	add.s32 	%r856, %r855, %r845;
	add.f32 	%f223, %f222, %f54;
	selp.f32 	%f224, %f54, %f223, %p5;
	add.s32 	%r857, %r856, %r847;
	add.f32 	%f225, %f224, %f55;
	selp.f32 	%f226, %f55, %f225, %p211;
	add.s32 	%r858, %r857, %r849;
	add.f32 	%f227, %f226, %f56;
	selp.f32 	%f228, %f56, %f227, %p213;
	add.s32 	%r774, %r858, %r851;
	add.f32 	%f229, %f228, %f57;
	selp.f32 	%f230, %f57, %f229, %p215;
	mov.b32 	%r830, 1;
	mov.b32 	%r831, 0;
	mov.b32 	%r832, -1;
	// begin inline asm
	shfl.sync.up.b32 %r773, %r774, %r830, %r831, %r832;
	// end inline asm
	mov.b32 	%r779, %f230;
	// begin inline asm
	shfl.sync.up.b32 %r778, %r779, %r830, %r831, %r832;
	// end inline asm
	mov.b32 	%f231, %r778;
	setp.eq.s32 	%p216, %r774, 0;
	add.f32 	%f232, %f230, %f231;
	selp.f32 	%f233, %f232, %f230, %p216;
	setp.lt.s32 	%p217, %r753, 1;
	selp.b32 	%r859, 0, %r773, %p217;
	add.s32 	%r784, %r859, %r774;
	selp.f32 	%f234, %f230, %f233, %p217;
	mov.b32 	%r790, 2;
	// begin inline asm
	shfl.sync.up.b32 %r783, %r784, %r790, %r831, %r832;
	// end inline asm
	mov.b32 	%r789, %f234;
	// begin inline asm
	shfl.sync.up.b32 %r788, %r789, %r790, %r831, %r832;
	// end inline asm
	mov.b32 	%f235, %r788;
	setp.eq.s32 	%p218, %r784, 0;
	add.f32 	%f236, %f234, %f235;
	selp.f32 	%f237, %f236, %f234, %p218;
	setp.lt.s32 	%p219, %r753, 2;
	selp.b32 	%r860, 0, %r783, %p219;
	add.s32 	%r794, %r860, %r784;
	selp.f32 	%f238, %f234, %f237, %p219;
	mov.b32 	%r800, 4;
	// begin inline asm
	shfl.sync.up.b32 %r793, %r794, %r800, %r831, %r832;
	// end inline asm
	mov.b32 	%r799, %f238;
	// begin inline asm
	shfl.sync.up.b32 %r798, %r799, %r800, %r831, %r832;
	// end inline asm
	mov.b32 	%f239, %r798;
	setp.eq.s32 	%p220, %r794, 0;
	add.f32 	%f240, %f238, %f239;
	selp.f32 	%f241, %f240, %f238, %p220;
	setp.lt.s32 	%p221, %r753, 4;
	selp.b32 	%r861, 0, %r793, %p221;
	add.s32 	%r804, %r861, %r794;
	selp.f32 	%f242, %f238, %f241, %p221;
	mov.b32 	%r810, 8;
	// begin inline asm
	shfl.sync.up.b32 %r803, %r804, %r810, %r831, %r832;
	// end inline asm
	mov.b32 	%r809, %f242;
	// begin inline asm
	shfl.sync.up.b32 %r808, %r809, %r810, %r831, %r832;
	// end inline asm
	mov.b32 	%f243, %r808;
	setp.eq.s32 	%p222, %r804, 0;
	add.f32 	%f244, %f242, %f243;
	selp.f32 	%f245, %f244, %f242, %p222;
	setp.lt.s32 	%p223, %r753, 8;
	selp.b32 	%r862, 0, %r803, %p223;
	add.s32 	%r814, %r862, %r804;
	selp.f32 	%f246, %f242, %f245, %p223;
	mov.b32 	%r820, 16;
	// begin inline asm
	shfl.sync.up.b32 %r813, %r814, %r820, %r831, %r832;
	// end inline asm
	mov.b32 	%r819, %f246;
	// begin inline asm
	shfl.sync.up.b32 %r818, %r819, %r820, %r831, %r832;
	// end inline asm
	mov.b32 	%f247, %r818;
	setp.eq.s32 	%p224, %r814, 0;
	add.f32 	%f248, %f246, %f247;
	selp.f32 	%f58, %f248, %f246, %p224;
	setp.lt.s32 	%p225, %r753, 16;
	selp.b32 	%r863, 0, %r813, %p225;
	add.s32 	%r824, %r863, %r814;
	selp.f32 	%f249, %f246, %f58, %p225;
	// begin inline asm
	shfl.sync.up.b32 %r823, %r824, %r830, %r831, %r832;
	// end inline asm
	mov.b32 	%r829, %f249;
	// begin inline asm
	shfl.sync.up.b32 %r828, %r829, %r830, %r831, %r832;
	// end inline asm
	setp.ne.s32 	%p226, %r753, 31;
	@%p226 bra 	$L__BB45_164;
	shl.b32 	%r864, %r155, 3;
	mov.u32 	%r865, _ZN6thrust24THRUST_300001_SM_1000_NS8cuda_cub4core6detail5shmemE;
	add.s32 	%r866, %r865, %r864;
	mov.b32 	%r867, %f58;
	st.shared.v2.u32 	[%r866], {%r824, %r867};
$L__BB45_164:
	mov.b32 	%f250, %r828;
	bar.sync 	0;
	ld.shared.v4.u32 	{%r195, %r868, %r196, %r869}, [_ZN6thrust24THRUST_300001_SM_1000_NS8cuda_cub4core6detail5shmemE];
	mov.b32 	%f251, %r869;
	mov.b32 	%f252, %r868;
	shr.u32 	%r870, %r125, 5;
	add.s32 	%r871, %r196, %r195;
	setp.eq.s32 	%p227, %r196, 0;
	add.f32 	%f253, %f252, %f251;
	selp.f32 	%f254, %f253, %f251, %p227;
	setp.eq.s32 	%p228, %r870, 2;
	selp.b32 	%r872, %r871, %r195, %p228;
	selp.f32 	%f255, %f254, %f252, %p228;
	ld.shared.v4.u32 	{%r197, %r873, %r198, %r874}, [_ZN6thrust24THRUST_300001_SM_1000_NS8cuda_cub4core6detail5shmemE+16];
	mov.b32 	%f256, %r874;
	mov.b32 	%f257, %r873;
	add.s32 	%r875, %r197, %r871;
	setp.eq.s32 	%p229, %r197, 0;
	add.f32 	%f258, %f254, %f257;
	selp.f32 	%f259, %f258, %f257, %p229;
	setp.eq.s32 	%p230, %r870, 3;
	selp.b32 	%r876, %r875, %r872, %p230;
	selp.f32 	%f260, %f259, %f255, %p230;
	add.s32 	%r877, %r198, %r875;
	setp.eq.s32 	%p231, %r198, 0;
	add.f32 	%f261, %f259, %f256;
	selp.f32 	%f262, %f261, %f256, %p231;
	setp.eq.s32 	%p232, %r870, 4;
	selp.b32 	%r878, %r877, %r876, %p232;
	selp.f32 	%f263, %f262, %f260, %p232;
	ld.shared.v4.u32 	{%r199, %r879, %r200, %r880}, [_ZN6thrust24THRUST_300001_SM_1000_NS8cuda_cub4core6detail5shmemE+32];
	mov.b32 	%f264, %r880;
	mov.b32 	%f265, %r879;
	add.s32 	%r881, %r199, %r877;
	setp.eq.s32 	%p233, %r199, 0;
	add.f32 	%f266, %f262, %f265;
	selp.f32 	%f267, %f266, %f265, %p233;
	setp.eq.s32 	%p234, %r870, 5;
	selp.b32 	%r882, %r881, %r878, %p234;
	selp.f32 	%f268, %f267, %f263, %p234;
	add.s32 	%r883, %r200, %r881;
	setp.eq.s32 	%p235, %r200, 0;
	add.f32 	%f269, %f267, %f264;
	selp.f32 	%f270, %f269, %f264, %p235;
	setp.eq.s32 	%p236, %r870, 6;
	selp.b32 	%r884, %r883, %r882, %p236;
	selp.f32 	%f271, %f270, %f268, %p236;
	ld.shared.v4.u32 	{%r201, %r885, %r202, %r886}, [_ZN6thrust24THRUST_300001_SM_1000_NS8cuda_cub4core6detail5shmemE+48];
	mov.b32 	%f272, %r886;
	mov.b32 	%f273, %r885;
	add.s32 	%r887, %r201, %r883;
	setp.eq.s32 	%p237, %r201, 0;
	add.f32 	%f274, %f270, %f273;
	selp.f32 	%f275, %f274, %f273, %p237;
	setp.eq.s32 	%p238, %r870, 7;
	selp.b32 	%r888, %r887, %r884, %p238;
	selp.f32 	%f276, %f275, %f271, %p238;
	add.s32 	%r1595, %r202, %r887;
	setp.eq.s32 	%p239, %r202, 0;
	add.f32 	%f277, %f275, %f272;
	selp.f32 	%f59, %f277, %f272, %p239;
	setp.eq.s32 	%p240, %r888, 0;
	add.f32 	%f278, %f276, 0f00000000;
	selp.f32 	%f279, %f278, %f276, %p240;
	setp.lt.u32 	%p241, %r125, 32;
	selp.b32 	%r889, 0, %r888, %p241;
	selp.f32 	%f280, 0f00000000, %f279, %p241;
	setp.eq.s32 	%p242, %r823, 0;
	add.f32 	%f281, %f280, %f250;
	selp.f32 	%f282, %f281, %f250, %p242;
	setp.eq.s32 	%p243, %r753, 0;
	selp.b32 	%r890, 0, %r823, %p243;
	add.s32 	%r204, %r889, %r890;
	selp.f32 	%f60, %f280, %f282, %p243;
	add.s32 	%r205, %r204, %r191;
	setp.eq.s32 	%p244, %r191, 0;
	add.f32 	%f283, %f49, %f60;
	selp.f32 	%f61, %f283, %f49, %p244;
	selp.u32 	%r891, 1, 0, %p1;
	add.s32 	%r892, %r191, %r891;
	add.s32 	%r206, %r892, %r204;
	add.f32 	%f284, %f61, %f50;
	selp.f32 	%f62, %f50, %f284, %p1;
	selp.u32 	%r893, 1, 0, %p2;
	add.s32 	%r207, %r206, %r893;
	add.f32 	%f285, %f62, %f51;
	selp.f32 	%f63, %f51, %f285, %p2;
	selp.u32 	%r894, 1, 0, %p3;
	add.s32 	%r208, %r207, %r894;
	add.f32 	%f286, %f63, %f52;
	selp.f32 	%f64, %f52, %f286, %p3;
	selp.u32 	%r895, 1, 0, %p4;
	add.s32 	%r209, %r208, %r895;
	add.f32 	%f287, %f64, %f53;
	selp.f32 	%f65, %f53, %f287, %p4;
	selp.u32 	%r896, 1, 0, %p5;
	add.s32 	%r210, %r209, %r896;
	add.f32 	%f288, %f65, %f54;
	selp.f32 	%f66, %f54, %f288, %p5;
	mul.lo.s32 	%r897, %r125, 9;
	add.s32 	%r898, %r897, 6;
	setp.eq.s32 	%p245, %r898, %r3;
	setp.ne.s32 	%p246, %r163, %r164;
	or.pred  	%p247, %p245, %p246;
	selp.u32 	%r899, 1, 0, %p247;
	add.s32 	%r211, %r210, %r899;
	add.f32 	%f289, %f66, %f55;
	selp.f32 	%f67, %f55, %f289, %p247;
	add.s32 	%r900, %r897, 7;
	setp.eq.s32 	%p248, %r900, %r3;
	setp.ne.s32 	%p249, %r164, %r165;
	or.pred  	%p250, %p248, %p249;
	selp.u32 	%r901, 1, 0, %p250;
	add.s32 	%r212, %r211, %r901;
	add.f32 	%f290, %f67, %f56;
	selp.f32 	%f68, %f56, %f290, %p250;
	setp.lt.s32 	%p251, %r1595, 257;
	@%p251 bra 	$L__BB45_190;
	bar.sync 	0;
	@%p244 bra 	$L__BB45_167;
	shl.b32 	%r905, %r204, 3;
	mov.u32 	%r906, _ZN6thrust24THRUST_300001_SM_1000_NS8cuda_cub4core6detail5shmemE;
	add.s32 	%r907, %r906, %r905;
	mov.b32 	%r908, %f60;
	st.shared.v2.u32 	[%r907], {%r1588, %r908};
$L__BB45_167:
	not.pred 	%p268, %p1;
	@%p268 bra 	$L__BB45_169;
	shl.b32 	%r909, %r205, 3;
	mov.u32 	%r910, _ZN6thrust24THRUST_300001_SM_1000_NS8cuda_cub4core6detail5shmemE;
	add.s32 	%r911, %r910, %r909;
	mov.b32 	%r912, %f61;
	st.shared.v2.u32 	[%r911], {%r158, %r912};
$L__BB45_169:
	not.pred 	%p269, %p2;
	@%p269 bra 	$L__BB45_171;
	shl.b32 	%r913, %r206, 3;
	mov.u32 	%r914, _ZN6thrust24THRUST_300001_SM_1000_NS8cuda_cub4core6detail5shmemE;
	add.s32 	%r915, %r914, %r913;
	mov.b32 	%r916, %f62;
	st.shared.v2.u32 	[%r915], {%r159, %r916};
$L__BB45_171:
	not.pred 	%p270, %p3;
	@%p270 bra 	$L__BB45_173;
	shl.b32 	%r917, %r207, 3;
	mov.u32 	%r918, _ZN6thrust24THRUST_300001_SM_1000_NS8cuda_cub4core6detail5shmemE;
	add.s32 	%r919, %r918, %r917;
	mov.b32 	%r920, %f63;
	st.shared.v2.u32 	[%r919], {%r160, %r920};
$L__BB45_173:
	not.pred 	%p271, %p4;
	@%p271 bra 	$L__BB45_175;
	shl.b32 	%r921, %r208, 3;
	mov.u32 	%r922, _ZN6thrust24THRUST_300001_SM_1000_NS8cuda_cub4core6detail5shmemE;
	add.s32 	%r923, %r922, %r921;
	mov.b32 	%r924, %f64;
	st.shared.v2.u32 	[%r923], {%r161, %r924};
$L__BB45_175:
	not.pred 	%p272, %p5;
	@%p272 bra 	$L__BB45_177;
	shl.b32 	%r925, %r209, 3;
	mov.u32 	%r926, _ZN6thrust24THRUST_300001_SM_1000_NS8cuda_cub4core6detail5shmemE;
	add.s32 	%r927, %r926, %r925;
	mov.b32 	%r928, %f65;
	st.shared.v2.u32 	[%r927], {%r162, %r928};
$L__BB45_177:
	mad.lo.s32 	%r929, %r125, 9, 6;
	setp.ne.s32 	%p273, %r929, %r3;
	setp.eq.s32 	%p274, %r163, %r164;
	and.pred  	%p275, %p273, %p274;
	@%p275 bra 	$L__BB45_179;
	shl.b32 	%r930, %r210, 3;
	mov.u32 	%r931, _ZN6thrust24THRUST_300001_SM_1000_NS8cuda_cub4core6detail5shmemE;
	add.s32 	%r932, %r931, %r930;
	mov.b32 	%r933, %f66;
	st.shared.v2.u32 	[%r932], {%r163, %r933};
$L__BB45_179:
	mad.lo.s32 	%r934, %r125, 9, 7;
	setp.ne.s32 	%p276, %r934, %r3;
	setp.eq.s32 	%p277, %r164, %r165;
	and.pred  	%p278, %p276, %p277;
	@%p278 bra 	$L__BB45_181;
	shl.b32 	%r935, %r211, 3;
	mov.u32 	%r936, _ZN6thrust24THRUST_300001_SM_1000_NS8cuda_cub4core6detail5shmemE;
	add.s32 	%r937, %r936, %r935;
	mov.b32 	%r938, %f67;
	st.shared.v2.u32 	[%r937], {%r164, %r938};
$L__BB45_181:
	mad.lo.s32 	%r939, %r125, 9, 8;
	setp.ne.s32 	%p279, %r939, %r3;
	setp.eq.s32 	%p280, %r165, %r166;
	and.pred  	%p281, %p279, %p280;
	@%p281 bra 	$L__BB45_183;
	shl.b32 	%r940, %r212, 3;
	mov.u32 	%r941, _ZN6thrust24THRUST_300001_SM_1000_NS8cuda_cub4core6detail5shmemE;
	add.s32 	%r942, %r941, %r940;
	mov.b32 	%r943, %f68;
	st.shared.v2.u32 	[%r942], {%r165, %r943};
$L__BB45_183:
	bar.sync 	0;
	setp.ge.u32 	%p282, %r125, %r1595;
	@%p282 bra 	$L__BB45_208;
	add.s32 	%r944, %r196, %r197;
	add.s32 	%r945, %r944, %r198;
	add.s32 	%r946, %r945, %r199;
	add.s32 	%r947, %r946, %r200;
	add.s32 	%r948, %r947, %r201;
	add.s32 	%r949, %r948, %r202;
	add.s32 	%r950, %r949, %r195;
	not.b32 	%r951, %r125;
	add.s32 	%r213, %r950, %r951;
	and.b32  	%r952, %r213, 768;
	setp.eq.s32 	%p283, %r952, 768;
	mov.u32 	%r1594, %r125;
	@%p283 bra 	$L__BB45_187;
	shr.u32 	%r953, %r213, 8;
	add.s32 	%r954, %r953, 1;
	and.b32  	%r955, %r954, 3;
	mul.wide.u32 	%rd195, %r125, 4;
	add.s64 	%rd336, %rd5, %rd195;
	add.s64 	%rd335, %rd4, %rd195;
	shl.b32 	%r956, %r125, 3;
	mov.u32 	%r957, _ZN6thrust24THRUST_300001_SM_1000_NS8cuda_cub4core6detail5shmemE;
	add.s32 	%r1591, %r957, %r956;
	neg.s32 	%r1590, %r955;
	shl.b32 	%r958, %r954, 8;
	and.b32  	%r959, %r958, 768;
	add.s32 	%r1594, %r125, %r959;
$L__BB45_186:
	.pragma "nounroll";
	ld.shared.v2.u32 	{%r960, %r961}, [%r1591];
	st.global.u32 	[%rd335], %r960;
	st.global.u32 	[%rd336], %r961;
	add.s64 	%rd336, %rd336, 1024;
	add.s64 	%rd335, %rd335, 1024;
	add.s32 	%r1591, %r1591, 2048;
	add.s32 	%r1590, %r1590, 1;
	setp.ne.s32 	%p284, %r1590, 0;
	@%p284 bra 	$L__BB45_186;
$L__BB45_187:
	setp.lt.u32 	%p285, %r213, 768;
	@%p285 bra 	$L__BB45_208;
	mul.wide.u32 	%rd196, %r1594, 4;
	add.s64 	%rd197, %rd196, 2048;
	add.s64 	%rd338, %rd4, %rd197;
	add.s64 	%rd337, %rd5, %rd197;
	shl.b32 	%r962, %r1594, 3;
	mov.u32 	%r963, _ZN6thrust24THRUST_300001_SM_1000_NS8cuda_cub4core6detail5shmemE;
	add.s32 	%r964, %r962, %r963;
	add.s32 	%r1593, %r964, 4096;
$L__BB45_189:
	ld.shared.v2.u32 	{%r965, %r966}, [%r1593+-4096];
	st.global.u32 	[%rd338+-2048], %r965;
	st.global.u32 	[%rd337+-2048], %r966;
	ld.shared.v2.u32 	{%r967, %r968}, [%r1593+-2048];
	st.global.u32 	[%rd338+-1024], %r967;
	st.global.u32 	[%rd337+-1024], %r968;
	ld.shared.v2.u32 	{%r969, %r970}, [%r1593];
	st.global.u32 	[%rd338], %r969;
	st.global.u32 	[%rd337], %r970;
	ld.shared.v2.u32 	{%r971, %r972}, [%r1593+2048];
	st.global.u32 	[%rd338+1024], %r971;
	st.global.u32 	[%rd337+1024], %r972;
	add.s32 	%r1594, %r1594, 1024;
	add.s64 	%rd338, %rd338, 4096;
	add.s64 	%rd337, %rd337, 4096;
	add.s32 	%r1593, %r1593, 8192;
	setp.lt.s32 	%p286, %r1594, %r1595;
	@%p286 bra 	$L__BB45_189;
	bra.uni 	$L__BB45_208;
$L__BB45_190:
	@%p244 bra 	$L__BB45_192;
	mul.wide.s32 	%rd168, %r204, 4;
	add.s64 	%rd169, %rd4, %rd168;
	st.global.u32 	[%rd169], %r1588;
	add.s64 	%rd170, %rd5, %rd168;
	st.global.f32 	[%rd170], %f60;
$L__BB45_192:
	not.pred 	%p253, %p1;
	@%p253 bra 	$L__BB45_194;
	mul.wide.s32 	%rd171, %r205, 4;
	add.s64 	%rd172, %rd4, %rd171;
	st.global.u32 	[%rd172], %r158;
	add.s64 	%rd173, %rd5, %rd171;
	st.global.f32 	[%rd173], %f61;
$L__BB45_194:
	not.pred 	%p254, %p2;
	@%p254 bra 	$L__BB45_196;
	mul.wide.s32 	%rd174, %r206, 4;
	add.s64 	%rd175, %rd4, %rd174;
	st.global.u32 	[%rd175], %r159;
	add.s64 	%rd176, %rd5, %rd174;
	st.global.f32 	[%rd176], %f62;
$L__BB45_196:
	not.pred 	%p255, %p3;
	@%p255 bra 	$L__BB45_198;
	mul.wide.s32 	%rd177, %r207, 4;
	add.s64 	%rd178, %rd4, %rd177;
	st.global.u32 	[%rd178], %r160;
	add.s64 	%rd179, %rd5, %rd177;
	st.global.f32 	[%rd179], %f63;
$L__BB45_198:
	not.pred 	%p256, %p4;
	@%p256 bra 	$L__BB45_200;
	mul.wide.s32 	%rd180, %r208, 4;
	add.s64 	%rd181, %rd4, %rd180;
	st.global.u32 	[%rd181], %r161;
	add.s64 	%rd182, %rd5, %rd180;
	st.global.f32 	[%rd182], %f64;
$L__BB45_200:
	not.pred 	%p257, %p5;
	@%p257 bra 	$L__BB45_202;
	mul.wide.s32 	%rd183, %r209, 4;
	add.s64 	%rd184, %rd4, %rd183;
	st.global.u32 	[%rd184], %r162;
	add.s64 	%rd185, %rd5, %rd183;
	st.global.f32 	[%rd185], %f65;
$L__BB45_202:
	mad.lo.s32 	%r902, %r125, 9, 6;
	setp.ne.s32 	%p258, %r902, %r3;
	setp.eq.s32 	%p259, %r163, %r164;
	and.pred  	%p260, %p258, %p259;
	@%p260 bra 	$L__BB45_204;
	mul.wide.s32 	%rd186, %r210, 4;
	add.s64 	%rd187, %rd4, %rd186;
	st.global.u32 	[%rd187], %r163;
	add.s64 	%rd188, %rd5, %rd186;
	st.global.f32 	[%rd188], %f66;
$L__BB45_204:
	mad.lo.s32 	%r903, %r125, 9, 7;
	setp.ne.s32 	%p261, %r903, %r3;
	setp.eq.s32 	%p262, %r164, %r165;
	and.pred  	%p263, %p261, %p262;
	@%p263 bra 	$L__BB45_206;
	mul.wide.s32 	%rd189, %r211, 4;
	add.s64 	%rd190, %rd4, %rd189;
	st.global.u32 	[%rd190], %r164;
	add.s64 	%rd191, %rd5, %rd189;
	st.global.f32 	[%rd191], %f67;
$L__BB45_206:
	mad.lo.s32 	%r904, %r125, 9, 8;
	setp.ne.s32 	%p264, %r904, %r3;
	setp.eq.s32 	%p265, %r165, %r166;
	and.pred  	%p266, %p264, %p265;
	@%p266 bra 	$L__BB45_208;
	mul.wide.s32 	%rd192, %r212, 4;
	add.s64 	%rd193, %rd4, %rd192;
	st.global.u32 	[%rd193], %r165;
	add.s64 	%rd194, %rd5, %rd192;
	st.global.f32 	[%rd194], %f68;
$L__BB45_208:
	setp.ne.s32 	%p287, %r125, 255;
	@%p287 bra 	$L__BB45_322;
	setp.ne.s32 	%p288, %r3, 2304;
	@%p288 bra 	$L__BB45_211;
	mul.wide.s32 	%rd198, %r1595, 4;
	add.s64 	%rd199, %rd4, %rd198;
	st.global.u32 	[%rd199], %r166;
	add.s64 	%rd200, %rd5, %rd198;
	st.global.f32 	[%rd200], %f59;
	add.s32 	%r1595, %r1595, 1;
$L__BB45_211:
	ld.param.u64 	%rd329, [_ZN6thrust24THRUST_300001_SM_1000_NS8cuda_cub4core6detail13_kernel_agentINS1_15__reduce_by_key16ReduceByKeyAgentINS0_6detail15normal_iteratorINS0_10device_ptrIiEEEENS8_INS9_IfEEEESB_SD_N4cuda3std3__48equal_toIiEENSG_4plusIfEEPiiEEJSB_SD_SB_SD_SL_N3cub18CUB_300001_SM_100024ReduceByKeyScanTileStateIfiLb1EEESI_SK_iiEEEvDpT0__param_4];
	cvta.to.global.u64 	%rd201, %rd329;
	st.global.u32 	[%rd201], %r1595;
	bra.uni 	$L__BB45_322;
$L__BB45_212:
	mul.wide.u32 	%rd61, %r2, 4;
	add.s64 	%rd60, %rd2, %rd61;
	// begin inline asm
	ld.global.nc.u32 %r1604, [%rd60];
	// end inline asm
	mov.u32 	%r230, %tid.x;
	and.b32  	%r346, %r230, 31;
	and.b32  	%r347, %r230, 992;
	mul.lo.s32 	%r348, %r347, 9;
	or.b32  	%r231, %r348, %r346;
	setp.ge.u32 	%p15, %r231, %r3;
	mov.u32 	%r1596, %r1604;
	@%p15 bra 	$L__BB45_214;
	add.s32 	%r350, %r231, %r2;
	mul.wide.u32 	%rd63, %r350, 4;
	add.s64 	%rd62, %rd2, %rd63;
	// begin inline asm
	ld.global.nc.u32 %r1596, [%rd62];
	// end inline asm
$L__BB45_214:
	add.s32 	%r234, %r231, 32;
	setp.ge.u32 	%p16, %r234, %r3;
	shl.b32 	%r235, %r231, 2;
	cvt.u64.u32 	%rd64, %r235;
	add.s64 	%rd45, %rd60, %rd64;
	mov.u32 	%r1597, %r1604;
	@%p16 bra 	$L__BB45_216;
	add.s64 	%rd65, %rd45, 128;
	// begin inline asm
	ld.global.nc.u32 %r1597, [%rd65];
	// end inline asm
$L__BB45_216:
	add.s32 	%r238, %r231, 64;
	setp.ge.u32 	%p17, %r238, %r3;
	mov.u32 	%r1598, %r1604;
	@%p17 bra 	$L__BB45_218;
	add.s64 	%rd66, %rd45, 256;
	// begin inline asm
	ld.global.nc.u32 %r1598, [%rd66];
	// end inline asm
$L__BB45_218:
	add.s32 	%r241, %r231, 96;
	setp.ge.u32 	%p18, %r241, %r3;
	mov.u32 	%r1599, %r1604;
	@%p18 bra 	$L__BB45_220;
	add.s64 	%rd67, %rd45, 384;
	// begin inline asm
	ld.global.nc.u32 %r1599, [%rd67];
	// end inline asm
$L__BB45_220:
	add.s32 	%r244, %r231, 128;
	setp.ge.u32 	%p19, %r244, %r3;
	mov.u32 	%r1600, %r1604;
	@%p19 bra 	$L__BB45_222;
	add.s64 	%rd68, %rd45, 512;
	// begin inline asm
	ld.global.nc.u32 %r1600, [%rd68];
	// end inline asm
$L__BB45_222:
	add.s32 	%r247, %r231, 160;
	setp.ge.u32 	%p20, %r247, %r3;
	mov.u32 	%r1601, %r1604;
	@%p20 bra 	$L__BB45_224;
	add.s64 	%rd69, %rd45, 640;
	// begin inline asm
	ld.global.nc.u32 %r1601, [%rd69];
	// end inline asm
$L__BB45_224:
	add.s32 	%r250, %r231, 192;
	setp.ge.u32 	%p21, %r250, %r3;
	mov.u32 	%r1602, %r1604;
	@%p21 bra 	$L__BB45_226;
	add.s64 	%rd70, %rd45, 768;
	// begin inline asm
	ld.global.nc.u32 %r1602, [%rd70];
	// end inline asm
$L__BB45_226:
	add.s32 	%r253, %r231, 224;
	setp.ge.u32 	%p22, %r253, %r3;
	mov.u32 	%r1603, %r1604;
	@%p22 bra 	$L__BB45_228;
	add.s64 	%rd71, %rd45, 896;
	// begin inline asm
	ld.global.nc.u32 %r1603, [%rd71];
	// end inline asm
$L__BB45_228:
	add.s32 	%r256, %r231, 256;
	setp.ge.u32 	%p23, %r256, %r3;
	@%p23 bra 	$L__BB45_230;
	add.s64 	%rd72, %rd45, 1024;
	// begin inline asm
	ld.global.nc.u32 %r1604, [%rd72];
	// end inline asm
$L__BB45_230:
	// begin inline asm
	mov.u32 %r359, %laneid;
	// end inline asm
	shr.u32 	%r260, %r230, 5;
	mad.lo.s32 	%r361, %r260, 288, %r359;
	shl.b32 	%r362, %r361, 2;
	mov.u32 	%r363, _ZN6thrust24THRUST_300001_SM_1000_NS8cuda_cub4core6detail5shmemE;
	add.s32 	%r261, %r363, %r362;
	st.shared.u32 	[%r261], %r1596;
	st.shared.u32 	[%r261+128], %r1597;
	st.shared.u32 	[%r261+256], %r1598;
	st.shared.u32 	[%r261+384], %r1599;
	st.shared.u32 	[%r261+512], %r1600;
	st.shared.u32 	[%r261+640], %r1601;
	st.shared.u32 	[%r261+768], %r1602;
	st.shared.u32 	[%r261+896], %r1603;
	st.shared.u32 	[%r261+1024], %r1604;
	bar.warp.sync 	-1;
	shl.b32 	%r364, %r359, 5;
	add.s32 	%r262, %r261, %r364;
	ld.shared.u32 	%r263, [%r262];
	ld.shared.u32 	%r264, [%r262+4];
	ld.shared.u32 	%r265, [%r262+8];
	ld.shared.u32 	%r266, [%r262+12];
	ld.shared.u32 	%r267, [%r262+16];
	ld.shared.u32 	%r268, [%r262+20];
	ld.shared.u32 	%r269, [%r262+24];
	ld.shared.u32 	%r270, [%r262+28];
	ld.shared.u32 	%r271, [%r262+32];
	setp.ne.s32 	%p24, %r230, 0;
	mov.b32 	%r1615, 0;
	@%p24 bra 	$L__BB45_232;
	add.s64 	%rd73, %rd60, -4;
	// begin inline asm
	ld.global.nc.u32 %r1615, [%rd73];
	// end inline asm
$L__BB45_232:
	setp.ge.u32 	%p25, %r231, %r3;
	bar.sync 	0;
	mul.wide.u32 	%rd75, %r2, 4;
	add.s64 	%rd74, %rd3, %rd75;
	// begin inline asm
	ld.global.nc.u32 %r1614, [%rd74];
	// end inline asm
	mov.u32 	%r1606, %r1614;
	@%p25 bra 	$L__BB45_234;
	add.s32 	%r368, %r231, %r2;
	mul.wide.u32 	%rd77, %r368, 4;
	add.s64 	%rd76, %rd3, %rd77;
	// begin inline asm
	ld.global.nc.u32 %r1606, [%rd76];
	// end inline asm
$L__BB45_234:
	cvt.u64.u32 	%rd78, %r235;
	setp.ge.u32 	%p26, %r234, %r3;
	add.s64 	%rd47, %rd74, %rd78;
	mov.u32 	%r1607, %r1614;
	@%p26 bra 	$L__BB45_236;
	add.s64 	%rd79, %rd47, 128;
	// begin inline asm
	ld.global.nc.u32 %r1607, [%rd79];
	// end inline asm
$L__BB45_236:
	setp.ge.u32 	%p27, %r238, %r3;
	mov.u32 	%r1608, %r1614;
	@%p27 bra 	$L__BB45_238;
	add.s64 	%rd80, %rd47, 256;
	// begin inline asm
	ld.global.nc.u32 %r1608, [%rd80];
	// end inline asm
$L__BB45_238:
	setp.ge.u32 	%p28, %r241, %r3;
	mov.u32 	%r1609, %r1614;
	@%p28 bra 	$L__BB45_240;
	add.s64 	%rd81, %rd47, 384;
	// begin inline asm
	ld.global.nc.u32 %r1609, [%rd81];
	// end inline asm
$L__BB45_240:
	setp.ge.u32 	%p29, %r244, %r3;
	mov.u32 	%r1610, %r1614;
	@%p29 bra 	$L__BB45_242;
	add.s64 	%rd82, %rd47, 512;
	// begin inline asm
	ld.global.nc.u32 %r1610, [%rd82];
	// end inline asm
$L__BB45_242:
	setp.ge.u32 	%p30, %r247, %r3;
	mov.u32 	%r1611, %r1614;
	@%p30 bra 	$L__BB45_244;
	add.s64 	%rd83, %rd47, 640;
	// begin inline asm
	ld.global.nc.u32 %r1611, [%rd83];
	// end inline asm
$L__BB45_244:
	mov.u32 	%r1612, %r1614;
	@%p21 bra 	$L__BB45_246;
	add.s64 	%rd84, %rd47, 768;
	// begin inline asm
	ld.global.nc.u32 %r1612, [%rd84];
	// end inline asm
$L__BB45_246:
	mov.u32 	%r1613, %r1614;
	@%p22 bra 	$L__BB45_248;
	add.s64 	%rd85, %rd47, 896;
	// begin inline asm
	ld.global.nc.u32 %r1613, [%rd85];
	// end inline asm
$L__BB45_248:
	@%p23 bra 	$L__BB45_250;
	add.s64 	%rd86, %rd47, 1024;
	// begin inline asm
	ld.global.nc.u32 %r1614, [%rd86];
	// end inline asm
$L__BB45_250:
	setp.eq.s32 	%p34, %r230, 0;
	st.shared.u32 	[%r261], %r1606;
	st.shared.u32 	[%r261+128], %r1607;
	st.shared.u32 	[%r261+256], %r1608;
	st.shared.u32 	[%r261+384], %r1609;
	st.shared.u32 	[%r261+512], %r1610;
	st.shared.u32 	[%r261+640], %r1611;
	st.shared.u32 	[%r261+768], %r1612;
	st.shared.u32 	[%r261+896], %r1613;
	st.shared.u32 	[%r261+1024], %r1614;
	bar.warp.sync 	-1;
	ld.shared.f32 	%f69, [%r262];
	ld.shared.f32 	%f70, [%r262+4];
	ld.shared.f32 	%f71, [%r262+8];
	ld.shared.f32 	%f72, [%r262+12];
	ld.shared.f32 	%f73, [%r262+16];
	ld.shared.f32 	%f74, [%r262+20];
	ld.shared.f32 	%f75, [%r262+24];
	ld.shared.f32 	%f76, [%r262+28];
	ld.shared.f32 	%f77, [%r262+32];
	bar.sync 	0;
	shl.b32 	%r377, %r230, 2;
	add.s32 	%r379, %r363, %r377;
	add.s32 	%r293, %r379, 1148;
	st.shared.u32 	[%r379+1148], %r271;
	bar.sync 	0;
	@%p34 bra 	$L__BB45_252;
	ld.shared.u32 	%r1615, [%r293+-4];
$L__BB45_252:
	setp.ne.s32 	%p35, %r1615, %r263;
	setp.ne.s32 	%p36, %r263, %r264;
	setp.ne.s32 	%p37, %r264, %r265;
	setp.ne.s32 	%p38, %r265, %r266;
	setp.ne.s32 	%p39, %r266, %r267;
	setp.ne.s32 	%p40, %r267, %r268;
	setp.ne.s32 	%p41, %r268, %r269;
	setp.ne.s32 	%p42, %r269, %r270;
	setp.ne.s32 	%p43, %r270, %r271;
	mul.lo.s32 	%r440, %r230, 9;
	setp.eq.s32 	%p44, %r440, %r3;
	or.pred  	%p45, %p44, %p35;
	selp.u32 	%r441, 1, 0, %p45;
	add.s32 	%r442, %r440, 1;
	setp.eq.s32 	%p46, %r442, %r3;
	or.pred  	%p6, %p46, %p36;
	selp.u32 	%r443, 1, 0, %p6;
	add.s32 	%r444, %r440, 2;
	setp.eq.s32 	%p47, %r444, %r3;
	or.pred  	%p48, %p47, %p37;
	selp.u32 	%r445, 1, 0, %p48;
	add.s32 	%r446, %r440, 3;
	setp.eq.s32 	%p49, %r446, %r3;
	or.pred  	%p50, %p49, %p38;
	selp.u32 	%r447, 1, 0, %p50;
	add.s32 	%r448, %r440, 4;
	setp.eq.s32 	%p51, %r448, %r3;
	or.pred  	%p52, %p51, %p39;
	selp.u32 	%r449, 1, 0, %p52;
	add.s32 	%r450, %r440, 5;
	setp.eq.s32 	%p53, %r450, %r3;
	or.pred  	%p54, %p53, %p40;
	selp.u32 	%r451, 1, 0, %p54;
	add.s32 	%r452, %r440, 6;
	setp.eq.s32 	%p55, %r452, %r3;
	or.pred  	%p7, %p55, %p41;
	selp.u32 	%r453, 1, 0, %p7;
	add.s32 	%r454, %r440, 7;
	setp.eq.s32 	%p56, %r454, %r3;
	or.pred  	%p8, %p56, %p42;
	selp.u32 	%r455, 1, 0, %p8;
	add.s32 	%r456, %r440, 8;
	setp.eq.s32 	%p57, %r456, %r3;
	or.pred  	%p58, %p57, %p43;
	selp.u32 	%r457, 1, 0, %p58;
	add.s32 	%r458, %r443, %r441;
	add.f32 	%f98, %f69, %f70;
	selp.f32 	%f99, %f70, %f98, %p6;
	add.s32 	%r459, %r458, %r445;
	add.f32 	%f100, %f99, %f71;
	selp.f32 	%f101, %f71, %f100, %p48;
	add.s32 	%r460, %r459, %r447;
	add.f32 	%f102, %f101, %f72;
	selp.f32 	%f103, %f72, %f102, %p50;
	add.s32 	%r461, %r460, %r449;
	add.f32 	%f104, %f103, %f73;
	selp.f32 	%f105, %f73, %f104, %p52;
	add.s32 	%r462, %r461, %r451;
	add.f32 	%f106, %f105, %f74;
	selp.f32 	%f107, %f74, %f106, %p54;
	add.s32 	%r463, %r462, %r453;
	add.f32 	%f108, %f107, %f75;
	selp.f32 	%f109, %f75, %f108, %p7;
	add.s32 	%r464, %r463, %r455;
	add.f32 	%f110, %f109, %f76;
	selp.f32 	%f111, %f76, %f110, %p8;
	add.s32 	%r381, %r464, %r457;
	add.f32 	%f112, %f111, %f77;
	selp.f32 	%f113, %f77, %f112, %p58;
	mov.b32 	%r437, 1;
	mov.b32 	%r438, 0;
	mov.b32 	%r439, -1;
	// begin inline asm
	shfl.sync.up.b32 %r380, %r381, %r437, %r438, %r439;
	// end inline asm
	mov.b32 	%r386, %f113;
	// begin inline asm
	shfl.sync.up.b32 %r385, %r386, %r437, %r438, %r439;
	// end inline asm
	mov.b32 	%f114, %r385;
	setp.eq.s32 	%p59, %r381, 0;
	add.f32 	%f115, %f113, %f114;
	selp.f32 	%f116, %f115, %f113, %p59;
	setp.lt.s32 	%p60, %r359, 1;
	selp.b32 	%r465, 0, %r380, %p60;
	add.s32 	%r391, %r465, %r381;
	selp.f32 	%f117, %f113, %f116, %p60;
	mov.b32 	%r397, 2;
	// begin inline asm
	shfl.sync.up.b32 %r390, %r391, %r397, %r438, %r439;
	// end inline asm
	mov.b32 	%r396, %f117;
	// begin inline asm
	shfl.sync.up.b32 %r395, %r396, %r397, %r438, %r439;
	// end inline asm
	mov.b32 	%f118, %r395;
	setp.eq.s32 	%p61, %r391, 0;
	add.f32 	%f119, %f117, %f118;
	selp.f32 	%f120, %f119, %f117, %p61;
	setp.lt.s32 	%p62, %r359, 2;
	selp.b32 	%r466, 0, %r390, %p62;
	add.s32 	%r401, %r466, %r391;
	selp.f32 	%f121, %f117, %f120, %p62;
	mov.b32 	%r407, 4;
	// begin inline asm
	shfl.sync.up.b32 %r400, %r401, %r407, %r438, %r439;
	// end inline asm
	mov.b32 	%r406, %f121;
	// begin inline asm
	shfl.sync.up.b32 %r405, %r406, %r407, %r438, %r439;
	// end inline asm
	mov.b32 	%f122, %r405;
	setp.eq.s32 	%p63, %r401, 0;
	add.f32 	%f123, %f121, %f122;
	selp.f32 	%f124, %f123, %f121, %p63;
	setp.lt.s32 	%p64, %r359, 4;
	selp.b32 	%r467, 0, %r400, %p64;
	add.s32 	%r411, %r467, %r401;
	selp.f32 	%f125, %f121, %f124, %p64;
	mov.b32 	%r417, 8;
	// begin inline asm
	shfl.sync.up.b32 %r410, %r411, %r417, %r438, %r439;
	// end inline asm
	mov.b32 	%r416, %f125;
	// begin inline asm
	shfl.sync.up.b32 %r415, %r416, %r417, %r438, %r439;
	// end inline asm
	mov.b32 	%f126, %r415;
	setp.eq.s32 	%p65, %r411, 0;
	add.f32 	%f127, %f125, %f126;
	selp.f32 	%f128, %f127, %f125, %p65;
	setp.lt.s32 	%p66, %r359, 8;
	selp.b32 	%r468, 0, %r410, %p66;
	add.s32 	%r421, %r468, %r411;
	selp.f32 	%f129, %f125, %f128, %p66;
	mov.b32 	%r427, 16;
	// begin inline asm
	shfl.sync.up.b32 %r420, %r421, %r427, %r438, %r439;
	// end inline asm
	mov.b32 	%r426, %f129;
	// begin inline asm
	shfl.sync.up.b32 %r425, %r426, %r427, %r438, %r439;
	// end inline asm
	mov.b32 	%f130, %r425;
	setp.eq.s32 	%p67, %r421, 0;
	add.f32 	%f131, %f129, %f130;
	selp.f32 	%f78, %f131, %f129, %p67;
	setp.lt.s32 	%p68, %r359, 16;
	selp.b32 	%r469, 0, %r420, %p68;
	add.s32 	%r431, %r469, %r421;
	selp.f32 	%f132, %f129, %f78, %p68;
	// begin inline asm
	shfl.sync.up.b32 %r1618, %r431, %r437, %r438, %r439;
	// end inline asm
	mov.b32 	%r436, %f132;
	// begin inline asm
	shfl.sync.up.b32 %r435, %r436, %r437, %r438, %r439;
	// end inline asm
	mov.b32 	%f488, %r435;
	setp.ne.s32 	%p69, %r359, 31;
	@%p69 bra 	$L__BB45_254;
	shl.b32 	%r470, %r260, 3;
	mov.u32 	%r471, _ZN6thrust24THRUST_300001_SM_1000_NS8cuda_cub4core6detail5shmemE;
	add.s32 	%r472, %r471, %r470;
	mov.b32 	%r473, %f78;
	st.shared.v2.u32 	[%r472], {%r431, %r473};
$L__BB45_254:
	bar.sync 	0;
	ld.shared.v4.u32 	{%r474, %r475, %r476, %r477}, [_ZN6thrust24THRUST_300001_SM_1000_NS8cuda_cub4core6detail5shmemE];
	mov.b32 	%f133, %r477;
	mov.b32 	%f134, %r475;
	add.s32 	%r478, %r476, %r474;
	setp.eq.s32 	%p70, %r476, 0;
	add.f32 	%f135, %f134, %f133;
	selp.f32 	%f136, %f135, %f133, %p70;
	setp.eq.s32 	%p71, %r260, 2;
	selp.b32 	%r479, %r478, %r474, %p71;
	selp.f32 	%f137, %f136, %f134, %p71;
	ld.shared.v4.u32 	{%r480, %r481, %r482, %r483}, [_ZN6thrust24THRUST_300001_SM_1000_NS8cuda_cub4core6detail5shmemE+16];
	mov.b32 	%f138, %r483;
	mov.b32 	%f139, %r481;
	add.s32 	%r484, %r480, %r478;
	setp.eq.s32 	%p72, %r480, 0;
	add.f32 	%f140, %f136, %f139;
	selp.f32 	%f141, %f140, %f139, %p72;
	setp.eq.s32 	%p73, %r260, 3;
	selp.b32 	%r485, %r484, %r479, %p73;
	selp.f32 	%f142, %f141, %f137, %p73;
	add.s32 	%r486, %r482, %r484;
	setp.eq.s32 	%p74, %r482, 0;
	add.f32 	%f143, %f141, %f138;
	selp.f32 	%f144, %f143, %f138, %p74;
	setp.eq.s32 	%p75, %r260, 4;
	selp.b32 	%r487, %r486, %r485, %p75;
	selp.f32 	%f145, %f144, %f142, %p75;
	ld.shared.v4.u32 	{%r488, %r489, %r490, %r491}, [_ZN6thrust24THRUST_300001_SM_1000_NS8cuda_cub4core6detail5shmemE+32];
	mov.b32 	%f146, %r491;
	mov.b32 	%f147, %r489;
	add.s32 	%r492, %r488, %r486;
	setp.eq.s32 	%p76, %r488, 0;
	add.f32 	%f148, %f144, %f147;
	selp.f32 	%f149, %f148, %f147, %p76;
	setp.eq.s32 	%p77, %r260, 5;
	selp.b32 	%r493, %r492, %r487, %p77;
	selp.f32 	%f150, %f149, %f145, %p77;
	add.s32 	%r494, %r490, %r492;
	setp.eq.s32 	%p78, %r490, 0;
	add.f32 	%f151, %f149, %f146;
	selp.f32 	%f152, %f151, %f146, %p78;
	setp.eq.s32 	%p79, %r260, 6;
	selp.b32 	%r495, %r494, %r493, %p79;
	selp.f32 	%f153, %f152, %f150, %p79;
	ld.shared.v4.u32 	{%r496, %r497, %r498, %r499}, [_ZN6thrust24THRUST_300001_SM_1000_NS8cuda_cub4core6detail5shmemE+48];
	mov.b32 	%f154, %r499;
	mov.b32 	%f155, %r497;
	add.s32 	%r500, %r496, %r494;
	setp.eq.s32 	%p80, %r496, 0;
	add.f32 	%f156, %f152, %f155;
	selp.f32 	%f157, %f156, %f155, %p80;
	setp.eq.s32 	%p81, %r260, 7;
	selp.b32 	%r298, %r500, %r495, %p81;
	selp.f32 	%f80, %f157, %f153, %p81;
	add.s32 	%r299, %r498, %r500;
	setp.eq.s32 	%p82, %r498, 0;
	add.f32 	%f158, %f157, %f154;
	selp.f32 	%f81, %f158, %f154, %p82;
	setp.lt.u32 	%p83, %r230, 32;
	@%p83 bra 	$L__BB45_256;
	setp.eq.s32 	%p84, %r1618, 0;
	add.f32 	%f159, %f80, %f488;
	selp.f32 	%f160, %f159, %f488, %p84;
	setp.eq.s32 	%p85, %r359, 0;
	selp.b32 	%r501, 0, %r1618, %p85;
	add.s32 	%r1618, %r298, %r501;
	selp.f32 	%f488, %f80, %f160, %p85;
	bra.uni 	$L__BB45_272;
$L__BB45_256:
	setp.ne.s32 	%p86, %r230, 0;
	mul.wide.u32 	%rd87, %r1, 16;
	add.s64 	%rd48, %rd1, %rd87;
	@%p86 bra 	$L__BB45_258;
	st.shared.u32 	[_ZN6thrust24THRUST_300001_SM_1000_NS8cuda_cub4core6detail5shmemE+116], %r299;
	st.shared.f32 	[_ZN6thrust24THRUST_300001_SM_1000_NS8cuda_cub4core6detail5shmemE+120], %f81;
	add.s64 	%rd88, %rd48, 512;
	mov.b32 	%r502, %f81;
	mov.b64 	%rd89, {%r299, %r502};
	mov.b64 	%rd90, 100;
	// begin inline asm
	st.relaxed.gpu.v2.u64 [%rd88], {%rd89, %rd90};
	// end inline asm
$L__BB45_258:
	mov.u32 	%r503, %nctaid.x;
	setp.gt.u32 	%p87, %r503, 499;
	@%p87 bra 	$L__BB45_260;
	membar.cta;
	bra.uni 	$L__BB45_261;
$L__BB45_260:
	mov.b32 	%r504, 450;
	// begin inline asm
	nanosleep.u32 %r504;
	// end inline asm
$L__BB45_261:
	mul.wide.u32 	%rd94, %r230, 16;
	xor.b64  	%rd95, %rd94, -16;
	add.s64 	%rd96, %rd48, %rd95;
	add.s64 	%rd93, %rd96, 512;
$L__BB45_262:
	// begin inline asm
	ld.relaxed.gpu.v2.u64 {%rd91, %rd339}, [%rd93];
	// end inline asm
	setp.eq.s64 	%p88, %rd339, 99;
	mov.b32 	%r505, -1;
	vote.sync.any.pred 	%p89, %p88, %r505;
	@%p89 bra 	$L__BB45_262;
	mov.b64 	{%r558, %r514}, %rd91;
	mov.b32 	%f161, %r514;
	cvt.u32.u64 	%r509, %rd91;
	setp.eq.s64 	%p90, %rd339, 101;
	mov.b32 	%r557, -1;
	vote.sync.ballot.b32 	%r559, %p90, %r557;
	// begin inline asm
	mov.u32 %r507, %lanemask_ge;
	// end inline asm
	and.b32  	%r560, %r559, %r507;
	or.b32  	%r561, %r560, -2147483648;
	add.s32 	%r562, %r561, -1;
	not.b32 	%r563, %r561;
	and.b32  	%r564, %r563, %r562;
	popc.b32 	%r511, %r564;
	mov.b32 	%r515, 1;
	// begin inline asm
	shfl.sync.down.b32 %r508, %r509, %r515, %r511, %r557;
	// end inline asm
	// begin inline asm
	shfl.sync.down.b32 %r513, %r514, %r515, %r511, %r557;
	// end inline asm
	mov.b32 	%f162, %r513;
	setp.lt.s32 	%p92, %r359, %r511;
	setp.eq.s32 	%p93, %r509, 0;
	add.f32 	%f163, %f161, %f162;
	selp.b32 	%r565, %r508, 0, %p92;
	add.s32 	%r519, %r565, %r509;
	selp.f32 	%f164, %f163, %f161, %p93;
	selp.f32 	%f165, %f164, %f161, %p92;
	mov.b32 	%r525, 2;
	// begin inline asm
	shfl.sync.down.b32 %r518, %r519, %r525, %r511, %r557;
	// end inline asm
	mov.b32 	%r524, %f165;
	// begin inline asm
	shfl.sync.down.b32 %r523, %r524, %r525, %r511, %r557;
	// end inline asm
	mov.b32 	%f166, %r523;
	add.s32 	%r566, %r359, 2;
	setp.gt.s32 	%p94, %r566, %r511;
	setp.eq.s32 	%p95, %r519, 0;
	add.f32 	%f167, %f165, %f166;
	selp.f32 	%f168, %f167, %f165, %p95;
	selp.b32 	%r567, 0, %r518, %p94;
	add.s32 	%r529, %r519, %r567;
	selp.f32 	%f169, %f165, %f168, %p94;
	mov.b32 	%r535, 4;
	// begin inline asm
	shfl.sync.down.b32 %r528, %r529, %r535, %r511, %r557;
	// end inline asm
	mov.b32 	%r534, %f169;
	// begin inline asm
	shfl.sync.down.b32 %r533, %r534, %r535, %r511, %r557;
	// end inline asm
	mov.b32 	%f170, %r533;
	add.s32 	%r568, %r359, 4;
	setp.gt.s32 	%p96, %r568, %r511;
	setp.eq.s32 	%p97, %r529, 0;
	add.f32 	%f171, %f169, %f170;
	selp.f32 	%f172, %f171, %f169, %p97;
	selp.b32 	%r569, 0, %r528, %p96;
	add.s32 	%r539, %r529, %r569;
	selp.f32 	%f173, %f169, %f172, %p96;
	mov.b32 	%r545, 8;
	// begin inline asm
	shfl.sync.down.b32 %r538, %r539, %r545, %r511, %r557;
	// end inline asm
	mov.b32 	%r544, %f173;
	// begin inline asm
	shfl.sync.down.b32 %r543, %r544, %r545, %r511, %r557;
	// end inline asm
	mov.b32 	%f174, %r543;
	add.s32 	%r570, %r359, 8;
	setp.gt.s32 	%p98, %r570, %r511;
	setp.eq.s32 	%p99, %r539, 0;
	add.f32 	%f175, %f173, %f174;
	selp.f32 	%f176, %f175, %f173, %p99;
	selp.b32 	%r571, 0, %r538, %p98;
	add.s32 	%r549, %r539, %r571;
	selp.f32 	%f177, %f173, %f176, %p98;
	mov.b32 	%r555, 16;
	// begin inline asm
	shfl.sync.down.b32 %r548, %r549, %r555, %r511, %r557;
	// end inline asm
	mov.b32 	%r554, %f177;
	// begin inline asm
	shfl.sync.down.b32 %r553, %r554, %r555, %r511, %r557;
	// end inline asm
	mov.b32 	%f178, %r553;
	add.s32 	%r572, %r359, 16;
	setp.gt.s32 	%p100, %r572, %r511;
	setp.eq.s32 	%p101, %r549, 0;
	add.f32 	%f179, %f177, %f178;
	selp.f32 	%f180, %f179, %f177, %p101;
	selp.b32 	%r573, 0, %r548, %p100;
	add.s32 	%r1616, %r573, %r549;
	selp.f32 	%f487, %f177, %f180, %p100;
	not.b32 	%r574, %r230;
	add.s32 	%r1617, %r1, %r574;
	add.s64 	%rd51, %rd1, 512;
$L__BB45_264:
	setp.ne.s64 	%p102, %rd339, 101;
	mov.b32 	%r575, -1;
	vote.sync.all.pred 	%p103, %p102, %r575;
	not.pred 	%p104, %p103;
	@%p104 bra 	$L__BB45_268;
	mul.wide.s32 	%rd140, %r1617, 16;
	add.s64 	%rd141, %rd51, %rd140;
	add.s64 	%rd139, %rd141, -512;
$L__BB45_266:
	// begin inline asm
	ld.relaxed.gpu.v2.u64 {%rd137, %rd339}, [%rd139];
	// end inline asm
	setp.eq.s64 	%p160, %rd339, 99;
	mov.b32 	%r671, -1;
	vote.sync.any.pred 	%p161, %p160, %r671;
	@%p161 bra 	$L__BB45_266;
	mov.b64 	{%r723, %r679}, %rd137;
	mov.b32 	%f193, %r679;
	cvt.u32.u64 	%r674, %rd137;
	setp.eq.s64 	%p162, %rd339, 101;
	mov.b32 	%r722, -1;
	vote.sync.ballot.b32 	%r724, %p162, %r722;
	and.b32  	%r725, %r724, %r507;
	or.b32  	%r726, %r725, -2147483648;
	add.s32 	%r727, %r726, -1;
	not.b32 	%r728, %r726;
	and.b32  	%r729, %r728, %r727;
	popc.b32 	%r676, %r729;
	mov.b32 	%r680, 1;
	// begin inline asm
	shfl.sync.down.b32 %r673, %r674, %r680, %r676, %r722;
	// end inline asm
	// begin inline asm
	shfl.sync.down.b32 %r678, %r679, %r680, %r676, %r722;
	// end inline asm
	mov.b32 	%f194, %r678;
	setp.lt.s32 	%p164, %r359, %r676;
	setp.eq.s32 	%p165, %r674, 0;
	add.f32 	%f195, %f193, %f194;
	selp.b32 	%r730, %r673, 0, %p164;
	add.s32 	%r684, %r730, %r674;
	selp.f32 	%f196, %f195, %f193, %p165;
	selp.f32 	%f197, %f196, %f193, %p164;
	mov.b32 	%r690, 2;
	// begin inline asm
	shfl.sync.down.b32 %r683, %r684, %r690, %r676, %r722;
	// end inline asm
	mov.b32 	%r689, %f197;
	// begin inline asm
	shfl.sync.down.b32 %r688, %r689, %r690, %r676, %r722;
	// end inline asm
	mov.b32 	%f198, %r688;
	add.s32 	%r731, %r359, 2;
	setp.gt.s32 	%p166, %r731, %r676;
	setp.eq.s32 	%p167, %r684, 0;
	add.f32 	%f199, %f197, %f198;
	selp.f32 	%f200, %f199, %f197, %p167;
	selp.b32 	%r732, 0, %r683, %p166;
	add.s32 	%r694, %r684, %r732;
	selp.f32 	%f201, %f197, %f200, %p166;
	mov.b32 	%r700, 4;
	// begin inline asm
	shfl.sync.down.b32 %r693, %r694, %r700, %r676, %r722;
	// end inline asm
	mov.b32 	%r699, %f201;
	// begin inline asm
	shfl.sync.down.b32 %r698, %r699, %r700, %r676, %r722;
	// end inline asm
	mov.b32 	%f202, %r698;
	add.s32 	%r733, %r359, 4;
	setp.gt.s32 	%p168, %r733, %r676;
	setp.eq.s32 	%p169, %r694, 0;
	add.f32 	%f203, %f201, %f202;
	selp.f32 	%f204, %f203, %f201, %p169;
	selp.b32 	%r734, 0, %r693, %p168;
	add.s32 	%r704, %r694, %r734;
	selp.f32 	%f205, %f201, %f204, %p168;
	mov.b32 	%r710, 8;
	// begin inline asm
	shfl.sync.down.b32 %r703, %r704, %r710, %r676, %r722;
	// end inline asm
	mov.b32 	%r709, %f205;
	// begin inline asm
	shfl.sync.down.b32 %r708, %r709, %r710, %r676, %r722;
	// end inline asm
	mov.b32 	%f206, %r708;
	add.s32 	%r735, %r359, 8;
	setp.gt.s32 	%p170, %r735, %r676;
	setp.eq.s32 	%p171, %r704, 0;
	add.f32 	%f207, %f205, %f206;
	selp.f32 	%f208, %f207, %f205, %p171;
	selp.b32 	%r736, 0, %r703, %p170;
	add.s32 	%r714, %r704, %r736;
	selp.f32 	%f209, %f205, %f208, %p170;
	mov.b32 	%r720, 16;
	// begin inline asm
	shfl.sync.down.b32 %r713, %r714, %r720, %r676, %r722;
	// end inline asm
	mov.b32 	%r719, %f209;
	// begin inline asm
	shfl.sync.down.b32 %r718, %r719, %r720, %r676, %r722;
	// end inline asm
	mov.b32 	%f210, %r718;
	add.s32 	%r737, %r359, 16;
	setp.gt.s32 	%p172, %r737, %r676;
	setp.eq.s32 	%p173, %r714, 0;
	add.f32 	%f211, %f209, %f210;
	selp.f32 	%f212, %f211, %f209, %p173;
	selp.b32 	%r738, 0, %r713, %p172;
	selp.f32 	%f213, %f209, %f212, %p172;
	add.s32 	%r739, %r738, %r1616;
	add.s32 	%r306, %r739, %r714;
	setp.eq.s32 	%p174, %r1616, 0;
	add.f32 	%f214, %f487, %f213;
	selp.f32 	%f487, %f214, %f487, %p174;
	add.s32 	%r1617, %r1617, -32;
	mov.u32 	%r1616, %r306;
	bra.uni 	$L__BB45_264;
$L__BB45_268:
	@%p86 bra 	$L__BB45_270;
	add.s32 	%r577, %r1616, %r299;
	setp.eq.s32 	%p106, %r299, 0;
	add.f32 	%f181, %f81, %f487;
	selp.f32 	%f182, %f181, %f81, %p106;
	add.s64 	%rd97, %rd48, 512;
	mov.b32 	%r578, %f182;
	mov.b64 	%rd98, {%r577, %r578};
	mov.b64 	%rd99, 101;
	// begin inline asm
	st.relaxed.gpu.v2.u64 [%rd97], {%rd98, %rd99};
	// end inline asm
	st.shared.u32 	[_ZN6thrust24THRUST_300001_SM_1000_NS8cuda_cub4core6detail5shmemE+100], %r1616;
	mov.b32 	%r579, %f487;
	st.shared.v2.u32 	[_ZN6thrust24THRUST_300001_SM_1000_NS8cuda_cub4core6detail5shmemE+104], {%r579, %r577};
	st.shared.f32 	[_ZN6thrust24THRUST_300001_SM_1000_NS8cuda_cub4core6detail5shmemE+112], %f182;
$L__BB45_270:
	setp.ne.s32 	%p107, %r359, 0;
	@%p107 bra 	$L__BB45_272;
	mov.b32 	%r580, %f487;
	st.shared.v2.u32 	[_ZN6thrust24THRUST_300001_SM_1000_NS8cuda_cub4core6detail5shmemE+72], {%r1616, %r580};
	mov.u32 	%r1618, %r1616;
	mov.f32 	%f488, %f487;
$L__BB45_272:
	setp.eq.s32 	%p108, %r230, 0;
	bar.sync 	0;
	@%p108 bra 	$L__BB45_274;
	ld.shared.v2.u32 	{%r581, %r582}, [_ZN6thrust24THRUST_300001_SM_1000_NS8cuda_cub4core6detail5shmemE+72];
	mov.b32 	%f183, %r582;
	add.s32 	%r309, %r581, %r1618;
	setp.eq.s32 	%p109, %r1618, 0;
	add.f32 	%f184, %f488, %f183;
	selp.f32 	%f488, %f184, %f488, %p109;
	mov.u32 	%r1618, %r309;
$L__BB45_274:
	mul.lo.s32 	%r583, %r230, 9;
	setp.eq.s32 	%p110, %r583, %r3;
	setp.ne.s32 	%p111, %r1615, %r263;
	or.pred  	%p112, %p110, %p111;
	selp.u32 	%r584, 1, 0, %p112;
	add.s32 	%r311, %r1618, %r584;
	add.f32 	%f185, %f488, %f69;
	selp.f32 	%f89, %f69, %f185, %p112;
	selp.u32 	%r585, 1, 0, %p6;
	add.s32 	%r586, %r585, %r584;
	add.s32 	%r312, %r586, %r1618;
	add.f32 	%f186, %f89, %f70;
	selp.f32 	%f90, %f70, %f186, %p6;
	add.s32 	%r587, %r583, 2;
	setp.eq.s32 	%p113, %r587, %r3;
	setp.ne.s32 	%p114, %r264, %r265;
	or.pred  	%p115, %p113, %p114;
	selp.u32 	%r588, 1, 0, %p115;
	add.s32 	%r313, %r312, %r588;
	add.f32 	%f187, %f90, %f71;
	selp.f32 	%f91, %f71, %f187, %p115;
	add.s32 	%r589, %r583, 3;
	setp.eq.s32 	%p116, %r589, %r3;
	setp.ne.s32 	%p117, %r265, %r266;
	or.pred  	%p9, %p116, %p117;
	selp.u32 	%r590, 1, 0, %p9;
	add.s32 	%r314, %r313, %r590;
	add.f32 	%f188, %f91, %f72;
	selp.f32 	%f92, %f72, %f188, %p9;
	add.s32 	%r591, %r583, 4;
	setp.eq.s32 	%p118, %r591, %r3;
	setp.ne.s32 	%p119, %r266, %r267;
	or.pred  	%p10, %p118, %p119;
	selp.u32 	%r592, 1, 0, %p10;
	add.s32 	%r315, %r314, %r592;
	add.f32 	%f189, %f92, %f73;
	selp.f32 	%f93, %f73, %f189, %p10;
	add.s32 	%r593, %r583, 5;
	setp.eq.s32 	%p120, %r593, %r3;
	setp.ne.s32 	%p121, %r267, %r268;
	or.pred  	%p11, %p120, %p121;
	selp.u32 	%r594, 1, 0, %p11;
	add.s32 	%r316, %r315, %r594;
	add.f32 	%f190, %f93, %f74;
	selp.f32 	%f94, %f74, %f190, %p11;
	selp.u32 	%r595, 1, 0, %p7;
	add.s32 	%r317, %r316, %r595;
	add.f32 	%f191, %f94, %f75;
	selp.f32 	%f95, %f75, %f191, %p7;
	selp.u32 	%r596, 1, 0, %p8;
	add.s32 	%r318, %r317, %r596;
	add.f32 	%f192, %f95, %f76;
	selp.f32 	%f96, %f76, %f192, %p8;
	ld.shared.v2.u32 	{%r597, %r319}, [_ZN6thrust24THRUST_300001_SM_1000_NS8cuda_cub4core6detail5shmemE+112];
	mov.b32 	%f97, %r597;
	ld.shared.u32 	%r1627, [_ZN6thrust24THRUST_300001_SM_1000_NS8cuda_cub4core6detail5shmemE+108];
	ld.shared.u32 	%r321, [_ZN6thrust24THRUST_300001_SM_1000_NS8cuda_cub4core6detail5shmemE+100];
	setp.lt.s32 	%p122, %r319, 257;
	@%p122 bra 	$L__BB45_300;
	bar.sync 	0;
	mul.lo.s32 	%r601, %r230, 9;
	setp.ne.s32 	%p138, %r601, %r3;
	setp.eq.s32 	%p139, %r1615, %r263;
	and.pred  	%p140, %p138, %p139;
	@%p140 bra 	$L__BB45_277;
	sub.s32 	%r602, %r1618, %r321;
	shl.b32 	%r603, %r602, 3;
	mov.u32 	%r604, _ZN6thrust24THRUST_300001_SM_1000_NS8cuda_cub4core6detail5shmemE;
	add.s32 	%r605, %r604, %r603;
	mov.b32 	%r606, %f488;
	st.shared.v2.u32 	[%r605], {%r1615, %r606};
$L__BB45_277:
	not.pred 	%p141, %p6;
	@%p141 bra 	$L__BB45_279;
	sub.s32 	%r607, %r311, %r321;
	shl.b32 	%r608, %r607, 3;
	mov.u32 	%r609, _ZN6thrust24THRUST_300001_SM_1000_NS8cuda_cub4core6detail5shmemE;
	add.s32 	%r610, %r609, %r608;
	mov.b32 	%r611, %f89;
	st.shared.v2.u32 	[%r610], {%r263, %r611};
$L__BB45_279:
	mad.lo.s32 	%r612, %r230, 9, 2;
	setp.ne.s32 	%p142, %r612, %r3;
	setp.eq.s32 	%p143, %r264, %r265;
	and.pred  	%p144, %p142, %p143;
	@%p144 bra 	$L__BB45_281;
	sub.s32 	%r613, %r312, %r321;
	shl.b32 	%r614, %r613, 3;
	mov.u32 	%r615, _ZN6thrust24THRUST_300001_SM_1000_NS8cuda_cub4core6detail5shmemE;
	add.s32 	%r616, %r615, %r614;
	mov.b32 	%r617, %f90;
	st.shared.v2.u32 	[%r616], {%r264, %r617};
$L__BB45_281:
	not.pred 	%p145, %p9;
	@%p145 bra 	$L__BB45_283;
	sub.s32 	%r618, %r313, %r321;
	shl.b32 	%r619, %r618, 3;
	mov.u32 	%r620, _ZN6thrust24THRUST_300001_SM_1000_NS8cuda_cub4core6detail5shmemE;
	add.s32 	%r621, %r620, %r619;
	mov.b32 	%r622, %f91;
	st.shared.v2.u32 	[%r621], {%r265, %r622};
$L__BB45_283:
	not.pred 	%p146, %p10;
	@%p146 bra 	$L__BB45_285;
	sub.s32 	%r623, %r314, %r321;
	shl.b32 	%r624, %r623, 3;
	mov.u32 	%r625, _ZN6thrust24THRUST_300001_SM_1000_NS8cuda_cub4core6detail5shmemE;
	add.s32 	%r626, %r625, %r624;
	mov.b32 	%r627, %f92;
	st.shared.v2.u32 	[%r626], {%r266, %r627};
$L__BB45_285:
	not.pred 	%p147, %p11;
	@%p147 bra 	$L__BB45_287;
	sub.s32 	%r628, %r315, %r321;
	shl.b32 	%r629, %r628, 3;
	mov.u32 	%r630, _ZN6thrust24THRUST_300001_SM_1000_NS8cuda_cub4core6detail5shmemE;
	add.s32 	%r631, %r630, %r629;
	mov.b32 	%r632, %f93;
	st.shared.v2.u32 	[%r631], {%r267, %r632};
$L__BB45_287:
	not.pred 	%p148, %p7;
	@%p148 bra 	$L__BB45_289;
	sub.s32 	%r633, %r316, %r321;
	shl.b32 	%r634, %r633, 3;
	mov.u32 	%r635, _ZN6thrust24THRUST_300001_SM_1000_NS8cuda_cub4core6detail5shmemE;
	add.s32 	%r636, %r635, %r634;
	mov.b32 	%r637, %f94;
	st.shared.v2.u32 	[%r636], {%r268, %r637};
$L__BB45_289:
	not.pred 	%p149, %p8;
	@%p149 bra 	$L__BB45_291;
	sub.s32 	%r638, %r317, %r321;
	shl.b32 	%r639, %r638, 3;
	mov.u32 	%r640, _ZN6thrust24THRUST_300001_SM_1000_NS8cuda_cub4core6detail5shmemE;
	add.s32 	%r641, %r640, %r639;
	mov.b32 	%r642, %f95;
	st.shared.v2.u32 	[%r641], {%r269, %r642};
$L__BB45_291:
	mad.lo.s32 	%r643, %r230, 9, 8;
	setp.ne.s32 	%p150, %r643, %r3;
	setp.eq.s32 	%p151, %r270, %r271;
	and.pred  	%p152, %p150, %p151;
	@%p152 bra 	$L__BB45_293;
	sub.s32 	%r644, %r318, %r321;
	shl.b32 	%r645, %r644, 3;
	mov.u32 	%r646, _ZN6thrust24THRUST_300001_SM_1000_NS8cuda_cub4core6detail5shmemE;
	add.s32 	%r647, %r646, %r645;
	mov.b32 	%r648, %f96;
	st.shared.v2.u32 	[%r647], {%r270, %r648};
$L__BB45_293:
	bar.sync 	0;
	setp.ge.s32 	%p153, %r230, %r319;
	@%p153 bra 	$L__BB45_318;
	not.b32 	%r649, %r230;
	add.s32 	%r322, %r319, %r649;
	and.b32  	%r650, %r322, 768;
	setp.eq.s32 	%p154, %r650, 768;
	mov.u32 	%r1626, %r230;
	@%p154 bra 	$L__BB45_297;
	shr.u32 	%r651, %r322, 8;
	add.s32 	%r652, %r651, 1;
	and.b32  	%r653, %r652, 3;
	shl.b32 	%r654, %r230, 3;
	mov.u32 	%r655, _ZN6thrust24THRUST_300001_SM_1000_NS8cuda_cub4core6detail5shmemE;
	add.s32 	%r1622, %r655, %r654;
	add.s32 	%r1621, %r230, %r321;
	neg.s32 	%r1620, %r653;
	shl.b32 	%r656, %r652, 8;
	and.b32  	%r657, %r656, 768;
	add.s32 	%r1626, %r230, %r657;
$L__BB45_296:
	.pragma "nounroll";
	mul.wide.s32 	%rd127, %r1621, 4;
	add.s64 	%rd128, %rd5, %rd127;
	add.s64 	%rd129, %rd4, %rd127;
	ld.shared.v2.u32 	{%r658, %r659}, [%r1622];
	st.global.u32 	[%rd129], %r658;
	st.global.u32 	[%rd128], %r659;
	add.s32 	%r1622, %r1622, 2048;
	add.s32 	%r1621, %r1621, 256;
	add.s32 	%r1620, %r1620, 1;
	setp.ne.s32 	%p155, %r1620, 0;
	@%p155 bra 	$L__BB45_296;
$L__BB45_297:
	setp.lt.u32 	%p156, %r322, 768;
	@%p156 bra 	$L__BB45_318;
	add.s64 	%rd55, %rd4, 2048;
	add.s32 	%r1625, %r1626, %r321;
	add.s64 	%rd56, %rd5, 2048;
	shl.b32 	%r660, %r1626, 3;
	mov.u32 	%r661, _ZN6thrust24THRUST_300001_SM_1000_NS8cuda_cub4core6detail5shmemE;
	add.s32 	%r662, %r660, %r661;
	add.s32 	%r1624, %r662, 4096;
$L__BB45_299:
	mul.wide.s32 	%rd130, %r1625, 4;
	add.s64 	%rd131, %rd55, %rd130;
	add.s64 	%rd132, %rd56, %rd130;
	ld.shared.v2.u32 	{%r663, %r664}, [%r1624+-4096];
	st.global.u32 	[%rd131+-2048], %r663;
	st.global.u32 	[%rd132+-2048], %r664;
	ld.shared.v2.u32 	{%r665, %r666}, [%r1624+-2048];
	st.global.u32 	[%rd131+-1024], %r665;
	st.global.u32 	[%rd132+-1024], %r666;
	ld.shared.v2.u32 	{%r667, %r668}, [%r1624];
	st.global.u32 	[%rd131], %r667;
	st.global.u32 	[%rd132], %r668;
	ld.shared.v2.u32 	{%r669, %r670}, [%r1624+2048];
	st.global.u32 	[%rd131+1024], %r669;
	st.global.u32 	[%rd132+1024], %r670;
	add.s32 	%r1626, %r1626, 1024;
	add.s32 	%r1625, %r1625, 1024;
	add.s32 	%r1624, %r1624, 8192;
	setp.lt.s32 	%p157, %r1626, %r319;
	@%p157 bra 	$L__BB45_299;
	bra.uni 	$L__BB45_318;
$L__BB45_300:
	mul.lo.s32 	%r598, %r230, 9;
	setp.ne.s32 	%p123, %r598, %r3;
	setp.eq.s32 	%p124, %r1615, %r263;
	and.pred  	%p125, %p123, %p124;
	@%p125 bra 	$L__BB45_302;
	mul.wide.s32 	%rd100, %r1618, 4;
	add.s64 	%rd101, %rd4, %rd100;
	st.global.u32 	[%rd101], %r1615;
	add.s64 	%rd102, %rd5, %rd100;
	st.global.f32 	[%rd102], %f488;
$L__BB45_302:
	not.pred 	%p126, %p6;
	@%p126 bra 	$L__BB45_304;
	mul.wide.s32 	%rd103, %r311, 4;
	add.s64 	%rd104, %rd4, %rd103;
	st.global.u32 	[%rd104], %r263;
	add.s64 	%rd105, %rd5, %rd103;
	st.global.f32 	[%rd105], %f89;
$L__BB45_304:
	mad.lo.s32 	%r599, %r230, 9, 2;
	setp.ne.s32 	%p127, %r599, %r3;
	setp.eq.s32 	%p128, %r264, %r265;
	and.pred  	%p129, %p127, %p128;
	@%p129 bra 	$L__BB45_306;
	mul.wide.s32 	%rd106, %r312, 4;
	add.s64 	%rd107, %rd4, %rd106;
	st.global.u32 	[%rd107], %r264;
	add.s64 	%rd108, %rd5, %rd106;
	st.global.f32 	[%rd108], %f90;
$L__BB45_306:
	not.pred 	%p130, %p9;
	@%p130 bra 	$L__BB45_308;
	mul.wide.s32 	%rd109, %r313, 4;
	add.s64 	%rd110, %rd4, %rd109;
	st.global.u32 	[%rd110], %r265;
	add.s64 	%rd111, %rd5, %rd109;
	st.global.f32 	[%rd111], %f91;
$L__BB45_308:
	not.pred 	%p131, %p10;
	@%p131 bra 	$L__BB45_310;
	mul.wide.s32 	%rd112, %r314, 4;
	add.s64 	%rd113, %rd4, %rd112;
	st.global.u32 	[%rd113], %r266;
	add.s64 	%rd114, %rd5, %rd112;
	st.global.f32 	[%rd114], %f92;
$L__BB45_310:
	not.pred 	%p132, %p11;
	@%p132 bra 	$L__BB45_312;
	mul.wide.s32 	%rd115, %r315, 4;
	add.s64 	%rd116, %rd4, %rd115;
	st.global.u32 	[%rd116], %r267;
	add.s64 	%rd117, %rd5, %rd115;
	st.global.f32 	[%rd117], %f93;
$L__BB45_312:
	not.pred 	%p133, %p7;
	@%p133 bra 	$L__BB45_314;
	mul.wide.s32 	%rd118, %r316, 4;
	add.s64 	%rd119, %rd4, %rd118;
	st.global.u32 	[%rd119], %r268;
	add.s64 	%rd120, %rd5, %rd118;
	st.global.f32 	[%rd120], %f94;
$L__BB45_314:
	not.pred 	%p134, %p8;
	@%p134 bra 	$L__BB45_316;
	mul.wide.s32 	%rd121, %r317, 4;
	add.s64 	%rd122, %rd4, %rd121;
	st.global.u32 	[%rd122], %r269;
	add.s64 	%rd123, %rd5, %rd121;
	st.global.f32 	[%rd123], %f95;
$L__BB45_316:
	mad.lo.s32 	%r600, %r230, 9, 8;
	setp.ne.s32 	%p135, %r600, %r3;
	setp.eq.s32 	%p136, %r270, %r271;
	and.pred  	%p137, %p135, %p136;
	@%p137 bra 	$L__BB45_318;
	mul.wide.s32 	%rd124, %r318, 4;
	add.s64 	%rd125, %rd4, %rd124;
	st.global.u32 	[%rd125], %r270;
	add.s64 	%rd126, %rd5, %rd124;
	st.global.f32 	[%rd126], %f96;
$L__BB45_318:
	setp.ne.s32 	%p158, %r230, 255;
	@%p158 bra 	$L__BB45_322;
	setp.ne.s32 	%p159, %r3, 2304;
	@%p159 bra 	$L__BB45_321;
	mul.wide.s32 	%rd133, %r1627, 4;
	add.s64 	%rd134, %rd4, %rd133;
	st.global.u32 	[%rd134], %r271;
	add.s64 	%rd135, %rd5, %rd133;
	st.global.f32 	[%rd135], %f97;
	add.s32 	%r1627, %r1627, 1;
$L__BB45_321:
	ld.param.u64 	%rd328, [_ZN6thrust24THRUST_300001_SM_1000_NS8cuda_cub4core6detail13_kernel_agentINS1_15__reduce_by_key16ReduceByKeyAgentINS0_6detail15normal_iteratorINS0_10device_ptrIiEEEENS8_INS9_IfEEEESB_SD_N4cuda3std3__48equal_toIiEENSG_4plusIfEEPiiEEJSB_SD_SB_SD_SL_N3cub18CUB_300001_SM_100024ReduceByKeyScanTileStateIfiLb1EEESI_SK_iiEEEvDpT0__param_4];
	cvta.to.global.u64 	%rd136, %rd328;
	st.global.u32 	[%rd136], %r1627;
$L__BB45_322:
	ret;

}
	// .globl	_ZN6thrust24THRUST_300001_SM_1000_NS8cuda_cub4core6detail13_kernel_agentINS1_15__reduce_by_key9InitAgentIN3cub18CUB_300001_SM_100024ReduceByKeyScanTileStateIflLb1EEElPlEEJSA_lSB_EEEvDpT0_
.visible .entry _ZN6thrust24THRUST_300001_SM_1000_NS8cuda_cub4core6detail13_kernel_agentINS1_15__reduce_by_key9InitAgentIN3cub18CUB_300001_SM_100024ReduceByKeyScanTileStateIflLb1EEElPlEEJSA_lSB_EEEvDpT0_(
	.param .align 8 .b8 _ZN6thrust24THRUST_300001_SM_1000_NS8cuda_cub4core6detail13_kernel_agentINS1_15__reduce_by_key9InitAgentIN3cub18CUB_300001_SM_100024ReduceByKeyScanTileStateIflLb1EEElPlEEJSA_lSB_EEEvDpT0__param_0[8],
	.param .u64 _ZN6thrust24THRUST_300001_SM_1000_NS8cuda_cub4core6detail13_kernel_agentINS1_15__reduce_by_key9InitAgentIN3cub18CUB_300001_SM_100024ReduceByKeyScanTileStateIflLb1EEElPlEEJSA_lSB_EEEvDpT0__param_1,
	.param .u64 .ptr .align 1 _ZN6thrust24THRUST_300001_SM_1000_NS8cuda_cub4core6detail13_kernel_agentINS1_15__reduce_by_key9InitAgentIN3cub18CUB_300001_SM_100024ReduceByKeyScanTileStateIflLb1EEElPlEEJSA_lSB_EEEvDpT0__param_2
)
.maxntid 128
{
	.reg .pred 	%p<6>;
	.reg .b32 	%r<16>;
	.reg .b64 	%rd<12>;

	ld.param.u64 	%rd3, [_ZN6thrust24THRUST_300001_SM_1000_NS8cuda_cub4core6detail13_kernel_agentINS1_15__reduce_by_key9InitAgentIN3cub18CUB_300001_SM_100024ReduceByKeyScanTileStateIflLb1EEElPlEEJSA_lSB_EEEvDpT0__param_0];
	ld.param.u32 	%r8, [_ZN6thrust24THRUST_300001_SM_1000_NS8cuda_cub4core6detail13_kernel_agentINS1_15__reduce_by_key9InitAgentIN3cub18CUB_300001_SM_100024ReduceByKeyScanTileStateIflLb1EEElPlEEJSA_lSB_EEEvDpT0__param_1];
	ld.param.u64 	%rd2, [_ZN6thrust24THRUST_300001_SM_1000_NS8cuda_cub4core6detail13_kernel_agentINS1_15__reduce_by_key9InitAgentIN3cub18CUB_300001_SM_100024ReduceByKeyScanTileStateIflLb1EEElPlEEJSA_lSB_EEEvDpT0__param_2];
	cvta.to.global.u64 	%rd1, %rd3;
	mov.u32 	%r1, %ctaid.x;
	mov.u32 	%r9, %ntid.x;
	mov.u32 	%r2, %tid.x;
	mad.lo.s32 	%r3, %r1, %r9, %r2;
	setp.ge.s32 	%p1, %r3, %r8;
	@%p1 bra 	$L__BB46_2;
	mul.wide.s32 	%rd4, %r3, 16;
	add.s64 	%rd5, %rd1, %rd4;
	mov.b64 	%rd6, 0;
	mov.b64 	%rd7, 425201762304;
	st.global.v2.u64 	[%rd5+512], {%rd7, %rd6};
$L__BB46_2:
	mov.b32 	%r15, 0;
	setp.ne.s32 	%p2, %r1, 0;
	setp.gt.u32 	%p3, %r2, 31;
	or.pred  	%p4, %p2, %p3;
	@%p4 bra 	$L__BB46_4;
	mul.wide.u32 	%rd8, %r2, 16;
	add.s64 	%rd9, %rd1, %rd8;
	st.global.v4.u32 	[%rd9], {%r15, %r15, %r15, %r15};
$L__BB46_4:
	or.b32  	%r14, %r1, %r2;
	setp.ne.s32 	%p5, %r14, 0;
	@%p5 bra 	$L__BB46_6;
	cvta.to.global.u64 	%rd10, %rd2;
	mov.b64 	%rd11, 0;
	st.global.u64 	[%rd10], %rd11;
$L__BB46_6:
	ret;

}
	// .globl	_ZN6thrust24THRUST_300001_SM_1000_NS8cuda_cub4core6detail13_kernel_agentINS1_15__reduce_by_key16ReduceByKeyAgentINS0_6detail15normal_iteratorINS0_10device_ptrIiEEEENS8_INS9_IfEEEESB_SD_N4cuda3std3__48equal_toIiEENSG_4plusIfEEPllEEJSB_SD_SB_SD_SL_N3cub18CUB_300001_SM_100024ReduceByKeyScanTileStateIflLb1EEESI_SK_llEEEvDpT0_
.visible .entry _ZN6thrust24THRUST_300001_SM_1000_NS8cuda_cub4core6detail13_kernel_agentINS1_15__reduce_by_key16ReduceByKeyAgentINS0_6detail15normal_iteratorINS0_10device_ptrIiEEEENS8_INS9_IfEEEESB_SD_N4cuda3std3__48equal_toIiEENSG_4plusIfEEPllEEJSB_SD_SB_SD_SL_N3cub18CUB_300001_SM_100024ReduceByKeyScanTileStateIflLb1EEESI_SK_llEEEvDpT0_(
	.param .align 8 .b8 _ZN6thrust24THRUST_300001_SM_1000_NS8cuda_cub4core6detail13_kernel_agentINS1_15__reduce_by_key16ReduceByKeyAgentINS0_6detail15normal_iteratorINS0_10device_ptrIiEEEENS8_INS9_IfEEEESB_SD_N4cuda3std3__48equal_toIiEENSG_4plusIfEEPllEEJSB_SD_SB_SD_SL_N3cub18CUB_300001_SM_100024ReduceByKeyScanTileStateIflLb1EEESI_SK_llEEEvDpT0__param_0[8],
	.param .align 8 .b8 _ZN6thrust24THRUST_300001_SM_1000_NS8cuda_cub4core6detail13_kernel_agentINS1_15__reduce_by_key16ReduceByKeyAgentINS0_6detail15normal_iteratorINS0_10device_ptrIiEEEENS8_INS9_IfEEEESB_SD_N4cuda3std3__48equal_toIiEENSG_4plusIfEEPllEEJSB_SD_SB_SD_SL_N3cub18CUB_300001_SM_100024ReduceByKeyScanTileStateIflLb1EEESI_SK_llEEEvDpT0__param_1[8],
	.param .align 8 .b8 _ZN6thrust24THRUST_300001_SM_1000_NS8cuda_cub4core6detail13_kernel_agentINS1_15__reduce_by_key16ReduceByKeyAgentINS0_6detail15normal_iteratorINS0_10device_ptrIiEEEENS8_INS9_IfEEEESB_SD_N4cuda3std3__48equal_toIiEENSG_4plusIfEEPllEEJSB_SD_SB_SD_SL_N3cub18CUB_300001_SM_100024ReduceByKeyScanTileStateIflLb1EEESI_SK_llEEEvDpT0__param_2[8],
	.param .align 8 .b8 _ZN6thrust24THRUST_300001_SM_1000_NS8cuda_cub4core6detail13_kernel_agentINS1_15__reduce_by_key16ReduceByKeyAgentINS0_6detail15normal_iteratorINS0_10device_ptrIiEEEENS8_INS9_IfEEEESB_SD_N4cuda3std3__48equal_toIiEENSG_4plusIfEEPllEEJSB_SD_SB_SD_SL_N3cub18CUB_300001_SM_100024ReduceByKeyScanTileStateIflLb1EEESI_SK_llEEEvDpT0__param_3[8],
	.param .u64 .ptr .align 1 _ZN6thrust24THRUST_300001_SM_1000_NS8cuda_cub4core6detail13_kernel_agentINS1_15__reduce_by_key16ReduceByKeyAgentINS0_6detail15normal_iteratorINS0_10device_ptrIiEEEENS8_INS9_IfEEEESB_SD_N4cuda3std3__48equal_toIiEENSG_4plusIfEEPllEEJSB_SD_SB_SD_SL_N3cub18CUB_300001_SM_100024ReduceByKeyScanTileStateIflLb1EEESI_SK_llEEEvDpT0__param_4,
	.param .align 8 .b8 _ZN6thrust24THRUST_300001_SM_1000_NS8cuda_cub4core6detail13_kernel_agentINS1_15__reduce_by_key16ReduceByKeyAgentINS0_6detail15normal_iteratorINS0_10device_ptrIiEEEENS8_INS9_IfEEEESB_SD_N4cuda3std3__48equal_toIiEENSG_4plusIfEEPllEEJSB_SD_SB_SD_SL_N3cub18CUB_300001_SM_100024ReduceByKeyScanTileStateIflLb1EEESI_SK_llEEEvDpT0__param_5[8],
	.param .align 1 .b8 _ZN6thrust24THRUST_300001_SM_1000_NS8cuda_cub4core6detail13_kernel_agentINS1_15__reduce_by_key16ReduceByKeyAgentINS0_6detail15normal_iteratorINS0_10device_ptrIiEEEENS8_INS9_IfEEEESB_SD_N4cuda3std3__48equal_toIiEENSG_4plusIfEEPllEEJSB_SD_SB_SD_SL_N3cub18CUB_300001_SM_100024ReduceByKeyScanTileStateIflLb1EEESI_SK_llEEEvDpT0__param_6[1],
	.param .align 1 .b8 _ZN6thrust24THRUST_300001_SM_1000_NS8cuda_cub4core6detail13_kernel_agentINS1_15__reduce_by_key16ReduceByKeyAgentINS0_6detail15normal_iteratorINS0_10device_ptrIiEEEENS8_INS9_IfEEEESB_SD_N4cuda3std3__48equal_toIiEENSG_4plusIfEEPllEEJSB_SD_SB_SD_SL_N3cub18CUB_300001_SM_100024ReduceByKeyScanTileStateIflLb1EEESI_SK_llEEEvDpT0__param_7[1],
	.param .u64 _ZN6thrust24THRUST_300001_SM_1000_NS8cuda_cub4core6detail13_kernel_agentINS1_15__reduce_by_key16ReduceByKeyAgentINS0_6detail15normal_iteratorINS0_10device_ptrIiEEEENS8_INS9_IfEEEESB_SD_N4cuda3std3__48equal_toIiEENSG_4plusIfEEPllEEJSB_SD_SB_SD_SL_N3cub18CUB_300001_SM_100024ReduceByKeyScanTileStateIflLb1EEESI_SK_llEEEvDpT0__param_8,
	.param .u64 _ZN6thrust24THRUST_300001_SM_1000_NS8cuda_cub4core6detail13_kernel_agentINS1_15__reduce_by_key16ReduceByKeyAgentINS0_6detail15normal_iteratorINS0_10device_ptrIiEEEENS8_INS9_IfEEEESB_SD_N4cuda3std3__48equal_toIiEENSG_4plusIfEEPllEEJSB_SD_SB_SD_SL_N3cub18CUB_300001_SM_100024ReduceByKeyScanTileStateIflLb1EEESI_SK_llEEEvDpT0__param_9
)
.maxntid 256
{
	.reg .pred 	%p<462>;
	.reg .b32 	%r<1724>;
	.reg .b32 	%f<512>;
	.reg .b64 	%rd<845>;

	ld.param.u64 	%rd1, [_ZN6thrust24THRUST_300001_SM_1000_NS8cuda_cub4core6detail13_kernel_agentINS1_15__reduce_by_key16ReduceByKeyAgentINS0_6detail15normal_iteratorINS0_10device_ptrIiEEEENS8_INS9_IfEEEESB_SD_N4cuda3std3__48equal_toIiEENSG_4plusIfEEPllEEJSB_SD_SB_SD_SL_N3cub18CUB_300001_SM_100024ReduceByKeyScanTileStateIflLb1EEESI_SK_llEEEvDpT0__param_5];
	ld.param.u64 	%rd2, [_ZN6thrust24THRUST_300001_SM_1000_NS8cuda_cub4core6detail13_kernel_agentINS1_15__reduce_by_key16ReduceByKeyAgentINS0_6detail15normal_iteratorINS0_10device_ptrIiEEEENS8_INS9_IfEEEESB_SD_N4cuda3std3__48equal_toIiEENSG_4plusIfEEPllEEJSB_SD_SB_SD_SL_N3cub18CUB_300001_SM_100024ReduceByKeyScanTileStateIflLb1EEESI_SK_llEEEvDpT0__param_0];
	ld.param.u64 	%rd3, [_ZN6thrust24THRUST_300001_SM_1000_NS8cuda_cub4core6detail13_kernel_agentINS1_15__reduce_by_key16ReduceByKeyAgentINS0_6detail15normal_iteratorINS0_10device_ptrIiEEEENS8_INS9_IfEEEESB_SD_N4cuda3std3__48equal_toIiEENSG_4plusIfEEPllEEJSB_SD_SB_SD_SL_N3cub18CUB_300001_SM_100024ReduceByKeyScanTileStateIflLb1EEESI_SK_llEEEvDpT0__param_1];
	ld.param.u64 	%rd221, [_ZN6thrust24THRUST_300001_SM_1000_NS8cuda_cub4core6detail13_kernel_agentINS1_15__reduce_by_key16ReduceByKeyAgentINS0_6detail15normal_iteratorINS0_10device_ptrIiEEEENS8_INS9_IfEEEESB_SD_N4cuda3std3__48equal_toIiEENSG_4plusIfEEPllEEJSB_SD_SB_SD_SL_N3cub18CUB_300001_SM_100024ReduceByKeyScanTileStateIflLb1EEESI_SK_llEEEvDpT0__param_3];
	ld.param.u64 	%rd222, [_ZN6thrust24THRUST_300001_SM_1000_NS8cuda_cub4core6detail13_kernel_agentINS1_15__reduce_by_key16ReduceByKeyAgentINS0_6detail15normal_iteratorINS0_10device_ptrIiEEEENS8_INS9_IfEEEESB_SD_N4cuda3std3__48equal_toIiEENSG_4plusIfEEPllEEJSB_SD_SB_SD_SL_N3cub18CUB_300001_SM_100024ReduceByKeyScanTileStateIflLb1EEESI_SK_llEEEvDpT0__param_2];
	ld.param.u64 	%rd220, [_ZN6thrust24THRUST_300001_SM_1000_NS8cuda_cub4core6detail13_kernel_agentINS1_15__reduce_by_key16ReduceByKeyAgentINS0_6detail15normal_iteratorINS0_10device_ptrIiEEEENS8_INS9_IfEEEESB_SD_N4cuda3std3__48equal_toIiEENSG_4plusIfEEPllEEJSB_SD_SB_SD_SL_N3cub18CUB_300001_SM_100024ReduceByKeyScanTileStateIflLb1EEESI_SK_llEEEvDpT0__param_8];
	cvta.to.global.u64 	%rd4, %rd222;
	cvta.to.global.u64 	%rd5, %rd221;
	mov.u32 	%r1, %ctaid.x;
	mul.wide.u32 	%rd6, %r1, 2304;
	sub.s64 	%rd7, %rd220, %rd6;
	setp.lt.s64 	%p12, %rd7, 2305;
	@%p12 bra 	$L__BB47_142;
	setp.ne.s32 	%p281, %r1, 0;
	@%p281 bra 	$L__BB47_52;
	mov.u32 	%r2, %tid.x;
	and.b32  	%r1476, %r2, 31;
	and.b32  	%r1477, %r2, 992;
	mul.lo.s32 	%r1478, %r1477, 9;
	or.b32  	%r1479, %r1478, %r1476;
	cvt.u64.u32 	%rd701, %r1479;
	add.s64 	%rd702, %rd6, %rd701;
	shl.b64 	%rd703, %rd702, 2;
	add.s64 	%rd682, %rd2, %rd703;
	// begin inline asm
	ld.global.nc.u32 %r1456, [%rd682];
	// end inline asm
	add.s64 	%rd683, %rd682, 128;
	// begin inline asm
	ld.global.nc.u32 %r1457, [%rd683];
	// end inline asm
	add.s64 	%rd684, %rd682, 256;
	// begin inline asm
	ld.global.nc.u32 %r1458, [%rd684];
	// end inline asm
	add.s64 	%rd685, %rd682, 384;
	// begin inline asm
	ld.global.nc.u32 %r1459, [%rd685];
	// end inline asm
	add.s64 	%rd686, %rd682, 512;
	// begin inline asm
	ld.global.nc.u32 %r1460, [%rd686];
	// end inline asm
	add.s64 	%rd687, %rd682, 640;
	// begin inline asm
	ld.global.nc.u32 %r1461, [%rd687];
	// end inline asm
	add.s64 	%rd688, %rd682, 768;
	// begin inline asm
	ld.global.nc.u32 %r1462, [%rd688];
	// end inline asm
	add.s64 	%rd689, %rd682, 896;
	// begin inline asm
	ld.global.nc.u32 %r1463, [%rd689];
	// end inline asm
	add.s64 	%rd690, %rd682, 1024;
	// begin inline asm
	ld.global.nc.u32 %r1464, [%rd690];
	// end inline asm
	// begin inline asm
	mov.u32 %r1465, %laneid;
	// end inline asm
	shr.u32 	%r4, %r2, 5;
	mad.lo.s32 	%r1480, %r4, 288, %r1465;
	shl.b32 	%r1481, %r1480, 2;
	mov.u32 	%r1482, _ZN6thrust24THRUST_300001_SM_1000_NS8cuda_cub4core6detail5shmemE;
	add.s32 	%r1483, %r1482, %r1481;
	st.shared.u32 	[%r1483], %r1456;
	st.shared.u32 	[%r1483+128], %r1457;
	st.shared.u32 	[%r1483+256], %r1458;
	st.shared.u32 	[%r1483+384], %r1459;
	st.shared.u32 	[%r1483+512], %r1460;
	st.shared.u32 	[%r1483+640], %r1461;
	st.shared.u32 	[%r1483+768], %r1462;
	st.shared.u32 	[%r1483+896], %r1463;
	st.shared.u32 	[%r1483+1024], %r1464;
	bar.warp.sync 	-1;
	shl.b32 	%r1484, %r1465, 5;
	add.s32 	%r1485, %r1483, %r1484;
	ld.shared.u32 	%r5, [%r1485];
	ld.shared.u32 	%r6, [%r1485+4];
	ld.shared.u32 	%r7, [%r1485+8];
	ld.shared.u32 	%r8, [%r1485+12];
	ld.shared.u32 	%r9, [%r1485+16];
	ld.shared.u32 	%r10, [%r1485+20];
	ld.shared.u32 	%r11, [%r1485+24];
	ld.shared.u32 	%r12, [%r1485+28];
	ld.shared.u32 	%r13, [%r1485+32];
	bar.sync 	0;
	add.s64 	%rd691, %rd3, %rd703;
	// begin inline asm
	ld.global.nc.u32 %r1466, [%rd691];
	// end inline asm
	add.s64 	%rd692, %rd691, 128;
	// begin inline asm
	ld.global.nc.u32 %r1467, [%rd692];
	// end inline asm
	add.s64 	%rd693, %rd691, 256;
	// begin inline asm
	ld.global.nc.u32 %r1468, [%rd693];
	// end inline asm
	add.s64 	%rd694, %rd691, 384;
	// begin inline asm
	ld.global.nc.u32 %r1469, [%rd694];
	// end inline asm
	add.s64 	%rd695, %rd691, 512;
	// begin inline asm
	ld.global.nc.u32 %r1470, [%rd695];
	// end inline asm
	add.s64 	%rd696, %rd691, 640;
	// begin inline asm
	ld.global.nc.u32 %r1471, [%rd696];
	// end inline asm
	add.s64 	%rd697, %rd691, 768;
	// begin inline asm
	ld.global.nc.u32 %r1472, [%rd697];
	// end inline asm
	add.s64 	%rd698, %rd691, 896;
	// begin inline asm
	ld.global.nc.u32 %r1473, [%rd698];
	// end inline asm
	add.s64 	%rd699, %rd691, 1024;
	// begin inline asm
	ld.global.nc.u32 %r1474, [%rd699];
	// end inline asm
	st.shared.u32 	[%r1483], %r1466;
	st.shared.u32 	[%r1483+128], %r1467;
	st.shared.u32 	[%r1483+256], %r1468;
	st.shared.u32 	[%r1483+384], %r1469;
	st.shared.u32 	[%r1483+512], %r1470;
	st.shared.u32 	[%r1483+640], %r1471;
	st.shared.u32 	[%r1483+768], %r1472;
	st.shared.u32 	[%r1483+896], %r1473;
	st.shared.u32 	[%r1483+1024], %r1474;
	bar.warp.sync 	-1;
	ld.shared.f32 	%f1, [%r1485];
	ld.shared.f32 	%f2, [%r1485+4];
	ld.shared.f32 	%f3, [%r1485+8];
	ld.shared.f32 	%f4, [%r1485+12];
	ld.shared.f32 	%f5, [%r1485+16];
	ld.shared.f32 	%f6, [%r1485+20];
	ld.shared.f32 	%f7, [%r1485+24];
	ld.shared.f32 	%f8, [%r1485+28];
	ld.shared.f32 	%f9, [%r1485+32];
	bar.sync 	0;
	shl.b32 	%r1486, %r2, 2;
	add.s32 	%r1487, %r1482, %r1486;
	add.s32 	%r14, %r1487, 1240;
	st.shared.u32 	[%r1487+1240], %r13;
	bar.sync 	0;
	setp.eq.s32 	%p391, %r2, 0;
	mov.b64 	%rd795, 0;
	@%p391 bra 	$L__BB47_4;
	ld.shared.u32 	%r1674, [%r14+-4];
	setp.ne.s32 	%p392, %r1674, %r5;
	selp.u64 	%rd795, 1, 0, %p392;
$L__BB47_4:
	setp.ne.s32 	%p393, %r5, %r6;
	selp.u64 	%rd704, 1, 0, %p393;
	setp.ne.s32 	%p394, %r6, %r7;
	selp.u64 	%rd705, 1, 0, %p394;
	setp.ne.s32 	%p395, %r7, %r8;
	selp.u64 	%rd706, 1, 0, %p395;
	setp.ne.s32 	%p396, %r8, %r9;
	selp.u64 	%rd707, 1, 0, %p396;
	setp.ne.s32 	%p397, %r9, %r10;
	selp.u64 	%rd708, 1, 0, %p397;
	setp.ne.s32 	%p398, %r10, %r11;
	selp.u64 	%rd709, 1, 0, %p398;
	setp.ne.s32 	%p399, %r11, %r12;
	selp.u64 	%rd710, 1, 0, %p399;
	setp.ne.s32 	%p400, %r12, %r13;
	selp.u64 	%rd711, 1, 0, %p400;
	add.s64 	%rd10, %rd795, %rd704;
	add.f32 	%f410, %f1, %f2;
	selp.f32 	%f411, %f2, %f410, %p393;
	add.s64 	%rd11, %rd10, %rd705;
	add.f32 	%f412, %f411, %f3;
	selp.f32 	%f413, %f3, %f412, %p394;
	add.s64 	%rd12, %rd11, %rd706;
	add.f32 	%f414, %f413, %f4;
	selp.f32 	%f415, %f4, %f414, %p395;
	add.s64 	%rd13, %rd12, %rd707;
	add.f32 	%f416, %f415, %f5;
	selp.f32 	%f417, %f5, %f416, %p396;
	add.s64 	%rd14, %rd13, %rd708;
	add.f32 	%f418, %f417, %f6;
	selp.f32 	%f419, %f6, %f418, %p397;
	add.s64 	%rd15, %rd14, %rd709;
	add.f32 	%f420, %f419, %f7;
	selp.f32 	%f421, %f7, %f420, %p398;
	add.s64 	%rd16, %rd15, %rd710;
	add.f32 	%f422, %f421, %f8;
	selp.f32 	%f423, %f8, %f422, %p399;
	add.s64 	%rd712, %rd16, %rd711;
	mov.b64 	{%r1489, %r1494}, %rd712;
	add.f32 	%f424, %f423, %f9;
	selp.f32 	%f425, %f9, %f424, %p400;
	mov.b32 	%r1605, 1;
	mov.b32 	%r1606, 0;
	mov.b32 	%r1607, -1;
	// begin inline asm
	shfl.sync.up.b32 %r1488, %r1489, %r1605, %r1606, %r1607;
	// end inline asm
	// begin inline asm
	shfl.sync.up.b32 %r1493, %r1494, %r1605, %r1606, %r1607;
	// end inline asm
	mov.b64 	%rd713, {%r1488, %r1493};
	mov.b32 	%r1499, %f425;
	// begin inline asm
	shfl.sync.up.b32 %r1498, %r1499, %r1605, %r1606, %r1607;
	// end inline asm
	mov.b32 	%f426, %r1498;
	// begin inline asm
	shfl.sync.up.b32 %r1503, %r1504, %r1605, %r1606, %r1607;
	// end inline asm
	setp.eq.s64 	%p401, %rd712, 0;
	add.f32 	%f427, %f425, %f426;
	selp.f32 	%f428, %f427, %f425, %p401;
	setp.lt.s32 	%p402, %r1465, 1;
	selp.f32 	%f429, %f425, %f428, %p402;
	selp.b64 	%rd714, 0, %rd713, %p402;
	add.s64 	%rd715, %rd714, %rd712;
	mov.b64 	{%r1509, %r1514}, %rd715;
	mov.b32 	%r1525, 2;
	// begin inline asm
	shfl.sync.up.b32 %r1508, %r1509, %r1525, %r1606, %r1607;
	// end inline asm
	// begin inline asm
	shfl.sync.up.b32 %r1513, %r1514, %r1525, %r1606, %r1607;
	// end inline asm
	mov.b64 	%rd716, {%r1508, %r1513};
	mov.b32 	%r1519, %f429;
	// begin inline asm
	shfl.sync.up.b32 %r1518, %r1519, %r1525, %r1606, %r1607;
	// end inline asm
	mov.b32 	%f430, %r1518;
	// begin inline asm
	shfl.sync.up.b32 %r1523, %r1524, %r1525, %r1606, %r1607;
	// end inline asm
	setp.eq.s64 	%p403, %rd715, 0;
	add.f32 	%f431, %f429, %f430;
	selp.f32 	%f432, %f431, %f429, %p403;
	setp.lt.s32 	%p404, %r1465, 2;
	selp.f32 	%f433, %f429, %f432, %p404;
	selp.b64 	%rd717, 0, %rd716, %p404;
	add.s64 	%rd718, %rd717, %rd715;
	mov.b64 	{%r1529, %r1534}, %rd718;
	mov.b32 	%r1545, 4;
	// begin inline asm
	shfl.sync.up.b32 %r1528, %r1529, %r1545, %r1606, %r1607;
	// end inline asm
	// begin inline asm
	shfl.sync.up.b32 %r1533, %r1534, %r1545, %r1606, %r1607;
	// end inline asm
	mov.b64 	%rd719, {%r1528, %r1533};
	mov.b32 	%r1539, %f433;
	// begin inline asm
	shfl.sync.up.b32 %r1538, %r1539, %r1545, %r1606, %r1607;
	// end inline asm
	mov.b32 	%f434, %r1538;
	// begin inline asm
	shfl.sync.up.b32 %r1543, %r1544, %r1545, %r1606, %r1607;
	// end inline asm
	setp.eq.s64 	%p405, %rd718, 0;
	add.f32 	%f435, %f433, %f434;
	selp.f32 	%f436, %f435, %f433, %p405;
	setp.lt.s32 	%p406, %r1465, 4;
	selp.f32 	%f437, %f433, %f436, %p406;
	selp.b64 	%rd720, 0, %rd719, %p406;
	add.s64 	%rd721, %rd720, %rd718;
	mov.b64 	{%r1549, %r1554}, %rd721;
	mov.b32 	%r1565, 8;
	// begin inline asm
	shfl.sync.up.b32 %r1548, %r1549, %r1565, %r1606, %r1607;
	// end inline asm
	// begin inline asm
	shfl.sync.up.b32 %r1553, %r1554, %r1565, %r1606, %r1607;
	// end inline asm
	mov.b64 	%rd722, {%r1548, %r1553};
	mov.b32 	%r1559, %f437;
	// begin inline asm
	shfl.sync.up.b32 %r1558, %r1559, %r1565, %r1606, %r1607;
	// end inline asm
	mov.b32 	%f438, %r1558;
	// begin inline asm
	shfl.sync.up.b32 %r1563, %r1564, %r1565, %r1606, %r1607;
	// end inline asm
	setp.eq.s64 	%p407, %rd721, 0;
	add.f32 	%f439, %f437, %f438;
	selp.f32 	%f440, %f439, %f437, %p407;
	setp.lt.s32 	%p408, %r1465, 8;
	selp.f32 	%f441, %f437, %f440, %p408;
	selp.b64 	%rd723, 0, %rd722, %p408;
	add.s64 	%rd724, %rd723, %rd721;
	mov.b64 	{%r1569, %r1574}, %rd724;
	mov.b32 	%r1585, 16;
	// begin inline asm
	shfl.sync.up.b32 %r1568, %r1569, %r1585, %r1606, %r1607;
	// end inline asm
	// begin inline asm
	shfl.sync.up.b32 %r1573, %r1574, %r1585, %r1606, %r1607;
	// end inline asm
	mov.b64 	%rd725, {%r1568, %r1573};
	mov.b32 	%r1579, %f441;
	// begin inline asm
	shfl.sync.up.b32 %r1578, %r1579, %r1585, %r1606, %r1607;
	// end inline asm
	mov.b32 	%f442, %r1578;
	// begin inline asm
	shfl.sync.up.b32 %r1583, %r1584, %r1585, %r1606, %r1607;
	// end inline asm
	setp.eq.s64 	%p409, %rd724, 0;
	add.f32 	%f443, %f441, %f442;
	selp.f32 	%f10, %f443, %f441, %p409;
	setp.lt.s32 	%p410, %r1465, 16;
	selp.f32 	%f444, %f441, %f10, %p410;
	selp.b64 	%rd726, 0, %rd725, %p410;
	add.s64 	%rd17, %rd726, %rd724;
	mov.b64 	{%r1589, %r1594}, %rd17;
	// begin inline asm
	shfl.sync.up.b32 %r1588, %r1589, %r1605, %r1606, %r1607;
	// end inline asm
	// begin inline asm
	shfl.sync.up.b32 %r1593, %r1594, %r1605, %r1606, %r1607;
	// end inline asm
	mov.b32 	%r1599, %f444;
	// begin inline asm
	shfl.sync.up.b32 %r1598, %r1599, %r1605, %r1606, %r1607;
	// end inline asm
	// begin inline asm
	shfl.sync.up.b32 %r1603, %r1604, %r1605, %r1606, %r1607;
	// end inline asm
	setp.ne.s32 	%p411, %r1465, 31;
	@%p411 bra 	$L__BB47_6;
	shl.b32 	%r1608, %r4, 4;
	mov.u32 	%r1609, _ZN6thrust24THRUST_300001_SM_1000_NS8cuda_cub4core6detail5shmemE;
	add.s32 	%r1610, %r1609, %r1608;
	st.shared.u64 	[%r1610], %rd17;
	st.shared.f32 	[%r1610+8], %f10;
$L__BB47_6:
	mov.b64 	%rd727, {%r1588, %r1593};
	mov.b32 	%f445, %r1598;
	setp.ne.s32 	%p412, %r11, %r12;
	setp.ne.s32 	%p413, %r10, %r11;
	setp.ne.s32 	%p414, %r9, %r10;
	setp.ne.s32 	%p415, %r8, %r9;
	setp.ne.s32 	%p416, %r7, %r8;
	setp.ne.s32 	%p417, %r6, %r7;
	setp.ne.s32 	%p418, %r5, %r6;
	setp.ne.s32 	%p419, %r2, 0;
	bar.sync 	0;
	ld.shared.u64 	%rd728, [_ZN6thrust24THRUST_300001_SM_1000_NS8cuda_cub4core6detail5shmemE];
	ld.shared.f32 	%f446, [_ZN6thrust24THRUST_300001_SM_1000_NS8cuda_cub4core6detail5shmemE+8];
	ld.shared.u64 	%rd729, [_ZN6thrust24THRUST_300001_SM_1000_NS8cuda_cub4core6detail5shmemE+16];
	ld.shared.f32 	%f447, [_ZN6thrust24THRUST_300001_SM_1000_NS8cuda_cub4core6detail5shmemE+24];
	add.s64 	%rd730, %rd729, %rd728;
	setp.eq.s64 	%p420, %rd729, 0;
	add.f32 	%f448, %f446, %f447;
	selp.f32 	%f449, %f448, %f447, %p420;
	setp.eq.s32 	%p421, %r4, 2;
	selp.b64 	%rd731, %rd730, %rd728, %p421;
	selp.f32 	%f450, %f449, %f446, %p421;
	ld.shared.u64 	%rd732, [_ZN6thrust24THRUST_300001_SM_1000_NS8cuda_cub4core6detail5shmemE+32];
	ld.shared.f32 	%f451, [_ZN6thrust24THRUST_300001_SM_1000_NS8cuda_cub4core6detail5shmemE+40];
	add.s64 	%rd733, %rd732, %rd730;
	setp.eq.s64 	%p422, %rd732, 0;
	add.f32 	%f452, %f449, %f451;
	selp.f32 	%f453, %f452, %f451, %p422;
	setp.eq.s32 	%p423, %r4, 3;
	selp.b64 	%rd734, %rd733, %rd731, %p423;
	selp.f32 	%f454, %f453, %f450, %p423;
	ld.shared.u64 	%rd735, [_ZN6thrust24THRUST_300001_SM_1000_NS8cuda_cub4core6detail5shmemE+48];
	ld.shared.f32 	%f455, [_ZN6thrust24THRUST_300001_SM_1000_NS8cuda_cub4core6detail5shmemE+56];
	add.s64 	%rd736, %rd735, %rd733;
	setp.eq.s64 	%p424, %rd735, 0;
	add.f32 	%f456, %f453, %f455;
	selp.f32 	%f457, %f456, %f455, %p424;
	setp.eq.s32 	%p425, %r4, 4;
	selp.b64 	%rd737, %rd736, %rd734, %p425;
	selp.f32 	%f458, %f457, %f454, %p425;
	ld.shared.u64 	%rd738, [_ZN6thrust24THRUST_300001_SM_1000_NS8cuda_cub4core6detail5shmemE+64];
	ld.shared.f32 	%f459, [_ZN6thrust24THRUST_300001_SM_1000_NS8cuda_cub4core6detail5shmemE+72];
	add.s64 	%rd739, %rd738, %rd736;
	setp.eq.s64 	%p426, %rd738, 0;
	add.f32 	%f460, %f457, %f459;
	selp.f32 	%f461, %f460, %f459, %p426;
	setp.eq.s32 	%p427, %r4, 5;
	selp.b64 	%rd740, %rd739, %rd737, %p427;
	selp.f32 	%f462, %f461, %f458, %p427;
	ld.shared.u64 	%rd741, [_ZN6thrust24THRUST_300001_SM_1000_NS8cuda_cub4core6detail5shmemE+80];
	ld.shared.f32 	%f463, [_ZN6thrust24THRUST_300001_SM_1000_NS8cuda_cub4core6detail5shmemE+88];
	add.s64 	%rd742, %rd741, %rd739;
	setp.eq.s64 	%p428, %rd741, 0;
	add.f32 	%f464, %f461, %f463;
	selp.f32 	%f465, %f464, %f463, %p428;
	setp.eq.s32 	%p429, %r4, 6;
	selp.b64 	%rd743, %rd742, %rd740, %p429;
	selp.f32 	%f466, %f465, %f462, %p429;
	ld.shared.u64 	%rd744, [_ZN6thrust24THRUST_300001_SM_1000_NS8cuda_cub4core6detail5shmemE+96];
	ld.shared.f32 	%f467, [_ZN6thrust24THRUST_300001_SM_1000_NS8cuda_cub4core6detail5shmemE+104];
	add.s64 	%rd745, %rd744, %rd742;
	setp.eq.s64 	%p430, %rd744, 0;
	add.f32 	%f468, %f465, %f467;
	selp.f32 	%f469, %f468, %f467, %p430;
	setp.eq.s32 	%p431, %r4, 7;
	selp.b64 	%rd746, %rd745, %rd743, %p431;
	selp.f32 	%f470, %f469, %f466, %p431;
	ld.shared.u64 	%rd747, [_ZN6thrust24THRUST_300001_SM_1000_NS8cuda_cub4core6detail5shmemE+112];
	ld.shared.f32 	%f471, [_ZN6thrust24THRUST_300001_SM_1000_NS8cuda_cub4core6detail5shmemE+120];
	add.s64 	%rd18, %rd747, %rd745;
	setp.eq.s64 	%p432, %rd747, 0;
	add.f32 	%f472, %f469, %f471;
	selp.f32 	%f11, %f472, %f471, %p432;
	setp.eq.s64 	%p433, %rd746, 0;
	add.f32 	%f473, %f470, 0f00000000;
	selp.f32 	%f474, %f473, %f470, %p433;
	setp.lt.u32 	%p434, %r2, 32;
	selp.b64 	%rd748, 0, %rd746, %p434;
	selp.f32 	%f475, 0f00000000, %f474, %p434;
	setp.eq.s64 	%p435, %rd727, 0;
	add.f32 	%f476, %f475, %f445;
	selp.f32 	%f477, %f476, %f445, %p435;
	setp.eq.s32 	%p436, %r1465, 0;
	selp.f32 	%f12, %f475, %f477, %p436;
	selp.b64 	%rd749, 0, %rd727, %p436;
	add.s64 	%rd19, %rd748, %rd749;
	add.s64 	%rd20, %rd19, %rd795;
	setp.eq.s64 	%p437, %rd795, 0;
	add.f32 	%f478, %f1, %f12;
	selp.f32 	%f13, %f478, %f1, %p437;
	add.s64 	%rd21, %rd10, %rd19;
	add.f32 	%f479, %f13, %f2;
	selp.f32 	%f14, %f2, %f479, %p418;
	add.s64 	%rd22, %rd11, %rd19;
	add.f32 	%f480, %f14, %f3;
	selp.f32 	%f15, %f3, %f480, %p417;
	add.s64 	%rd23, %rd12, %rd19;
	add.f32 	%f481, %f15, %f4;
	selp.f32 	%f16, %f4, %f481, %p416;
	add.s64 	%rd24, %rd13, %rd19;
	add.f32 	%f482, %f16, %f5;
	selp.f32 	%f17, %f5, %f482, %p415;
	add.s64 	%rd25, %rd14, %rd19;
	add.f32 	%f483, %f17, %f6;
	selp.f32 	%f18, %f6, %f483, %p414;
	add.s64 	%rd26, %rd15, %rd19;
	add.f32 	%f484, %f18, %f7;
	selp.f32 	%f19, %f7, %f484, %p413;
	add.s64 	%rd27, %rd16, %rd19;
	add.f32 	%f485, %f19, %f8;
	selp.f32 	%f20, %f8, %f485, %p412;
	@%p419 bra 	$L__BB47_8;
	add.s64 	%rd750, %rd1, 512;
	mov.b32 	%r1611, %f11;
	mov.b32 	%r1612, 101;
	mov.b64 	%rd751, {%r1611, %r1612};
	// begin inline asm
	st.relaxed.gpu.v2.u64 [%rd750], {%rd751, %rd18};
	// end inline asm
$L__BB47_8:
	setp.lt.s64 	%p438, %rd18, 257;
	@%p438 bra 	$L__BB47_34;
	bar.sync 	0;
	@%p437 bra 	$L__BB47_11;
	cvt.u32.u64 	%r1613, %rd19;
	shl.b32 	%r1614, %r1613, 3;
	mov.u32 	%r1615, _ZN6thrust24THRUST_300001_SM_1000_NS8cuda_cub4core6detail5shmemE;
	add.s32 	%r1616, %r1615, %r1614;
	mov.b32 	%r1617, %f12;
	st.shared.v2.u32 	[%r1616], {%r1674, %r1617};
$L__BB47_11:
	setp.eq.s32 	%p449, %r5, %r6;
	@%p449 bra 	$L__BB47_13;
	cvt.u32.u64 	%r1618, %rd20;
	shl.b32 	%r1619, %r1618, 3;
	mov.u32 	%r1620, _ZN6thrust24THRUST_300001_SM_1000_NS8cuda_cub4core6detail5shmemE;
	add.s32 	%r1621, %r1620, %r1619;
	mov.b32 	%r1622, %f13;
	st.shared.v2.u32 	[%r1621], {%r5, %r1622};
$L__BB47_13:
	setp.eq.s32 	%p450, %r6, %r7;
	@%p450 bra 	$L__BB47_15;
	cvt.u32.u64 	%r1623, %rd21;
	shl.b32 	%r1624, %r1623, 3;
	mov.u32 	%r1625, _ZN6thrust24THRUST_300001_SM_1000_NS8cuda_cub4core6detail5shmemE;
	add.s32 	%r1626, %r1625, %r1624;
	mov.b32 	%r1627, %f14;
	st.shared.v2.u32 	[%r1626], {%r6, %r1627};
$L__BB47_15:
	setp.eq.s32 	%p451, %r7, %r8;
	@%p451 bra 	$L__BB47_17;
	cvt.u32.u64 	%r1628, %rd22;
	shl.b32 	%r1629, %r1628, 3;
	mov.u32 	%r1630, _ZN6thrust24THRUST_300001_SM_1000_NS8cuda_cub4core6detail5shmemE;
	add.s32 	%r1631, %r1630, %r1629;
	mov.b32 	%r1632, %f15;
	st.shared.v2.u32 	[%r1631], {%r7, %r1632};
$L__BB47_17:
	setp.eq.s32 	%p452, %r8, %r9;
	@%p452 bra 	$L__BB47_19;
	cvt.u32.u64 	%r1633, %rd23;
	shl.b32 	%r1634, %r1633, 3;
	mov.u32 	%r1635, _ZN6thrust24THRUST_300001_SM_1000_NS8cuda_cub4core6detail5shmemE;
	add.s32 	%r1636, %r1635, %r1634;
	mov.b32 	%r1637, %f16;
	st.shared.v2.u32 	[%r1636], {%r8, %r1637};
$L__BB47_19:
	setp.eq.s32 	%p453, %r9, %r10;
	@%p453 bra 	$L__BB47_21;
	cvt.u32.u64 	%r1638, %rd24;
	shl.b32 	%r1639, %r1638, 3;
	mov.u32 	%r1640, _ZN6thrust24THRUST_300001_SM_1000_NS8cuda_cub4core6detail5shmemE;
	add.s32 	%r1641, %r1640, %r1639;
	mov.b32 	%r1642, %f17;
	st.shared.v2.u32 	[%r1641], {%r9, %r1642};
$L__BB47_21:
	setp.eq.s32 	%p454, %r10, %r11;
	@%p454 bra 	$L__BB47_23;
	cvt.u32.u64 	%r1643, %rd25;
	shl.b32 	%r1644, %r1643, 3;
	mov.u32 	%r1645, _ZN6thrust24THRUST_300001_SM_1000_NS8cuda_cub4core6detail5shmemE;
	add.s32 	%r1646, %r1645, %r1644;
	mov.b32 	%r1647, %f18;
	st.shared.v2.u32 	[%r1646], {%r10, %r1647};
$L__BB47_23:
	setp.eq.s32 	%p455, %r11, %r12;
	@%p455 bra 	$L__BB47_25;
	cvt.u32.u64 	%r1648, %rd26;
	shl.b32 	%r1649, %r1648, 3;
	mov.u32 	%r1650, _ZN6thrust24THRUST_300001_SM_1000_NS8cuda_cub4core6detail5shmemE;
	add.s32 	%r1651, %r1650, %r1649;
	mov.b32 	%r1652, %f19;
	st.shared.v2.u32 	[%r1651], {%r11, %r1652};
$L__BB47_25:
	setp.eq.s32 	%p456, %r12, %r13;
	@%p456 bra 	$L__BB47_27;
	cvt.u32.u64 	%r1653, %rd27;
	shl.b32 	%r1654, %r1653, 3;
	mov.u32 	%r1655, _ZN6thrust24THRUST_300001_SM_1000_NS8cuda_cub4core6detail5shmemE;
	add.s32 	%r1656, %r1655, %r1654;
	mov.b32 	%r1657, %f20;
	st.shared.v2.u32 	[%r1656], {%r12, %r1657};
$L__BB47_27:
	bar.sync 	0;
	cvt.u64.u32 	%rd800, %r2;
	setp.le.u64 	%p457, %rd18, %rd800;
	@%p457 bra 	$L__BB47_362;
	not.b64 	%rd780, %rd800;
	add.s64 	%rd29, %rd18, %rd780;
	shr.u64 	%rd781, %rd29, 8;
	add.s64 	%rd782, %rd781, 1;
	and.b64  	%rd796, %rd782, 3;
	and.b64  	%rd783, %rd29, 768;
	setp.eq.s64 	%p458, %rd783, 768;
	@%p458 bra 	$L__BB47_31;
	shl.b64 	%rd784, %rd800, 2;
	add.s64 	%rd798, %rd5, %rd784;
	add.s64 	%rd797, %rd4, %rd784;
	shl.b32 	%r1658, %r2, 3;
	mov.u32 	%r1659, _ZN6thrust24THRUST_300001_SM_1000_NS8cuda_cub4core6detail5shmemE;
	add.s32 	%r1675, %r1659, %r1658;
	shl.b64 	%rd785, %rd796, 8;
	add.s64 	%rd800, %rd785, %rd800;
$L__BB47_30:
	.pragma "nounroll";
	ld.shared.v2.u32 	{%r1660, %r1661}, [%r1675];
	st.global.u32 	[%rd797], %r1660;
	st.global.u32 	[%rd798], %r1661;
	add.s64 	%rd798, %rd798, 1024;
	add.s64 	%rd797, %rd797, 1024;
	add.s32 	%r1675, %r1675, 2048;
	add.s64 	%rd796, %rd796, -1;
	setp.ne.s64 	%p459, %rd796, 0;
	@%p459 bra 	$L__BB47_30;
$L__BB47_31:
	setp.lt.u64 	%p460, %rd29, 768;
	@%p460 bra 	$L__BB47_362;
	mov.u32 	%r1664, _ZN6thrust24THRUST_300001_SM_1000_NS8cuda_cub4core6detail5shmemE;
$L__BB47_33:
	cvt.u32.u64 	%r1662, %rd800;
	shl.b32 	%r1663, %r1662, 3;
	add.s32 	%r1665, %r1664, %r1663;
	ld.shared.v2.u32 	{%r1666, %r1667}, [%r1665];
	shl.b64 	%rd786, %rd800, 2;
	add.s64 	%rd787, %rd4, %rd786;
	st.global.u32 	[%rd787], %r1666;
	add.s64 	%rd788, %rd5, %rd786;
	st.global.u32 	[%rd788], %r1667;
	ld.shared.v2.u32 	{%r1668, %r1669}, [%r1665+2048];
	and.b64  	%rd789, %rd786, 17179869180;
	add.s64 	%rd790, %rd4, %rd789;
	st.global.u32 	[%rd790+1024], %r1668;
	add.s64 	%rd791, %rd5, %rd789;
	st.global.u32 	[%rd791+1024], %r1669;
	ld.shared.v2.u32 	{%r1670, %r1671}, [%r1665+4096];
	st.global.u32 	[%rd790+2048], %r1670;
	st.global.u32 	[%rd791+2048], %r1671;
	ld.shared.v2.u32 	{%r1672, %r1673}, [%r1665+6144];
	st.global.u32 	[%rd790+3072], %r1672;
	st.global.u32 	[%rd791+3072], %r1673;
	add.s64 	%rd792, %rd800, 1024;
	and.b64  	%rd800, %rd792, 4294967295;
	setp.gt.u64 	%p461, %rd18, %rd800;
	@%p461 bra 	$L__BB47_33;
	bra.uni 	$L__BB47_362;
$L__BB47_34:
	@%p437 bra 	$L__BB47_36;
	shl.b64 	%rd753, %rd19, 2;
	add.s64 	%rd754, %rd4, %rd753;
	st.global.u32 	[%rd754], %r1674;
	add.s64 	%rd755, %rd5, %rd753;
	st.global.f32 	[%rd755], %f12;
$L__BB47_36:
	setp.eq.s32 	%p440, %r5, %r6;
	@%p440 bra 	$L__BB47_38;
	shl.b64 	%rd756, %rd20, 2;
	add.s64 	%rd757, %rd4, %rd756;
	st.global.u32 	[%rd757], %r5;
	add.s64 	%rd758, %rd5, %rd756;
	st.global.f32 	[%rd758], %f13;
$L__BB47_38:
	setp.eq.s32 	%p441, %r6, %r7;
	@%p441 bra 	$L__BB47_40;
	shl.b64 	%rd759, %rd21, 2;
	add.s64 	%rd760, %rd4, %rd759;
	st.global.u32 	[%rd760], %r6;
	add.s64 	%rd761, %rd5, %rd759;
	st.global.f32 	[%rd761], %f14;
$L__BB47_40:
	setp.eq.s32 	%p442, %r7, %r8;
	@%p442 bra 	$L__BB47_42;
	shl.b64 	%rd762, %rd22, 2;
	add.s64 	%rd763, %rd4, %rd762;
	st.global.u32 	[%rd763], %r7;
	add.s64 	%rd764, %rd5, %rd762;
	st.global.f32 	[%rd764], %f15;
$L__BB47_42:
	setp.eq.s32 	%p443, %r8, %r9;
	@%p443 bra 	$L__BB47_44;
	shl.b64 	%rd765, %rd23, 2;
	add.s64 	%rd766, %rd4, %rd765;
	st.global.u32 	[%rd766], %r8;
	add.s64 	%rd767, %rd5, %rd765;
	st.global.f32 	[%rd767], %f16;
$L__BB47_44:
	setp.eq.s32 	%p444, %r9, %r10;
	@%p444 bra 	$L__BB47_46;
	shl.b64 	%rd768, %rd24, 2;
	add.s64 	%rd769, %rd4, %rd768;
	st.global.u32 	[%rd769], %r9;
	add.s64 	%rd770, %rd5, %rd768;
	st.global.f32 	[%rd770], %f17;
$L__BB47_46:
	setp.eq.s32 	%p445, %r10, %r11;
	@%p445 bra 	$L__BB47_48;
	shl.b64 	%rd771, %rd25, 2;
	add.s64 	%rd772, %rd4, %rd771;
	st.global.u32 	[%rd772], %r10;
	add.s64 	%rd773, %rd5, %rd771;
	st.global.f32 	[%rd773], %f18;
$L__BB47_48:
	setp.eq.s32 	%p446, %r11, %r12;
	@%p446 bra 	$L__BB47_50;
	shl.b64 	%rd774, %rd26, 2;
	add.s64 	%rd775, %rd4, %rd774;
	st.global.u32 	[%rd775], %r11;
	add.s64 	%rd776, %rd5, %rd774;
	st.global.f32 	[%rd776], %f19;
$L__BB47_50:
	setp.eq.s32 	%p447, %r12, %r13;
	@%p447 bra 	$L__BB47_362;
	shl.b64 	%rd777, %rd27, 2;
	add.s64 	%rd778, %rd4, %rd777;
	st.global.u32 	[%rd778], %r12;
	add.s64 	%rd779, %rd5, %rd777;
	st.global.f32 	[%rd779], %f20;
	bra.uni 	$L__BB47_362;
$L__BB47_52:
	mov.u32 	%r23, %tid.x;
	and.b32  	%r1003, %r23, 31;
	and.b32  	%r1004, %r23, 992;
	mul.lo.s32 	%r1005, %r1004, 9;
	or.b32  	%r1006, %r1005, %r1003;
	cvt.u64.u32 	%rd546, %r1006;
	add.s64 	%rd43, %rd6, %rd546;
	shl.b64 	%rd547, %rd43, 2;
	add.s64 	%rd537, %rd2, %rd547;
	// begin inline asm
	ld.global.nc.u32 %r992, [%rd537];
	// end inline asm
	add.s64 	%rd538, %rd537, 128;
	// begin inline asm
	ld.global.nc.u32 %r993, [%rd538];
	// end inline asm
	add.s64 	%rd539, %rd537, 256;
	// begin inline asm
	ld.global.nc.u32 %r994, [%rd539];
	// end inline asm
	add.s64 	%rd540, %rd537, 384;
	// begin inline asm
	ld.global.nc.u32 %r995, [%rd540];
	// end inline asm
	add.s64 	%rd541, %rd537, 512;
	// begin inline asm
	ld.global.nc.u32 %r996, [%rd541];
	// end inline asm
	add.s64 	%rd542, %rd537, 640;
	// begin inline asm
	ld.global.nc.u32 %r997, [%rd542];
	// end inline asm
	add.s64 	%rd543, %rd537, 768;
	// begin inline asm
	ld.global.nc.u32 %r998, [%rd543];
	// end inline asm
	add.s64 	%rd544, %rd537, 896;
	// begin inline asm
	ld.global.nc.u32 %r999, [%rd544];
	// end inline asm
	add.s64 	%rd545, %rd537, 1024;
	// begin inline asm
	ld.global.nc.u32 %r1000, [%rd545];
	// end inline asm
	// begin inline asm
	mov.u32 %r1001, %laneid;
	// end inline asm
	shr.u32 	%r25, %r23, 5;
	mad.lo.s32 	%r1007, %r25, 288, %r1001;
	shl.b32 	%r1008, %r1007, 2;
	mov.u32 	%r1009, _ZN6thrust24THRUST_300001_SM_1000_NS8cuda_cub4core6detail5shmemE;
	add.s32 	%r26, %r1009, %r1008;
	st.shared.u32 	[%r26], %r992;
	st.shared.u32 	[%r26+128], %r993;
	st.shared.u32 	[%r26+256], %r994;
	st.shared.u32 	[%r26+384], %r995;
	st.shared.u32 	[%r26+512], %r996;
	st.shared.u32 	[%r26+640], %r997;
	st.shared.u32 	[%r26+768], %r998;
	st.shared.u32 	[%r26+896], %r999;
	st.shared.u32 	[%r26+1024], %r1000;
	bar.warp.sync 	-1;
	shl.b32 	%r1010, %r1001, 5;
	add.s32 	%r27, %r26, %r1010;
	ld.shared.u32 	%r28, [%r27];
	ld.shared.u32 	%r29, [%r27+4];
	ld.shared.u32 	%r30, [%r27+8];
	ld.shared.u32 	%r31, [%r27+12];
	ld.shared.u32 	%r32, [%r27+16];
	ld.shared.u32 	%r33, [%r27+20];
	ld.shared.u32 	%r34, [%r27+24];
	ld.shared.u32 	%r35, [%r27+28];
	ld.shared.u32 	%r36, [%r27+32];
	setp.ne.s32 	%p282, %r23, 0;
	mov.b32 	%r1677, 0;
	@%p282 bra 	$L__BB47_54;
	shl.b64 	%rd549, %rd6, 2;
	add.s64 	%rd550, %rd2, %rd549;
	add.s64 	%rd548, %rd550, -4;
	// begin inline asm
	ld.global.nc.u32 %r1677, [%rd548];
	// end inline asm
$L__BB47_54:
	setp.eq.s32 	%p283, %r23, 0;
	bar.sync 	0;
	add.s64 	%rd551, %rd3, %rd547;
	// begin inline asm
	ld.global.nc.u32 %r1012, [%rd551];
	// end inline asm
	add.s64 	%rd552, %rd551, 128;
	// begin inline asm
	ld.global.nc.u32 %r1013, [%rd552];
	// end inline asm
	add.s64 	%rd553, %rd551, 256;
	// begin inline asm
	ld.global.nc.u32 %r1014, [%rd553];
	// end inline asm
	add.s64 	%rd554, %rd551, 384;
	// begin inline asm
	ld.global.nc.u32 %r1015, [%rd554];
	// end inline asm
	add.s64 	%rd555, %rd551, 512;
	// begin inline asm
	ld.global.nc.u32 %r1016, [%rd555];
	// end inline asm
	add.s64 	%rd556, %rd551, 640;
	// begin inline asm
	ld.global.nc.u32 %r1017, [%rd556];
	// end inline asm
	add.s64 	%rd557, %rd551, 768;
	// begin inline asm
	ld.global.nc.u32 %r1018, [%rd557];
	// end inline asm
	add.s64 	%rd558, %rd551, 896;
	// begin inline asm
	ld.global.nc.u32 %r1019, [%rd558];
	// end inline asm
	add.s64 	%rd559, %rd551, 1024;
	// begin inline asm
	ld.global.nc.u32 %r1020, [%rd559];
	// end inline asm
	st.shared.u32 	[%r26], %r1012;
	st.shared.u32 	[%r26+128], %r1013;
	st.shared.u32 	[%r26+256], %r1014;
	st.shared.u32 	[%r26+384], %r1015;
	st.shared.u32 	[%r26+512], %r1016;
	st.shared.u32 	[%r26+640], %r1017;
	st.shared.u32 	[%r26+768], %r1018;
	st.shared.u32 	[%r26+896], %r1019;
	st.shared.u32 	[%r26+1024], %r1020;
	bar.warp.sync 	-1;
	ld.shared.f32 	%f21, [%r27];
	ld.shared.f32 	%f22, [%r27+4];
	ld.shared.f32 	%f23, [%r27+8];
	ld.shared.f32 	%f24, [%r27+12];
	ld.shared.f32 	%f25, [%r27+16];
	ld.shared.f32 	%f26, [%r27+20];
	ld.shared.f32 	%f27, [%r27+24];
	ld.shared.f32 	%f28, [%r27+28];
	ld.shared.f32 	%f29, [%r27+32];
	bar.sync 	0;
	shl.b32 	%r1021, %r23, 2;
	add.s32 	%r1023, %r1009, %r1021;
	add.s32 	%r39, %r1023, 1240;
	st.shared.u32 	[%r1023+1240], %r36;
	bar.sync 	0;
	@%p283 bra 	$L__BB47_56;
	ld.shared.u32 	%r1677, [%r39+-4];
$L__BB47_56:
	setp.ne.s32 	%p284, %r1677, %r28;
	selp.u64 	%rd561, 1, 0, %p284;
	setp.ne.s32 	%p285, %r28, %r29;
	selp.u64 	%rd562, 1, 0, %p285;
	setp.ne.s32 	%p286, %r29, %r30;
	selp.u64 	%rd563, 1, 0, %p286;
	setp.ne.s32 	%p287, %r30, %r31;
	selp.u64 	%rd564, 1, 0, %p287;
	setp.ne.s32 	%p288, %r31, %r32;
	selp.u64 	%rd565, 1, 0, %p288;
	setp.ne.s32 	%p289, %r32, %r33;
	selp.u64 	%rd566, 1, 0, %p289;
	setp.ne.s32 	%p290, %r33, %r34;
	selp.u64 	%rd567, 1, 0, %p290;
	setp.ne.s32 	%p291, %r34, %r35;
	selp.u64 	%rd568, 1, 0, %p291;
	setp.ne.s32 	%p292, %r35, %r36;
	selp.u64 	%rd569, 1, 0, %p292;
	add.s64 	%rd44, %rd562, %rd561;
	add.f32 	%f314, %f21, %f22;
	selp.f32 	%f315, %f22, %f314, %p285;
	add.s64 	%rd45, %rd44, %rd563;
	add.f32 	%f316, %f315, %f23;
	selp.f32 	%f317, %f23, %f316, %p286;
	add.s64 	%rd46, %rd45, %rd564;
	add.f32 	%f318, %f317, %f24;
	selp.f32 	%f319, %f24, %f318, %p287;
	add.s64 	%rd570, %rd46, %rd565;
	add.f32 	%f320, %f319, %f25;
	selp.f32 	%f321, %f25, %f320, %p288;
	add.s64 	%rd47, %rd570, %rd566;
	add.f32 	%f322, %f321, %f26;
	selp.f32 	%f323, %f26, %f322, %p289;
	add.s64 	%rd48, %rd47, %rd567;
	add.f32 	%f324, %f323, %f27;
	selp.f32 	%f325, %f27, %f324, %p290;
	add.s64 	%rd571, %rd48, %rd568;
	add.f32 	%f326, %f325, %f28;
	selp.f32 	%f327, %f28, %f326, %p291;
	add.s64 	%rd572, %rd571, %rd569;
	mov.b64 	{%r1025, %r1030}, %rd572;
	add.f32 	%f328, %f327, %f29;
	selp.f32 	%f329, %f29, %f328, %p292;
	mov.b32 	%r1141, 1;
	mov.b32 	%r1142, 0;
	mov.b32 	%r1143, -1;
	// begin inline asm
	shfl.sync.up.b32 %r1024, %r1025, %r1141, %r1142, %r1143;
	// end inline asm
	// begin inline asm
	shfl.sync.up.b32 %r1029, %r1030, %r1141, %r1142, %r1143;
	// end inline asm
	mov.b64 	%rd573, {%r1024, %r1029};
	mov.b32 	%r1035, %f329;
	// begin inline asm
	shfl.sync.up.b32 %r1034, %r1035, %r1141, %r1142, %r1143;
	// end inline asm
	mov.b32 	%f330, %r1034;
	// begin inline asm
	shfl.sync.up.b32 %r1039, %r1040, %r1141, %r1142, %r1143;
	// end inline asm
	setp.eq.s64 	%p293, %rd572, 0;
	add.f32 	%f331, %f329, %f330;
	selp.f32 	%f332, %f331, %f329, %p293;
	setp.lt.s32 	%p294, %r1001, 1;
	selp.b64 	%rd574, 0, %rd573, %p294;
	add.s64 	%rd575, %rd574, %rd572;
	mov.b64 	{%r1045, %r1050}, %rd575;
	selp.f32 	%f333, %f329, %f332, %p294;
	mov.b32 	%r1061, 2;
	// begin inline asm
	shfl.sync.up.b32 %r1044, %r1045, %r1061, %r1142, %r1143;
	// end inline asm
	// begin inline asm
	shfl.sync.up.b32 %r1049, %r1050, %r1061, %r1142, %r1143;
	// end inline asm
	mov.b64 	%rd576, {%r1044, %r1049};
	mov.b32 	%r1055, %f333;
	// begin inline asm
	shfl.sync.up.b32 %r1054, %r1055, %r1061, %r1142, %r1143;
	// end inline asm
	mov.b32 	%f334, %r1054;
	// begin inline asm
	shfl.sync.up.b32 %r1059, %r1060, %r1061, %r1142, %r1143;
	// end inline asm
	setp.eq.s64 	%p295, %rd575, 0;
	add.f32 	%f335, %f333, %f334;
	selp.f32 	%f336, %f335, %f333, %p295;
	setp.lt.s32 	%p296, %r1001, 2;
	selp.b64 	%rd577, 0, %rd576, %p296;
	add.s64 	%rd578, %rd577, %rd575;
	mov.b64 	{%r1065, %r1070}, %rd578;
	selp.f32 	%f337, %f333, %f336, %p296;
	mov.b32 	%r1081, 4;
	// begin inline asm
	shfl.sync.up.b32 %r1064, %r1065, %r1081, %r1142, %r1143;
	// end inline asm
	// begin inline asm
	shfl.sync.up.b32 %r1069, %r1070, %r1081, %r1142, %r1143;
	// end inline asm
	mov.b64 	%rd579, {%r1064, %r1069};
	mov.b32 	%r1075, %f337;
	// begin inline asm
	shfl.sync.up.b32 %r1074, %r1075, %r1081, %r1142, %r1143;
	// end inline asm
	mov.b32 	%f338, %r1074;
	// begin inline asm
	shfl.sync.up.b32 %r1079, %r1080, %r1081, %r1142, %r1143;
	// end inline asm
	setp.eq.s64 	%p297, %rd578, 0;
	add.f32 	%f339, %f337, %f338;
	selp.f32 	%f340, %f339, %f337, %p297;
	setp.lt.s32 	%p298, %r1001, 4;
	selp.b64 	%rd580, 0, %rd579, %p298;
	add.s64 	%rd581, %rd580, %rd578;
	mov.b64 	{%r1085, %r1090}, %rd581;
	selp.f32 	%f341, %f337, %f340, %p298;
	mov.b32 	%r1101, 8;
	// begin inline asm
	shfl.sync.up.b32 %r1084, %r1085, %r1101, %r1142, %r1143;
	// end inline asm
	// begin inline asm
	shfl.sync.up.b32 %r1089, %r1090, %r1101, %r1142, %r1143;
	// end inline asm
	mov.b64 	%rd582, {%r1084, %r1089};
	mov.b32 	%r1095, %f341;
	// begin inline asm
	shfl.sync.up.b32 %r1094, %r1095, %r1101, %r1142, %r1143;
	// end inline asm
	mov.b32 	%f342, %r1094;
	// begin inline asm
	shfl.sync.up.b32 %r1099, %r1100, %r1101, %r1142, %r1143;
	// end inline asm
	setp.eq.s64 	%p299, %rd581, 0;
	add.f32 	%f343, %f341, %f342;
	selp.f32 	%f344, %f343, %f341, %p299;
	setp.lt.s32 	%p300, %r1001, 8;
	selp.b64 	%rd583, 0, %rd582, %p300;
	add.s64 	%rd584, %rd583, %rd581;
	mov.b64 	{%r1105, %r1110}, %rd584;
	selp.f32 	%f345, %f341, %f344, %p300;
	mov.b32 	%r1121, 16;
	// begin inline asm
	shfl.sync.up.b32 %r1104, %r1105, %r1121, %r1142, %r1143;
	// end inline asm
	// begin inline asm
	shfl.sync.up.b32 %r1109, %r1110, %r1121, %r1142, %r1143;
	// end inline asm
	mov.b64 	%rd585, {%r1104, %r1109};
	mov.b32 	%r1115, %f345;
	// begin inline asm
	shfl.sync.up.b32 %r1114, %r1115, %r1121, %r1142, %r1143;
	// end inline asm
	mov.b32 	%f346, %r1114;
	// begin inline asm
	shfl.sync.up.b32 %r1119, %r1120, %r1121, %r1142, %r1143;
	// end inline asm
	setp.eq.s64 	%p301, %rd584, 0;
	add.f32 	%f347, %f345, %f346;
	selp.f32 	%f30, %f347, %f345, %p301;
	setp.lt.s32 	%p302, %r1001, 16;
	selp.b64 	%rd586, 0, %rd585, %p302;
	add.s64 	%rd49, %rd586, %rd584;
	mov.b64 	{%r1125, %r1130}, %rd49;
	selp.f32 	%f348, %f345, %f30, %p302;
	// begin inline asm
	shfl.sync.up.b32 %r1124, %r1125, %r1141, %r1142, %r1143;
	// end inline asm
	// begin inline asm
	shfl.sync.up.b32 %r1129, %r1130, %r1141, %r1142, %r1143;
	// end inline asm
	mov.b64 	%rd812, {%r1124, %r1129};
	mov.b32 	%r1135, %f348;
	// begin inline asm
	shfl.sync.up.b32 %r1134, %r1135, %r1141, %r1142, %r1143;
	// end inline asm
	mov.b32 	%f497, %r1134;
	// begin inline asm
	shfl.sync.up.b32 %r1139, %r1140, %r1141, %r1142, %r1143;
	// end inline asm
	setp.ne.s32 	%p303, %r1001, 31;
	@%p303 bra 	$L__BB47_58;
	shl.b32 	%r1144, %r25, 4;
	mov.u32 	%r1145, _ZN6thrust24THRUST_300001_SM_1000_NS8cuda_cub4core6detail5shmemE;
	add.s32 	%r1146, %r1145, %r1144;
	st.shared.u64 	[%r1146], %rd49;
	st.shared.f32 	[%r1146+8], %f30;
$L__BB47_58:
	bar.sync 	0;
	ld.shared.u64 	%rd587, [_ZN6thrust24THRUST_300001_SM_1000_NS8cuda_cub4core6detail5shmemE];
	ld.shared.f32 	%f349, [_ZN6thrust24THRUST_300001_SM_1000_NS8cuda_cub4core6detail5shmemE+8];
	ld.shared.u64 	%rd588, [_ZN6thrust24THRUST_300001_SM_1000_NS8cuda_cub4core6detail5shmemE+16];
	ld.shared.f32 	%f350, [_ZN6thrust24THRUST_300001_SM_1000_NS8cuda_cub4core6detail5shmemE+24];
	add.s64 	%rd589, %rd588, %rd587;
	setp.eq.s64 	%p304, %rd588, 0;
	add.f32 	%f351, %f349, %f350;
	selp.f32 	%f352, %f351, %f350, %p304;
	setp.eq.s32 	%p305, %r25, 2;
	selp.b64 	%rd590, %rd589, %rd587, %p305;
	selp.f32 	%f353, %f352, %f349, %p305;
	ld.shared.u64 	%rd591, [_ZN6thrust24THRUST_300001_SM_1000_NS8cuda_cub4core6detail5shmemE+32];
	ld.shared.f32 	%f354, [_ZN6thrust24THRUST_300001_SM_1000_NS8cuda_cub4core6detail5shmemE+40];
	add.s64 	%rd592, %rd591, %rd589;
	setp.eq.s64 	%p306, %rd591, 0;
	add.f32 	%f355, %f352, %f354;
	selp.f32 	%f356, %f355, %f354, %p306;
	setp.eq.s32 	%p307, %r25, 3;
	selp.b64 	%rd593, %rd592, %rd590, %p307;
	selp.f32 	%f357, %f356, %f353, %p307;
	ld.shared.u64 	%rd594, [_ZN6thrust24THRUST_300001_SM_1000_NS8cuda_cub4core6detail5shmemE+48];
	ld.shared.f32 	%f358, [_ZN6thrust24THRUST_300001_SM_1000_NS8cuda_cub4core6detail5shmemE+56];
	add.s64 	%rd595, %rd594, %rd592;
	setp.eq.s64 	%p308, %rd594, 0;
	add.f32 	%f359, %f356, %f358;
	selp.f32 	%f360, %f359, %f358, %p308;
	setp.eq.s32 	%p309, %r25, 4;
	selp.b64 	%rd596, %rd595, %rd593, %p309;
	selp.f32 	%f361, %f360, %f357, %p309;
	ld.shared.u64 	%rd597, [_ZN6thrust24THRUST_300001_SM_1000_NS8cuda_cub4core6detail5shmemE+64];
	ld.shared.f32 	%f362, [_ZN6thrust24THRUST_300001_SM_1000_NS8cuda_cub4core6detail5shmemE+72];
	add.s64 	%rd598, %rd597, %rd595;
	setp.eq.s64 	%p310, %rd597, 0;
	add.f32 	%f363, %f360, %f362;
	selp.f32 	%f364, %f363, %f362, %p310;
	setp.eq.s32 	%p311, %r25, 5;
	selp.b64 	%rd599, %rd598, %rd596, %p311;
	selp.f32 	%f365, %f364, %f361, %p311;
	ld.shared.u64 	%rd600, [_ZN6thrust24THRUST_300001_SM_1000_NS8cuda_cub4core6detail5shmemE+80];
	ld.shared.f32 	%f366, [_ZN6thrust24THRUST_300001_SM_1000_NS8cuda_cub4core6detail5shmemE+88];
	add.s64 	%rd601, %rd600, %rd598;
	setp.eq.s64 	%p312, %rd600, 0;
	add.f32 	%f367, %f364, %f366;
	selp.f32 	%f368, %f367, %f366, %p312;
	setp.eq.s32 	%p313, %r25, 6;
	selp.b64 	%rd602, %rd601, %rd599, %p313;
	selp.f32 	%f369, %f368, %f365, %p313;
	ld.shared.u64 	%rd603, [_ZN6thrust24THRUST_300001_SM_1000_NS8cuda_cub4core6detail5shmemE+96];
	ld.shared.f32 	%f370, [_ZN6thrust24THRUST_300001_SM_1000_NS8cuda_cub4core6detail5shmemE+104];
	add.s64 	%rd604, %rd603, %rd601;
	setp.eq.s64 	%p314, %rd603, 0;
	add.f32 	%f371, %f368, %f370;
	selp.f32 	%f372, %f371, %f370, %p314;
	setp.eq.s32 	%p315, %r25, 7;
	selp.b64 	%rd51, %rd604, %rd602, %p315;
	selp.f32 	%f32, %f372, %f369, %p315;
	ld.shared.u64 	%rd605, [_ZN6thrust24THRUST_300001_SM_1000_NS8cuda_cub4core6detail5shmemE+112];
	ld.shared.f32 	%f373, [_ZN6thrust24THRUST_300001_SM_1000_NS8cuda_cub4core6detail5shmemE+120];
	add.s64 	%rd52, %rd605, %rd604;
	setp.eq.s64 	%p316, %rd605, 0;
	add.f32 	%f374, %f372, %f373;
	selp.f32 	%f33, %f374, %f373, %p316;
	setp.lt.u32 	%p317, %r23, 32;
	@%p317 bra 	$L__BB47_60;
	setp.eq.s64 	%p318, %rd812, 0;
	add.f32 	%f375, %f32, %f497;
	selp.f32 	%f376, %f375, %f497, %p318;
	setp.eq.s32 	%p319, %r1001, 0;
	selp.b64 	%rd606, 0, %rd812, %p319;
	add.s64 	%rd812, %rd51, %rd606;
	selp.f32 	%f497, %f32, %f376, %p319;
	bra.uni 	$L__BB47_96;
$L__BB47_60:
	setp.ne.s32 	%p320, %r23, 0;
	mul.wide.u32 	%rd607, %r1, 16;
	add.s64 	%rd54, %rd1, %rd607;
	@%p320 bra 	$L__BB47_62;
	st.shared.u64 	[_ZN6thrust24THRUST_300001_SM_1000_NS8cuda_cub4core6detail5shmemE+200], %rd52;
	st.shared.f32 	[_ZN6thrust24THRUST_300001_SM_1000_NS8cuda_cub4core6detail5shmemE+208], %f33;
	add.s64 	%rd608, %rd54, 512;
	mov.b32 	%r1147, %f33;
	mov.b32 	%r1148, 100;
	mov.b64 	%rd609, {%r1147, %r1148};
	// begin inline asm
	st.relaxed.gpu.v2.u64 [%rd608], {%rd609, %rd52};
	// end inline asm
$L__BB47_62:
	not.b32 	%r42, %r23;
	mov.u32 	%r1149, %nctaid.x;
	setp.gt.u32 	%p321, %r1149, 499;
	@%p321 bra 	$L__BB47_64;
	membar.cta;
	bra.uni 	$L__BB47_65;
$L__BB47_64:
	mov.b32 	%r1150, 450;
	// begin inline asm
	nanosleep.u32 %r1150;
	// end inline asm
$L__BB47_65:
	mul.wide.s32 	%rd611, %r42, 16;
	add.s64 	%rd612, %rd54, %rd611;
	add.s64 	%rd55, %rd612, 512;
$L__BB47_66:
	// begin inline asm
	ld.relaxed.gpu.v2.u64 {%rd613, %rd802}, [%rd55];
	// end inline asm
	mov.b64 	{%r1151, %r1678}, %rd613;
	setp.eq.s32 	%p322, %r1678, 99;
	mov.b32 	%r1152, -1;
	vote.sync.any.pred 	%p323, %p322, %r1152;
	@%p323 bra 	$L__BB47_66;
	mov.b32 	%f487, %r1151;
	setp.eq.s32 	%p324, %r1678, 101;
	mov.b32 	%r1174, -1;
	vote.sync.ballot.b32 	%r1176, %p324, %r1174;
	// begin inline asm
	mov.u32 %r1154, %lanemask_ge;
	// end inline asm
	and.b32  	%r1177, %r1176, %r1154;
	or.b32  	%r1178, %r1177, -2147483648;
	add.s32 	%r1179, %r1178, -1;
	not.b32 	%r1180, %r1178;
	and.b32  	%r1181, %r1180, %r1179;
	popc.b32 	%r45, %r1181;
	mov.b64 	{%r1156, %r1161}, %rd802;
	mov.b32 	%r1172, 1;
	// begin inline asm
	shfl.sync.down.b32 %r1155, %r1156, %r1172, %r45, %r1174;
	// end inline asm
	// begin inline asm
	shfl.sync.down.b32 %r1160, %r1161, %r1172, %r45, %r1174;
	// end inline asm
	// begin inline asm
	shfl.sync.down.b32 %r1165, %r1151, %r1172, %r45, %r1174;
	// end inline asm
	// begin inline asm
	shfl.sync.down.b32 %r1170, %r1171, %r1172, %r45, %r1174;
	// end inline asm
	setp.ge.s32 	%p326, %r1001, %r45;
	@%p326 bra 	$L__BB47_69;
	mov.b32 	%f377, %r1165;
	mov.b64 	%rd616, {%r1155, %r1160};
	add.s64 	%rd58, %rd802, %rd616;
	setp.eq.s64 	%p327, %rd802, 0;
	add.f32 	%f378, %f487, %f377;
	selp.f32 	%f487, %f378, %f487, %p327;
	mov.u64 	%rd802, %rd58;
$L__BB47_69:
	mov.b64 	{%r1183, %r1188}, %rd802;
	mov.b32 	%r1199, 2;
	mov.b32 	%r1201, -1;
	// begin inline asm
	shfl.sync.down.b32 %r1182, %r1183, %r1199, %r45, %r1201;
	// end inline asm
	// begin inline asm
	shfl.sync.down.b32 %r1187, %r1188, %r1199, %r45, %r1201;
	// end inline asm
	mov.b32 	%r1193, %f487;
	// begin inline asm
	shfl.sync.down.b32 %r1192, %r1193, %r1199, %r45, %r1201;
	// end inline asm
	// begin inline asm
	shfl.sync.down.b32 %r1197, %r1198, %r1199, %r45, %r1201;
	// end inline asm
	add.s32 	%r52, %r1001, 2;
	setp.gt.s32 	%p328, %r52, %r45;
	@%p328 bra 	$L__BB47_71;
	mov.b32 	%f379, %r1192;
	mov.b64 	%rd617, {%r1182, %r1187};
	add.s64 	%rd60, %rd802, %rd617;
	setp.eq.s64 	%p329, %rd802, 0;
	add.f32 	%f380, %f487, %f379;
	selp.f32 	%f487, %f380, %f487, %p329;
	mov.u64 	%rd802, %rd60;
$L__BB47_71:
	mov.b64 	{%r1203, %r1208}, %rd802;
	mov.b32 	%r1219, 4;
	mov.b32 	%r1221, -1;
	// begin inline asm
	shfl.sync.down.b32 %r1202, %r1203, %r1219, %r45, %r1221;
	// end inline asm
	// begin inline asm
	shfl.sync.down.b32 %r1207, %r1208, %r1219, %r45, %r1221;
	// end inline asm
	mov.b32 	%r1213, %f487;
	// begin inline asm
	shfl.sync.down.b32 %r1212, %r1213, %r1219, %r45, %r1221;
	// end inline asm
	// begin inline asm
	shfl.sync.down.b32 %r1217, %r1218, %r1219, %r45, %r1221;
	// end inline asm
	add.s32 	%r56, %r1001, 4;
	setp.gt.s32 	%p330, %r56, %r45;
	@%p330 bra 	$L__BB47_73;
	mov.b32 	%f381, %r1212;
	mov.b64 	%rd618, {%r1202, %r1207};
	add.s64 	%rd62, %rd802, %rd618;
	setp.eq.s64 	%p331, %rd802, 0;
	add.f32 	%f382, %f487, %f381;
	selp.f32 	%f487, %f382, %f487, %p331;
	mov.u64 	%rd802, %rd62;
$L__BB47_73:
	mov.b64 	{%r1223, %r1228}, %rd802;
	mov.b32 	%r1239, 8;
	mov.b32 	%r1241, -1;
	// begin inline asm
	shfl.sync.down.b32 %r1222, %r1223, %r1239, %r45, %r1241;
	// end inline asm
	// begin inline asm
	shfl.sync.down.b32 %r1227, %r1228, %r1239, %r45, %r1241;
	// end inline asm
	mov.b32 	%r1233, %f487;
	// begin inline asm
	shfl.sync.down.b32 %r1232, %r1233, %r1239, %r45, %r1241;
	// end inline asm
	// begin inline asm
	shfl.sync.down.b32 %r1237, %r1238, %r1239, %r45, %r1241;
	// end inline asm
	add.s32 	%r60, %r1001, 8;
	setp.gt.s32 	%p332, %r60, %r45;
	@%p332 bra 	$L__BB47_75;
	mov.b32 	%f383, %r1232;
	mov.b64 	%rd619, {%r1222, %r1227};
	add.s64 	%rd64, %rd802, %rd619;
	setp.eq.s64 	%p333, %rd802, 0;
	add.f32 	%f384, %f487, %f383;
	selp.f32 	%f487, %f384, %f487, %p333;
	mov.u64 	%rd802, %rd64;
$L__BB47_75:
	mov.b64 	{%r1243, %r1248}, %rd802;
	mov.b32 	%r1259, 16;
	mov.b32 	%r1261, -1;
	// begin inline asm
	shfl.sync.down.b32 %r1242, %r1243, %r1259, %r45, %r1261;
	// end inline asm
	// begin inline asm
	shfl.sync.down.b32 %r1247, %r1248, %r1259, %r45, %r1261;
	// end inline asm
	mov.b32 	%r1253, %f487;
	// begin inline asm
	shfl.sync.down.b32 %r1252, %r1253, %r1259, %r45, %r1261;
	// end inline asm
	// begin inline asm
	shfl.sync.down.b32 %r1257, %r1258, %r1259, %r45, %r1261;
	// end inline asm
	add.s32 	%r64, %r1001, 16;
	setp.gt.s32 	%p334, %r64, %r45;
	@%p334 bra 	$L__BB47_77;
	mov.b32 	%f385, %r1252;
	mov.b64 	%rd620, {%r1242, %r1247};
	add.s64 	%rd66, %rd802, %rd620;
	setp.eq.s64 	%p335, %rd802, 0;
	add.f32 	%f386, %f487, %f385;
	selp.f32 	%f487, %f386, %f487, %p335;
	mov.u64 	%rd802, %rd66;
$L__BB47_77:
	not.b32 	%r1262, %r23;
	add.s32 	%r1679, %r1, %r1262;
	add.s64 	%rd68, %rd1, 512;
$L__BB47_78:
	setp.ne.s32 	%p336, %r1678, 101;
	mov.b32 	%r1263, -1;
	vote.sync.all.pred 	%p337, %p336, %r1263;
	not.pred 	%p338, %p337;
	@%p338 bra 	$L__BB47_92;
	mul.wide.s32 	%rd675, %r1679, 16;
	add.s64 	%rd676, %rd68, %rd675;
	add.s64 	%rd674, %rd676, -512;
$L__BB47_80:
	// begin inline asm
	ld.relaxed.gpu.v2.u64 {%rd672, %rd808}, [%rd674];
	// end inline asm
	mov.b64 	{%r1346, %r1678}, %rd672;
	setp.eq.s32 	%p376, %r1678, 99;
	mov.b32 	%r1347, -1;
	vote.sync.any.pred 	%p377, %p376, %r1347;
	@%p377 bra 	$L__BB47_80;
	mov.b32 	%f493, %r1346;
	setp.eq.s32 	%p378, %r1678, 101;
	mov.b32 	%r1368, -1;
	vote.sync.ballot.b32 	%r1370, %p378, %r1368;
	and.b32  	%r1371, %r1370, %r1154;
	or.b32  	%r1372, %r1371, -2147483648;
	add.s32 	%r1373, %r1372, -1;
	not.b32 	%r1374, %r1372;
	and.b32  	%r1375, %r1374, %r1373;
	popc.b32 	%r69, %r1375;
	mov.b64 	{%r1350, %r1355}, %rd808;
	mov.b32 	%r1366, 1;
	// begin inline asm
	shfl.sync.down.b32 %r1349, %r1350, %r1366, %r69, %r1368;
	// end inline asm
	// begin inline asm
	shfl.sync.down.b32 %r1354, %r1355, %r1366, %r69, %r1368;
	// end inline asm
	// begin inline asm
	shfl.sync.down.b32 %r1359, %r1346, %r1366, %r69, %r1368;
	// end inline asm
	// begin inline asm
	shfl.sync.down.b32 %r1364, %r1365, %r1366, %r69, %r1368;
	// end inline asm
	setp.ge.s32 	%p380, %r1001, %r69;
	@%p380 bra 	$L__BB47_83;
	mov.b32 	%f399, %r1359;
	mov.b64 	%rd677, {%r1349, %r1354};
	add.s64 	%rd72, %rd808, %rd677;
	setp.eq.s64 	%p381, %rd808, 0;
	add.f32 	%f400, %f493, %f399;
	selp.f32 	%f493, %f400, %f493, %p381;
	mov.u64 	%rd808, %rd72;
$L__BB47_83:
	mov.b64 	{%r1377, %r1382}, %rd808;
	mov.b32 	%r1393, 2;
	mov.b32 	%r1395, -1;
	// begin inline asm
	shfl.sync.down.b32 %r1376, %r1377, %r1393, %r69, %r1395;
	// end inline asm
	// begin inline asm
	shfl.sync.down.b32 %r1381, %r1382, %r1393, %r69, %r1395;
	// end inline asm
	mov.b32 	%r1387, %f493;
	// begin inline asm
	shfl.sync.down.b32 %r1386, %r1387, %r1393, %r69, %r1395;
	// end inline asm
	// begin inline asm
	shfl.sync.down.b32 %r1391, %r1392, %r1393, %r69, %r1395;
	// end inline asm
	setp.gt.s32 	%p382, %r52, %r69;
	@%p382 bra 	$L__BB47_85;
	mov.b32 	%f401, %r1386;
	mov.b64 	%rd678, {%r1376, %r1381};
	add.s64 	%rd74, %rd808, %rd678;
	setp.eq.s64 	%p383, %rd808, 0;
	add.f32 	%f402, %f493, %f401;
	selp.f32 	%f493, %f402, %f493, %p383;
	mov.u64 	%rd808, %rd74;
$L__BB47_85:
	mov.b64 	{%r1397, %r1402}, %rd808;
	mov.b32 	%r1413, 4;
	mov.b32 	%r1415, -1;
	// begin inline asm
	shfl.sync.down.b32 %r1396, %r1397, %r1413, %r69, %r1415;
	// end inline asm
	// begin inline asm
	shfl.sync.down.b32 %r1401, %r1402, %r1413, %r69, %r1415;
	// end inline asm
	mov.b32 	%r1407, %f493;
	// begin inline asm
	shfl.sync.down.b32 %r1406, %r1407, %r1413, %r69, %r1415;
	// end inline asm
	// begin inline asm
	shfl.sync.down.b32 %r1411, %r1412, %r1413, %r69, %r1415;
	// end inline asm
	setp.gt.s32 	%p384, %r56, %r69;
	@%p384 bra 	$L__BB47_87;
	mov.b32 	%f403, %r1406;
	mov.b64 	%rd679, {%r1396, %r1401};
	add.s64 	%rd76, %rd808, %rd679;
	setp.eq.s64 	%p385, %rd808, 0;
	add.f32 	%f404, %f493, %f403;
	selp.f32 	%f493, %f404, %f493, %p385;
	mov.u64 	%rd808, %rd76;
$L__BB47_87:
	mov.b64 	{%r1417, %r1422}, %rd808;
	mov.b32 	%r1433, 8;
	mov.b32 	%r1435, -1;
	// begin inline asm
	shfl.sync.down.b32 %r1416, %r1417, %r1433, %r69, %r1435;
	// end inline asm
	// begin inline asm
	shfl.sync.down.b32 %r1421, %r1422, %r1433, %r69, %r1435;
	// end inline asm
	mov.b32 	%r1427, %f493;
	// begin inline asm
	shfl.sync.down.b32 %r1426, %r1427, %r1433, %r69, %r1435;
	// end inline asm
	// begin inline asm
	shfl.sync.down.b32 %r1431, %r1432, %r1433, %r69, %r1435;
	// end inline asm
	setp.gt.s32 	%p386, %r60, %r69;
	@%p386 bra 	$L__BB47_89;
	mov.b32 	%f405, %r1426;
	mov.b64 	%rd680, {%r1416, %r1421};
	add.s64 	%rd78, %rd808, %rd680;
	setp.eq.s64 	%p387, %rd808, 0;
	add.f32 	%f406, %f493, %f405;
	selp.f32 	%f493, %f406, %f493, %p387;
	mov.u64 	%rd808, %rd78;
$L__BB47_89:
	mov.b64 	{%r1437, %r1442}, %rd808;
	mov.b32 	%r1453, 16;
	mov.b32 	%r1455, -1;
	// begin inline asm
	shfl.sync.down.b32 %r1436, %r1437, %r1453, %r69, %r1455;
	// end inline asm
	// begin inline asm
	shfl.sync.down.b32 %r1441, %r1442, %r1453, %r69, %r1455;
	// end inline asm
	mov.b32 	%r1447, %f493;
	// begin inline asm
	shfl.sync.down.b32 %r1446, %r1447, %r1453, %r69, %r1455;
	// end inline asm
	// begin inline asm
	shfl.sync.down.b32 %r1451, %r1452, %r1453, %r69, %r1455;
	// end inline asm
	setp.gt.s32 	%p388, %r64, %r69;
	@%p388 bra 	$L__BB47_91;
	mov.b32 	%f407, %r1446;
	mov.b64 	%rd681, {%r1436, %r1441};
	add.s64 	%rd80, %rd808, %rd681;
	setp.eq.s64 	%p389, %rd808, 0;
	add.f32 	%f408, %f493, %f407;
	selp.f32 	%f493, %f408, %f493, %p389;
	mov.u64 	%rd808, %rd80;
$L__BB47_91:
	add.s64 	%rd82, %rd808, %rd802;
	setp.eq.s64 	%p390, %rd802, 0;
	add.f32 	%f409, %f487, %f493;
	selp.f32 	%f487, %f409, %f487, %p390;
	add.s32 	%r1679, %r1679, -32;
	mov.u64 	%rd802, %rd82;
	bra.uni 	$L__BB47_78;
$L__BB47_92:
	@%p320 bra 	$L__BB47_94;
	add.s64 	%rd623, %rd802, %rd52;
	setp.eq.s64 	%p340, %rd52, 0;
	add.f32 	%f387, %f33, %f487;
	selp.f32 	%f388, %f387, %f33, %p340;
	add.s64 	%rd621, %rd54, 512;
	mov.b32 	%r1265, %f388;
	mov.b32 	%r1266, 101;
	mov.b64 	%rd622, {%r1265, %r1266};
	// begin inline asm
	st.relaxed.gpu.v2.u64 [%rd621], {%rd622, %rd623};
	// end inline asm
	st.shared.u64 	[_ZN6thrust24THRUST_300001_SM_1000_NS8cuda_cub4core6detail5shmemE+168], %rd802;
	st.shared.f32 	[_ZN6thrust24THRUST_300001_SM_1000_NS8cuda_cub4core6detail5shmemE+176], %f487;
	st.shared.u64 	[_ZN6thrust24THRUST_300001_SM_1000_NS8cuda_cub4core6detail5shmemE+184], %rd623;
	st.shared.f32 	[_ZN6thrust24THRUST_300001_SM_1000_NS8cuda_cub4core6detail5shmemE+192], %f388;
$L__BB47_94:
	setp.ne.s32 	%p341, %r1001, 0;
	@%p341 bra 	$L__BB47_96;
	st.shared.u64 	[_ZN6thrust24THRUST_300001_SM_1000_NS8cuda_cub4core6detail5shmemE+136], %rd802;
	st.shared.f32 	[_ZN6thrust24THRUST_300001_SM_1000_NS8cuda_cub4core6detail5shmemE+144], %f487;
	mov.u64 	%rd812, %rd802;
	mov.f32 	%f497, %f487;
$L__BB47_96:
	setp.eq.s32 	%p342, %r23, 0;
	bar.sync 	0;
	@%p342 bra 	$L__BB47_98;
	ld.shared.f32 	%f389, [_ZN6thrust24THRUST_300001_SM_1000_NS8cuda_cub4core6detail5shmemE+144];
	ld.shared.u64 	%rd624, [_ZN6thrust24THRUST_300001_SM_1000_NS8cuda_cub4core6detail5shmemE+136];
	add.s64 	%rd84, %rd624, %rd812;
	setp.eq.s64 	%p343, %rd812, 0;
	add.f32 	%f390, %f497, %f389;
	selp.f32 	%f497, %f390, %f497, %p343;
	mov.u64 	%rd812, %rd84;
$L__BB47_98:
	setp.ne.s32 	%p344, %r34, %r35;
	setp.ne.s32 	%p345, %r33, %r34;
	setp.ne.s32 	%p346, %r32, %r33;
	setp.ne.s32 	%p347, %r31, %r32;
	setp.ne.s32 	%p348, %r30, %r31;
	setp.ne.s32 	%p349, %r29, %r30;
	setp.ne.s32 	%p350, %r28, %r29;
	setp.ne.s32 	%p351, %r1677, %r28;
	selp.u64 	%rd625, 1, 0, %p351;
	add.s64 	%rd86, %rd812, %rd625;
	add.f32 	%f391, %f497, %f21;
	selp.f32 	%f62, %f21, %f391, %p351;
	add.s64 	%rd87, %rd44, %rd812;
	add.f32 	%f392, %f62, %f22;
	selp.f32 	%f63, %f22, %f392, %p350;
	add.s64 	%rd88, %rd45, %rd812;
	add.f32 	%f393, %f63, %f23;
	selp.f32 	%f64, %f23, %f393, %p349;
	add.s64 	%rd89, %rd46, %rd812;
	add.f32 	%f394, %f64, %f24;
	selp.f32 	%f65, %f24, %f394, %p348;
	selp.u64 	%rd626, 1, 0, %p347;
	add.s64 	%rd90, %rd89, %rd626;
	add.f32 	%f395, %f65, %f25;
	selp.f32 	%f66, %f25, %f395, %p347;
	add.s64 	%rd91, %rd47, %rd812;
	add.f32 	%f396, %f66, %f26;
	selp.f32 	%f67, %f26, %f396, %p346;
	add.s64 	%rd92, %rd48, %rd812;
	add.f32 	%f397, %f67, %f27;
	selp.f32 	%f68, %f27, %f397, %p345;
	selp.u64 	%rd627, 1, 0, %p344;
	add.s64 	%rd93, %rd92, %rd627;
	add.f32 	%f398, %f68, %f28;
	selp.f32 	%f69, %f28, %f398, %p344;
	ld.shared.u64 	%rd94, [_ZN6thrust24THRUST_300001_SM_1000_NS8cuda_cub4core6detail5shmemE+200];
	ld.shared.u64 	%rd95, [_ZN6thrust24THRUST_300001_SM_1000_NS8cuda_cub4core6detail5shmemE+168];
	setp.lt.s64 	%p352, %rd94, 257;
	@%p352 bra 	$L__BB47_124;
	setp.eq.s32 	%p362, %r1677, %r28;
	bar.sync 	0;
	@%p362 bra 	$L__BB47_101;
	cvt.u32.u64 	%r1267, %rd95;
	cvt.u32.u64 	%r1268, %rd812;
	sub.s32 	%r1269, %r1268, %r1267;
	shl.b32 	%r1270, %r1269, 3;
	mov.u32 	%r1271, _ZN6thrust24THRUST_300001_SM_1000_NS8cuda_cub4core6detail5shmemE;
	add.s32 	%r1272, %r1271, %r1270;
	mov.b32 	%r1273, %f497;
	st.shared.v2.u32 	[%r1272], {%r1677, %r1273};
$L__BB47_101:
	setp.eq.s32 	%p363, %r28, %r29;
	@%p363 bra 	$L__BB47_103;
	cvt.u32.u64 	%r1274, %rd95;
	cvt.u32.u64 	%r1275, %rd86;
	sub.s32 	%r1276, %r1275, %r1274;
	shl.b32 	%r1277, %r1276, 3;
	mov.u32 	%r1278, _ZN6thrust24THRUST_300001_SM_1000_NS8cuda_cub4core6detail5shmemE;
	add.s32 	%r1279, %r1278, %r1277;
	mov.b32 	%r1280, %f62;
	st.shared.v2.u32 	[%r1279], {%r28, %r1280};
$L__BB47_103:
	setp.eq.s32 	%p364, %r29, %r30;
	@%p364 bra 	$L__BB47_105;
	cvt.u32.u64 	%r1281, %rd95;
	cvt.u32.u64 	%r1282, %rd87;
	sub.s32 	%r1283, %r1282, %r1281;
	shl.b32 	%r1284, %r1283, 3;
	mov.u32 	%r1285, _ZN6thrust24THRUST_300001_SM_1000_NS8cuda_cub4core6detail5shmemE;
	add.s32 	%r1286, %r1285, %r1284;
	mov.b32 	%r1287, %f63;
	st.shared.v2.u32 	[%r1286], {%r29, %r1287};
$L__BB47_105:
	setp.eq.s32 	%p365, %r30, %r31;
	@%p365 bra 	$L__BB47_107;
	cvt.u32.u64 	%r1288, %rd95;
	cvt.u32.u64 	%r1289, %rd88;
	sub.s32 	%r1290, %r1289, %r1288;
	shl.b32 	%r1291, %r1290, 3;
	mov.u32 	%r1292, _ZN6thrust24THRUST_300001_SM_1000_NS8cuda_cub4core6detail5shmemE;
	add.s32 	%r1293, %r1292, %r1291;
	mov.b32 	%r1294, %f64;
	st.shared.v2.u32 	[%r1293], {%r30, %r1294};
$L__BB47_107:
	setp.eq.s32 	%p366, %r31, %r32;
	@%p366 bra 	$L__BB47_109;
	cvt.u32.u64 	%r1295, %rd95;
	cvt.u32.u64 	%r1296, %rd89;
	sub.s32 	%r1297, %r1296, %r1295;
	shl.b32 	%r1298, %r1297, 3;
	mov.u32 	%r1299, _ZN6thrust24THRUST_300001_SM_1000_NS8cuda_cub4core6detail5shmemE;
	add.s32 	%r1300, %r1299, %r1298;
	mov.b32 	%r1301, %f65;
	st.shared.v2.u32 	[%r1300], {%r31, %r1301};
$L__BB47_109:
	setp.eq.s32 	%p367, %r32, %r33;
	@%p367 bra 	$L__BB47_111;
	cvt.u32.u64 	%r1302, %rd95;
	cvt.u32.u64 	%r1303, %rd90;
	sub.s32 	%r1304, %r1303, %r1302;
	shl.b32 	%r1305, %r1304, 3;
	mov.u32 	%r1306, _ZN6thrust24THRUST_300001_SM_1000_NS8cuda_cub4core6detail5shmemE;
	add.s32 	%r1307, %r1306, %r1305;
	mov.b32 	%r1308, %f66;
	st.shared.v2.u32 	[%r1307], {%r32, %r1308};
$L__BB47_111:
	setp.eq.s32 	%p368, %r33, %r34;
	@%p368 bra 	$L__BB47_113;
	cvt.u32.u64 	%r1309, %rd95;
	cvt.u32.u64 	%r1310, %rd91;
	sub.s32 	%r1311, %r1310, %r1309;
	shl.b32 	%r1312, %r1311, 3;
	mov.u32 	%r1313, _ZN6thrust24THRUST_300001_SM_1000_NS8cuda_cub4core6detail5shmemE;
	add.s32 	%r1314, %r1313, %r1312;
	mov.b32 	%r1315, %f67;
	st.shared.v2.u32 	[%r1314], {%r33, %r1315};
$L__BB47_113:
	setp.eq.s32 	%p369, %r34, %r35;
	@%p369 bra 	$L__BB47_115;
	cvt.u32.u64 	%r1316, %rd95;
	cvt.u32.u64 	%r1317, %rd92;
	sub.s32 	%r1318, %r1317, %r1316;
	shl.b32 	%r1319, %r1318, 3;
	mov.u32 	%r1320, _ZN6thrust24THRUST_300001_SM_1000_NS8cuda_cub4core6detail5shmemE;
	add.s32 	%r1321, %r1320, %r1319;
	mov.b32 	%r1322, %f68;
	st.shared.v2.u32 	[%r1321], {%r34, %r1322};
$L__BB47_115:
	setp.eq.s32 	%p370, %r35, %r36;
	@%p370 bra 	$L__BB47_117;
	cvt.u32.u64 	%r1323, %rd95;
	cvt.u32.u64 	%r1324, %rd93;
	sub.s32 	%r1325, %r1324, %r1323;
	shl.b32 	%r1326, %r1325, 3;
	mov.u32 	%r1327, _ZN6thrust24THRUST_300001_SM_1000_NS8cuda_cub4core6detail5shmemE;
	add.s32 	%r1328, %r1327, %r1326;
	mov.b32 	%r1329, %f69;
	st.shared.v2.u32 	[%r1328], {%r35, %r1329};
$L__BB47_117:
	bar.sync 	0;
	cvt.u64.u32 	%rd818, %r23;
	setp.le.u64 	%p371, %rd94, %rd818;
	@%p371 bra 	$L__BB47_362;
	not.b64 	%rd655, %rd818;
	add.s64 	%rd97, %rd94, %rd655;
	shr.u64 	%rd656, %rd97, 8;
	add.s64 	%rd657, %rd656, 1;
	and.b64  	%rd814, %rd657, 3;
	and.b64  	%rd658, %rd97, 768;
	setp.eq.s64 	%p372, %rd658, 768;
	@%p372 bra 	$L__BB47_121;
	add.s64 	%rd659, %rd95, %rd818;
	shl.b64 	%rd660, %rd659, 2;
	add.s64 	%rd816, %rd5, %rd660;
	add.s64 	%rd815, %rd4, %rd660;
	shl.b32 	%r1330, %r23, 3;
	mov.u32 	%r1331, _ZN6thrust24THRUST_300001_SM_1000_NS8cuda_cub4core6detail5shmemE;
	add.s32 	%r1680, %r1331, %r1330;
	shl.b64 	%rd661, %rd814, 8;
	add.s64 	%rd818, %rd661, %rd818;
$L__BB47_120:
	.pragma "nounroll";
	ld.shared.v2.u32 	{%r1332, %r1333}, [%r1680];
	st.global.u32 	[%rd815], %r1332;
	st.global.u32 	[%rd816], %r1333;
	add.s64 	%rd816, %rd816, 1024;
	add.s64 	%rd815, %rd815, 1024;
	add.s32 	%r1680, %r1680, 2048;
	add.s64 	%rd814, %rd814, -1;
	setp.ne.s64 	%p373, %rd814, 0;
	@%p373 bra 	$L__BB47_120;
$L__BB47_121:
	setp.lt.u64 	%p374, %rd97, 768;
	@%p374 bra 	$L__BB47_362;
	mov.u32 	%r1336, _ZN6thrust24THRUST_300001_SM_1000_NS8cuda_cub4core6detail5shmemE;
$L__BB47_123:
	cvt.u32.u64 	%r1334, %rd818;
	add.s64 	%rd662, %rd818, %rd95;
	shl.b32 	%r1335, %r1334, 3;
	add.s32 	%r1337, %r1336, %r1335;
	ld.shared.v2.u32 	{%r1338, %r1339}, [%r1337];
	shl.b64 	%rd663, %rd662, 2;
	add.s64 	%rd664, %rd4, %rd663;
	st.global.u32 	[%rd664], %r1338;
	add.s64 	%rd665, %rd5, %rd663;
	st.global.u32 	[%rd665], %r1339;
	and.b64  	%rd666, %rd818, 4294967295;
	add.s64 	%rd667, %rd95, %rd666;
	ld.shared.v2.u32 	{%r1340, %r1341}, [%r1337+2048];
	shl.b64 	%rd668, %rd667, 2;
	add.s64 	%rd669, %rd4, %rd668;
	st.global.u32 	[%rd669+1024], %r1340;
	add.s64 	%rd670, %rd5, %rd668;
	st.global.u32 	[%rd670+1024], %r1341;
	ld.shared.v2.u32 	{%r1342, %r1343}, [%r1337+4096];
	st.global.u32 	[%rd669+2048], %r1342;
	st.global.u32 	[%rd670+2048], %r1343;
	ld.shared.v2.u32 	{%r1344, %r1345}, [%r1337+6144];
	st.global.u32 	[%rd669+3072], %r1344;
	st.global.u32 	[%rd670+3072], %r1345;
	add.s64 	%rd671, %rd818, 1024;
	and.b64  	%rd818, %rd671, 4294967295;
	setp.gt.u64 	%p375, %rd94, %rd818;
	@%p375 bra 	$L__BB47_123;
	bra.uni 	$L__BB47_362;
$L__BB47_124:
	setp.eq.s32 	%p353, %r1677, %r28;
	@%p353 bra 	$L__BB47_126;
	shl.b64 	%rd628, %rd812, 2;
	add.s64 	%rd629, %rd4, %rd628;
	st.global.u32 	[%rd629], %r1677;
	add.s64 	%rd630, %rd5, %rd628;
	st.global.f32 	[%rd630], %f497;
$L__BB47_126:
	setp.eq.s32 	%p354, %r28, %r29;
	@%p354 bra 	$L__BB47_128;
	shl.b64 	%rd631, %rd86, 2;
	add.s64 	%rd632, %rd4, %rd631;
	st.global.u32 	[%rd632], %r28;
	add.s64 	%rd633, %rd5, %rd631;
	st.global.f32 	[%rd633], %f62;
$L__BB47_128:
	setp.eq.s32 	%p355, %r29, %r30;
	@%p355 bra 	$L__BB47_130;
	shl.b64 	%rd634, %rd87, 2;
	add.s64 	%rd635, %rd4, %rd634;
	st.global.u32 	[%rd635], %r29;
	add.s64 	%rd636, %rd5, %rd634;
	st.global.f32 	[%rd636], %f63;
$L__BB47_130:
	setp.eq.s32 	%p356, %r30, %r31;
	@%p356 bra 	$L__BB47_132;
	shl.b64 	%rd637, %rd88, 2;
	add.s64 	%rd638, %rd4, %rd637;
	st.global.u32 	[%rd638], %r30;
	add.s64 	%rd639, %rd5, %rd637;
	st.global.f32 	[%rd639], %f64;
$L__BB47_132:
	setp.eq.s32 	%p357, %r31, %r32;
	@%p357 bra 	$L__BB47_134;
	shl.b64 	%rd640, %rd89, 2;
	add.s64 	%rd641, %rd4, %rd640;
	st.global.u32 	[%rd641], %r31;
	add.s64 	%rd642, %rd5, %rd640;
	st.global.f32 	[%rd642], %f65;
$L__BB47_134:
	setp.eq.s32 	%p358, %r32, %r33;
	@%p358 bra 	$L__BB47_136;
	shl.b64 	%rd643, %rd90, 2;
	add.s64 	%rd644, %rd4, %rd643;
	st.global.u32 	[%rd644], %r32;
	add.s64 	%rd645, %rd5, %rd643;
	st.global.f32 	[%rd645], %f66;
$L__BB47_136:
	setp.eq.s32 	%p359, %r33, %r34;
	@%p359 bra 	$L__BB47_138;
	shl.b64 	%rd646, %rd91, 2;
	add.s64 	%rd647, %rd4, %rd646;
	st.global.u32 	[%rd647], %r33;
	add.s64 	%rd648, %rd5, %rd646;
	st.global.f32 	[%rd648], %f67;
$L__BB47_138:
	setp.eq.s32 	%p360, %r34, %r35;
	@%p360 bra 	$L__BB47_140;
	shl.b64 	%rd649, %rd92, 2;
	add.s64 	%rd650, %rd4, %rd649;
	st.global.u32 	[%rd650], %r34;
	add.s64 	%rd651, %rd5, %rd649;
	st.global.f32 	[%rd651], %f68;
$L__BB47_140:
	setp.eq.s32 	%p361, %r35, %r36;
	@%p361 bra 	$L__BB47_362;
	shl.b64 	%rd652, %rd93, 2;
	add.s64 	%rd653, %rd4, %rd652;
	st.global.u32 	[%rd653], %r35;
	add.s64 	%rd654, %rd5, %rd652;
	st.global.f32 	[%rd654], %f69;
	bra.uni 	$L__BB47_362;
$L__BB47_142:
	setp.lt.s64 	%p13, %rd7, 1;
	@%p13 bra 	$L__BB47_362;
	setp.ne.s32 	%p14, %r1, 0;
	@%p14 bra 	$L__BB47_232;
	cvt.u32.u64 	%r89, %rd220;
	shl.b64 	%rd404, %rd6, 2;
	add.s64 	%rd403, %rd2, %rd404;
	// begin inline asm
	ld.global.nc.u32 %r1689, [%rd403];
	// end inline asm
	mov.u32 	%r91, %tid.x;
	and.b32  	%r759, %r91, 31;
	and.b32  	%r760, %r91, 992;
	mul.lo.s32 	%r761, %r760, 9;
	or.b32  	%r92, %r761, %r759;
	setp.ge.s32 	%p169, %r92, %r89;
	shl.b32 	%r93, %r92, 2;
	cvt.u64.u32 	%rd405, %r93;
	add.s64 	%rd111, %rd403, %rd405;
	mov.u32 	%r1681, %r1689;
	@%p169 bra 	$L__BB47_146;
	// begin inline asm
	ld.global.nc.u32 %r1681, [%rd111];
	// end inline asm
$L__BB47_146:
	add.s32 	%r96, %r92, 32;
	setp.ge.s32 	%p170, %r96, %r89;
	mov.u32 	%r1682, %r1689;
	@%p170 bra 	$L__BB47_148;
	add.s64 	%rd407, %rd111, 128;
	// begin inline asm
	ld.global.nc.u32 %r1682, [%rd407];
	// end inline asm
$L__BB47_148:
	add.s32 	%r99, %r92, 64;
	setp.ge.s32 	%p171, %r99, %r89;
	mov.u32 	%r1683, %r1689;
	@%p171 bra 	$L__BB47_150;
	add.s64 	%rd408, %rd111, 256;
	// begin inline asm
	ld.global.nc.u32 %r1683, [%rd408];
	// end inline asm
$L__BB47_150:
	add.s32 	%r102, %r92, 96;
	setp.ge.s32 	%p172, %r102, %r89;
	mov.u32 	%r1684, %r1689;
	@%p172 bra 	$L__BB47_152;
	add.s64 	%rd409, %rd111, 384;
	// begin inline asm
	ld.global.nc.u32 %r1684, [%rd409];
	// end inline asm
$L__BB47_152:
	add.s32 	%r105, %r92, 128;
	setp.ge.s32 	%p173, %r105, %r89;
	mov.u32 	%r1685, %r1689;
	@%p173 bra 	$L__BB47_154;
	add.s64 	%rd410, %rd111, 512;
	// begin inline asm
	ld.global.nc.u32 %r1685, [%rd410];
	// end inline asm
$L__BB47_154:
	add.s32 	%r108, %r92, 160;
	setp.ge.s32 	%p174, %r108, %r89;
	mov.u32 	%r1686, %r1689;
	@%p174 bra 	$L__BB47_156;
	add.s64 	%rd411, %rd111, 640;
	// begin inline asm
	ld.global.nc.u32 %r1686, [%rd411];
	// end inline asm
$L__BB47_156:
	add.s32 	%r111, %r92, 192;
	setp.ge.s32 	%p175, %r111, %r89;
	mov.u32 	%r1687, %r1689;
	@%p175 bra 	$L__BB47_158;
	add.s64 	%rd412, %rd111, 768;
	// begin inline asm
	ld.global.nc.u32 %r1687, [%rd412];
	// end inline asm
$L__BB47_158:
	add.s32 	%r114, %r92, 224;
	setp.ge.s32 	%p176, %r114, %r89;
	mov.u32 	%r1688, %r1689;
	@%p176 bra 	$L__BB47_160;
	add.s64 	%rd413, %rd111, 896;
	// begin inline asm
	ld.global.nc.u32 %r1688, [%rd413];
	// end inline asm
$L__BB47_160:
	add.s32 	%r117, %r92, 256;
	setp.ge.s32 	%p177, %r117, %r89;
	@%p177 bra 	$L__BB47_162;
	add.s64 	%rd414, %rd111, 1024;
	// begin inline asm
	ld.global.nc.u32 %r1689, [%rd414];
	// end inline asm
$L__BB47_162:
	setp.ge.s32 	%p178, %r92, %r89;
	// begin inline asm
	mov.u32 %r771, %laneid;
	// end inline asm
	shr.u32 	%r121, %r91, 5;
	mad.lo.s32 	%r773, %r121, 288, %r771;
	shl.b32 	%r774, %r773, 2;
	mov.u32 	%r775, _ZN6thrust24THRUST_300001_SM_1000_NS8cuda_cub4core6detail5shmemE;
	add.s32 	%r122, %r775, %r774;
	st.shared.u32 	[%r122], %r1681;
	st.shared.u32 	[%r122+128], %r1682;
	st.shared.u32 	[%r122+256], %r1683;
	st.shared.u32 	[%r122+384], %r1684;
	st.shared.u32 	[%r122+512], %r1685;
	st.shared.u32 	[%r122+640], %r1686;
	st.shared.u32 	[%r122+768], %r1687;
	st.shared.u32 	[%r122+896], %r1688;
	st.shared.u32 	[%r122+1024], %r1689;
	bar.warp.sync 	-1;
	shl.b32 	%r776, %r771, 5;
	add.s32 	%r123, %r122, %r776;
	ld.shared.u32 	%r124, [%r123];
	ld.shared.u32 	%r125, [%r123+4];
	ld.shared.u32 	%r126, [%r123+8];
	ld.shared.u32 	%r127, [%r123+12];
	ld.shared.u32 	%r128, [%r123+16];
	ld.shared.u32 	%r129, [%r123+20];
	ld.shared.u32 	%r130, [%r123+24];
	ld.shared.u32 	%r131, [%r123+28];
	ld.shared.u32 	%r132, [%r123+32];
	bar.sync 	0;
	add.s64 	%rd415, %rd3, %rd404;
	// begin inline asm
	ld.global.nc.u32 %r1698, [%rd415];
	// end inline asm
	add.s64 	%rd112, %rd415, %rd405;
	mov.u32 	%r1690, %r1698;
	@%p178 bra 	$L__BB47_164;
	// begin inline asm
	ld.global.nc.u32 %r1690, [%rd112];
	// end inline asm
$L__BB47_164:
	setp.ge.s32 	%p179, %r96, %r89;
	mov.u32 	%r1691, %r1698;
	@%p179 bra 	$L__BB47_166;
	add.s64 	%rd419, %rd112, 128;
	// begin inline asm
	ld.global.nc.u32 %r1691, [%rd419];
	// end inline asm
$L__BB47_166:
	setp.ge.s32 	%p180, %r99, %r89;
	mov.u32 	%r1692, %r1698;
	@%p180 bra 	$L__BB47_168;
	add.s64 	%rd420, %rd112, 256;
	// begin inline asm
	ld.global.nc.u32 %r1692, [%rd420];
	// end inline asm
$L__BB47_168:
	setp.ge.s32 	%p181, %r102, %r89;
	mov.u32 	%r1693, %r1698;
	@%p181 bra 	$L__BB47_170;
	add.s64 	%rd421, %rd112, 384;
	// begin inline asm
	ld.global.nc.u32 %r1693, [%rd421];
	// end inline asm
$L__BB47_170:
	setp.ge.s32 	%p182, %r105, %r89;
	mov.u32 	%r1694, %r1698;
	@%p182 bra 	$L__BB47_172;
	add.s64 	%rd422, %rd112, 512;
	// begin inline asm
	ld.global.nc.u32 %r1694, [%rd422];
	// end inline asm
$L__BB47_172:
	setp.ge.s32 	%p183, %r108, %r89;
	mov.u32 	%r1695, %r1698;
	@%p183 bra 	$L__BB47_174;
	add.s64 	%rd423, %rd112, 640;
	// begin inline asm
	ld.global.nc.u32 %r1695, [%rd423];
	// end inline asm
$L__BB47_174:
	setp.ge.s32 	%p184, %r111, %r89;
	mov.u32 	%r1696, %r1698;
	@%p184 bra 	$L__BB47_176;
	add.s64 	%rd424, %rd112, 768;
	// begin inline asm
	ld.global.nc.u32 %r1696, [%rd424];
	// end inline asm
$L__BB47_176:
	setp.ge.s32 	%p185, %r114, %r89;
	mov.u32 	%r1697, %r1698;
	@%p185 bra 	$L__BB47_178;
	add.s64 	%rd425, %rd112, 896;
	// begin inline asm
	ld.global.nc.u32 %r1697, [%rd425];
	// end inline asm
$L__BB47_178:
	setp.ge.s32 	%p186, %r117, %r89;
	@%p186 bra 	$L__BB47_180;
	add.s64 	%rd426, %rd112, 1024;
	// begin inline asm
	ld.global.nc.u32 %r1698, [%rd426];
	// end inline asm
$L__BB47_180:
	st.shared.u32 	[%r122], %r1690;
	st.shared.u32 	[%r122+128], %r1691;
	st.shared.u32 	[%r122+256], %r1692;
	st.shared.u32 	[%r122+384], %r1693;
	st.shared.u32 	[%r122+512], %r1694;
	st.shared.u32 	[%r122+640], %r1695;
	st.shared.u32 	[%r122+768], %r1696;
	st.shared.u32 	[%r122+896], %r1697;
	st.shared.u32 	[%r122+1024], %r1698;
	bar.warp.sync 	-1;
	ld.shared.f32 	%f70, [%r123];
	ld.shared.f32 	%f71, [%r123+4];
	ld.shared.f32 	%f72, [%r123+8];
	ld.shared.f32 	%f73, [%r123+12];
	ld.shared.f32 	%f74, [%r123+16];
	ld.shared.f32 	%f75, [%r123+20];
	ld.shared.f32 	%f76, [%r123+24];
	ld.shared.f32 	%f77, [%r123+28];
	ld.shared.f32 	%f78, [%r123+32];
	bar.sync 	0;
	shl.b32 	%r787, %r91, 2;
	add.s32 	%r789, %r775, %r787;
	add.s32 	%r152, %r789, 1240;
	st.shared.u32 	[%r789+1240], %r132;
	bar.sync 	0;
	setp.eq.s32 	%p187, %r91, 0;
	mov.b64 	%rd819, 1;
	@%p187 bra 	$L__BB47_182;
	ld.shared.u32 	%r1699, [%r152+-4];
	setp.ne.s32 	%p188, %r1699, %r124;
	selp.u64 	%rd819, 1, 0, %p188;
$L__BB47_182:
	setp.eq.s32 	%p189, %r91, 0;
	setp.ne.s32 	%p190, %r124, %r125;
	setp.ne.s32 	%p191, %r125, %r126;
	setp.ne.s32 	%p192, %r126, %r127;
	setp.ne.s32 	%p193, %r127, %r128;
	setp.ne.s32 	%p194, %r128, %r129;
	setp.ne.s32 	%p195, %r129, %r130;
	setp.ne.s32 	%p196, %r130, %r131;
	setp.ne.s32 	%p197, %r131, %r132;
	mul.lo.s32 	%r910, %r91, 9;
	cvt.u64.u32 	%rd428, %r910;
	setp.eq.s64 	%p198, %rd7, %rd428;
	selp.u64 	%rd429, 1, 0, %p198;
	selp.b64 	%rd430, %rd429, %rd819, %p198;
	selp.b64 	%rd115, %rd429, %rd430, %p189;
	add.s32 	%r911, %r910, 1;
	cvt.u64.u32 	%rd431, %r911;
	setp.eq.s64 	%p199, %rd7, %rd431;
	or.pred  	%p200, %p199, %p190;
	selp.u64 	%rd432, 1, 0, %p200;
	add.s32 	%r912, %r910, 2;
	cvt.u64.u32 	%rd433, %r912;
	setp.eq.s64 	%p201, %rd7, %rd433;
	or.pred  	%p1, %p201, %p191;
	selp.u64 	%rd434, 1, 0, %p1;
	add.s32 	%r913, %r910, 3;
	cvt.u64.u32 	%rd435, %r913;
	setp.eq.s64 	%p202, %rd7, %rd435;
	or.pred  	%p2, %p202, %p192;
	selp.u64 	%rd436, 1, 0, %p2;
	add.s32 	%r914, %r910, 4;
	cvt.u64.u32 	%rd437, %r914;
	setp.eq.s64 	%p203, %rd7, %rd437;
	or.pred  	%p3, %p203, %p193;
	selp.u64 	%rd438, 1, 0, %p3;
	add.s32 	%r915, %r910, 5;
	cvt.u64.u32 	%rd439, %r915;
	setp.eq.s64 	%p204, %rd7, %rd439;
	or.pred  	%p205, %p204, %p194;
	selp.u64 	%rd440, 1, 0, %p205;
	add.s32 	%r916, %r910, 6;
	cvt.u64.u32 	%rd441, %r916;
	setp.eq.s64 	%p206, %rd7, %rd441;
	or.pred  	%p4, %p206, %p195;
	selp.u64 	%rd442, 1, 0, %p4;
	add.s32 	%r917, %r910, 7;
	cvt.u64.u32 	%rd443, %r917;
	setp.eq.s64 	%p207, %rd7, %rd443;
	or.pred  	%p5, %p207, %p196;
	selp.u64 	%rd444, 1, 0, %p5;
	add.s32 	%r918, %r910, 8;
	cvt.u64.u32 	%rd445, %r918;
	setp.eq.s64 	%p208, %rd7, %rd445;
	or.pred  	%p209, %p208, %p197;
	selp.u64 	%rd446, 1, 0, %p209;
	add.s64 	%rd116, %rd115, %rd432;
	add.f32 	%f236, %f70, %f71;
	selp.f32 	%f237, %f71, %f236, %p200;
	add.s64 	%rd117, %rd116, %rd434;
	add.f32 	%f238, %f237, %f72;
	selp.f32 	%f239, %f72, %f238, %p1;
	add.s64 	%rd118, %rd117, %rd436;
	add.f32 	%f240, %f239, %f73;
	selp.f32 	%f241, %f73, %f240, %p2;
	add.s64 	%rd119, %rd118, %rd438;
	add.f32 	%f242, %f241, %f74;
	selp.f32 	%f243, %f74, %f242, %p3;
	add.s64 	%rd120, %rd119, %rd440;
	add.f32 	%f244, %f243, %f75;
	selp.f32 	%f245, %f75, %f244, %p205;
	add.s64 	%rd121, %rd120, %rd442;
	add.f32 	%f246, %f245, %f76;
	selp.f32 	%f247, %f76, %f246, %p4;
	add.s64 	%rd122, %rd121, %rd444;
	add.f32 	%f248, %f247, %f77;
	selp.f32 	%f249, %f77, %f248, %p5;
	add.s64 	%rd447, %rd122, %rd446;
	mov.b64 	{%r791, %r796}, %rd447;
	add.f32 	%f250, %f249, %f78;
	selp.f32 	%f251, %f78, %f250, %p209;
	mov.b32 	%r907, 1;
	mov.b32 	%r908, 0;
	mov.b32 	%r909, -1;
	// begin inline asm
	shfl.sync.up.b32 %r790, %r791, %r907, %r908, %r909;
	// end inline asm
	// begin inline asm
	shfl.sync.up.b32 %r795, %r796, %r907, %r908, %r909;
	// end inline asm
	mov.b64 	%rd448, {%r790, %r795};
	mov.b32 	%r801, %f251;
	// begin inline asm
	shfl.sync.up.b32 %r800, %r801, %r907, %r908, %r909;
	// end inline asm
	mov.b32 	%f252, %r800;
	// begin inline asm
	shfl.sync.up.b32 %r805, %r806, %r907, %r908, %r909;
	// end inline asm
	setp.eq.s64 	%p210, %rd447, 0;
	add.f32 	%f253, %f251, %f252;
	selp.f32 	%f254, %f253, %f251, %p210;
	setp.lt.s32 	%p211, %r771, 1;
	selp.b64 	%rd449, 0, %rd448, %p211;
	add.s64 	%rd450, %rd449, %rd447;
	mov.b64 	{%r811, %r816}, %rd450;
	selp.f32 	%f255, %f251, %f254, %p211;
	mov.b32 	%r827, 2;
	// begin inline asm
	shfl.sync.up.b32 %r810, %r811, %r827, %r908, %r909;
	// end inline asm
	// begin inline asm
	shfl.sync.up.b32 %r815, %r816, %r827, %r908, %r909;
	// end inline asm
	mov.b64 	%rd451, {%r810, %r815};
	mov.b32 	%r821, %f255;
	// begin inline asm
	shfl.sync.up.b32 %r820, %r821, %r827, %r908, %r909;
	// end inline asm
	mov.b32 	%f256, %r820;
	// begin inline asm
	shfl.sync.up.b32 %r825, %r826, %r827, %r908, %r909;
	// end inline asm
	setp.eq.s64 	%p212, %rd450, 0;
	add.f32 	%f257, %f255, %f256;
	selp.f32 	%f258, %f257, %f255, %p212;
	setp.lt.s32 	%p213, %r771, 2;
	selp.b64 	%rd452, 0, %rd451, %p213;
	add.s64 	%rd453, %rd452, %rd450;
	mov.b64 	{%r831, %r836}, %rd453;
	selp.f32 	%f259, %f255, %f258, %p213;
	mov.b32 	%r847, 4;
	// begin inline asm
	shfl.sync.up.b32 %r830, %r831, %r847, %r908, %r909;
	// end inline asm
	// begin inline asm
	shfl.sync.up.b32 %r835, %r836, %r847, %r908, %r909;
	// end inline asm
	mov.b64 	%rd454, {%r830, %r835};
	mov.b32 	%r841, %f259;
	// begin inline asm
	shfl.sync.up.b32 %r840, %r841, %r847, %r908, %r909;
	// end inline asm
	mov.b32 	%f260, %r840;
	// begin inline asm
	shfl.sync.up.b32 %r845, %r846, %r847, %r908, %r909;
	// end inline asm
	setp.eq.s64 	%p214, %rd453, 0;
	add.f32 	%f261, %f259, %f260;
	selp.f32 	%f262, %f261, %f259, %p214;
	setp.lt.s32 	%p215, %r771, 4;
	selp.b64 	%rd455, 0, %rd454, %p215;
	add.s64 	%rd456, %rd455, %rd453;
	mov.b64 	{%r851, %r856}, %rd456;
	selp.f32 	%f263, %f259, %f262, %p215;
	mov.b32 	%r867, 8;
	// begin inline asm
	shfl.sync.up.b32 %r850, %r851, %r867, %r908, %r909;
	// end inline asm
	// begin inline asm
	shfl.sync.up.b32 %r855, %r856, %r867, %r908, %r909;
	// end inline asm
	mov.b64 	%rd457, {%r850, %r855};
	mov.b32 	%r861, %f263;
	// begin inline asm
	shfl.sync.up.b32 %r860, %r861, %r867, %r908, %r909;
	// end inline asm
	mov.b32 	%f264, %r860;
	// begin inline asm
	shfl.sync.up.b32 %r865, %r866, %r867, %r908, %r909;
	// end inline asm
	setp.eq.s64 	%p216, %rd456, 0;
	add.f32 	%f265, %f263, %f264;
	selp.f32 	%f266, %f265, %f263, %p216;
	setp.lt.s32 	%p217, %r771, 8;
	selp.b64 	%rd458, 0, %rd457, %p217;
	add.s64 	%rd459, %rd458, %rd456;
	mov.b64 	{%r871, %r876}, %rd459;
	selp.f32 	%f267, %f263, %f266, %p217;
	mov.b32 	%r887, 16;
	// begin inline asm
	shfl.sync.up.b32 %r870, %r871, %r887, %r908, %r909;
	// end inline asm
	// begin inline asm
	shfl.sync.up.b32 %r875, %r876, %r887, %r908, %r909;
	// end inline asm
	mov.b64 	%rd460, {%r870, %r875};
	mov.b32 	%r881, %f267;
	// begin inline asm
	shfl.sync.up.b32 %r880, %r881, %r887, %r908, %r909;
	// end inline asm
	mov.b32 	%f268, %r880;
	// begin inline asm
	shfl.sync.up.b32 %r885, %r886, %r887, %r908, %r909;
	// end inline asm
	setp.eq.s64 	%p218, %rd459, 0;
	add.f32 	%f269, %f267, %f268;
	selp.f32 	%f79, %f269, %f267, %p218;
	setp.lt.s32 	%p219, %r771, 16;
	selp.b64 	%rd461, 0, %rd460, %p219;
	add.s64 	%rd123, %rd461, %rd459;
	mov.b64 	{%r891, %r896}, %rd123;
	selp.f32 	%f270, %f267, %f79, %p219;
	// begin inline asm
	shfl.sync.up.b32 %r890, %r891, %r907, %r908, %r909;
	// end inline asm
	// begin inline asm
	shfl.sync.up.b32 %r895, %r896, %r907, %r908, %r909;
	// end inline asm
	mov.b32 	%r901, %f270;
	// begin inline asm
	shfl.sync.up.b32 %r900, %r901, %r907, %r908, %r909;
	// end inline asm
	// begin inline asm
	shfl.sync.up.b32 %r905, %r906, %r907, %r908, %r909;
	// end inline asm
	setp.ne.s32 	%p220, %r771, 31;
	@%p220 bra 	$L__BB47_184;
	shl.b32 	%r919, %r121, 4;
	mov.u32 	%r920, _ZN6thrust24THRUST_300001_SM_1000_NS8cuda_cub4core6detail5shmemE;
	add.s32 	%r921, %r920, %r919;
	st.shared.u64 	[%r921], %rd123;
	st.shared.f32 	[%r921+8], %f79;
$L__BB47_184:
	mov.b64 	%rd462, {%r890, %r895};
	mov.b32 	%f271, %r900;
	bar.sync 	0;
	ld.shared.u64 	%rd463, [_ZN6thrust24THRUST_300001_SM_1000_NS8cuda_cub4core6detail5shmemE];
	ld.shared.f32 	%f272, [_ZN6thrust24THRUST_300001_SM_1000_NS8cuda_cub4core6detail5shmemE+8];
	ld.shared.u64 	%rd464, [_ZN6thrust24THRUST_300001_SM_1000_NS8cuda_cub4core6detail5shmemE+16];
	ld.shared.f32 	%f273, [_ZN6thrust24THRUST_300001_SM_1000_NS8cuda_cub4core6detail5shmemE+24];
	add.s64 	%rd465, %rd464, %rd463;
	setp.eq.s64 	%p221, %rd464, 0;
	add.f32 	%f274, %f272, %f273;
	selp.f32 	%f275, %f274, %f273, %p221;
	setp.eq.s32 	%p222, %r121, 2;
	selp.b64 	%rd466, %rd465, %rd463, %p222;
	selp.f32 	%f276, %f275, %f272, %p222;
	ld.shared.u64 	%rd467, [_ZN6thrust24THRUST_300001_SM_1000_NS8cuda_cub4core6detail5shmemE+32];
	ld.shared.f32 	%f277, [_ZN6thrust24THRUST_300001_SM_1000_NS8cuda_cub4core6detail5shmemE+40];
	add.s64 	%rd468, %rd467, %rd465;
	setp.eq.s64 	%p223, %rd467, 0;
	add.f32 	%f278, %f275, %f277;
	selp.f32 	%f279, %f278, %f277, %p223;
	setp.eq.s32 	%p224, %r121, 3;
	selp.b64 	%rd469, %rd468, %rd466, %p224;
	selp.f32 	%f280, %f279, %f276, %p224;
	ld.shared.u64 	%rd470, [_ZN6thrust24THRUST_300001_SM_1000_NS8cuda_cub4core6detail5shmemE+48];
	ld.shared.f32 	%f281, [_ZN6thrust24THRUST_300001_SM_1000_NS8cuda_cub4core6detail5shmemE+56];
	add.s64 	%rd471, %rd470, %rd468;
	setp.eq.s64 	%p225, %rd470, 0;
	add.f32 	%f282, %f279, %f281;
	selp.f32 	%f283, %f282, %f281, %p225;
	setp.eq.s32 	%p226, %r121, 4;
	selp.b64 	%rd472, %rd471, %rd469, %p226;
	selp.f32 	%f284, %f283, %f280, %p226;
	ld.shared.u64 	%rd473, [_ZN6thrust24THRUST_300001_SM_1000_NS8cuda_cub4core6detail5shmemE+64];
	ld.shared.f32 	%f285, [_ZN6thrust24THRUST_300001_SM_1000_NS8cuda_cub4core6detail5shmemE+72];
	add.s64 	%rd474, %rd473, %rd471;
	setp.eq.s64 	%p227, %rd473, 0;
	add.f32 	%f286, %f283, %f285;
	selp.f32 	%f287, %f286, %f285, %p227;
	setp.eq.s32 	%p228, %r121, 5;
	selp.b64 	%rd475, %rd474, %rd472, %p228;
	selp.f32 	%f288, %f287, %f284, %p228;
	ld.shared.u64 	%rd476, [_ZN6thrust24THRUST_300001_SM_1000_NS8cuda_cub4core6detail5shmemE+80];
	ld.shared.f32 	%f289, [_ZN6thrust24THRUST_300001_SM_1000_NS8cuda_cub4core6detail5shmemE+88];
	add.s64 	%rd477, %rd476, %rd474;
	setp.eq.s64 	%p229, %rd476, 0;
	add.f32 	%f290, %f287, %f289;
	selp.f32 	%f291, %f290, %f289, %p229;
	setp.eq.s32 	%p230, %r121, 6;
	selp.b64 	%rd478, %rd477, %rd475, %p230;
	selp.f32 	%f292, %f291, %f288, %p230;
	ld.shared.u64 	%rd479, [_ZN6thrust24THRUST_300001_SM_1000_NS8cuda_cub4core6detail5shmemE+96];
	ld.shared.f32 	%f293, [_ZN6thrust24THRUST_300001_SM_1000_NS8cuda_cub4core6detail5shmemE+104];
	add.s64 	%rd480, %rd479, %rd477;
	setp.eq.s64 	%p231, %rd479, 0;
	add.f32 	%f294, %f291, %f293;
	selp.f32 	%f295, %f294, %f293, %p231;
	setp.eq.s32 	%p232, %r121, 7;
	selp.b64 	%rd481, %rd480, %rd478, %p232;
	selp.f32 	%f296, %f295, %f292, %p232;
	ld.shared.u64 	%rd482, [_ZN6thrust24THRUST_300001_SM_1000_NS8cuda_cub4core6detail5shmemE+112];
	ld.shared.f32 	%f297, [_ZN6thrust24THRUST_300001_SM_1000_NS8cuda_cub4core6detail5shmemE+120];
	add.s64 	%rd825, %rd482, %rd480;
	setp.eq.s64 	%p233, %rd482, 0;
	add.f32 	%f298, %f295, %f297;
	selp.f32 	%f80, %f298, %f297, %p233;
	setp.eq.s64 	%p234, %rd481, 0;
	add.f32 	%f299, %f296, 0f00000000;
	selp.f32 	%f300, %f299, %f296, %p234;
	setp.lt.u32 	%p235, %r91, 32;
	selp.b64 	%rd483, 0, %rd481, %p235;
	selp.f32 	%f301, 0f00000000, %f300, %p235;
	setp.eq.s64 	%p236, %rd462, 0;
	add.f32 	%f302, %f301, %f271;
	selp.f32 	%f303, %f302, %f271, %p236;
	setp.eq.s32 	%p237, %r771, 0;
	selp.b64 	%rd484, 0, %rd462, %p237;
	add.s64 	%rd125, %rd483, %rd484;
	selp.f32 	%f81, %f301, %f303, %p237;
	add.s64 	%rd126, %rd125, %rd115;
	setp.eq.s64 	%p238, %rd115, 0;
	add.f32 	%f304, %f70, %f81;
	selp.f32 	%f82, %f304, %f70, %p238;
	add.s64 	%rd127, %rd116, %rd125;
	add.f32 	%f305, %f82, %f71;
	mul.lo.s32 	%r922, %r91, 9;
	add.s32 	%r923, %r922, 1;
	cvt.u64.u32 	%rd485, %r923;
	setp.eq.s64 	%p239, %rd7, %rd485;
	setp.ne.s32 	%p240, %r124, %r125;
	selp.f32 	%f306, %f71, %f305, %p240;
	selp.f32 	%f83, %f71, %f306, %p239;
	add.s64 	%rd128, %rd117, %rd125;
	add.f32 	%f307, %f83, %f72;
	selp.f32 	%f84, %f72, %f307, %p1;
	add.s64 	%rd129, %rd118, %rd125;
	add.f32 	%f308, %f84, %f73;
	selp.f32 	%f85, %f73, %f308, %p2;
	add.s64 	%rd130, %rd119, %rd125;
	add.f32 	%f309, %f85, %f74;
	selp.f32 	%f86, %f74, %f309, %p3;
	add.s64 	%rd131, %rd120, %rd125;
	add.f32 	%f310, %f86, %f75;
	add.s32 	%r924, %r922, 5;
	cvt.u64.u32 	%rd486, %r924;
	setp.eq.s64 	%p241, %rd7, %rd486;
	setp.ne.s32 	%p242, %r128, %r129;
	selp.f32 	%f311, %f75, %f310, %p242;
	selp.f32 	%f87, %f75, %f311, %p241;
	add.s64 	%rd132, %rd121, %rd125;
	add.f32 	%f312, %f87, %f76;
	selp.f32 	%f88, %f76, %f312, %p4;
	add.s64 	%rd133, %rd122, %rd125;
	add.f32 	%f313, %f88, %f77;
	selp.f32 	%f89, %f77, %f313, %p5;
	setp.lt.s64 	%p243, %rd825, 257;
	@%p243 bra 	$L__BB47_210;
	bar.sync 	0;
	@%p238 bra 	$L__BB47_187;
	cvt.u32.u64 	%r928, %rd125;
	shl.b32 	%r929, %r928, 3;
	mov.u32 	%r930, _ZN6thrust24THRUST_300001_SM_1000_NS8cuda_cub4core6detail5shmemE;
	add.s32 	%r931, %r930, %r929;
	mov.b32 	%r932, %f81;
	st.shared.v2.u32 	[%r931], {%r1699, %r932};
$L__BB47_187:
	mad.lo.s32 	%r933, %r91, 9, 1;
	cvt.u64.u32 	%rd517, %r933;
	setp.ne.s64 	%p260, %rd7, %rd517;
	setp.eq.s32 	%p261, %r124, %r125;
	and.pred  	%p262, %p260, %p261;
	@%p262 bra 	$L__BB47_189;
	cvt.u32.u64 	%r934, %rd126;
	shl.b32 	%r935, %r934, 3;
	mov.u32 	%r936, _ZN6thrust24THRUST_300001_SM_1000_NS8cuda_cub4core6detail5shmemE;
	add.s32 	%r937, %r936, %r935;
	mov.b32 	%r938, %f82;
	st.shared.v2.u32 	[%r937], {%r124, %r938};
$L__BB47_189:
	not.pred 	%p263, %p1;
	@%p263 bra 	$L__BB47_191;
	cvt.u32.u64 	%r939, %rd127;
	shl.b32 	%r940, %r939, 3;
	mov.u32 	%r941, _ZN6thrust24THRUST_300001_SM_1000_NS8cuda_cub4core6detail5shmemE;
	add.s32 	%r942, %r941, %r940;
	mov.b32 	%r943, %f83;
	st.shared.v2.u32 	[%r942], {%r125, %r943};
$L__BB47_191:
	not.pred 	%p264, %p2;
	@%p264 bra 	$L__BB47_193;
	cvt.u32.u64 	%r944, %rd128;
	shl.b32 	%r945, %r944, 3;
	mov.u32 	%r946, _ZN6thrust24THRUST_300001_SM_1000_NS8cuda_cub4core6detail5shmemE;
	add.s32 	%r947, %r946, %r945;
	mov.b32 	%r948, %f84;
	st.shared.v2.u32 	[%r947], {%r126, %r948};
$L__BB47_193:
	not.pred 	%p265, %p3;
	@%p265 bra 	$L__BB47_195;
	cvt.u32.u64 	%r949, %rd129;
	shl.b32 	%r950, %r949, 3;
	mov.u32 	%r951, _ZN6thrust24THRUST_300001_SM_1000_NS8cuda_cub4core6detail5shmemE;
	add.s32 	%r952, %r951, %r950;
	mov.b32 	%r953, %f85;
	st.shared.v2.u32 	[%r952], {%r127, %r953};
$L__BB47_195:
	mad.lo.s32 	%r954, %r91, 9, 5;
	cvt.u64.u32 	%rd518, %r954;
	setp.ne.s64 	%p266, %rd7, %rd518;
	setp.eq.s32 	%p267, %r128, %r129;
	and.pred  	%p268, %p266, %p267;
	@%p268 bra 	$L__BB47_197;
	cvt.u32.u64 	%r955, %rd130;
	shl.b32 	%r956, %r955, 3;
	mov.u32 	%r957, _ZN6thrust24THRUST_300001_SM_1000_NS8cuda_cub4core6detail5shmemE;
	add.s32 	%r958, %r957, %r956;
	mov.b32 	%r959, %f86;
	st.shared.v2.u32 	[%r958], {%r128, %r959};
$L__BB47_197:
	not.pred 	%p269, %p4;
	@%p269 bra 	$L__BB47_199;
	cvt.u32.u64 	%r960, %rd131;
	shl.b32 	%r961, %r960, 3;
	mov.u32 	%r962, _ZN6thrust24THRUST_300001_SM_1000_NS8cuda_cub4core6detail5shmemE;
	add.s32 	%r963, %r962, %r961;
	mov.b32 	%r964, %f87;
	st.shared.v2.u32 	[%r963], {%r129, %r964};
$L__BB47_199:
	not.pred 	%p270, %p5;
	@%p270 bra 	$L__BB47_201;
	cvt.u32.u64 	%r965, %rd132;
	shl.b32 	%r966, %r965, 3;
	mov.u32 	%r967, _ZN6thrust24THRUST_300001_SM_1000_NS8cuda_cub4core6detail5shmemE;
	add.s32 	%r968, %r967, %r966;
	mov.b32 	%r969, %f88;
	st.shared.v2.u32 	[%r968], {%r130, %r969};
$L__BB47_201:
	mad.lo.s32 	%r970, %r91, 9, 8;
	cvt.u64.u32 	%rd519, %r970;
	setp.ne.s64 	%p271, %rd7, %rd519;
	setp.eq.s32 	%p272, %r131, %r132;
	and.pred  	%p273, %p271, %p272;
	@%p273 bra 	$L__BB47_203;
	cvt.u32.u64 	%r971, %rd133;
	shl.b32 	%r972, %r971, 3;
	mov.u32 	%r973, _ZN6thrust24THRUST_300001_SM_1000_NS8cuda_cub4core6detail5shmemE;
	add.s32 	%r974, %r973, %r972;
	mov.b32 	%r975, %f89;
	st.shared.v2.u32 	[%r974], {%r131, %r975};
$L__BB47_203:
	bar.sync 	0;
	cvt.u64.u32 	%rd824, %r91;
	setp.le.u64 	%p274, %rd825, %rd824;
	@%p274 bra 	$L__BB47_228;
	not.b64 	%rd520, %rd824;
	add.s64 	%rd135, %rd825, %rd520;
	shr.u64 	%rd521, %rd135, 8;
	add.s64 	%rd522, %rd521, 1;
	and.b64  	%rd820, %rd522, 3;
	and.b64  	%rd523, %rd135, 768;
	setp.eq.s64 	%p275, %rd523, 768;
	@%p275 bra 	$L__BB47_207;
	shl.b64 	%rd524, %rd824, 2;
	add.s64 	%rd822, %rd5, %rd524;
	add.s64 	%rd821, %rd4, %rd524;
	shl.b32 	%r976, %r91, 3;
	mov.u32 	%r977, _ZN6thrust24THRUST_300001_SM_1000_NS8cuda_cub4core6detail5shmemE;
	add.s32 	%r1700, %r977, %r976;
	shl.b64 	%rd525, %rd820, 8;
	add.s64 	%rd824, %rd525, %rd824;
$L__BB47_206:
	.pragma "nounroll";
	ld.shared.v2.u32 	{%r978, %r979}, [%r1700];
	st.global.u32 	[%rd821], %r978;
	st.global.u32 	[%rd822], %r979;
	add.s64 	%rd822, %rd822, 1024;
	add.s64 	%rd821, %rd821, 1024;
	add.s32 	%r1700, %r1700, 2048;
	add.s64 	%rd820, %rd820, -1;
	setp.ne.s64 	%p276, %rd820, 0;
	@%p276 bra 	$L__BB47_206;
$L__BB47_207:
	setp.lt.u64 	%p277, %rd135, 768;
	@%p277 bra 	$L__BB47_228;
	mov.u32 	%r982, _ZN6thrust24THRUST_300001_SM_1000_NS8cuda_cub4core6detail5shmemE;
$L__BB47_209:
	cvt.u32.u64 	%r980, %rd824;
	shl.b32 	%r981, %r980, 3;
	add.s32 	%r983, %r982, %r981;
	ld.shared.v2.u32 	{%r984, %r985}, [%r983];
	shl.b64 	%rd526, %rd824, 2;
	add.s64 	%rd527, %rd4, %rd526;
	st.global.u32 	[%rd527], %r984;
	add.s64 	%rd528, %rd5, %rd526;
	st.global.u32 	[%rd528], %r985;
	ld.shared.v2.u32 	{%r986, %r987}, [%r983+2048];
	and.b64  	%rd529, %rd526, 17179869180;
	add.s64 	%rd530, %rd4, %rd529;
	st.global.u32 	[%rd530+1024], %r986;
	add.s64 	%rd531, %rd5, %rd529;
	st.global.u32 	[%rd531+1024], %r987;
	ld.shared.v2.u32 	{%r988, %r989}, [%r983+4096];
	st.global.u32 	[%rd530+2048], %r988;
	st.global.u32 	[%rd531+2048], %r989;
	ld.shared.v2.u32 	{%r990, %r991}, [%r983+6144];
	st.global.u32 	[%rd530+3072], %r990;
	st.global.u32 	[%rd531+3072], %r991;
	add.s64 	%rd532, %rd824, 1024;
	and.b64  	%rd824, %rd532, 4294967295;
	setp.gt.u64 	%p278, %rd825, %rd824;
	@%p278 bra 	$L__BB47_209;
	bra.uni 	$L__BB47_228;
$L__BB47_210:
	@%p238 bra 	$L__BB47_212;
	shl.b64 	%rd487, %rd125, 2;
	add.s64 	%rd488, %rd4, %rd487;
	st.global.u32 	[%rd488], %r1699;
	add.s64 	%rd489, %rd5, %rd487;
	st.global.f32 	[%rd489], %f81;
$L__BB47_212:
	mad.lo.s32 	%r925, %r91, 9, 1;
	cvt.u64.u32 	%rd490, %r925;
	setp.ne.s64 	%p245, %rd7, %rd490;
	setp.eq.s32 	%p246, %r124, %r125;
	and.pred  	%p247, %p245, %p246;
	@%p247 bra 	$L__BB47_214;
	shl.b64 	%rd491, %rd126, 2;
	add.s64 	%rd492, %rd4, %rd491;
	st.global.u32 	[%rd492], %r124;
	add.s64 	%rd493, %rd5, %rd491;
	st.global.f32 	[%rd493], %f82;
$L__BB47_214:
	not.pred 	%p248, %p1;
	@%p248 bra 	$L__BB47_216;
	shl.b64 	%rd494, %rd127, 2;
	add.s64 	%rd495, %rd4, %rd494;
	st.global.u32 	[%rd495], %r125;
	add.s64 	%rd496, %rd5, %rd494;
	st.global.f32 	[%rd496], %f83;
$L__BB47_216:
	not.pred 	%p249, %p2;
	@%p249 bra 	$L__BB47_218;
	shl.b64 	%rd497, %rd128, 2;
	add.s64 	%rd498, %rd4, %rd497;
	st.global.u32 	[%rd498], %r126;
	add.s64 	%rd499, %rd5, %rd497;
	st.global.f32 	[%rd499], %f84;
$L__BB47_218:
	not.pred 	%p250, %p3;
	@%p250 bra 	$L__BB47_220;
	shl.b64 	%rd500, %rd129, 2;
	add.s64 	%rd501, %rd4, %rd500;
	st.global.u32 	[%rd501], %r127;
	add.s64 	%rd502, %rd5, %rd500;
	st.global.f32 	[%rd502], %f85;
$L__BB47_220:
	mad.lo.s32 	%r926, %r91, 9, 5;
	cvt.u64.u32 	%rd503, %r926;
	setp.ne.s64 	%p251, %rd7, %rd503;
	setp.eq.s32 	%p252, %r128, %r129;
	and.pred  	%p253, %p251, %p252;
	@%p253 bra 	$L__BB47_222;
	shl.b64 	%rd504, %rd130, 2;
	add.s64 	%rd505, %rd4, %rd504;
	st.global.u32 	[%rd505], %r128;
	add.s64 	%rd506, %rd5, %rd504;
	st.global.f32 	[%rd506], %f86;
$L__BB47_222:
	not.pred 	%p254, %p4;
	@%p254 bra 	$L__BB47_224;
	shl.b64 	%rd507, %rd131, 2;
	add.s64 	%rd508, %rd4, %rd507;
	st.global.u32 	[%rd508], %r129;
	add.s64 	%rd509, %rd5, %rd507;
	st.global.f32 	[%rd509], %f87;
$L__BB47_224:
	not.pred 	%p255, %p5;
	@%p255 bra 	$L__BB47_226;
	shl.b64 	%rd510, %rd132, 2;
	add.s64 	%rd511, %rd4, %rd510;
	st.global.u32 	[%rd511], %r130;
	add.s64 	%rd512, %rd5, %rd510;
	st.global.f32 	[%rd512], %f88;
$L__BB47_226:
	mad.lo.s32 	%r927, %r91, 9, 8;
	cvt.u64.u32 	%rd513, %r927;
	setp.ne.s64 	%p256, %rd7, %rd513;
	setp.eq.s32 	%p257, %r131, %r132;
	and.pred  	%p258, %p256, %p257;
	@%p258 bra 	$L__BB47_228;
	shl.b64 	%rd514, %rd133, 2;
	add.s64 	%rd515, %rd4, %rd514;
	st.global.u32 	[%rd515], %r131;
	add.s64 	%rd516, %rd5, %rd514;
	st.global.f32 	[%rd516], %f89;
$L__BB47_228:
	setp.ne.s32 	%p279, %r91, 255;
	@%p279 bra 	$L__BB47_362;
	setp.ne.s64 	%p280, %rd7, 2304;
	@%p280 bra 	$L__BB47_231;
	shl.b64 	%rd533, %rd825, 2;
	add.s64 	%rd534, %rd4, %rd533;
	st.global.u32 	[%rd534], %r132;
	add.s64 	%rd535, %rd5, %rd533;
	st.global.f32 	[%rd535], %f80;
	add.s64 	%rd825, %rd825, 1;
$L__BB47_231:
	ld.param.u64 	%rd794, [_ZN6thrust24THRUST_300001_SM_1000_NS8cuda_cub4core6detail13_kernel_agentINS1_15__reduce_by_key16ReduceByKeyAgentINS0_6detail15normal_iteratorINS0_10device_ptrIiEEEENS8_INS9_IfEEEESB_SD_N4cuda3std3__48equal_toIiEENSG_4plusIfEEPllEEJSB_SD_SB_SD_SL_N3cub18CUB_300001_SM_100024ReduceByKeyScanTileStateIflLb1EEESI_SK_llEEEvDpT0__param_4];
	cvta.to.global.u64 	%rd536, %rd794;
	st.global.u64 	[%rd536], %rd825;
	bra.uni 	$L__BB47_362;
$L__BB47_232:
	cvt.u32.u64 	%r161, %rd7;
	shl.b64 	%rd224, %rd6, 2;
	add.s64 	%rd223, %rd2, %rd224;
	// begin inline asm
	ld.global.nc.u32 %r1709, [%rd223];
	// end inline asm
	mov.u32 	%r163, %tid.x;
	and.b32  	%r276, %r163, 31;
	and.b32  	%r277, %r163, 992;
	mul.lo.s32 	%r278, %r277, 9;
	or.b32  	%r164, %r278, %r276;
	setp.ge.u32 	%p15, %r164, %r161;
	shl.b32 	%r165, %r164, 2;
	cvt.u64.u32 	%rd225, %r165;
	add.s64 	%rd152, %rd223, %rd225;
	mov.u32 	%r1701, %r1709;
	@%p15 bra 	$L__BB47_234;
	// begin inline asm
	ld.global.nc.u32 %r1701, [%rd152];
	// end inline asm
$L__BB47_234:
	add.s32 	%r168, %r164, 32;
	setp.ge.u32 	%p16, %r168, %r161;
	mov.u32 	%r1702, %r1709;
	@%p16 bra 	$L__BB47_236;
	add.s64 	%rd227, %rd152, 128;
	// begin inline asm
	ld.global.nc.u32 %r1702, [%rd227];
	// end inline asm
$L__BB47_236:
	add.s32 	%r171, %r164, 64;
	setp.ge.u32 	%p17, %r171, %r161;
	mov.u32 	%r1703, %r1709;
	@%p17 bra 	$L__BB47_238;
	add.s64 	%rd228, %rd152, 256;
	// begin inline asm
	ld.global.nc.u32 %r1703, [%rd228];
	// end inline asm
$L__BB47_238:
	add.s32 	%r174, %r164, 96;
	setp.ge.u32 	%p18, %r174, %r161;
	mov.u32 	%r1704, %r1709;
	@%p18 bra 	$L__BB47_240;
	add.s64 	%rd229, %rd152, 384;
	// begin inline asm
	ld.global.nc.u32 %r1704, [%rd229];
	// end inline asm
$L__BB47_240:
	add.s32 	%r177, %r164, 128;
	setp.ge.u32 	%p19, %r177, %r161;
	mov.u32 	%r1705, %r1709;
	@%p19 bra 	$L__BB47_242;
	add.s64 	%rd230, %rd152, 512;
	// begin inline asm
	ld.global.nc.u32 %r1705, [%rd230];
	// end inline asm
$L__BB47_242:
	add.s32 	%r180, %r164, 160;
	setp.ge.u32 	%p20, %r180, %r161;
	mov.u32 	%r1706, %r1709;
	@%p20 bra 	$L__BB47_244;
	add.s64 	%rd231, %rd152, 640;
	// begin inline asm
	ld.global.nc.u32 %r1706, [%rd231];
	// end inline asm
$L__BB47_244:
	add.s32 	%r183, %r164, 192;
	setp.ge.u32 	%p21, %r183, %r161;
	mov.u32 	%r1707, %r1709;
	@%p21 bra 	$L__BB47_246;
	add.s64 	%rd232, %rd152, 768;
	// begin inline asm
	ld.global.nc.u32 %r1707, [%rd232];
	// end inline asm
$L__BB47_246:
	add.s32 	%r186, %r164, 224;
	setp.ge.u32 	%p22, %r186, %r161;
	mov.u32 	%r1708, %r1709;
	@%p22 bra 	$L__BB47_248;
	add.s64 	%rd233, %rd152, 896;
	// begin inline asm
	ld.global.nc.u32 %r1708, [%rd233];
	// end inline asm
$L__BB47_248:
	add.s32 	%r189, %r164, 256;
	setp.ge.u32 	%p23, %r189, %r161;
	@%p23 bra 	$L__BB47_250;
	add.s64 	%rd234, %rd152, 1024;
	// begin inline asm
	ld.global.nc.u32 %r1709, [%rd234];
	// end inline asm
$L__BB47_250:
	// begin inline asm
	mov.u32 %r288, %laneid;
	// end inline asm
	shr.u32 	%r193, %r163, 5;
	mad.lo.s32 	%r290, %r193, 288, %r288;
	shl.b32 	%r291, %r290, 2;
	mov.u32 	%r292, _ZN6thrust24THRUST_300001_SM_1000_NS8cuda_cub4core6detail5shmemE;
	add.s32 	%r194, %r292, %r291;
	st.shared.u32 	[%r194], %r1701;
	st.shared.u32 	[%r194+128], %r1702;
	st.shared.u32 	[%r194+256], %r1703;
	st.shared.u32 	[%r194+384], %r1704;
	st.shared.u32 	[%r194+512], %r1705;
	st.shared.u32 	[%r194+640], %r1706;
	st.shared.u32 	[%r194+768], %r1707;
	st.shared.u32 	[%r194+896], %r1708;
	st.shared.u32 	[%r194+1024], %r1709;
	bar.warp.sync 	-1;
	shl.b32 	%r293, %r288, 5;
	add.s32 	%r195, %r194, %r293;
	ld.shared.u32 	%r196, [%r195];
	ld.shared.u32 	%r197, [%r195+4];
	ld.shared.u32 	%r198, [%r195+8];
	ld.shared.u32 	%r199, [%r195+12];
	ld.shared.u32 	%r200, [%r195+16];
	ld.shared.u32 	%r201, [%r195+20];
	ld.shared.u32 	%r202, [%r195+24];
	ld.shared.u32 	%r203, [%r195+28];
	ld.shared.u32 	%r204, [%r195+32];
	setp.ne.s32 	%p24, %r163, 0;
	mov.b32 	%r1720, 0;
	@%p24 bra 	$L__BB47_252;
	add.s64 	%rd235, %rd223, -4;
	// begin inline asm
	ld.global.nc.u32 %r1720, [%rd235];
	// end inline asm
$L__BB47_252:
	setp.ge.u32 	%p25, %r164, %r161;
	bar.sync 	0;
	add.s64 	%rd236, %rd3, %rd224;
	// begin inline asm
	ld.global.nc.u32 %r1719, [%rd236];
	// end inline asm
	add.s64 	%rd153, %rd236, %rd225;
	mov.u32 	%r1711, %r1719;
	@%p25 bra 	$L__BB47_254;
	// begin inline asm
	ld.global.nc.u32 %r1711, [%rd153];
	// end inline asm
$L__BB47_254:
	setp.ge.u32 	%p26, %r168, %r161;
	mov.u32 	%r1712, %r1719;
	@%p26 bra 	$L__BB47_256;
	add.s64 	%rd240, %rd153, 128;
	// begin inline asm
	ld.global.nc.u32 %r1712, [%rd240];
	// end inline asm
$L__BB47_256:
	setp.ge.u32 	%p27, %r171, %r161;
	mov.u32 	%r1713, %r1719;
	@%p27 bra 	$L__BB47_258;
	add.s64 	%rd241, %rd153, 256;
	// begin inline asm
	ld.global.nc.u32 %r1713, [%rd241];
	// end inline asm
$L__BB47_258:
	setp.ge.u32 	%p28, %r174, %r161;
	mov.u32 	%r1714, %r1719;
	@%p28 bra 	$L__BB47_260;
	add.s64 	%rd242, %rd153, 384;
	// begin inline asm
	ld.global.nc.u32 %r1714, [%rd242];
	// end inline asm
$L__BB47_260:
	setp.ge.u32 	%p29, %r177, %r161;
	mov.u32 	%r1715, %r1719;
	@%p29 bra 	$L__BB47_262;
	add.s64 	%rd243, %rd153, 512;
	// begin inline asm
	ld.global.nc.u32 %r1715, [%rd243];
	// end inline asm
$L__BB47_262:
	setp.ge.u32 	%p30, %r180, %r161;
	mov.u32 	%r1716, %r1719;
	@%p30 bra 	$L__BB47_264;
	add.s64 	%rd244, %rd153, 640;
	// begin inline asm
	ld.global.nc.u32 %r1716, [%rd244];
	// end inline asm
$L__BB47_264:
	setp.ge.u32 	%p31, %r183, %r161;
	mov.u32 	%r1717, %r1719;
	@%p31 bra 	$L__BB47_266;
	add.s64 	%rd245, %rd153, 768;
	// begin inline asm
	ld.global.nc.u32 %r1717, [%rd245];
	// end inline asm
$L__BB47_266:
	setp.ge.u32 	%p32, %r186, %r161;
	mov.u32 	%r1718, %r1719;
	@%p32 bra 	$L__BB47_268;
	add.s64 	%rd246, %rd153, 896;
	// begin inline asm
	ld.global.nc.u32 %r1718, [%rd246];
	// end inline asm
$L__BB47_268:
	setp.ge.u32 	%p33, %r189, %r161;
	@%p33 bra 	$L__BB47_270;
	add.s64 	%rd247, %rd153, 1024;
	// begin inline asm
	ld.global.nc.u32 %r1719, [%rd247];
	// end inline asm
$L__BB47_270:
	setp.eq.s32 	%p34, %r163, 0;
	st.shared.u32 	[%r194], %r1711;
	st.shared.u32 	[%r194+128], %r1712;
	st.shared.u32 	[%r194+256], %r1713;
	st.shared.u32 	[%r194+384], %r1714;
	st.shared.u32 	[%r194+512], %r1715;
	st.shared.u32 	[%r194+640], %r1716;
	st.shared.u32 	[%r194+768], %r1717;
	st.shared.u32 	[%r194+896], %r1718;
	st.shared.u32 	[%r194+1024], %r1719;
	bar.warp.sync 	-1;
	ld.shared.f32 	%f90, [%r195];
	ld.shared.f32 	%f91, [%r195+4];
	ld.shared.f32 	%f92, [%r195+8];
	ld.shared.f32 	%f93, [%r195+12];
	ld.shared.f32 	%f94, [%r195+16];
	ld.shared.f32 	%f95, [%r195+20];
	ld.shared.f32 	%f96, [%r195+24];
	ld.shared.f32 	%f97, [%r195+28];
	ld.shared.f32 	%f98, [%r195+32];
	bar.sync 	0;
	shl.b32 	%r305, %r163, 2;
	add.s32 	%r307, %r292, %r305;
	add.s32 	%r226, %r307, 1240;
	st.shared.u32 	[%r307+1240], %r204;
	bar.sync 	0;
	@%p34 bra 	$L__BB47_272;
	ld.shared.u32 	%r1720, [%r226+-4];
$L__BB47_272:
	setp.ne.s32 	%p35, %r1720, %r196;
	setp.ne.s32 	%p36, %r196, %r197;
	setp.ne.s32 	%p37, %r197, %r198;
	setp.ne.s32 	%p38, %r198, %r199;
	setp.ne.s32 	%p39, %r199, %r200;
	setp.ne.s32 	%p40, %r200, %r201;
	setp.ne.s32 	%p41, %r201, %r202;
	setp.ne.s32 	%p42, %r202, %r203;
	setp.ne.s32 	%p43, %r203, %r204;
	mul.lo.s32 	%r428, %r163, 9;
	cvt.u64.u32 	%rd248, %r428;
	setp.eq.s64 	%p44, %rd7, %rd248;
	or.pred  	%p45, %p44, %p35;
	selp.u64 	%rd249, 1, 0, %p45;
	add.s32 	%r429, %r428, 1;
	cvt.u64.u32 	%rd250, %r429;
	setp.eq.s64 	%p46, %rd7, %rd250;
	or.pred  	%p6, %p46, %p36;
	selp.u64 	%rd251, 1, 0, %p6;
	add.s32 	%r430, %r428, 2;
	cvt.u64.u32 	%rd252, %r430;
	setp.eq.s64 	%p47, %rd7, %rd252;
	or.pred  	%p7, %p47, %p37;
	selp.u64 	%rd253, 1, 0, %p7;
	add.s32 	%r431, %r428, 3;
	cvt.u64.u32 	%rd254, %r431;
	setp.eq.s64 	%p48, %rd7, %rd254;
	or.pred  	%p8, %p48, %p38;
	selp.u64 	%rd255, 1, 0, %p8;
	add.s32 	%r432, %r428, 4;
	cvt.u64.u32 	%rd256, %r432;
	setp.eq.s64 	%p49, %rd7, %rd256;
	or.pred  	%p9, %p49, %p39;
	selp.u64 	%rd257, 1, 0, %p9;
	add.s32 	%r433, %r428, 5;
	cvt.u64.u32 	%rd258, %r433;
	setp.eq.s64 	%p50, %rd7, %rd258;
	or.pred  	%p51, %p50, %p40;
	selp.u64 	%rd259, 1, 0, %p51;
	add.s32 	%r434, %r428, 6;
	cvt.u64.u32 	%rd260, %r434;
	setp.eq.s64 	%p52, %rd7, %rd260;
	or.pred  	%p10, %p52, %p41;
	selp.u64 	%rd261, 1, 0, %p10;
	add.s32 	%r435, %r428, 7;
	cvt.u64.u32 	%rd262, %r435;
	setp.eq.s64 	%p53, %rd7, %rd262;
	or.pred  	%p54, %p53, %p42;
	selp.u64 	%rd263, 1, 0, %p54;
	add.s32 	%r436, %r428, 8;
	cvt.u64.u32 	%rd264, %r436;
	setp.eq.s64 	%p55, %rd7, %rd264;
	or.pred  	%p56, %p55, %p43;
	selp.u64 	%rd265, 1, 0, %p56;
	add.s64 	%rd266, %rd251, %rd249;
	add.f32 	%f140, %f90, %f91;
	selp.f32 	%f141, %f91, %f140, %p6;
	add.s64 	%rd267, %rd266, %rd253;
	add.f32 	%f142, %f141, %f92;
	selp.f32 	%f143, %f92, %f142, %p7;
	add.s64 	%rd268, %rd267, %rd255;
	add.f32 	%f144, %f143, %f93;
	selp.f32 	%f145, %f93, %f144, %p8;
	add.s64 	%rd269, %rd268, %rd257;
	add.f32 	%f146, %f145, %f94;
	selp.f32 	%f147, %f94, %f146, %p9;
	add.s64 	%rd270, %rd269, %rd259;
	add.f32 	%f148, %f147, %f95;
	selp.f32 	%f149, %f95, %f148, %p51;
	add.s64 	%rd271, %rd270, %rd261;
	add.f32 	%f150, %f149, %f96;
	selp.f32 	%f151, %f96, %f150, %p10;
	add.s64 	%rd272, %rd271, %rd263;
	add.f32 	%f152, %f151, %f97;
	selp.f32 	%f153, %f97, %f152, %p54;
	add.s64 	%rd273, %rd272, %rd265;
	mov.b64 	{%r309, %r314}, %rd273;
	add.f32 	%f154, %f153, %f98;
	selp.f32 	%f155, %f98, %f154, %p56;
	mov.b32 	%r425, 1;
	mov.b32 	%r426, 0;
	mov.b32 	%r427, -1;
	// begin inline asm
	shfl.sync.up.b32 %r308, %r309, %r425, %r426, %r427;
	// end inline asm
	// begin inline asm
	shfl.sync.up.b32 %r313, %r314, %r425, %r426, %r427;
	// end inline asm
	mov.b64 	%rd274, {%r308, %r313};
	mov.b32 	%r319, %f155;
	// begin inline asm
	shfl.sync.up.b32 %r318, %r319, %r425, %r426, %r427;
	// end inline asm
	mov.b32 	%f156, %r318;
	// begin inline asm
	shfl.sync.up.b32 %r323, %r324, %r425, %r426, %r427;
	// end inline asm
	setp.eq.s64 	%p57, %rd273, 0;
	add.f32 	%f157, %f155, %f156;
	selp.f32 	%f158, %f157, %f155, %p57;
	setp.lt.s32 	%p58, %r288, 1;
	selp.b64 	%rd275, 0, %rd274, %p58;
	add.s64 	%rd276, %rd275, %rd273;
	mov.b64 	{%r329, %r334}, %rd276;
	selp.f32 	%f159, %f155, %f158, %p58;
	mov.b32 	%r345, 2;
	// begin inline asm
	shfl.sync.up.b32 %r328, %r329, %r345, %r426, %r427;
	// end inline asm
	// begin inline asm
	shfl.sync.up.b32 %r333, %r334, %r345, %r426, %r427;
	// end inline asm
	mov.b64 	%rd277, {%r328, %r333};
	mov.b32 	%r339, %f159;
	// begin inline asm
	shfl.sync.up.b32 %r338, %r339, %r345, %r426, %r427;
	// end inline asm
	mov.b32 	%f160, %r338;
	// begin inline asm
	shfl.sync.up.b32 %r343, %r344, %r345, %r426, %r427;
	// end inline asm
	setp.eq.s64 	%p59, %rd276, 0;
	add.f32 	%f161, %f159, %f160;
	selp.f32 	%f162, %f161, %f159, %p59;
	setp.lt.s32 	%p60, %r288, 2;
	selp.b64 	%rd278, 0, %rd277, %p60;
	add.s64 	%rd279, %rd278, %rd276;
	mov.b64 	{%r349, %r354}, %rd279;
	selp.f32 	%f163, %f159, %f162, %p60;
	mov.b32 	%r365, 4;
	// begin inline asm
	shfl.sync.up.b32 %r348, %r349, %r365, %r426, %r427;
	// end inline asm
	// begin inline asm
	shfl.sync.up.b32 %r353, %r354, %r365, %r426, %r427;
	// end inline asm
	mov.b64 	%rd280, {%r348, %r353};
	mov.b32 	%r359, %f163;
	// begin inline asm
	shfl.sync.up.b32 %r358, %r359, %r365, %r426, %r427;
	// end inline asm
	mov.b32 	%f164, %r358;
	// begin inline asm
	shfl.sync.up.b32 %r363, %r364, %r365, %r426, %r427;
	// end inline asm
	setp.eq.s64 	%p61, %rd279, 0;
	add.f32 	%f165, %f163, %f164;
	selp.f32 	%f166, %f165, %f163, %p61;
	setp.lt.s32 	%p62, %r288, 4;
	selp.b64 	%rd281, 0, %rd280, %p62;
	add.s64 	%rd282, %rd281, %rd279;
	mov.b64 	{%r369, %r374}, %rd282;
	selp.f32 	%f167, %f163, %f166, %p62;
	mov.b32 	%r385, 8;
	// begin inline asm
	shfl.sync.up.b32 %r368, %r369, %r385, %r426, %r427;
	// end inline asm
	// begin inline asm
	shfl.sync.up.b32 %r373, %r374, %r385, %r426, %r427;
	// end inline asm
	mov.b64 	%rd283, {%r368, %r373};
	mov.b32 	%r379, %f167;
	// begin inline asm
	shfl.sync.up.b32 %r378, %r379, %r385, %r426, %r427;
	// end inline asm
	mov.b32 	%f168, %r378;
	// begin inline asm
	shfl.sync.up.b32 %r383, %r384, %r385, %r426, %r427;
	// end inline asm
	setp.eq.s64 	%p63, %rd282, 0;
	add.f32 	%f169, %f167, %f168;
	selp.f32 	%f170, %f169, %f167, %p63;
	setp.lt.s32 	%p64, %r288, 8;
	selp.b64 	%rd284, 0, %rd283, %p64;
	add.s64 	%rd285, %rd284, %rd282;
	mov.b64 	{%r389, %r394}, %rd285;
	selp.f32 	%f171, %f167, %f170, %p64;
	mov.b32 	%r405, 16;
	// begin inline asm
	shfl.sync.up.b32 %r388, %r389, %r405, %r426, %r427;
	// end inline asm
	// begin inline asm
	shfl.sync.up.b32 %r393, %r394, %r405, %r426, %r427;
	// end inline asm
	mov.b64 	%rd286, {%r388, %r393};
	mov.b32 	%r399, %f171;
	// begin inline asm
	shfl.sync.up.b32 %r398, %r399, %r405, %r426, %r427;
	// end inline asm
	mov.b32 	%f172, %r398;
	// begin inline asm
	shfl.sync.up.b32 %r403, %r404, %r405, %r426, %r427;
	// end inline asm
	setp.eq.s64 	%p65, %rd285, 0;
	add.f32 	%f173, %f171, %f172;
	selp.f32 	%f99, %f173, %f171, %p65;
	setp.lt.s32 	%p66, %r288, 16;
	selp.b64 	%rd287, 0, %rd286, %p66;
	add.s64 	%rd154, %rd287, %rd285;
	mov.b64 	{%r409, %r414}, %rd154;
	selp.f32 	%f174, %f171, %f99, %p66;
	// begin inline asm
	shfl.sync.up.b32 %r408, %r409, %r425, %r426, %r427;
	// end inline asm
	// begin inline asm
	shfl.sync.up.b32 %r413, %r414, %r425, %r426, %r427;
	// end inline asm
	mov.b64 	%rd837, {%r408, %r413};
	mov.b32 	%r419, %f174;
	// begin inline asm
	shfl.sync.up.b32 %r418, %r419, %r425, %r426, %r427;
	// end inline asm
	mov.b32 	%f510, %r418;
	// begin inline asm
	shfl.sync.up.b32 %r423, %r424, %r425, %r426, %r427;
	// end inline asm
	setp.ne.s32 	%p67, %r288, 31;
	@%p67 bra 	$L__BB47_274;
	shl.b32 	%r437, %r193, 4;
	mov.u32 	%r438, _ZN6thrust24THRUST_300001_SM_1000_NS8cuda_cub4core6detail5shmemE;
	add.s32 	%r439, %r438, %r437;
	st.shared.u64 	[%r439], %rd154;
	st.shared.f32 	[%r439+8], %f99;
$L__BB47_274:
	bar.sync 	0;
	ld.shared.u64 	%rd288, [_ZN6thrust24THRUST_300001_SM_1000_NS8cuda_cub4core6detail5shmemE];
	ld.shared.f32 	%f175, [_ZN6thrust24THRUST_300001_SM_1000_NS8cuda_cub4core6detail5shmemE+8];
	ld.shared.u64 	%rd289, [_ZN6thrust24THRUST_300001_SM_1000_NS8cuda_cub4core6detail5shmemE+16];
	ld.shared.f32 	%f176, [_ZN6thrust24THRUST_300001_SM_1000_NS8cuda_cub4core6detail5shmemE+24];
	add.s64 	%rd290, %rd289, %rd288;
	setp.eq.s64 	%p68, %rd289, 0;
	add.f32 	%f177, %f175, %f176;
	selp.f32 	%f178, %f177, %f176, %p68;
	setp.eq.s32 	%p69, %r193, 2;
	selp.b64 	%rd291, %rd290, %rd288, %p69;
	selp.f32 	%f179, %f178, %f175, %p69;
	ld.shared.u64 	%rd292, [_ZN6thrust24THRUST_300001_SM_1000_NS8cuda_cub4core6detail5shmemE+32];
	ld.shared.f32 	%f180, [_ZN6thrust24THRUST_300001_SM_1000_NS8cuda_cub4core6detail5shmemE+40];
	add.s64 	%rd293, %rd292, %rd290;
	setp.eq.s64 	%p70, %rd292, 0;
	add.f32 	%f181, %f178, %f180;
	selp.f32 	%f182, %f181, %f180, %p70;
	setp.eq.s32 	%p71, %r193, 3;
	selp.b64 	%rd294, %rd293, %rd291, %p71;
	selp.f32 	%f183, %f182, %f179, %p71;
	ld.shared.u64 	%rd295, [_ZN6thrust24THRUST_300001_SM_1000_NS8cuda_cub4core6detail5shmemE+48];
	ld.shared.f32 	%f184, [_ZN6thrust24THRUST_300001_SM_1000_NS8cuda_cub4core6detail5shmemE+56];
	add.s64 	%rd296, %rd295, %rd293;
	setp.eq.s64 	%p72, %rd295, 0;
	add.f32 	%f185, %f182, %f184;
	selp.f32 	%f186, %f185, %f184, %p72;
	setp.eq.s32 	%p73, %r193, 4;
	selp.b64 	%rd297, %rd296, %rd294, %p73;
	selp.f32 	%f187, %f186, %f183, %p73;
	ld.shared.u64 	%rd298, [_ZN6thrust24THRUST_300001_SM_1000_NS8cuda_cub4core6detail5shmemE+64];
	ld.shared.f32 	%f188, [_ZN6thrust24THRUST_300001_SM_1000_NS8cuda_cub4core6detail5shmemE+72];
	add.s64 	%rd299, %rd298, %rd296;
	setp.eq.s64 	%p74, %rd298, 0;
	add.f32 	%f189, %f186, %f188;
	selp.f32 	%f190, %f189, %f188, %p74;
	setp.eq.s32 	%p75, %r193, 5;
	selp.b64 	%rd300, %rd299, %rd297, %p75;
	selp.f32 	%f191, %f190, %f187, %p75;
	ld.shared.u64 	%rd301, [_ZN6thrust24THRUST_300001_SM_1000_NS8cuda_cub4core6detail5shmemE+80];
	ld.shared.f32 	%f192, [_ZN6thrust24THRUST_300001_SM_1000_NS8cuda_cub4core6detail5shmemE+88];
	add.s64 	%rd302, %rd301, %rd299;
	setp.eq.s64 	%p76, %rd301, 0;
	add.f32 	%f193, %f190, %f192;
	selp.f32 	%f194, %f193, %f192, %p76;
	setp.eq.s32 	%p77, %r193, 6;
	selp.b64 	%rd303, %rd302, %rd300, %p77;
	selp.f32 	%f195, %f194, %f191, %p77;
	ld.shared.u64 	%rd304, [_ZN6thrust24THRUST_300001_SM_1000_NS8cuda_cub4core6detail5shmemE+96];
	ld.shared.f32 	%f196, [_ZN6thrust24THRUST_300001_SM_1000_NS8cuda_cub4core6detail5shmemE+104];
	add.s64 	%rd305, %rd304, %rd302;
	setp.eq.s64 	%p78, %rd304, 0;
	add.f32 	%f197, %f194, %f196;
	selp.f32 	%f198, %f197, %f196, %p78;
	setp.eq.s32 	%p79, %r193, 7;
	selp.b64 	%rd156, %rd305, %rd303, %p79;
	selp.f32 	%f101, %f198, %f195, %p79;
	ld.shared.u64 	%rd306, [_ZN6thrust24THRUST_300001_SM_1000_NS8cuda_cub4core6detail5shmemE+112];
	ld.shared.f32 	%f199, [_ZN6thrust24THRUST_300001_SM_1000_NS8cuda_cub4core6detail5shmemE+120];
	add.s64 	%rd157, %rd306, %rd305;
	setp.eq.s64 	%p80, %rd306, 0;
	add.f32 	%f200, %f198, %f199;
	selp.f32 	%f102, %f200, %f199, %p80;
	setp.lt.u32 	%p81, %r163, 32;
	@%p81 bra 	$L__BB47_276;
	setp.eq.s64 	%p82, %rd837, 0;
	add.f32 	%f201, %f101, %f510;
	selp.f32 	%f202, %f201, %f510, %p82;
	setp.eq.s32 	%p83, %r288, 0;
	selp.b64 	%rd307, 0, %rd837, %p83;
	add.s64 	%rd837, %rd156, %rd307;
	selp.f32 	%f510, %f101, %f202, %p83;
	bra.uni 	$L__BB47_312;
$L__BB47_276:
	setp.ne.s32 	%p84, %r163, 0;
	mul.wide.u32 	%rd308, %r1, 16;
	add.s64 	%rd159, %rd1, %rd308;
	@%p84 bra 	$L__BB47_278;
	st.shared.u64 	[_ZN6thrust24THRUST_300001_SM_1000_NS8cuda_cub4core6detail5shmemE+200], %rd157;
	st.shared.f32 	[_ZN6thrust24THRUST_300001_SM_1000_NS8cuda_cub4core6detail5shmemE+208], %f102;
	add.s64 	%rd309, %rd159, 512;
	mov.b32 	%r440, %f102;
	mov.b32 	%r441, 100;
	mov.b64 	%rd310, {%r440, %r441};
	// begin inline asm
	st.relaxed.gpu.v2.u64 [%rd309], {%rd310, %rd157};
	// end inline asm
$L__BB47_278:
	mov.u32 	%r442, %nctaid.x;
	setp.gt.u32 	%p85, %r442, 499;
	@%p85 bra 	$L__BB47_280;
	membar.cta;
	bra.uni 	$L__BB47_281;
$L__BB47_280:
	mov.b32 	%r443, 450;
	// begin inline asm
	nanosleep.u32 %r443;
	// end inline asm
$L__BB47_281:
	mul.wide.u32 	%rd312, %r163, 16;
	xor.b64  	%rd313, %rd312, -16;
	add.s64 	%rd314, %rd159, %rd313;
	add.s64 	%rd160, %rd314, 512;
$L__BB47_282:
	// begin inline asm
	ld.relaxed.gpu.v2.u64 {%rd315, %rd827}, [%rd160];
	// end inline asm
	mov.b64 	{%r444, %r1721}, %rd315;
	setp.eq.s32 	%p86, %r1721, 99;
	mov.b32 	%r445, -1;
	vote.sync.any.pred 	%p87, %p86, %r445;
	@%p87 bra 	$L__BB47_282;
	mov.b32 	%f500, %r444;
	setp.eq.s32 	%p88, %r1721, 101;
	mov.b32 	%r467, -1;
	vote.sync.ballot.b32 	%r469, %p88, %r467;
	// begin inline asm
	mov.u32 %r447, %lanemask_ge;
	// end inline asm
	and.b32  	%r470, %r469, %r447;
	or.b32  	%r471, %r470, -2147483648;
	add.s32 	%r472, %r471, -1;
	not.b32 	%r473, %r471;
	and.b32  	%r474, %r473, %r472;
	popc.b32 	%r231, %r474;
	mov.b64 	{%r449, %r454}, %rd827;
	mov.b32 	%r465, 1;
	// begin inline asm
	shfl.sync.down.b32 %r448, %r449, %r465, %r231, %r467;
	// end inline asm
	// begin inline asm
	shfl.sync.down.b32 %r453, %r454, %r465, %r231, %r467;
	// end inline asm
	// begin inline asm
	shfl.sync.down.b32 %r458, %r444, %r465, %r231, %r467;
	// end inline asm
	// begin inline asm
	shfl.sync.down.b32 %r463, %r464, %r465, %r231, %r467;
	// end inline asm
	setp.ge.s32 	%p90, %r288, %r231;
	@%p90 bra 	$L__BB47_285;
	mov.b32 	%f203, %r458;
	mov.b64 	%rd318, {%r448, %r453};
	add.s64 	%rd163, %rd827, %rd318;
	setp.eq.s64 	%p91, %rd827, 0;
	add.f32 	%f204, %f500, %f203;
	selp.f32 	%f500, %f204, %f500, %p91;
	mov.u64 	%rd827, %rd163;
$L__BB47_285:
	mov.b64 	{%r476, %r481}, %rd827;
	mov.b32 	%r492, 2;
	mov.b32 	%r494, -1;
	// begin inline asm
	shfl.sync.down.b32 %r475, %r476, %r492, %r231, %r494;
	// end inline asm
	// begin inline asm
	shfl.sync.down.b32 %r480, %r481, %r492, %r231, %r494;
	// end inline asm
	mov.b32 	%r486, %f500;
	// begin inline asm
	shfl.sync.down.b32 %r485, %r486, %r492, %r231, %r494;
	// end inline asm
	// begin inline asm
	shfl.sync.down.b32 %r490, %r491, %r492, %r231, %r494;
	// end inline asm
	add.s32 	%r238, %r288, 2;
	setp.gt.s32 	%p92, %r238, %r231;
	@%p92 bra 	$L__BB47_287;
	mov.b32 	%f205, %r485;
	mov.b64 	%rd319, {%r475, %r480};
	add.s64 	%rd165, %rd827, %rd319;
	setp.eq.s64 	%p93, %rd827, 0;
	add.f32 	%f206, %f500, %f205;
	selp.f32 	%f500, %f206, %f500, %p93;
	mov.u64 	%rd827, %rd165;
$L__BB47_287:
	mov.b64 	{%r496, %r501}, %rd827;
	mov.b32 	%r512, 4;
	mov.b32 	%r514, -1;
	// begin inline asm
	shfl.sync.down.b32 %r495, %r496, %r512, %r231, %r514;
	// end inline asm
	// begin inline asm
	shfl.sync.down.b32 %r500, %r501, %r512, %r231, %r514;
	// end inline asm
	mov.b32 	%r506, %f500;
	// begin inline asm
	shfl.sync.down.b32 %r505, %r506, %r512, %r231, %r514;
	// end inline asm
	// begin inline asm
	shfl.sync.down.b32 %r510, %r511, %r512, %r231, %r514;
	// end inline asm
	add.s32 	%r242, %r288, 4;
	setp.gt.s32 	%p94, %r242, %r231;
	@%p94 bra 	$L__BB47_289;
	mov.b32 	%f207, %r505;
	mov.b64 	%rd320, {%r495, %r500};
	add.s64 	%rd167, %rd827, %rd320;
	setp.eq.s64 	%p95, %rd827, 0;
	add.f32 	%f208, %f500, %f207;
	selp.f32 	%f500, %f208, %f500, %p95;
	mov.u64 	%rd827, %rd167;
$L__BB47_289:
	mov.b64 	{%r516, %r521}, %rd827;
	mov.b32 	%r532, 8;
	mov.b32 	%r534, -1;
	// begin inline asm
	shfl.sync.down.b32 %r515, %r516, %r532, %r231, %r534;
	// end inline asm
	// begin inline asm
	shfl.sync.down.b32 %r520, %r521, %r532, %r231, %r534;
	// end inline asm
	mov.b32 	%r526, %f500;
	// begin inline asm
	shfl.sync.down.b32 %r525, %r526, %r532, %r231, %r534;
	// end inline asm
	// begin inline asm
	shfl.sync.down.b32 %r530, %r531, %r532, %r231, %r534;
	// end inline asm
	add.s32 	%r246, %r288, 8;
	setp.gt.s32 	%p96, %r246, %r231;
	@%p96 bra 	$L__BB47_291;
	mov.b32 	%f209, %r525;
	mov.b64 	%rd321, {%r515, %r520};
	add.s64 	%rd169, %rd827, %rd321;
	setp.eq.s64 	%p97, %rd827, 0;
	add.f32 	%f210, %f500, %f209;
	selp.f32 	%f500, %f210, %f500, %p97;
	mov.u64 	%rd827, %rd169;
$L__BB47_291:
	mov.b64 	{%r536, %r541}, %rd827;
	mov.b32 	%r552, 16;
	mov.b32 	%r554, -1;
	// begin inline asm
	shfl.sync.down.b32 %r535, %r536, %r552, %r231, %r554;
	// end inline asm
	// begin inline asm
	shfl.sync.down.b32 %r540, %r541, %r552, %r231, %r554;
	// end inline asm
	mov.b32 	%r546, %f500;
	// begin inline asm
	shfl.sync.down.b32 %r545, %r546, %r552, %r231, %r554;
	// end inline asm
	// begin inline asm
	shfl.sync.down.b32 %r550, %r551, %r552, %r231, %r554;
	// end inline asm
	add.s32 	%r250, %r288, 16;
	setp.gt.s32 	%p98, %r250, %r231;
	@%p98 bra 	$L__BB47_293;
	mov.b32 	%f211, %r545;
	mov.b64 	%rd322, {%r535, %r540};
	add.s64 	%rd171, %rd827, %rd322;
	setp.eq.s64 	%p99, %rd827, 0;
	add.f32 	%f212, %f500, %f211;
	selp.f32 	%f500, %f212, %f500, %p99;
	mov.u64 	%rd827, %rd171;
$L__BB47_293:
	not.b32 	%r555, %r163;
	add.s32 	%r1722, %r1, %r555;
	add.s64 	%rd173, %rd1, 512;
$L__BB47_294:
	setp.ne.s32 	%p100, %r1721, 101;
	mov.b32 	%r556, -1;
	vote.sync.all.pred 	%p101, %p100, %r556;
	not.pred 	%p102, %p101;
	@%p102 bra 	$L__BB47_308;
	mul.wide.s32 	%rd396, %r1722, 16;
	add.s64 	%rd397, %rd173, %rd396;
	add.s64 	%rd395, %rd397, -512;
$L__BB47_296:
	// begin inline asm
	ld.relaxed.gpu.v2.u64 {%rd393, %rd833}, [%rd395];
	// end inline asm
	mov.b64 	{%r648, %r1721}, %rd393;
	setp.eq.s32 	%p154, %r1721, 99;
	mov.b32 	%r649, -1;
	vote.sync.any.pred 	%p155, %p154, %r649;
	@%p155 bra 	$L__BB47_296;
	mov.b32 	%f506, %r648;
	setp.eq.s32 	%p156, %r1721, 101;
	mov.b32 	%r670, -1;
	vote.sync.ballot.b32 	%r672, %p156, %r670;
	and.b32  	%r673, %r672, %r447;
	or.b32  	%r674, %r673, -2147483648;
	add.s32 	%r675, %r674, -1;
	not.b32 	%r676, %r674;
	and.b32  	%r677, %r676, %r675;
	popc.b32 	%r255, %r677;
	mov.b64 	{%r652, %r657}, %rd833;
	mov.b32 	%r668, 1;
	// begin inline asm
	shfl.sync.down.b32 %r651, %r652, %r668, %r255, %r670;
	// end inline asm
	// begin inline asm
	shfl.sync.down.b32 %r656, %r657, %r668, %r255, %r670;
	// end inline asm
	// begin inline asm
	shfl.sync.down.b32 %r661, %r648, %r668, %r255, %r670;
	// end inline asm
	// begin inline asm
	shfl.sync.down.b32 %r666, %r667, %r668, %r255, %r670;
	// end inline asm
	setp.ge.s32 	%p158, %r288, %r255;
	@%p158 bra 	$L__BB47_299;
	mov.b32 	%f225, %r661;
	mov.b64 	%rd398, {%r651, %r656};
	add.s64 	%rd177, %rd833, %rd398;
	setp.eq.s64 	%p159, %rd833, 0;
	add.f32 	%f226, %f506, %f225;
	selp.f32 	%f506, %f226, %f506, %p159;
	mov.u64 	%rd833, %rd177;
$L__BB47_299:
	mov.b64 	{%r679, %r684}, %rd833;
	mov.b32 	%r695, 2;
	mov.b32 	%r697, -1;
	// begin inline asm
	shfl.sync.down.b32 %r678, %r679, %r695, %r255, %r697;
	// end inline asm
	// begin inline asm
	shfl.sync.down.b32 %r683, %r684, %r695, %r255, %r697;
	// end inline asm
	mov.b32 	%r689, %f506;
	// begin inline asm
	shfl.sync.down.b32 %r688, %r689, %r695, %r255, %r697;
	// end inline asm
	// begin inline asm
	shfl.sync.down.b32 %r693, %r694, %r695, %r255, %r697;
	// end inline asm
	setp.gt.s32 	%p160, %r238, %r255;
	@%p160 bra 	$L__BB47_301;
	mov.b32 	%f227, %r688;
	mov.b64 	%rd399, {%r678, %r683};
	add.s64 	%rd179, %rd833, %rd399;
	setp.eq.s64 	%p161, %rd833, 0;
	add.f32 	%f228, %f506, %f227;
	selp.f32 	%f506, %f228, %f506, %p161;
	mov.u64 	%rd833, %rd179;
$L__BB47_301:
	mov.b64 	{%r699, %r704}, %rd833;
	mov.b32 	%r715, 4;
	mov.b32 	%r717, -1;
	// begin inline asm
	shfl.sync.down.b32 %r698, %r699, %r715, %r255, %r717;
	// end inline asm
	// begin inline asm
	shfl.sync.down.b32 %r703, %r704, %r715, %r255, %r717;
	// end inline asm
	mov.b32 	%r709, %f506;
	// begin inline asm
	shfl.sync.down.b32 %r708, %r709, %r715, %r255, %r717;
	// end inline asm
	// begin inline asm
	shfl.sync.down.b32 %r713, %r714, %r715, %r255, %r717;
	// end inline asm
	setp.gt.s32 	%p162, %r242, %r255;
	@%p162 bra 	$L__BB47_303;
	mov.b32 	%f229, %r708;
	mov.b64 	%rd400, {%r698, %r703};
	add.s64 	%rd181, %rd833, %rd400;
	setp.eq.s64 	%p163, %rd833, 0;
	add.f32 	%f230, %f506, %f229;
	selp.f32 	%f506, %f230, %f506, %p163;
	mov.u64 	%rd833, %rd181;
$L__BB47_303:
	mov.b64 	{%r719, %r724}, %rd833;
	mov.b32 	%r735, 8;
	mov.b32 	%r737, -1;
	// begin inline asm
	shfl.sync.down.b32 %r718, %r719, %r735, %r255, %r737;
	// end inline asm
	// begin inline asm
	shfl.sync.down.b32 %r723, %r724, %r735, %r255, %r737;
	// end inline asm
	mov.b32 	%r729, %f506;
	// begin inline asm
	shfl.sync.down.b32 %r728, %r729, %r735, %r255, %r737;
	// end inline asm
	// begin inline asm
	shfl.sync.down.b32 %r733, %r734, %r735, %r255, %r737;
	// end inline asm
	setp.gt.s32 	%p164, %r246, %r255;
	@%p164 bra 	$L__BB47_305;
	mov.b32 	%f231, %r728;
	mov.b64 	%rd401, {%r718, %r723};
	add.s64 	%rd183, %rd833, %rd401;
	setp.eq.s64 	%p165, %rd833, 0;
	add.f32 	%f232, %f506, %f231;
	selp.f32 	%f506, %f232, %f506, %p165;
	mov.u64 	%rd833, %rd183;
$L__BB47_305:
	mov.b64 	{%r739, %r744}, %rd833;
	mov.b32 	%r755, 16;
	mov.b32 	%r757, -1;
	// begin inline asm
	shfl.sync.down.b32 %r738, %r739, %r755, %r255, %r757;
	// end inline asm
	// begin inline asm
	shfl.sync.down.b32 %r743, %r744, %r755, %r255, %r757;
	// end inline asm
	mov.b32 	%r749, %f506;
	// begin inline asm
	shfl.sync.down.b32 %r748, %r749, %r755, %r255, %r757;
	// end inline asm
	// begin inline asm
	shfl.sync.down.b32 %r753, %r754, %r755, %r255, %r757;
	// end inline asm
	setp.gt.s32 	%p166, %r250, %r255;
	@%p166 bra 	$L__BB47_307;
	mov.b32 	%f233, %r748;
	mov.b64 	%rd402, {%r738, %r743};
	add.s64 	%rd185, %rd833, %rd402;
	setp.eq.s64 	%p167, %rd833, 0;
	add.f32 	%f234, %f506, %f233;
	selp.f32 	%f506, %f234, %f506, %p167;
	mov.u64 	%rd833, %rd185;
$L__BB47_307:
	add.s64 	%rd187, %rd833, %rd827;
	setp.eq.s64 	%p168, %rd827, 0;
	add.f32 	%f235, %f500, %f506;
	selp.f32 	%f500, %f235, %f500, %p168;
	add.s32 	%r1722, %r1722, -32;
	mov.u64 	%rd827, %rd187;
	bra.uni 	$L__BB47_294;
$L__BB47_308:
	setp.ne.s32 	%p103, %r163, 0;
	@%p103 bra 	$L__BB47_310;
	add.s64 	%rd325, %rd827, %rd157;
	setp.eq.s64 	%p104, %rd157, 0;
	add.f32 	%f213, %f102, %f500;
	selp.f32 	%f214, %f213, %f102, %p104;
	add.s64 	%rd323, %rd159, 512;
	mov.b32 	%r558, %f214;
	mov.b32 	%r559, 101;
	mov.b64 	%rd324, {%r558, %r559};
	// begin inline asm
	st.relaxed.gpu.v2.u64 [%rd323], {%rd324, %rd325};
	// end inline asm
	st.shared.u64 	[_ZN6thrust24THRUST_300001_SM_1000_NS8cuda_cub4core6detail5shmemE+168], %rd827;
	st.shared.f32 	[_ZN6thrust24THRUST_300001_SM_1000_NS8cuda_cub4core6detail5shmemE+176], %f500;
	st.shared.u64 	[_ZN6thrust24THRUST_300001_SM_1000_NS8cuda_cub4core6detail5shmemE+184], %rd325;
	st.shared.f32 	[_ZN6thrust24THRUST_300001_SM_1000_NS8cuda_cub4core6detail5shmemE+192], %f214;
$L__BB47_310:
	setp.ne.s32 	%p105, %r288, 0;
	@%p105 bra 	$L__BB47_312;
	st.shared.u64 	[_ZN6thrust24THRUST_300001_SM_1000_NS8cuda_cub4core6detail5shmemE+136], %rd827;
	st.shared.f32 	[_ZN6thrust24THRUST_300001_SM_1000_NS8cuda_cub4core6detail5shmemE+144], %f500;
	mov.u64 	%rd837, %rd827;
	mov.f32 	%f510, %f500;
$L__BB47_312:
	setp.eq.s32 	%p106, %r163, 0;
	bar.sync 	0;
	@%p106 bra 	$L__BB47_314;
	ld.shared.f32 	%f215, [_ZN6thrust24THRUST_300001_SM_1000_NS8cuda_cub4core6detail5shmemE+144];
	ld.shared.u64 	%rd326, [_ZN6thrust24THRUST_300001_SM_1000_NS8cuda_cub4core6detail5shmemE+136];
	add.s64 	%rd189, %rd326, %rd837;
	setp.eq.s64 	%p107, %rd837, 0;
	add.f32 	%f216, %f510, %f215;
	selp.f32 	%f510, %f216, %f510, %p107;
	mov.u64 	%rd837, %rd189;
$L__BB47_314:
	mul.lo.s32 	%r560, %r163, 9;
	cvt.u64.u32 	%rd327, %r560;
	setp.eq.s64 	%p108, %rd7, %rd327;
	setp.ne.s32 	%p109, %r1720, %r196;
	or.pred  	%p110, %p108, %p109;
	selp.u64 	%rd328, 1, 0, %p110;
	add.s64 	%rd191, %rd837, %rd328;
	add.f32 	%f217, %f510, %f90;
	selp.f32 	%f131, %f90, %f217, %p110;
	selp.u64 	%rd329, 1, 0, %p6;
	add.s64 	%rd330, %rd329, %rd328;
	add.s64 	%rd192, %rd330, %rd837;
	add.f32 	%f218, %f131, %f91;
	selp.f32 	%f132, %f91, %f218, %p6;
	selp.u64 	%rd331, 1, 0, %p7;
	add.s64 	%rd193, %rd192, %rd331;
	add.f32 	%f219, %f132, %f92;
	selp.f32 	%f133, %f92, %f219, %p7;
	selp.u64 	%rd332, 1, 0, %p8;
	add.s64 	%rd194, %rd193, %rd332;
	add.f32 	%f220, %f133, %f93;
	selp.f32 	%f134, %f93, %f220, %p8;
	selp.u64 	%rd333, 1, 0, %p9;
	add.s64 	%rd195, %rd194, %rd333;
	add.f32 	%f221, %f134, %f94;
	selp.f32 	%f135, %f94, %f221, %p9;
	add.s32 	%r561, %r560, 5;
	cvt.u64.u32 	%rd334, %r561;
	setp.eq.s64 	%p111, %rd7, %rd334;
	setp.ne.s32 	%p112, %r200, %r201;
	or.pred  	%p113, %p111, %p112;
	selp.u64 	%rd335, 1, 0, %p113;
	add.s64 	%rd196, %rd195, %rd335;
	add.f32 	%f222, %f135, %f95;
	selp.f32 	%f136, %f95, %f222, %p113;
	selp.u64 	%rd336, 1, 0, %p10;
	add.s64 	%rd197, %rd196, %rd336;
	add.f32 	%f223, %f136, %f96;
	selp.f32 	%f137, %f96, %f223, %p10;
	add.s32 	%r562, %r560, 7;
	cvt.u64.u32 	%rd337, %r562;
	setp.eq.s64 	%p114, %rd7, %rd337;
	setp.ne.s32 	%p115, %r202, %r203;
	or.pred  	%p11, %p114, %p115;
	selp.u64 	%rd338, 1, 0, %p11;
	add.s64 	%rd198, %rd197, %rd338;
	add.f32 	%f224, %f137, %f97;
	selp.f32 	%f138, %f97, %f224, %p11;
	ld.shared.u64 	%rd199, [_ZN6thrust24THRUST_300001_SM_1000_NS8cuda_cub4core6detail5shmemE+200];
	ld.shared.u64 	%rd844, [_ZN6thrust24THRUST_300001_SM_1000_NS8cuda_cub4core6detail5shmemE+184];
	ld.shared.f32 	%f139, [_ZN6thrust24THRUST_300001_SM_1000_NS8cuda_cub4core6detail5shmemE+192];
	ld.shared.u64 	%rd201, [_ZN6thrust24THRUST_300001_SM_1000_NS8cuda_cub4core6detail5shmemE+168];
	setp.lt.s64 	%p116, %rd199, 257;
	@%p116 bra 	$L__BB47_340;
	bar.sync 	0;
	mul.lo.s32 	%r566, %r163, 9;
	cvt.u64.u32 	%rd369, %r566;
	setp.ne.s64 	%p132, %rd7, %rd369;
	setp.eq.s32 	%p133, %r1720, %r196;
	and.pred  	%p134, %p132, %p133;
	@%p134 bra 	$L__BB47_317;
	cvt.u32.u64 	%r567, %rd201;
	cvt.u32.u64 	%r568, %rd837;
	sub.s32 	%r569, %r568, %r567;
	shl.b32 	%r570, %r569, 3;
	mov.u32 	%r571, _ZN6thrust24THRUST_300001_SM_1000_NS8cuda_cub4core6detail5shmemE;
	add.s32 	%r572, %r571, %r570;
	mov.b32 	%r573, %f510;
	st.shared.v2.u32 	[%r572], {%r1720, %r573};
$L__BB47_317:
	not.pred 	%p135, %p6;
	@%p135 bra 	$L__BB47_319;
	cvt.u32.u64 	%r574, %rd201;
	cvt.u32.u64 	%r575, %rd191;
	sub.s32 	%r576, %r575, %r574;
	shl.b32 	%r577, %r576, 3;
	mov.u32 	%r578, _ZN6thrust24THRUST_300001_SM_1000_NS8cuda_cub4core6detail5shmemE;
	add.s32 	%r579, %r578, %r577;
	mov.b32 	%r580, %f131;
	st.shared.v2.u32 	[%r579], {%r196, %r580};
$L__BB47_319:
	not.pred 	%p136, %p7;
	@%p136 bra 	$L__BB47_321;
	cvt.u32.u64 	%r581, %rd201;
	cvt.u32.u64 	%r582, %rd192;
	sub.s32 	%r583, %r582, %r581;
	shl.b32 	%r584, %r583, 3;
	mov.u32 	%r585, _ZN6thrust24THRUST_300001_SM_1000_NS8cuda_cub4core6detail5shmemE;
	add.s32 	%r586, %r585, %r584;
	mov.b32 	%r587, %f132;
	st.shared.v2.u32 	[%r586], {%r197, %r587};
$L__BB47_321:
	not.pred 	%p137, %p8;
	@%p137 bra 	$L__BB47_323;
	cvt.u32.u64 	%r588, %rd201;
	cvt.u32.u64 	%r589, %rd193;
	sub.s32 	%r590, %r589, %r588;
	shl.b32 	%r591, %r590, 3;
	mov.u32 	%r592, _ZN6thrust24THRUST_300001_SM_1000_NS8cuda_cub4core6detail5shmemE;
	add.s32 	%r593, %r592, %r591;
	mov.b32 	%r594, %f133;
	st.shared.v2.u32 	[%r593], {%r198, %r594};
$L__BB47_323:
	not.pred 	%p138, %p9;
	@%p138 bra 	$L__BB47_325;
	cvt.u32.u64 	%r595, %rd201;
	cvt.u32.u64 	%r596, %rd194;
	sub.s32 	%r597, %r596, %r595;
	shl.b32 	%r598, %r597, 3;
	mov.u32 	%r599, _ZN6thrust24THRUST_300001_SM_1000_NS8cuda_cub4core6detail5shmemE;
	add.s32 	%r600, %r599, %r598;
	mov.b32 	%r601, %f134;
	st.shared.v2.u32 	[%r600], {%r199, %r601};
$L__BB47_325:
	mad.lo.s32 	%r602, %r163, 9, 5;
	cvt.u64.u32 	%rd370, %r602;
	setp.ne.s64 	%p139, %rd7, %rd370;
	setp.eq.s32 	%p140, %r200, %r201;
	and.pred  	%p141, %p139, %p140;
	@%p141 bra 	$L__BB47_327;
	cvt.u32.u64 	%r603, %rd201;
	cvt.u32.u64 	%r604, %rd195;
	sub.s32 	%r605, %r604, %r603;
	shl.b32 	%r606, %r605, 3;
	mov.u32 	%r607, _ZN6thrust24THRUST_300001_SM_1000_NS8cuda_cub4core6detail5shmemE;
	add.s32 	%r608, %r607, %r606;
	mov.b32 	%r609, %f135;
	st.shared.v2.u32 	[%r608], {%r200, %r609};
$L__BB47_327:
	not.pred 	%p142, %p10;
	@%p142 bra 	$L__BB47_329;
	cvt.u32.u64 	%r610, %rd201;
	cvt.u32.u64 	%r611, %rd196;
	sub.s32 	%r612, %r611, %r610;
	shl.b32 	%r613, %r612, 3;
	mov.u32 	%r614, _ZN6thrust24THRUST_300001_SM_1000_NS8cuda_cub4core6detail5shmemE;
	add.s32 	%r615, %r614, %r613;
	mov.b32 	%r616, %f136;
	st.shared.v2.u32 	[%r615], {%r201, %r616};
$L__BB47_329:
	not.pred 	%p143, %p11;
	@%p143 bra 	$L__BB47_331;
	cvt.u32.u64 	%r617, %rd201;
	cvt.u32.u64 	%r618, %rd197;
	sub.s32 	%r619, %r618, %r617;
	shl.b32 	%r620, %r619, 3;
	mov.u32 	%r621, _ZN6thrust24THRUST_300001_SM_1000_NS8cuda_cub4core6detail5shmemE;
	add.s32 	%r622, %r621, %r620;
	mov.b32 	%r623, %f137;
	st.shared.v2.u32 	[%r622], {%r202, %r623};
$L__BB47_331:
	mad.lo.s32 	%r624, %r163, 9, 8;
	cvt.u64.u32 	%rd371, %r624;
	setp.ne.s64 	%p144, %rd7, %rd371;
	setp.eq.s32 	%p145, %r203, %r204;
	and.pred  	%p146, %p144, %p145;
	@%p146 bra 	$L__BB47_333;
	cvt.u32.u64 	%r625, %rd201;
	cvt.u32.u64 	%r626, %rd198;
	sub.s32 	%r627, %r626, %r625;
	shl.b32 	%r628, %r627, 3;
	mov.u32 	%r629, _ZN6thrust24THRUST_300001_SM_1000_NS8cuda_cub4core6detail5shmemE;
	add.s32 	%r630, %r629, %r628;
	mov.b32 	%r631, %f138;
	st.shared.v2.u32 	[%r630], {%r203, %r631};
$L__BB47_333:
	bar.sync 	0;
	cvt.u64.u32 	%rd843, %r163;
	setp.le.u64 	%p147, %rd199, %rd843;
	@%p147 bra 	$L__BB47_358;
	not.b64 	%rd372, %rd843;
	add.s64 	%rd203, %rd199, %rd372;
	shr.u64 	%rd373, %rd203, 8;
	add.s64 	%rd374, %rd373, 1;
	and.b64  	%rd839, %rd374, 3;
	and.b64  	%rd375, %rd203, 768;
	setp.eq.s64 	%p148, %rd375, 768;
	@%p148 bra 	$L__BB47_337;
	add.s64 	%rd376, %rd201, %rd843;
	shl.b64 	%rd377, %rd376, 2;
	add.s64 	%rd841, %rd5, %rd377;
	add.s64 	%rd840, %rd4, %rd377;
	shl.b32 	%r632, %r163, 3;
	mov.u32 	%r633, _ZN6thrust24THRUST_300001_SM_1000_NS8cuda_cub4core6detail5shmemE;
	add.s32 	%r1723, %r633, %r632;
	shl.b64 	%rd378, %rd839, 8;
	add.s64 	%rd843, %rd378, %rd843;
$L__BB47_336:
	.pragma "nounroll";
	ld.shared.v2.u32 	{%r634, %r635}, [%r1723];
	st.global.u32 	[%rd840], %r634;
	st.global.u32 	[%rd841], %r635;
	add.s64 	%rd841, %rd841, 1024;
	add.s64 	%rd840, %rd840, 1024;
	add.s32 	%r1723, %r1723, 2048;
	add.s64 	%rd839, %rd839, -1;
	setp.ne.s64 	%p149, %rd839, 0;
	@%p149 bra 	$L__BB47_336;
$L__BB47_337:
	setp.lt.u64 	%p150, %rd203, 768;
	@%p150 bra 	$L__BB47_358;
	mov.u32 	%r638, _ZN6thrust24THRUST_300001_SM_1000_NS8cuda_cub4core6detail5shmemE;
$L__BB47_339:
	cvt.u32.u64 	%r636, %rd843;
	add.s64 	%rd379, %rd843, %rd201;
	shl.b32 	%r637, %r636, 3;
	add.s32 	%r639, %r638, %r637;
	ld.shared.v2.u32 	{%r640, %r641}, [%r639];
	shl.b64 	%rd380, %rd379, 2;
	add.s64 	%rd381, %rd4, %rd380;
	st.global.u32 	[%rd381], %r640;
	add.s64 	%rd382, %rd5, %rd380;
	st.global.u32 	[%rd382], %r641;
	and.b64  	%rd383, %rd843, 4294967295;
	add.s64 	%rd384, %rd201, %rd383;
	ld.shared.v2.u32 	{%r642, %r643}, [%r639+2048];
	shl.b64 	%rd385, %rd384, 2;
	add.s64 	%rd386, %rd4, %rd385;
	st.global.u32 	[%rd386+1024], %r642;
	add.s64 	%rd387, %rd5, %rd385;
	st.global.u32 	[%rd387+1024], %r643;
	ld.shared.v2.u32 	{%r644, %r645}, [%r639+4096];
	st.global.u32 	[%rd386+2048], %r644;
	st.global.u32 	[%rd387+2048], %r645;
	ld.shared.v2.u32 	{%r646, %r647}, [%r639+6144];
	st.global.u32 	[%rd386+3072], %r646;
	st.global.u32 	[%rd387+3072], %r647;
	add.s64 	%rd388, %rd843, 1024;
	and.b64  	%rd843, %rd388, 4294967295;
	setp.gt.u64 	%p151, %rd199, %rd843;
	@%p151 bra 	$L__BB47_339;
	bra.uni 	$L__BB47_358;
$L__BB47_340:
	mul.lo.s32 	%r563, %r163, 9;
	cvt.u64.u32 	%rd339, %r563;
	setp.ne.s64 	%p117, %rd7, %rd339;
	setp.eq.s32 	%p118, %r1720, %r196;
	and.pred  	%p119, %p117, %p118;
	@%p119 bra 	$L__BB47_342;
	shl.b64 	%rd340, %rd837, 2;
	add.s64 	%rd341, %rd4, %rd340;
	st.global.u32 	[%rd341], %r1720;
	add.s64 	%rd342, %rd5, %rd340;
	st.global.f32 	[%rd342], %f510;
$L__BB47_342:
	not.pred 	%p120, %p6;
	@%p120 bra 	$L__BB47_344;
	shl.b64 	%rd343, %rd191, 2;
	add.s64 	%rd344, %rd4, %rd343;
	st.global.u32 	[%rd344], %r196;
	add.s64 	%rd345, %rd5, %rd343;
	st.global.f32 	[%rd345], %f131;
$L__BB47_344:
	not.pred 	%p121, %p7;
	@%p121 bra 	$L__BB47_346;
	shl.b64 	%rd346, %rd192, 2;
	add.s64 	%rd347, %rd4, %rd346;
	st.global.u32 	[%rd347], %r197;
	add.s64 	%rd348, %rd5, %rd346;
	st.global.f32 	[%rd348], %f132;
$L__BB47_346:
	not.pred 	%p122, %p8;
	@%p122 bra 	$L__BB47_348;
	shl.b64 	%rd349, %rd193, 2;
	add.s64 	%rd350, %rd4, %rd349;
	st.global.u32 	[%rd350], %r198;
	add.s64 	%rd351, %rd5, %rd349;
	st.global.f32 	[%rd351], %f133;
$L__BB47_348:
	not.pred 	%p123, %p9;
	@%p123 bra 	$L__BB47_350;
	shl.b64 	%rd352, %rd194, 2;
	add.s64 	%rd353, %rd4, %rd352;
	st.global.u32 	[%rd353], %r199;
	add.s64 	%rd354, %rd5, %rd352;
	st.global.f32 	[%rd354], %f134;
$L__BB47_350:
	mad.lo.s32 	%r564, %r163, 9, 5;
	cvt.u64.u32 	%rd355, %r564;
	setp.ne.s64 	%p124, %rd7, %rd355;
	setp.eq.s32 	%p125, %r200, %r201;
	and.pred  	%p126, %p124, %p125;
	@%p126 bra 	$L__BB47_352;
	shl.b64 	%rd356, %rd195, 2;
	add.s64 	%rd357, %rd4, %rd356;
	st.global.u32 	[%rd357], %r200;
	add.s64 	%rd358, %rd5, %rd356;
	st.global.f32 	[%rd358], %f135;
$L__BB47_352:
	not.pred 	%p127, %p10;
	@%p127 bra 	$L__BB47_354;
	shl.b64 	%rd359, %rd196, 2;
	add.s64 	%rd360, %rd4, %rd359;
	st.global.u32 	[%rd360], %r201;
	add.s64 	%rd361, %rd5, %rd359;
	st.global.f32 	[%rd361], %f136;
$L__BB47_354:
	not.pred 	%p128, %p11;
	@%p128 bra 	$L__BB47_356;
	shl.b64 	%rd362, %rd197, 2;
	add.s64 	%rd363, %rd4, %rd362;
	st.global.u32 	[%rd363], %r202;
	add.s64 	%rd364, %rd5, %rd362;
	st.global.f32 	[%rd364], %f137;
$L__BB47_356:
	mad.lo.s32 	%r565, %r163, 9, 8;
	cvt.u64.u32 	%rd365, %r565;
	setp.ne.s64 	%p129, %rd7, %rd365;
	setp.eq.s32 	%p130, %r203, %r204;
	and.pred  	%p131, %p129, %p130;
	@%p131 bra 	$L__BB47_358;
	shl.b64 	%rd366, %rd198, 2;
	add.s64 	%rd367, %rd4, %rd366;
	st.global.u32 	[%rd367], %r203;
	add.s64 	%rd368, %rd5, %rd366;
	st.global.f32 	[%rd368], %f138;
$L__BB47_358:
	setp.ne.s32 	%p152, %r163, 255;
	@%p152 bra 	$L__BB47_362;
	setp.ne.s64 	%p153, %rd7, 2304;
	@%p153 bra 	$L__BB47_361;
	shl.b64 	%rd389, %rd844, 2;
	add.s64 	%rd390, %rd4, %rd389;
	st.global.u32 	[%rd390], %r204;
	add.s64 	%rd391, %rd5, %rd389;
	st.global.f32 	[%rd391], %f139;
	add.s64 	%rd844, %rd844, 1;
$L__BB47_361:
	ld.param.u64 	%rd793, [_ZN6thrust24THRUST_300001_SM_1000_NS8cuda_cub4core6detail13_kernel_agentINS1_15__reduce_by_key16ReduceByKeyAgentINS0_6detail15normal_iteratorINS0_10device_ptrIiEEEENS8_INS9_IfEEEESB_SD_N4cuda3std3__48equal_toIiEENSG_4plusIfEEPllEEJSB_SD_SB_SD_SL_N3cub18CUB_300001_SM_100024ReduceByKeyScanTileStateIflLb1EEESI_SK_llEEEvDpT0__param_4];
	cvta.to.global.u64 	%rd392, %rd793;
	st.global.u64 	[%rd392], %rd844;
$L__BB47_362:
	ret;

}
	// .globl	_ZN3cub18CUB_300001_SM_10006detail11EmptyKernelIvEEvv
.visible .entry _ZN3cub18CUB_300001_SM_10006detail11EmptyKernelIvEEvv()
{


	ret;

}
	// .globl	_ZN3cub18CUB_300001_SM_10006detail8for_each13static_kernelINS2_12policy_hub_t12policy_500_tEmN6thrust24THRUST_300001_SM_1000_NS8cuda_cub20__uninitialized_fill7functorINS7_10device_ptrIiEEiEEEEvT0_T1_
.visible .entry _ZN3cub18CUB_300001_SM_10006detail8for_each13static_kernelINS2_12policy_hub_t12policy_500_tEmN6thrust24THRUST_300001_SM_1000_NS8cuda_cub20__uninitialized_fill7functorINS7_10device_ptrIiEEiEEEEvT0_T1_(
	.param .u64 _ZN3cub18CUB_300001_SM_10006detail8for_each13static_kernelINS2_12policy_hub_t12policy_500_tEmN6thrust24THRUST_300001_SM_1000_NS8cuda_cub20__uninitialized_fill7functorINS7_10device_ptrIiEEiEEEEvT0_T1__param_0,
	.param .align 8 .b8 _ZN3cub18CUB_300001_SM_10006detail8for_each13static_kernelINS2_12policy_hub_t12policy_500_tEmN6thrust24THRUST_300001_SM_1000_NS8cuda_cub20__uninitialized_fill7functorINS7_10device_ptrIiEEiEEEEvT0_T1__param_1[16]
)
.maxntid 256
{
	.reg .pred 	%p<4>;
	.reg .b16 	%rs<5>;
	.reg .b32 	%r<12>;
	.reg .b64 	%rd<16>;

	ld.param.u32 	%r3, [_ZN3cub18CUB_300001_SM_10006detail8for_each13static_kernelINS2_12policy_hub_t12policy_500_tEmN6thrust24THRUST_300001_SM_1000_NS8cuda_cub20__uninitialized_fill7functorINS7_10device_ptrIiEEiEEEEvT0_T1__param_1+8];
	ld.param.u64 	%rd4, [_ZN3cub18CUB_300001_SM_10006detail8for_each13static_kernelINS2_12policy_hub_t12policy_500_tEmN6thrust24THRUST_300001_SM_1000_NS8cuda_cub20__uninitialized_fill7functorINS7_10device_ptrIiEEiEEEEvT0_T1__param_1];
	ld.param.u64 	%rd5, [_ZN3cub18CUB_300001_SM_10006detail8for_each13static_kernelINS2_12policy_hub_t12policy_500_tEmN6thrust24THRUST_300001_SM_1000_NS8cuda_cub20__uninitialized_fill7functorINS7_10device_ptrIiEEiEEEEvT0_T1__param_0];
	mov.u32 	%r9, %ctaid.x;
	mul.wide.u32 	%rd1, %r9, 512;
	sub.s64 	%rd2, %rd5, %rd1;
	setp.lt.u64 	%p1, %rd2, 512;
	@%p1 bra 	$L__BB49_2;
	mov.u32 	%r11, %tid.x;
	cvta.to.global.u64 	%rd11, %rd4;
	cvt.u64.u32 	%rd12, %r11;
	add.s64 	%rd13, %rd1, %rd12;
	shl.b64 	%rd14, %rd13, 2;
	add.s64 	%rd15, %rd11, %rd14;
	st.global.u32 	[%rd15], %r3;
	st.global.u32 	[%rd15+1024], %r3;
	bra.uni 	$L__BB49_6;
$L__BB49_2:
	cvta.to.global.u64 	%rd6, %rd4;
	mov.u32 	%r2, %tid.x;
	cvt.u64.u32 	%rd7, %r2;
	setp.le.u64 	%p2, %rd2, %rd7;
	add.s64 	%rd8, %rd1, %rd7;
	shl.b64 	%rd9, %rd8, 2;
	add.s64 	%rd3, %rd6, %rd9;
	@%p2 bra 	$L__BB49_4;
	st.global.u32 	[%rd3], %r3;
$L__BB49_4:
	add.s32 	%r10, %r2, 256;
	cvt.u64.u32 	%rd10, %r10;
	setp.le.u64 	%p3, %rd2, %rd10;
	@%p3 bra 	$L__BB49_6;
	st.global.u32 	[%rd3+1024], %r3;
$L__BB49_6:
	ret;

}
	// .globl	_ZN3cub18CUB_300001_SM_10006detail8for_each13static_kernelINS2_12policy_hub_t12policy_500_tElN6thrust24THRUST_300001_SM_1000_NS8cuda_cub6__fill7functorINS7_6detail15normal_iteratorINS7_10device_ptrIiEEEEiEEEEvT0_T1_
.visible .entry _ZN3cub18CUB_300001_SM_10006detail8for_each13static_kernelINS2_12policy_hub_t12policy_500_tElN6thrust24THRUST_300001_SM_1000_NS8cuda_cub6__fill7functorINS7_6detail15normal_iteratorINS7_10device_ptrIiEEEEiEEEEvT0_T1_(
	.param .u64 _ZN3cub18CUB_300001_SM_10006detail8for_each13static_kernelINS2_12policy_hub_t12policy_500_tElN6thrust24THRUST_300001_SM_1000_NS8cuda_cub6__fill7functorINS7_6detail15normal_iteratorINS7_10device_ptrIiEEEEiEEEEvT0_T1__param_0,
	.param .align 8 .b8 _ZN3cub18CUB_300001_SM_10006detail8for_each13static_kernelINS2_12policy_hub_t12policy_500_tElN6thrust24THRUST_300001_SM_1000_NS8cuda_cub6__fill7functorINS7_6detail15normal_iteratorINS7_10device_ptrIiEEEEiEEEEvT0_T1__param_1[16]
)
.maxntid 256
{
	.reg .pred 	%p<4>;
	.reg .b16 	%rs<5>;
	.reg .b32 	%r<12>;
	.reg .b64 	%rd<17>;

	ld.param.u32 	%r3, [_ZN3cub18CUB_300001_SM_10006detail8for_each13static_kernelINS2_12policy_hub_t12policy_500_tElN6thrust24THRUST_300001_SM_1000_NS8cuda_cub6__fill7functorINS7_6detail15normal_iteratorINS7_10device_ptrIiEEEEiEEEEvT0_T1__param_1+8];
	ld.param.u64 	%rd5, [_ZN3cub18CUB_300001_SM_10006detail8for_each13static_kernelINS2_12policy_hub_t12policy_500_tElN6thrust24THRUST_300001_SM_1000_NS8cuda_cub6__fill7functorINS7_6detail15normal_iteratorINS7_10device_ptrIiEEEEiEEEEvT0_T1__param_1];
	ld.param.u64 	%rd6, [_ZN3cub18CUB_300001_SM_10006detail8for_each13static_kernelINS2_12policy_hub_t12policy_500_tElN6thrust24THRUST_300001_SM_1000_NS8cuda_cub6__fill7functorINS7_6detail15normal_iteratorINS7_10device_ptrIiEEEEiEEEEvT0_T1__param_0];
	mov.u32 	%r9, %ctaid.x;
	mul.wide.u32 	%rd1, %r9, 512;
	sub.s64 	%rd2, %rd6, %rd1;
	setp.lt.s64 	%p1, %rd2, 512;
	@%p1 bra 	$L__BB50_2;
	mov.u32 	%r11, %tid.x;
	cvta.to.global.u64 	%rd12, %rd5;
	cvt.u64.u32 	%rd13, %r11;
	add.s64 	%rd14, %rd1, %rd13;
	shl.b64 	%rd15, %rd14, 2;
	add.s64 	%rd16, %rd12, %rd15;
	st.global.u32 	[%rd16], %r3;
	st.global.u32 	[%rd16+1024], %r3;
	bra.uni 	$L__BB50_6;
$L__BB50_2:
	cvta.to.global.u64 	%rd7, %rd5;
	mov.u32 	%r2, %tid.x;
	cvt.s64.s32 	%rd3, %rd2;
	cvt.u64.u32 	%rd8, %r2;
	setp.le.s64 	%p2, %rd3, %rd8;
	add.s64 	%rd9, %rd1, %rd8;
	shl.b64 	%rd10, %rd9, 2;
	add.s64 	%rd4, %rd7, %rd10;
	@%p2 bra 	$L__BB50_4;
	st.global.u32 	[%rd4], %r3;
$L__BB50_4:
	add.s32 	%r10, %r2, 256;
	cvt.u64.u32 	%rd11, %r10;
	setp.le.s64 	%p3, %rd3, %rd11;
	@%p3 bra 	$L__BB50_6;
	st.global.u32 	[%rd4+1024], %r3;
$L__BB50_6:
	ret;

}
	// .globl	_ZN3cub18CUB_300001_SM_10006detail8for_each13static_kernelINS2_12policy_hub_t12policy_500_tEmN6thrust24THRUST_300001_SM_1000_NS8cuda_cub20__uninitialized_fill7functorINS7_10device_ptrIfEEfEEEEvT0_T1_
.visible .entry _ZN3cub18CUB_300001_SM_10006detail8for_each13static_kernelINS2_12policy_hub_t12policy_500_tEmN6thrust24THRUST_300001_SM_1000_NS8cuda_cub20__uninitialized_fill7functorINS7_10device_ptrIfEEfEEEEvT0_T1_(
	.param .u64 _ZN3cub18CUB_300001_SM_10006detail8for_each13static_kernelINS2_12policy_hub_t12policy_500_tEmN6thrust24THRUST_300001_SM_1000_NS8cuda_cub20__uninitialized_fill7functorINS7_10device_ptrIfEEfEEEEvT0_T1__param_0,
	.param .align 8 .b8 _ZN3cub18CUB_300001_SM_10006detail8for_each13static_kernelINS2_12policy_hub_t12policy_500_tEmN6thrust24THRUST_300001_SM_1000_NS8cuda_cub20__uninitialized_fill7functorINS7_10device_ptrIfEEfEEEEvT0_T1__param_1[16]
)
.maxntid 256
{
	.reg .pred 	%p<4>;
	.reg .b16 	%rs<5>;
	.reg .b32 	%r<10>;
	.reg .b32 	%f<3>;
	.reg .b64 	%rd<16>;

	ld.param.f32 	%f2, [_ZN3cub18CUB_300001_SM_10006detail8for_each13static_kernelINS2_12policy_hub_t12policy_500_tEmN6thrust24THRUST_300001_SM_1000_NS8cuda_cub20__uninitialized_fill7functorINS7_10device_ptrIfEEfEEEEvT0_T1__param_1+8];
	ld.param.u64 	%rd4, [_ZN3cub18CUB_300001_SM_10006detail8for_each13static_kernelINS2_12policy_hub_t12policy_500_tEmN6thrust24THRUST_300001_SM_1000_NS8cuda_cub20__uninitialized_fill7functorINS7_10device_ptrIfEEfEEEEvT0_T1__param_1];
	ld.param.u64 	%rd5, [_ZN3cub18CUB_300001_SM_10006detail8for_each13static_kernelINS2_12policy_hub_t12policy_500_tEmN6thrust24THRUST_300001_SM_1000_NS8cuda_cub20__uninitialized_fill7functorINS7_10device_ptrIfEEfEEEEvT0_T1__param_0];
	mov.u32 	%r7, %ctaid.x;
	mul.wide.u32 	%rd1, %r7, 512;
	sub.s64 	%rd2, %rd5, %rd1;
	setp.lt.u64 	%p1, %rd2, 512;
	@%p1 bra 	$L__BB51_2;
	mov.u32 	%r9, %tid.x;
	cvta.to.global.u64 	%rd11, %rd4;
	cvt.u64.u32 	%rd12, %r9;
	add.s64 	%rd13, %rd1, %rd12;
	shl.b64 	%rd14, %rd13, 2;
	add.s64 	%rd15, %rd11, %rd14;
	st.global.f32 	[%rd15], %f2;
	st.global.f32 	[%rd15+1024], %f2;
	bra.uni 	$L__BB51_6;
$L__BB51_2:
	cvta.to.global.u64 	%rd6, %rd4;
	mov.u32 	%r1, %tid.x;
	cvt.u64.u32 	%rd7, %r1;
	setp.le.u64 	%p2, %rd2, %rd7;
	add.s64 	%rd8, %rd1, %rd7;
	shl.b64 	%rd9, %rd8, 2;
	add.s64 	%rd3, %rd6, %rd9;
	@%p2 bra 	$L__BB51_4;
	st.global.f32 	[%rd3], %f2;
$L__BB51_4:
	add.s32 	%r8, %r1, 256;
	cvt.u64.u32 	%rd10, %r8;
	setp.le.u64 	%p3, %rd2, %rd10;
	@%p3 bra 	$L__BB51_6;
	st.global.f32 	[%rd3+1024], %f2;
$L__BB51_6:
	ret;

}
	// .globl	_ZN3cub18CUB_300001_SM_10006detail8for_each13static_kernelINS2_12policy_hub_t12policy_500_tElN6thrust24THRUST_300001_SM_1000_NS8cuda_cub10__tabulate7functorINS7_6detail15normal_iteratorINS7_10device_ptrIiEEEENS7_6system6detail7generic6detail22compute_sequence_valueIivEElEEEEvT0_T1_
.visible .entry _ZN3cub18CUB_300001_SM_10006detail8for_each13static_kernelINS2_12policy_hub_t12policy_500_tElN6thrust24THRUST_300001_SM_1000_NS8cuda_cub10__tabulate7functorINS7_6detail15normal_iteratorINS7_10device_ptrIiEEEENS7_6system6detail7generic6detail22compute_sequence_valueIivEElEEEEvT0_T1_(
	.param .u64 _ZN3cub18CUB_300001_SM_10006detail8for_each13static_kernelINS2_12policy_hub_t12policy_500_tElN6thrust24THRUST_300001_SM_1000_NS8cuda_cub10__tabulate7functorINS7_6detail15normal_iteratorINS7_10device_ptrIiEEEENS7_6system6detail7generic6detail22compute_sequence_valueIivEElEEEEvT0_T1__param_0,
	.param .align 8 .b8 _ZN3cub18CUB_300001_SM_10006detail8for_each13static_kernelINS2_12policy_hub_t12policy_500_tElN6thrust24THRUST_300001_SM_1000_NS8cuda_cub10__tabulate7functorINS7_6detail15normal_iteratorINS7_10device_ptrIiEEEENS7_6system6detail7generic6detail22compute_sequence_valueIivEElEEEEvT0_T1__param_1[16]
)
.maxntid 256
{
	.reg .pred 	%p<4>;
	.reg .b32 	%r<18>;
	.reg .b64 	%rd<20>;

	ld.param.u64 	%rd7, [_ZN3cub18CUB_300001_SM_10006detail8for_each13static_kernelINS2_12policy_hub_t12policy_500_tElN6thrust24THRUST_300001_SM_1000_NS8cuda_cub10__tabulate7functorINS7_6detail15normal_iteratorINS7_10device_ptrIiEEEENS7_6system6detail7generic6detail22compute_sequence_valueIivEElEEEEvT0_T1__param_1];
	ld.param.u64 	%rd8, [_ZN3cub18CUB_300001_SM_10006detail8for_each13static_kernelINS2_12policy_hub_t12policy_500_tElN6thrust24THRUST_300001_SM_1000_NS8cuda_cub10__tabulate7functorINS7_6detail15normal_iteratorINS7_10device_ptrIiEEEENS7_6system6detail7generic6detail22compute_sequence_valueIivEElEEEEvT0_T1__param_0];
	ld.param.v2.u32 	{%r3, %r4}, [_ZN3cub18CUB_300001_SM_10006detail8for_each13static_kernelINS2_12policy_hub_t12policy_500_tElN6thrust24THRUST_300001_SM_1000_NS8cuda_cub10__tabulate7functorINS7_6detail15normal_iteratorINS7_10device_ptrIiEEEENS7_6system6detail7generic6detail22compute_sequence_valueIivEElEEEEvT0_T1__param_1+8];
	mov.u32 	%r5, %ctaid.x;
	mul.wide.u32 	%rd1, %r5, 512;
	sub.s64 	%rd2, %rd8, %rd1;
	setp.lt.s64 	%p1, %rd2, 512;
	@%p1 bra 	$L__BB52_2;
	mov.u32 	%r13, %tid.x;
	cvta.to.global.u64 	%rd15, %rd7;
	cvt.u64.u32 	%rd16, %r13;
	add.s64 	%rd17, %rd1, %rd16;
	cvt.u32.u64 	%r14, %rd17;
	mad.lo.s32 	%r15, %r4, %r14, %r3;
	shl.b64 	%rd18, %rd17, 2;
	add.s64 	%rd19, %rd15, %rd18;
	st.global.u32 	[%rd19], %r15;
	add.s32 	%r16, %r14, 256;
	mad.lo.s32 	%r17, %r4, %r16, %r3;
	st.global.u32 	[%rd19+1024], %r17;
	bra.uni 	$L__BB52_6;
$L__BB52_2:
	cvta.to.global.u64 	%rd3, %rd7;
	mov.u32 	%r6, %tid.x;
	cvt.s64.s32 	%rd4, %rd2;
	cvt.u64.u32 	%rd5, %r6;
	setp.le.s64 	%p2, %rd4, %rd5;
	@%p2 bra 	$L__BB52_4;
	add.s64 	%rd9, %rd1, %rd5;
	cvt.u32.u64 	%r7, %rd9;
	mad.lo.s32 	%r8, %r4, %r7, %r3;
	shl.b64 	%rd10, %rd9, 2;
	add.s64 	%rd11, %rd3, %rd10;
	st.global.u32 	[%rd11], %r8;
$L__BB52_4:
	cvt.u32.u64 	%r9, %rd5;
	add.s32 	%r10, %r9, 256;
	cvt.u64.u32 	%rd6, %r10;
	setp.le.s64 	%p3, %rd4, %rd6;
	@%p3 bra 	$L__BB52_6;
	add.s64 	%rd12, %rd1, %rd6;
	shl.b64 	%rd13, %rd12, 2;
	cvt.u32.u64 	%r11, %rd12;
	mad.lo.s32 	%r12, %r4, %r11, %r3;
	add.s64 	%rd14, %rd13, %rd3;
	st.global.u32 	[%rd14], %r12;
$L__BB52_6:
	ret;

}
	// .globl	_ZN3cub18CUB_300001_SM_10006detail8for_each13static_kernelINS2_12policy_hub_t12policy_500_tElN6thrust24THRUST_300001_SM_1000_NS8cuda_cub6__fill7functorINS7_6detail15normal_iteratorINS7_10device_ptrIfEEEEiEEEEvT0_T1_
.visible .entry _ZN3cub18CUB_300001_SM_10006detail8for_each13static_kernelINS2_12policy_hub_t12policy_500_tElN6thrust24THRUST_300001_SM_1000_NS8cuda_cub6__fill7functorINS7_6detail15normal_iteratorINS7_10device_ptrIfEEEEiEEEEvT0_T1_(
	.param .u64 _ZN3cub18CUB_300001_SM_10006detail8for_each13static_kernelINS2_12policy_hub_t12policy_500_tElN6thrust24THRUST_300001_SM_1000_NS8cuda_cub6__fill7functorINS7_6detail15normal_iteratorINS7_10device_ptrIfEEEEiEEEEvT0_T1__param_0,
	.param .align 8 .b8 _ZN3cub18CUB_300001_SM_10006detail8for_each13static_kernelINS2_12policy_hub_t12policy_500_tElN6thrust24THRUST_300001_SM_1000_NS8cuda_cub6__fill7functorINS7_6detail15normal_iteratorINS7_10device_ptrIfEEEEiEEEEvT0_T1__param_1[16]
)
.maxntid 256
{
	.reg .pred 	%p<4>;
	.reg .b16 	%rs<5>;
	.reg .b32 	%r<11>;
	.reg .b32 	%f<3>;
	.reg .b64 	%rd<17>;

	ld.param.u32 	%r2, [_ZN3cub18CUB_300001_SM_10006detail8for_each13static_kernelINS2_12policy_hub_t12policy_500_tElN6thrust24THRUST_300001_SM_1000_NS8cuda_cub6__fill7functorINS7_6detail15normal_iteratorINS7_10device_ptrIfEEEEiEEEEvT0_T1__param_1+8];
	ld.param.u64 	%rd5, [_ZN3cub18CUB_300001_SM_10006detail8for_each13static_kernelINS2_12policy_hub_t12policy_500_tElN6thrust24THRUST_300001_SM_1000_NS8cuda_cub6__fill7functorINS7_6detail15normal_iteratorINS7_10device_ptrIfEEEEiEEEEvT0_T1__param_1];
	ld.param.u64 	%rd6, [_ZN3cub18CUB_300001_SM_10006detail8for_each13static_kernelINS2_12policy_hub_t12policy_500_tElN6thrust24THRUST_300001_SM_1000_NS8cuda_cub6__fill7functorINS7_6detail15normal_iteratorINS7_10device_ptrIfEEEEiEEEEvT0_T1__param_0];
	mov.u32 	%r8, %ctaid.x;
	mul.wide.u32 	%rd1, %r8, 512;
	sub.s64 	%rd2, %rd6, %rd1;
	setp.lt.s64 	%p1, %rd2, 512;
	@%p1 bra 	$L__BB53_2;
	cvt.rn.f32.s32 	%f2, %r2;
	mov.u32 	%r10, %tid.x;
	cvta.to.global.u64 	%rd12, %rd5;
	cvt.u64.u32 	%rd13, %r10;
	add.s64 	%rd14, %rd1, %rd13;
	shl.b64 	%rd15, %rd14, 2;
	add.s64 	%rd16, %rd12, %rd15;
	st.global.f32 	[%rd16], %f2;
	st.global.f32 	[%rd16+1024], %f2;
	bra.uni 	$L__BB53_6;
$L__BB53_2:
	cvta.to.global.u64 	%rd7, %rd5;
	mov.u32 	%r1, %tid.x;
	cvt.s64.s32 	%rd3, %rd2;
	cvt.rn.f32.s32 	%f1, %r2;
	cvt.u64.u32 	%rd8, %r1;
	setp.le.s64 	%p2, %rd3, %rd8;
	add.s64 	%rd9, %rd1, %rd8;
	shl.b64 	%rd10, %rd9, 2;
	add.s64 	%rd4, %rd7, %rd10;
	@%p2 bra 	$L__BB53_4;
	st.global.f32 	[%rd4], %f1;
$L__BB53_4:
	add.s32 	%r9, %r1, 256;
	cvt.u64.u32 	%rd11, %r9;
	setp.le.s64 	%p3, %rd3, %rd11;
	@%p3 bra 	$L__BB53_6;
	st.global.f32 	[%rd4+1024], %f1;
$L__BB53_6:
	ret;

}
	// .globl	_ZN3cub18CUB_300001_SM_10006detail9transform16transform_kernelINS2_10policy_hubILb0EN4cuda3std3__45tupleIJN6thrust24THRUST_300001_SM_1000_NS6detail15normal_iteratorINSA_10device_ptrIfEEEENSC_INSD_IiEEEEEEEE10policy1000EiNS7_7dividesIfEESF_JPfPiEEEvT0_iT1_T2_DpNS2_10kernel_argIT3_EE
.visible .entry _ZN3cub18CUB_300001_SM_10006detail9transform16transform_kernelINS2_10policy_hubILb0EN4cuda3std3__45tupleIJN6thrust24THRUST_300001_SM_1000_NS6detail15normal_iteratorINSA_10device_ptrIfEEEENSC_INSD_IiEEEEEEEE10policy1000EiNS7_7dividesIfEESF_JPfPiEEEvT0_iT1_T2_DpNS2_10kernel_argIT3_EE(
	.param .u32 _ZN3cub18CUB_300001_SM_10006detail9transform16transform_kernelINS2_10policy_hubILb0EN4cuda3std3__45tupleIJN6thrust24THRUST_300001_SM_1000_NS6detail15normal_iteratorINSA_10device_ptrIfEEEENSC_INSD_IiEEEEEEEE10policy1000EiNS7_7dividesIfEESF_JPfPiEEEvT0_iT1_T2_DpNS2_10kernel_argIT3_EE_param_0,
	.param .u32 _ZN3cub18CUB_300001_SM_10006detail9transform16transform_kernelINS2_10policy_hubILb0EN4cuda3std3__45tupleIJN6thrust24THRUST_300001_SM_1000_NS6detail15normal_iteratorINSA_10device_ptrIfEEEENSC_INSD_IiEEEEEEEE10policy1000EiNS7_7dividesIfEESF_JPfPiEEEvT0_iT1_T2_DpNS2_10kernel_argIT3_EE_param_1,
	.param .align 1 .b8 _ZN3cub18CUB_300001_SM_10006detail9transform16transform_kernelINS2_10policy_hubILb0EN4cuda3std3__45tupleIJN6thrust24THRUST_300001_SM_1000_NS6detail15normal_iteratorINSA_10device_ptrIfEEEENSC_INSD_IiEEEEEEEE10policy1000EiNS7_7dividesIfEESF_JPfPiEEEvT0_iT1_T2_DpNS2_10kernel_argIT3_EE_param_2[1],
	.param .align 8 .b8 _ZN3cub18CUB_300001_SM_10006detail9transform16transform_kernelINS2_10policy_hubILb0EN4cuda3std3__45tupleIJN6thrust24THRUST_300001_SM_1000_NS6detail15normal_iteratorINSA_10device_ptrIfEEEENSC_INSD_IiEEEEEEEE10policy1000EiNS7_7dividesIfEESF_JPfPiEEEvT0_iT1_T2_DpNS2_10kernel_argIT3_EE_param_3[8],
	.param .align 8 .b8 _ZN3cub18CUB_300001_SM_10006detail9transform16transform_kernelINS2_10policy_hubILb0EN4cuda3std3__45tupleIJN6thrust24THRUST_300001_SM_1000_NS6detail15normal_iteratorINSA_10device_ptrIfEEEENSC_INSD_IiEEEEEEEE10policy1000EiNS7_7dividesIfEESF_JPfPiEEEvT0_iT1_T2_DpNS2_10kernel_argIT3_EE_param_4[16],
	.param .align 8 .b8 _ZN3cub18CUB_300001_SM_10006detail9transform16transform_kernelINS2_10policy_hubILb0EN4cuda3std3__45tupleIJN6thrust24THRUST_300001_SM_1000_NS6detail15normal_iteratorINSA_10device_ptrIfEEEENSC_INSD_IiEEEEEEEE10policy1000EiNS7_7dividesIfEESF_JPfPiEEEvT0_iT1_T2_DpNS2_10kernel_argIT3_EE_param_5[16]
)
.maxntid 128
{
	.reg .pred 	%p<28>;
	.reg .b32 	%r<190>;
	.reg .b32 	%f<7>;
	.reg .b64 	%rd<143>;
	// demoted variable
	.shared .align 8 .u64 _ZZN3cub18CUB_300001_SM_10006detail9transform23transform_kernel_ublkcpINS2_19async_copy_policy_tILi128EEEiN4cuda3std3__47dividesIfEEN6thrust24THRUST_300001_SM_1000_NS6detail15normal_iteratorINSC_10device_ptrIfEEEEJfiEEEvT0_iT1_T2_DpNS2_16aligned_base_ptrIT3_EEE3bar;
	ld.param.u64 	%rd66, [_ZN3cub18CUB_300001_SM_10006detail9transform16transform_kernelINS2_10policy_hubILb0EN4cuda3std3__45tupleIJN6thrust24THRUST_300001_SM_1000_NS6detail15normal_iteratorINSA_10device_ptrIfEEEENSC_INSD_IiEEEEEEEE10policy1000EiNS7_7dividesIfEESF_JPfPiEEEvT0_iT1_T2_DpNS2_10kernel_argIT3_EE_param_5];
	ld.param.u64 	%rd64, [_ZN3cub18CUB_300001_SM_10006detail9transform16transform_kernelINS2_10policy_hubILb0EN4cuda3std3__45tupleIJN6thrust24THRUST_300001_SM_1000_NS6detail15normal_iteratorINSA_10device_ptrIfEEEENSC_INSD_IiEEEEEEEE10policy1000EiNS7_7dividesIfEESF_JPfPiEEEvT0_iT1_T2_DpNS2_10kernel_argIT3_EE_param_4];
	ld.param.u32 	%r71, [_ZN3cub18CUB_300001_SM_10006detail9transform16transform_kernelINS2_10policy_hubILb0EN4cuda3std3__45tupleIJN6thrust24THRUST_300001_SM_1000_NS6detail15normal_iteratorINSA_10device_ptrIfEEEENSC_INSD_IiEEEEEEEE10policy1000EiNS7_7dividesIfEESF_JPfPiEEEvT0_iT1_T2_DpNS2_10kernel_argIT3_EE_param_0];
	ld.param.u64 	%rd67, [_ZN3cub18CUB_300001_SM_10006detail9transform16transform_kernelINS2_10policy_hubILb0EN4cuda3std3__45tupleIJN6thrust24THRUST_300001_SM_1000_NS6detail15normal_iteratorINSA_10device_ptrIfEEEENSC_INSD_IiEEEEEEEE10policy1000EiNS7_7dividesIfEESF_JPfPiEEEvT0_iT1_T2_DpNS2_10kernel_argIT3_EE_param_5+8];
	ld.param.u64 	%rd65, [_ZN3cub18CUB_300001_SM_10006detail9transform16transform_kernelINS2_10policy_hubILb0EN4cuda3std3__45tupleIJN6thrust24THRUST_300001_SM_1000_NS6detail15normal_iteratorINSA_10device_ptrIfEEEENSC_INSD_IiEEEEEEEE10policy1000EiNS7_7dividesIfEESF_JPfPiEEEvT0_iT1_T2_DpNS2_10kernel_argIT3_EE_param_4+8];
	ld.param.u64 	%rd68, [_ZN3cub18CUB_300001_SM_10006detail9transform16transform_kernelINS2_10policy_hubILb0EN4cuda3std3__45tupleIJN6thrust24THRUST_300001_SM_1000_NS6detail15normal_iteratorINSA_10device_ptrIfEEEENSC_INSD_IiEEEEEEEE10policy1000EiNS7_7dividesIfEESF_JPfPiEEEvT0_iT1_T2_DpNS2_10kernel_argIT3_EE_param_3];
	ld.param.u32 	%r70, [_ZN3cub18CUB_300001_SM_10006detail9transform16transform_kernelINS2_10policy_hubILb0EN4cuda3std3__45tupleIJN6thrust24THRUST_300001_SM_1000_NS6detail15normal_iteratorINSA_10device_ptrIfEEEENSC_INSD_IiEEEEEEEE10policy1000EiNS7_7dividesIfEESF_JPfPiEEEvT0_iT1_T2_DpNS2_10kernel_argIT3_EE_param_1];
	cvta.to.global.u64 	%rd1, %rd68;
	cvt.u32.u64 	%r1, %rd65;
	cvt.u32.u64 	%r2, %rd67;
	shl.b32 	%r3, %r70, 7;
	mov.u32 	%r72, %ctaid.x;
	mul.lo.s32 	%r4, %r3, %r72;
	sub.s32 	%r5, %r71, %r4;
	min.s32 	%r6, %r3, %r5;
	setp.eq.s32 	%p1, %r72, 0;
	add.s32 	%r74, %r72, 2;
	mov.u32 	%r75, %nctaid.x;
	setp.ge.u32 	%p2, %r74, %r75;
	shl.b32 	%r7, %r70, 9;
	or.pred  	%p3, %p1, %p2;
	@%p3 bra 	$L__BB54_5;
	mov.b32 	%r139, -1;
	// begin inline asm
	{
	 .reg .pred P_OUT; 
	elect.sync _|P_OUT, %r139;
	selp.b32 %r138, 1, 0, P_OUT; 
}
	// end inline asm
	mov.u32 	%r140, %tid.x;
	setp.gt.u32 	%p18, %r140, 31;
	setp.eq.s32 	%p19, %r138, 0;
	or.pred  	%p20, %p18, %p19;
	@%p20 bra 	$L__BB54_3;
	mov.u32 	%r141, _ZZN3cub18CUB_300001_SM_10006detail9transform23transform_kernel_ublkcpINS2_19async_copy_policy_tILi128EEEiN4cuda3std3__47dividesIfEEN6thrust24THRUST_300001_SM_1000_NS6detail15normal_iteratorINSC_10device_ptrIfEEEEJfiEEEvT0_iT1_T2_DpNS2_16aligned_base_ptrIT3_EEE3bar;
	mov.b32 	%r142, 1;
	// begin inline asm
	mbarrier.init.shared.b64 [%r141], %r142;
	// end inline asm
	// begin inline asm
	fence.proxy.async.shared::cta; // 6.
	// end inline asm
	mul.wide.s32 	%rd120, %r4, 4;
	add.s32 	%r151, %r7, 15;
	add.s32 	%r152, %r151, %r1;
	and.b32  	%r144, %r152, -16;
	cvta.to.global.u64 	%rd121, %rd64;
	add.s64 	%rd117, %rd121, %rd120;
	mov.u32 	%r143, _ZN3cub18CUB_300001_SM_10006detail9transform4smemE;
	// begin inline asm
	cp.async.bulk.shared::cluster.global.mbarrier::complete_tx::bytes [%r143], [%rd117], %r144, [%r141];
	// end inline asm
	add.s32 	%r153, %r151, %r2;
	and.b32  	%r147, %r153, -16;
	add.s32 	%r154, %r143, %r7;
	add.s32 	%r146, %r154, 128;
	cvta.to.global.u64 	%rd122, %rd66;
	add.s64 	%rd118, %rd122, %rd120;
	// begin inline asm
	cp.async.bulk.shared::cluster.global.mbarrier::complete_tx::bytes [%r146], [%rd118], %r147, [%r141];
	// end inline asm
	add.s32 	%r150, %r147, %r144;
	// begin inline asm
	mbarrier.arrive.expect_tx.release.cta.shared::cta.b64 %rd119, [%r141], %r150; // 8. 
	// end inline asm
$L__BB54_3:
	bar.sync 	0;
	mov.u32 	%r156, _ZZN3cub18CUB_300001_SM_10006detail9transform23transform_kernel_ublkcpINS2_19async_copy_policy_tILi128EEEiN4cuda3std3__47dividesIfEEN6thrust24THRUST_300001_SM_1000_NS6detail15normal_iteratorINSC_10device_ptrIfEEEEJfiEEEvT0_iT1_T2_DpNS2_16aligned_base_ptrIT3_EEE3bar;
$L__BB54_4:
	mov.b32 	%r157, 0;
	// begin inline asm
	{
	 .reg .pred P_OUT; 
	mbarrier.try_wait.parity.shared::cta.b64  P_OUT, [%r156], %r157;                                // 7a. 
	selp.b32 %r155, 1, 0, P_OUT; 
}
	// end inline asm
	setp.eq.s32 	%p21, %r155, 0;
	@%p21 bra 	$L__BB54_4;
	bra.uni 	$L__BB54_26;
$L__BB54_5:
	cvt.s64.s32 	%rd4, %r1;
	cvt.s64.s32 	%rd5, %r4;
	shl.b32 	%r77, %r6, 2;
	cvt.s64.s32 	%rd69, %r77;
	shr.u64 	%rd6, %rd69, 2;
	mov.u32 	%r8, %ntid.x;
	mov.u32 	%r9, %ntid.y;
	mul.lo.s32 	%r78, %r8, %r9;
	mov.u32 	%r10, %ntid.z;
	mul.lo.s32 	%r11, %r78, %r10;
	mov.u32 	%r79, %tid.x;
	mov.u32 	%r80, %tid.y;
	mov.u32 	%r81, %tid.z;
	mad.lo.s32 	%r82, %r81, %r9, %r80;
	mad.lo.s32 	%r83, %r82, %r8, %r79;
	cvt.u64.u32 	%rd140, %r83;
	setp.le.u64 	%p4, %rd6, %rd140;
	@%p4 bra 	$L__BB54_15;
	cvt.u32.u64 	%r84, %rd140;
	cvt.u64.u32 	%rd8, %r11;
	add.s32 	%r85, %r84, %r11;
	cvt.u64.u32 	%rd70, %r85;
	max.u64 	%rd71, %rd6, %rd70;
	setp.gt.u64 	%p5, %rd6, %rd70;
	selp.u64 	%rd9, 1, 0, %p5;
	add.s64 	%rd72, %rd9, %rd70;
	sub.s64 	%rd10, %rd71, %rd72;
	and.b64  	%rd73, %rd10, -4294967296;
	setp.ne.s64 	%p6, %rd73, 0;
	@%p6 bra 	$L__BB54_8;
	cvt.u32.u64 	%r86, %rd8;
	cvt.u32.u64 	%r87, %rd10;
	div.u32 	%r88, %r87, %r86;
	cvt.u64.u32 	%rd129, %r88;
	bra.uni 	$L__BB54_9;
$L__BB54_8:
	div.u64 	%rd129, %rd10, %rd8;
$L__BB54_9:
	add.s64 	%rd14, %rd129, %rd9;
	and.b64  	%rd74, %rd14, 3;
	setp.eq.s64 	%p7, %rd74, 3;
	mov.u64 	%rd133, %rd140;
	@%p7 bra 	$L__BB54_12;
	shl.b64 	%rd75, %rd140, 2;
	shl.b64 	%rd76, %rd5, 2;
	add.s64 	%rd77, %rd75, %rd76;
	add.s64 	%rd78, %rd77, %rd4;
	add.s64 	%rd131, %rd64, %rd78;
	mov.u32 	%r90, _ZN3cub18CUB_300001_SM_10006detail9transform4smemE;
	add.s32 	%r91, %r1, %r90;
	shl.b32 	%r92, %r84, 2;
	add.s32 	%r172, %r91, %r92;
	mul.lo.s32 	%r93, %r10, %r9;
	mul.lo.s32 	%r94, %r93, %r8;
	shl.b32 	%r13, %r94, 2;
	add.s64 	%rd79, %rd14, 1;
	and.b64  	%rd80, %rd79, 3;
	neg.s64 	%rd130, %rd80;
	mov.u64 	%rd133, %rd140;
$L__BB54_11:
	.pragma "nounroll";
	// begin inline asm
	cp.async.ca.shared.global [%r172], [%rd131], 4, 4;
	// end inline asm
	add.s64 	%rd133, %rd133, %rd8;
	shl.b64 	%rd82, %rd8, 2;
	add.s64 	%rd131, %rd131, %rd82;
	add.s32 	%r172, %r172, %r13;
	add.s64 	%rd130, %rd130, 1;
	setp.ne.s64 	%p8, %rd130, 0;
	@%p8 bra 	$L__BB54_11;
$L__BB54_12:
	setp.lt.u64 	%p9, %rd14, 3;
	@%p9 bra 	$L__BB54_15;
	shl.b64 	%rd24, %rd8, 2;
	shl.b64 	%rd83, %rd133, 2;
	shl.b64 	%rd84, %rd5, 2;
	add.s64 	%rd25, %rd83, %rd84;
	shl.b64 	%rd85, %rd8, 3;
	add.s64 	%rd26, %rd25, %rd85;
	add.s64 	%rd86, %rd133, %rd5;
	shl.b64 	%rd87, %rd86, 2;
	mad.lo.s64 	%rd27, %rd8, 12, %rd87;
	cvt.u32.u64 	%r96, %rd65;
	mov.u32 	%r97, _ZN3cub18CUB_300001_SM_10006detail9transform4smemE;
	add.s32 	%r98, %r96, %r97;
	mul.lo.s32 	%r99, %r10, %r9;
	mul.lo.s32 	%r100, %r99, %r8;
	shl.b32 	%r101, %r100, 2;
	cvt.u32.u64 	%r102, %rd133;
	shl.b32 	%r103, %r102, 2;
	add.s32 	%r173, %r98, %r103;
	add.s32 	%r176, %r173, %r101;
	shl.b32 	%r104, %r100, 3;
	add.s32 	%r175, %r173, %r104;
	mad.lo.s32 	%r174, %r100, 12, %r173;
	cvt.s64.s32 	%rd88, %rd65;
	add.s64 	%rd134, %rd64, %rd88;
$L__BB54_14:
	add.s64 	%rd89, %rd134, %rd25;
	// begin inline asm
	cp.async.ca.shared.global [%r173], [%rd89], 4, 4;
	// end inline asm
	add.s64 	%rd93, %rd25, %rd24;
	add.s64 	%rd90, %rd134, %rd93;
	// begin inline asm
	cp.async.ca.shared.global [%r176], [%rd90], 4, 4;
	// end inline asm
	add.s64 	%rd91, %rd134, %rd26;
	// begin inline asm
	cp.async.ca.shared.global [%r175], [%rd91], 4, 4;
	// end inline asm
	add.s64 	%rd92, %rd134, %rd27;
	// begin inline asm
	cp.async.ca.shared.global [%r174], [%rd92], 4, 4;
	// end inline asm
	add.s64 	%rd133, %rd133, %rd24;
	mul.wide.u32 	%rd94, %r11, 16;
	add.s64 	%rd134, %rd134, %rd94;
	mul.lo.s32 	%r109, %r10, %r9;
	mul.lo.s32 	%r110, %r109, %r8;
	shl.b32 	%r111, %r110, 4;
	add.s32 	%r176, %r176, %r111;
	add.s32 	%r175, %r175, %r111;
	add.s32 	%r174, %r174, %r111;
	add.s32 	%r173, %r173, %r111;
	setp.lt.u64 	%p10, %rd133, %rd6;
	@%p10 bra 	$L__BB54_14;
$L__BB54_15:
	setp.le.u64 	%p11, %rd6, %rd140;
	// begin inline asm
	cp.async.commit_group;
	// end inline asm
	cvt.s64.s32 	%rd33, %r2;
	@%p11 bra 	$L__BB54_25;
	cvt.u32.u64 	%r112, %rd140;
	cvt.u64.u32 	%rd34, %r11;
	add.s32 	%r113, %r112, %r11;
	cvt.u64.u32 	%rd95, %r113;
	max.u64 	%rd96, %rd6, %rd95;
	setp.gt.u64 	%p12, %rd6, %rd95;
	selp.u64 	%rd35, 1, 0, %p12;
	add.s64 	%rd97, %rd35, %rd95;
	sub.s64 	%rd36, %rd96, %rd97;
	and.b64  	%rd98, %rd36, -4294967296;
	setp.ne.s64 	%p13, %rd98, 0;
	@%p13 bra 	$L__BB54_18;
	cvt.u32.u64 	%r114, %rd34;
	cvt.u32.u64 	%r115, %rd36;
	div.u32 	%r116, %r115, %r114;
	cvt.u64.u32 	%rd136, %r116;
	bra.uni 	$L__BB54_19;
$L__BB54_18:
	div.u64 	%rd136, %rd36, %rd34;
$L__BB54_19:
	add.s64 	%rd40, %rd136, %rd35;
	and.b64  	%rd99, %rd40, 3;
	setp.eq.s64 	%p14, %rd99, 3;
	@%p14 bra 	$L__BB54_22;
	shl.b64 	%rd100, %rd140, 2;
	shl.b64 	%rd101, %rd5, 2;
	add.s64 	%rd102, %rd100, %rd101;
	add.s64 	%rd103, %rd102, %rd33;
	add.s64 	%rd138, %rd66, %rd103;
	shl.b64 	%rd42, %rd34, 2;
	mov.u32 	%r118, _ZN3cub18CUB_300001_SM_10006detail9transform4smemE;
	add.s32 	%r119, %r2, %r118;
	add.s32 	%r120, %r119, %r7;
	shl.b32 	%r121, %r112, 2;
	add.s32 	%r177, %r120, %r121;
	mul.lo.s32 	%r122, %r10, %r9;
	mul.lo.s32 	%r123, %r122, %r8;
	shl.b32 	%r29, %r123, 2;
	add.s64 	%rd104, %rd40, 1;
	and.b64  	%rd105, %rd104, 3;
	neg.s64 	%rd137, %rd105;
$L__BB54_21:
	.pragma "nounroll";
	add.s32 	%r124, %r177, 128;
	// begin inline asm
	cp.async.ca.shared.global [%r124], [%rd138], 4, 4;
	// end inline asm
	add.s64 	%rd140, %rd140, %rd34;
	add.s64 	%rd138, %rd138, %rd42;
	add.s32 	%r177, %r177, %r29;
	add.s64 	%rd137, %rd137, 1;
	setp.ne.s64 	%p15, %rd137, 0;
	@%p15 bra 	$L__BB54_21;
$L__BB54_22:
	setp.lt.u64 	%p16, %rd40, 3;
	@%p16 bra 	$L__BB54_25;
	shl.b64 	%rd51, %rd34, 2;
	shl.b64 	%rd107, %rd140, 2;
	shl.b64 	%rd108, %rd5, 2;
	add.s64 	%rd52, %rd107, %rd108;
	add.s64 	%rd53, %rd52, %rd51;
	shl.b64 	%rd54, %rd34, 4;
	shl.b64 	%rd109, %rd34, 3;
	add.s64 	%rd55, %rd52, %rd109;
	add.s64 	%rd110, %rd140, %rd5;
	shl.b64 	%rd111, %rd110, 2;
	mad.lo.s64 	%rd56, %rd34, 12, %rd111;
	mov.u32 	%r125, _ZN3cub18CUB_300001_SM_10006detail9transform4smemE;
	add.s32 	%r126, %r2, %r125;
	mul.lo.s32 	%r127, %r10, %r9;
	mul.lo.s32 	%r128, %r127, %r8;
	shl.b32 	%r129, %r128, 2;
	cvt.u32.u64 	%r130, %rd140;
	shl.b32 	%r131, %r130, 2;
	add.s32 	%r132, %r126, %r7;
	add.s32 	%r178, %r132, %r131;
	add.s32 	%r181, %r178, %r129;
	shl.b32 	%r33, %r128, 4;
	shl.b32 	%r133, %r128, 3;
	add.s32 	%r180, %r178, %r133;
	mad.lo.s32 	%r179, %r128, 12, %r178;
	add.s64 	%rd141, %rd66, %rd33;
$L__BB54_24:
	add.s64 	%rd113, %rd141, %rd52;
	add.s32 	%r134, %r178, 128;
	// begin inline asm
	cp.async.ca.shared.global [%r134], [%rd113], 4, 4;
	// end inline asm
	add.s64 	%rd114, %rd141, %rd53;
	add.s32 	%r135, %r181, 128;
	// begin inline asm
	cp.async.ca.shared.global [%r135], [%rd114], 4, 4;
	// end inline asm
	add.s64 	%rd115, %rd141, %rd55;
	add.s32 	%r136, %r180, 128;
	// begin inline asm
	cp.async.ca.shared.global [%r136], [%rd115], 4, 4;
	// end inline asm
	add.s64 	%rd116, %rd141, %rd56;
	add.s32 	%r137, %r179, 128;
	// begin inline asm
	cp.async.ca.shared.global [%r137], [%rd116], 4, 4;
	// end inline asm
	add.s64 	%rd140, %rd140, %rd51;
	add.s64 	%rd141, %rd141, %rd54;
	add.s32 	%r181, %r181, %r33;
	add.s32 	%r180, %r180, %r33;
	add.s32 	%r179, %r179, %r33;
	add.s32 	%r178, %r178, %r33;
	setp.lt.u64 	%p17, %rd140, %rd6;
	@%p17 bra 	$L__BB54_24;
$L__BB54_25:
	// begin inline asm
	cp.async.commit_group;
	// end inline asm
	// begin inline asm
	cp.async.wait_group 0;
	// end inline asm
	barrier.sync 	0;
$L__BB54_26:
	cvt.u32.u64 	%r45, %rd65;
	setp.gt.s32 	%p22, %r3, %r5;
	@%p22 bra 	$L__BB54_30;
	setp.lt.s32 	%p23, %r70, 1;
	@%p23 bra 	$L__BB54_35;
	mov.u32 	%r182, %tid.x;
	neg.s32 	%r185, %r70;
	add.s32 	%r158, %r2, %r7;
	shl.b32 	%r159, %r182, 2;
	add.s32 	%r160, %r158, %r159;
	mov.u32 	%r161, _ZN3cub18CUB_300001_SM_10006detail9transform4smemE;
	add.s32 	%r162, %r160, %r161;
	add.s32 	%r184, %r162, 128;
	add.s32 	%r163, %r45, %r159;
	add.s32 	%r183, %r161, %r163;
	mul.wide.s32 	%rd123, %r4, 4;
	add.s64 	%rd62, %rd1, %rd123;
$L__BB54_29:
	.pragma "nounroll";
	mul.wide.s32 	%rd124, %r182, 4;
	add.s64 	%rd125, %rd62, %rd124;
	ld.shared.f32 	%f1, [%r183];
	ld.shared.u32 	%r164, [%r184];
	cvt.rn.f32.s32 	%f2, %r164;
	div.rn.f32 	%f3, %f1, %f2;
	st.global.f32 	[%rd125], %f3;
	add.s32 	%r185, %r185, 1;
	setp.eq.s32 	%p24, %r185, 0;
	add.s32 	%r184, %r184, 512;
	add.s32 	%r183, %r183, 512;
	add.s32 	%r182, %r182, 128;
	@%p24 bra 	$L__BB54_35;
	bra.uni 	$L__BB54_29;
$L__BB54_30:
	setp.lt.s32 	%p25, %r70, 1;
	@%p25 bra 	$L__BB54_35;
	mov.u32 	%r186, %tid.x;
	neg.s32 	%r189, %r70;
	add.s32 	%r165, %r2, %r7;
	shl.b32 	%r166, %r186, 2;
	add.s32 	%r167, %r165, %r166;
	mov.u32 	%r168, _ZN3cub18CUB_300001_SM_10006detail9transform4smemE;
	add.s32 	%r169, %r167, %r168;
	add.s32 	%r188, %r169, 128;
	add.s32 	%r170, %r45, %r166;
	add.s32 	%r187, %r168, %r170;
	mul.wide.s32 	%rd126, %r4, 4;
	add.s64 	%rd63, %rd1, %rd126;
$L__BB54_32:
	.pragma "nounroll";
	setp.ge.s32 	%p26, %r186, %r6;
	@%p26 bra 	$L__BB54_34;
	ld.shared.f32 	%f4, [%r187];
	ld.shared.u32 	%r171, [%r188];
	cvt.rn.f32.s32 	%f5, %r171;
	div.rn.f32 	%f6, %f4, %f5;
	mul.wide.s32 	%rd127, %r186, 4;
	add.s64 	%rd128, %rd63, %rd127;
	st.global.f32 	[%rd128], %f6;
$L__BB54_34:
	add.s32 	%r189, %r189, 1;
	setp.ne.s32 	%p27, %r189, 0;
	add.s32 	%r188, %r188, 512;
	add.s32 	%r187, %r187, 512;
	add.s32 	%r186, %r186, 128;
	@%p27 bra 	$L__BB54_32;
$L__BB54_35:
	ret;

}
	// .globl	_ZN3cub18CUB_300001_SM_10006detail9transform16transform_kernelINS2_10policy_hubILb0EN4cuda3std3__45tupleIJN6thrust24THRUST_300001_SM_1000_NS6detail15normal_iteratorINSA_10device_ptrIfEEEENSC_INSD_IiEEEEEEEE10policy1000ElNS7_7dividesIfEESF_JPfPiEEEvT0_iT1_T2_DpNS2_10kernel_argIT3_EE
.visible .entry _ZN3cub18CUB_300001_SM_10006detail9transform16transform_kernelINS2_10policy_hubILb0EN4cuda3std3__45tupleIJN6thrust24THRUST_300001_SM_1000_NS6detail15normal_iteratorINSA_10device_ptrIfEEEENSC_INSD_IiEEEEEEEE10policy1000ElNS7_7dividesIfEESF_JPfPiEEEvT0_iT1_T2_DpNS2_10kernel_argIT3_EE(
	.param .u64 _ZN3cub18CUB_300001_SM_10006detail9transform16transform_kernelINS2_10policy_hubILb0EN4cuda3std3__45tupleIJN6thrust24THRUST_300001_SM_1000_NS6detail15normal_iteratorINSA_10device_ptrIfEEEENSC_INSD_IiEEEEEEEE10policy1000ElNS7_7dividesIfEESF_JPfPiEEEvT0_iT1_T2_DpNS2_10kernel_argIT3_EE_param_0,
	.param .u32 _ZN3cub18CUB_300001_SM_10006detail9transform16transform_kernelINS2_10policy_hubILb0EN4cuda3std3__45tupleIJN6thrust24THRUST_300001_SM_1000_NS6detail15normal_iteratorINSA_10device_ptrIfEEEENSC_INSD_IiEEEEEEEE10policy1000ElNS7_7dividesIfEESF_JPfPiEEEvT0_iT1_T2_DpNS2_10kernel_argIT3_EE_param_1,
	.param .align 1 .b8 _ZN3cub18CUB_300001_SM_10006detail9transform16transform_kernelINS2_10policy_hubILb0EN4cuda3std3__45tupleIJN6thrust24THRUST_300001_SM_1000_NS6detail15normal_iteratorINSA_10device_ptrIfEEEENSC_INSD_IiEEEEEEEE10policy1000ElNS7_7dividesIfEESF_JPfPiEEEvT0_iT1_T2_DpNS2_10kernel_argIT3_EE_param_2[1],
	.param .align 8 .b8 _ZN3cub18CUB_300001_SM_10006detail9transform16transform_kernelINS2_10policy_hubILb0EN4cuda3std3__45tupleIJN6thrust24THRUST_300001_SM_1000_NS6detail15normal_iteratorINSA_10device_ptrIfEEEENSC_INSD_IiEEEEEEEE10policy1000ElNS7_7dividesIfEESF_JPfPiEEEvT0_iT1_T2_DpNS2_10kernel_argIT3_EE_param_3[8],
	.param .align 8 .b8 _ZN3cub18CUB_300001_SM_10006detail9transform16transform_kernelINS2_10policy_hubILb0EN4cuda3std3__45tupleIJN6thrust24THRUST_300001_SM_1000_NS6detail15normal_iteratorINSA_10device_ptrIfEEEENSC_INSD_IiEEEEEEEE10policy1000ElNS7_7dividesIfEESF_JPfPiEEEvT0_iT1_T2_DpNS2_10kernel_argIT3_EE_param_4[16],
	.param .align 8 .b8 _ZN3cub18CUB_300001_SM_10006detail9transform16transform_kernelINS2_10policy_hubILb0EN4cuda3std3__45tupleIJN6thrust24THRUST_300001_SM_1000_NS6detail15normal_iteratorINSA_10device_ptrIfEEEENSC_INSD_IiEEEEEEEE10policy1000ElNS7_7dividesIfEESF_JPfPiEEEvT0_iT1_T2_DpNS2_10kernel_argIT3_EE_param_5[16]
)
.maxntid 128
{
	.reg .pred 	%p<28>;
	.reg .b32 	%r<183>;
	.reg .b32 	%f<7>;
	.reg .b64 	%rd<147>;
	// demoted variable
	.shared .align 8 .u64 _ZZN3cub18CUB_300001_SM_10006detail9transform23transform_kernel_ublkcpINS2_19async_copy_policy_tILi128EEElN4cuda3std3__47dividesIfEEN6thrust24THRUST_300001_SM_1000_NS6detail15normal_iteratorINSC_10device_ptrIfEEEEJfiEEEvT0_iT1_T2_DpNS2_16aligned_base_ptrIT3_EEE3bar;
	ld.param.u64 	%rd68, [_ZN3cub18CUB_300001_SM_10006detail9transform16transform_kernelINS2_10policy_hubILb0EN4cuda3std3__45tupleIJN6thrust24THRUST_300001_SM_1000_NS6detail15normal_iteratorINSA_10device_ptrIfEEEENSC_INSD_IiEEEEEEEE10policy1000ElNS7_7dividesIfEESF_JPfPiEEEvT0_iT1_T2_DpNS2_10kernel_argIT3_EE_param_5];
	ld.param.u64 	%rd66, [_ZN3cub18CUB_300001_SM_10006detail9transform16transform_kernelINS2_10policy_hubILb0EN4cuda3std3__45tupleIJN6thrust24THRUST_300001_SM_1000_NS6detail15normal_iteratorINSA_10device_ptrIfEEEENSC_INSD_IiEEEEEEEE10policy1000ElNS7_7dividesIfEESF_JPfPiEEEvT0_iT1_T2_DpNS2_10kernel_argIT3_EE_param_4];
	ld.param.u64 	%rd70, [_ZN3cub18CUB_300001_SM_10006detail9transform16transform_kernelINS2_10policy_hubILb0EN4cuda3std3__45tupleIJN6thrust24THRUST_300001_SM_1000_NS6detail15normal_iteratorINSA_10device_ptrIfEEEENSC_INSD_IiEEEEEEEE10policy1000ElNS7_7dividesIfEESF_JPfPiEEEvT0_iT1_T2_DpNS2_10kernel_argIT3_EE_param_0];
	ld.param.u64 	%rd69, [_ZN3cub18CUB_300001_SM_10006detail9transform16transform_kernelINS2_10policy_hubILb0EN4cuda3std3__45tupleIJN6thrust24THRUST_300001_SM_1000_NS6detail15normal_iteratorINSA_10device_ptrIfEEEENSC_INSD_IiEEEEEEEE10policy1000ElNS7_7dividesIfEESF_JPfPiEEEvT0_iT1_T2_DpNS2_10kernel_argIT3_EE_param_5+8];
	ld.param.u64 	%rd67, [_ZN3cub18CUB_300001_SM_10006detail9transform16transform_kernelINS2_10policy_hubILb0EN4cuda3std3__45tupleIJN6thrust24THRUST_300001_SM_1000_NS6detail15normal_iteratorINSA_10device_ptrIfEEEENSC_INSD_IiEEEEEEEE10policy1000ElNS7_7dividesIfEESF_JPfPiEEEvT0_iT1_T2_DpNS2_10kernel_argIT3_EE_param_4+8];
	ld.param.u64 	%rd71, [_ZN3cub18CUB_300001_SM_10006detail9transform16transform_kernelINS2_10policy_hubILb0EN4cuda3std3__45tupleIJN6thrust24THRUST_300001_SM_1000_NS6detail15normal_iteratorINSA_10device_ptrIfEEEENSC_INSD_IiEEEEEEEE10policy1000ElNS7_7dividesIfEESF_JPfPiEEEvT0_iT1_T2_DpNS2_10kernel_argIT3_EE_param_3];
	ld.param.u32 	%r68, [_ZN3cub18CUB_300001_SM_10006detail9transform16transform_kernelINS2_10policy_hubILb0EN4cuda3std3__45tupleIJN6thrust24THRUST_300001_SM_1000_NS6detail15normal_iteratorINSA_10device_ptrIfEEEENSC_INSD_IiEEEEEEEE10policy1000ElNS7_7dividesIfEESF_JPfPiEEEvT0_iT1_T2_DpNS2_10kernel_argIT3_EE_param_1];
	cvta.to.global.u64 	%rd1, %rd71;
	cvt.u32.u64 	%r1, %rd67;
	cvt.u32.u64 	%r2, %rd69;
	shl.b32 	%r3, %r68, 7;
	mov.u32 	%r69, %ctaid.x;
	cvt.u64.u32 	%rd72, %r69;
	cvt.s64.s32 	%rd73, %r3;
	mul.lo.s64 	%rd4, %rd73, %rd72;
	sub.s64 	%rd74, %rd70, %rd4;
	min.s64 	%rd75, %rd74, %rd73;
	cvt.u32.u64 	%r4, %rd75;
	setp.eq.s32 	%p1, %r69, 0;
	add.s32 	%r71, %r69, 2;
	mov.u32 	%r72, %nctaid.x;
	setp.ge.u32 	%p2, %r71, %r72;
	shl.b32 	%r5, %r68, 9;
	or.pred  	%p3, %p1, %p2;
	@%p3 bra 	$L__BB55_5;
	mov.b32 	%r132, -1;
	// begin inline asm
	{
	 .reg .pred P_OUT; 
	elect.sync _|P_OUT, %r132;
	selp.b32 %r131, 1, 0, P_OUT; 
}
	// end inline asm
	mov.u32 	%r133, %tid.x;
	setp.gt.u32 	%p18, %r133, 31;
	setp.eq.s32 	%p19, %r131, 0;
	or.pred  	%p20, %p18, %p19;
	@%p20 bra 	$L__BB55_3;
	mov.u32 	%r134, _ZZN3cub18CUB_300001_SM_10006detail9transform23transform_kernel_ublkcpINS2_19async_copy_policy_tILi128EEElN4cuda3std3__47dividesIfEEN6thrust24THRUST_300001_SM_1000_NS6detail15normal_iteratorINSC_10device_ptrIfEEEEJfiEEEvT0_iT1_T2_DpNS2_16aligned_base_ptrIT3_EEE3bar;
	mov.b32 	%r135, 1;
	// begin inline asm
	mbarrier.init.shared.b64 [%r134], %r135;
	// end inline asm
	// begin inline asm
	fence.proxy.async.shared::cta; // 6.
	// end inline asm
	shl.b64 	%rd124, %rd4, 2;
	add.s32 	%r144, %r5, 15;
	add.s32 	%r145, %r144, %r1;
	and.b32  	%r137, %r145, -16;
	cvta.to.global.u64 	%rd125, %rd66;
	add.s64 	%rd121, %rd125, %rd124;
	mov.u32 	%r136, _ZN3cub18CUB_300001_SM_10006detail9transform4smemE;
	// begin inline asm
	cp.async.bulk.shared::cluster.global.mbarrier::complete_tx::bytes [%r136], [%rd121], %r137, [%r134];
	// end inline asm
	add.s32 	%r146, %r144, %r2;
	and.b32  	%r140, %r146, -16;
	add.s32 	%r147, %r136, %r5;
	add.s32 	%r139, %r147, 128;
	cvta.to.global.u64 	%rd126, %rd68;
	add.s64 	%rd122, %rd126, %rd124;
	// begin inline asm
	cp.async.bulk.shared::cluster.global.mbarrier::complete_tx::bytes [%r139], [%rd122], %r140, [%r134];
	// end inline asm
	add.s32 	%r143, %r140, %r137;
	// begin inline asm
	mbarrier.arrive.expect_tx.release.cta.shared::cta.b64 %rd123, [%r134], %r143; // 8. 
	// end inline asm
$L__BB55_3:
	bar.sync 	0;
	mov.u32 	%r149, _ZZN3cub18CUB_300001_SM_10006detail9transform23transform_kernel_ublkcpINS2_19async_copy_policy_tILi128EEElN4cuda3std3__47dividesIfEEN6thrust24THRUST_300001_SM_1000_NS6detail15normal_iteratorINSC_10device_ptrIfEEEEJfiEEEvT0_iT1_T2_DpNS2_16aligned_base_ptrIT3_EEE3bar;
$L__BB55_4:
	mov.b32 	%r150, 0;
	// begin inline asm
	{
	 .reg .pred P_OUT; 
	mbarrier.try_wait.parity.shared::cta.b64  P_OUT, [%r149], %r150;                                // 7a. 
	selp.b32 %r148, 1, 0, P_OUT; 
}
	// end inline asm
	setp.eq.s32 	%p21, %r148, 0;
	@%p21 bra 	$L__BB55_4;
	bra.uni 	$L__BB55_26;
$L__BB55_5:
	cvt.s64.s32 	%rd5, %r1;
	shl.b32 	%r74, %r4, 2;
	cvt.s64.s32 	%rd76, %r74;
	shr.u64 	%rd6, %rd76, 2;
	mov.u32 	%r6, %ntid.x;
	mov.u32 	%r7, %ntid.y;
	mul.lo.s32 	%r75, %r6, %r7;
	mov.u32 	%r8, %ntid.z;
	mul.lo.s32 	%r9, %r75, %r8;
	mov.u32 	%r76, %tid.x;
	mov.u32 	%r77, %tid.y;
	mov.u32 	%r78, %tid.z;
	mad.lo.s32 	%r79, %r78, %r7, %r77;
	mad.lo.s32 	%r80, %r79, %r6, %r76;
	cvt.u64.u32 	%rd144, %r80;
	setp.le.u64 	%p4, %rd6, %rd144;
	@%p4 bra 	$L__BB55_15;
	cvt.u32.u64 	%r81, %rd144;
	cvt.u64.u32 	%rd8, %r9;
	add.s32 	%r82, %r81, %r9;
	cvt.u64.u32 	%rd77, %r82;
	max.u64 	%rd78, %rd6, %rd77;
	setp.gt.u64 	%p5, %rd6, %rd77;
	selp.u64 	%rd9, 1, 0, %p5;
	add.s64 	%rd79, %rd9, %rd77;
	sub.s64 	%rd10, %rd78, %rd79;
	and.b64  	%rd80, %rd10, -4294967296;
	setp.ne.s64 	%p6, %rd80, 0;
	@%p6 bra 	$L__BB55_8;
	cvt.u32.u64 	%r83, %rd8;
	cvt.u32.u64 	%r84, %rd10;
	div.u32 	%r85, %r84, %r83;
	cvt.u64.u32 	%rd133, %r85;
	bra.uni 	$L__BB55_9;
$L__BB55_8:
	div.u64 	%rd133, %rd10, %rd8;
$L__BB55_9:
	add.s64 	%rd14, %rd133, %rd9;
	and.b64  	%rd81, %rd14, 3;
	setp.eq.s64 	%p7, %rd81, 3;
	mov.u64 	%rd137, %rd144;
	@%p7 bra 	$L__BB55_12;
	shl.b64 	%rd82, %rd4, 2;
	shl.b64 	%rd83, %rd144, 2;
	add.s64 	%rd84, %rd82, %rd83;
	add.s64 	%rd85, %rd84, %rd5;
	add.s64 	%rd135, %rd66, %rd85;
	shl.b64 	%rd16, %rd8, 2;
	mov.u32 	%r87, _ZN3cub18CUB_300001_SM_10006detail9transform4smemE;
	add.s32 	%r88, %r1, %r87;
	shl.b32 	%r89, %r81, 2;
	add.s32 	%r165, %r88, %r89;
	mul.lo.s32 	%r90, %r8, %r7;
	mul.lo.s32 	%r91, %r90, %r6;
	shl.b32 	%r11, %r91, 2;
	add.s64 	%rd86, %rd14, 1;
	and.b64  	%rd87, %rd86, 3;
	neg.s64 	%rd134, %rd87;
	mov.u64 	%rd137, %rd144;
$L__BB55_11:
	.pragma "nounroll";
	// begin inline asm
	cp.async.ca.shared.global [%r165], [%rd135], 4, 4;
	// end inline asm
	add.s64 	%rd137, %rd137, %rd8;
	add.s64 	%rd135, %rd135, %rd16;
	add.s32 	%r165, %r165, %r11;
	add.s64 	%rd134, %rd134, 1;
	setp.ne.s64 	%p8, %rd134, 0;
	@%p8 bra 	$L__BB55_11;
$L__BB55_12:
	setp.lt.u64 	%p9, %rd14, 3;
	@%p9 bra 	$L__BB55_15;
	shl.b64 	%rd25, %rd8, 2;
	shl.b64 	%rd89, %rd4, 2;
	shl.b64 	%rd90, %rd137, 2;
	add.s64 	%rd26, %rd89, %rd90;
	shl.b64 	%rd27, %rd8, 4;
	shl.b64 	%rd91, %rd8, 3;
	add.s64 	%rd28, %rd26, %rd91;
	add.s64 	%rd92, %rd137, %rd4;
	shl.b64 	%rd93, %rd92, 2;
	mad.lo.s64 	%rd29, %rd8, 12, %rd93;
	mov.u32 	%r93, _ZN3cub18CUB_300001_SM_10006detail9transform4smemE;
	add.s32 	%r94, %r1, %r93;
	mul.lo.s32 	%r95, %r8, %r7;
	mul.lo.s32 	%r96, %r95, %r6;
	shl.b32 	%r97, %r96, 2;
	cvt.u32.u64 	%r98, %rd137;
	shl.b32 	%r99, %r98, 2;
	add.s32 	%r166, %r94, %r99;
	add.s32 	%r169, %r166, %r97;
	shl.b32 	%r15, %r96, 4;
	shl.b32 	%r100, %r96, 3;
	add.s32 	%r168, %r166, %r100;
	mad.lo.s32 	%r167, %r96, 12, %r166;
	cvt.s64.s32 	%rd94, %r1;
	add.s64 	%rd138, %rd66, %rd94;
$L__BB55_14:
	add.s64 	%rd95, %rd138, %rd26;
	// begin inline asm
	cp.async.ca.shared.global [%r166], [%rd95], 4, 4;
	// end inline asm
	add.s64 	%rd99, %rd26, %rd25;
	add.s64 	%rd96, %rd138, %rd99;
	// begin inline asm
	cp.async.ca.shared.global [%r169], [%rd96], 4, 4;
	// end inline asm
	add.s64 	%rd97, %rd138, %rd28;
	// begin inline asm
	cp.async.ca.shared.global [%r168], [%rd97], 4, 4;
	// end inline asm
	add.s64 	%rd98, %rd138, %rd29;
	// begin inline asm
	cp.async.ca.shared.global [%r167], [%rd98], 4, 4;
	// end inline asm
	add.s64 	%rd137, %rd137, %rd25;
	add.s64 	%rd138, %rd138, %rd27;
	add.s32 	%r169, %r169, %r15;
	add.s32 	%r168, %r168, %r15;
	add.s32 	%r167, %r167, %r15;
	add.s32 	%r166, %r166, %r15;
	setp.lt.u64 	%p10, %rd137, %rd6;
	@%p10 bra 	$L__BB55_14;
$L__BB55_15:
	setp.le.u64 	%p11, %rd6, %rd144;
	// begin inline asm
	cp.async.commit_group;
	// end inline asm
	cvt.s64.s32 	%rd35, %r2;
	@%p11 bra 	$L__BB55_25;
	cvt.u32.u64 	%r105, %rd144;
	cvt.u64.u32 	%rd36, %r9;
	add.s32 	%r106, %r105, %r9;
	cvt.u64.u32 	%rd100, %r106;
	max.u64 	%rd101, %rd6, %rd100;
	setp.gt.u64 	%p12, %rd6, %rd100;
	selp.u64 	%rd37, 1, 0, %p12;
	add.s64 	%rd102, %rd37, %rd100;
	sub.s64 	%rd38, %rd101, %rd102;
	and.b64  	%rd103, %rd38, -4294967296;
	setp.ne.s64 	%p13, %rd103, 0;
	@%p13 bra 	$L__BB55_18;
	cvt.u32.u64 	%r107, %rd36;
	cvt.u32.u64 	%r108, %rd38;
	div.u32 	%r109, %r108, %r107;
	cvt.u64.u32 	%rd140, %r109;
	bra.uni 	$L__BB55_19;
$L__BB55_18:
	div.u64 	%rd140, %rd38, %rd36;
$L__BB55_19:
	add.s64 	%rd42, %rd140, %rd37;
	and.b64  	%rd104, %rd42, 3;
	setp.eq.s64 	%p14, %rd104, 3;
	@%p14 bra 	$L__BB55_22;
	shl.b64 	%rd105, %rd4, 2;
	shl.b64 	%rd106, %rd144, 2;
	add.s64 	%rd107, %rd105, %rd106;
	add.s64 	%rd108, %rd107, %rd35;
	add.s64 	%rd142, %rd68, %rd108;
	shl.b64 	%rd44, %rd36, 2;
	mov.u32 	%r111, _ZN3cub18CUB_300001_SM_10006detail9transform4smemE;
	add.s32 	%r112, %r2, %r111;
	add.s32 	%r113, %r112, %r5;
	shl.b32 	%r114, %r105, 2;
	add.s32 	%r170, %r113, %r114;
	mul.lo.s32 	%r115, %r8, %r7;
	mul.lo.s32 	%r116, %r115, %r6;
	shl.b32 	%r28, %r116, 2;
	add.s64 	%rd109, %rd42, 1;
	and.b64  	%rd110, %rd109, 3;
	neg.s64 	%rd141, %rd110;
$L__BB55_21:
	.pragma "nounroll";
	add.s32 	%r117, %r170, 128;
	// begin inline asm
	cp.async.ca.shared.global [%r117], [%rd142], 4, 4;
	// end inline asm
	add.s64 	%rd144, %rd144, %rd36;
	add.s64 	%rd142, %rd142, %rd44;
	add.s32 	%r170, %r170, %r28;
	add.s64 	%rd141, %rd141, 1;
	setp.ne.s64 	%p15, %rd141, 0;
	@%p15 bra 	$L__BB55_21;
$L__BB55_22:
	setp.lt.u64 	%p16, %rd42, 3;
	@%p16 bra 	$L__BB55_25;
	shl.b64 	%rd53, %rd36, 2;
	shl.b64 	%rd112, %rd4, 2;
	shl.b64 	%rd113, %rd144, 2;
	add.s64 	%rd54, %rd112, %rd113;
	add.s64 	%rd55, %rd54, %rd53;
	shl.b64 	%rd56, %rd36, 4;
	shl.b64 	%rd114, %rd36, 3;
	add.s64 	%rd57, %rd54, %rd114;
	add.s64 	%rd115, %rd144, %rd4;
	shl.b64 	%rd116, %rd115, 2;
	mad.lo.s64 	%rd58, %rd36, 12, %rd116;
	mov.u32 	%r118, _ZN3cub18CUB_300001_SM_10006detail9transform4smemE;
	add.s32 	%r119, %r2, %r118;
	mul.lo.s32 	%r120, %r8, %r7;
	mul.lo.s32 	%r121, %r120, %r6;
	shl.b32 	%r122, %r121, 2;
	cvt.u32.u64 	%r123, %rd144;
	shl.b32 	%r124, %r123, 2;
	add.s32 	%r125, %r119, %r5;
	add.s32 	%r171, %r125, %r124;
	add.s32 	%r174, %r171, %r122;
	shl.b32 	%r32, %r121, 4;
	shl.b32 	%r126, %r121, 3;
	add.s32 	%r173, %r171, %r126;
	mad.lo.s32 	%r172, %r121, 12, %r171;
	add.s64 	%rd145, %rd68, %rd35;
$L__BB55_24:
	add.s64 	%rd117, %rd145, %rd54;
	add.s32 	%r127, %r171, 128;
	// begin inline asm
	cp.async.ca.shared.global [%r127], [%rd117], 4, 4;
	// end inline asm
	add.s64 	%rd118, %rd145, %rd55;
	add.s32 	%r128, %r174, 128;
	// begin inline asm
	cp.async.ca.shared.global [%r128], [%rd118], 4, 4;
	// end inline asm
	add.s64 	%rd119, %rd145, %rd57;
	add.s32 	%r129, %r173, 128;
	// begin inline asm
	cp.async.ca.shared.global [%r129], [%rd119], 4, 4;
	// end inline asm
	add.s64 	%rd120, %rd145, %rd58;
	add.s32 	%r130, %r172, 128;
	// begin inline asm
	cp.async.ca.shared.global [%r130], [%rd120], 4, 4;
	// end inline asm
	add.s64 	%rd144, %rd144, %rd53;
	add.s64 	%rd145, %rd145, %rd56;
	add.s32 	%r174, %r174, %r32;
	add.s32 	%r173, %r173, %r32;
	add.s32 	%r172, %r172, %r32;
	add.s32 	%r171, %r171, %r32;
	setp.lt.u64 	%p17, %rd144, %rd6;
	@%p17 bra 	$L__BB55_24;
$L__BB55_25:
	// begin inline asm
	cp.async.commit_group;
	// end inline asm
	// begin inline asm
	cp.async.wait_group 0;
	// end inline asm
	barrier.sync 	0;
$L__BB55_26:
	setp.eq.s32 	%p22, %r3, %r4;
	@%p22 bra 	$L__BB55_32;
	setp.lt.s32 	%p23, %r68, 1;
	@%p23 bra 	$L__BB55_35;
	mov.u32 	%r179, %tid.x;
	neg.s32 	%r182, %r68;
	add.s32 	%r151, %r2, %r5;
	shl.b32 	%r152, %r179, 2;
	add.s32 	%r153, %r151, %r152;
	mov.u32 	%r154, _ZN3cub18CUB_300001_SM_10006detail9transform4smemE;
	add.s32 	%r155, %r153, %r154;
	add.s32 	%r181, %r155, 128;
	add.s32 	%r156, %r1, %r152;
	add.s32 	%r180, %r154, %r156;
	shl.b64 	%rd127, %rd4, 2;
	add.s64 	%rd64, %rd1, %rd127;
$L__BB55_29:
	.pragma "nounroll";
	setp.ge.s32 	%p24, %r179, %r4;
	@%p24 bra 	$L__BB55_31;
	ld.shared.f32 	%f1, [%r180];
	ld.shared.u32 	%r157, [%r181];
	cvt.rn.f32.s32 	%f2, %r157;
	div.rn.f32 	%f3, %f1, %f2;
	mul.wide.s32 	%rd128, %r179, 4;
	add.s64 	%rd129, %rd64, %rd128;
	st.global.f32 	[%rd129], %f3;
$L__BB55_31:
	add.s32 	%r182, %r182, 1;
	setp.ne.s32 	%p25, %r182, 0;
	add.s32 	%r181, %r181, 512;
	add.s32 	%r180, %r180, 512;
	add.s32 	%r179, %r179, 128;
	@%p25 bra 	$L__BB55_29;
	bra.uni 	$L__BB55_35;
$L__BB55_32:
	setp.lt.s32 	%p26, %r68, 1;
	@%p26 bra 	$L__BB55_35;
	mov.u32 	%r175, %tid.x;
	neg.s32 	%r178, %r68;
	add.s32 	%r158, %r2, %r5;
	shl.b32 	%r159, %r175, 2;
	add.s32 	%r160, %r158, %r159;
	mov.u32 	%r161, _ZN3cub18CUB_300001_SM_10006detail9transform4smemE;
	add.s32 	%r162, %r160, %r161;
	add.s32 	%r177, %r162, 128;
	add.s32 	%r163, %r1, %r159;
	add.s32 	%r176, %r161, %r163;
	shl.b64 	%rd130, %rd4, 2;
	add.s64 	%rd65, %rd1, %rd130;
$L__BB55_34:
	.pragma "nounroll";
	mul.wide.s32 	%rd131, %r175, 4;
	add.s64 	%rd132, %rd65, %rd131;
	ld.shared.f32 	%f4, [%r176];
	ld.shared.u32 	%r164, [%r177];
	cvt.rn.f32.s32 	%f5, %r164;
	div.rn.f32 	%f6, %f4, %f5;
	st.global.f32 	[%rd132], %f6;
	add.s32 	%r178, %r178, 1;
	setp.eq.s32 	%p27, %r178, 0;
	add.s32 	%r177, %r177, 512;
	add.s32 	%r176, %r176, 512;
	add.s32 	%r175, %r175, 128;
	@%p27 bra 	$L__BB55_35;
	bra.uni 	$L__BB55_34;
$L__BB55_35:
	ret;

}
	// .globl	_ZN3cub18CUB_300001_SM_10006detail6reduce28DeviceReduceSingleTileKernelINS2_10policy_hubIijN4cuda3std3__44plusIiEEE10Policy1000EN6thrust24THRUST_300001_SM_1000_NS6detail15normal_iteratorINSD_10device_ptrIiEEEEPijS9_iiNS7_10__identityEEEvT0_T1_T2_T3_T4_T6_
.visible .entry _ZN3cub18CUB_300001_SM_10006detail6reduce28DeviceReduceSingleTileKernelINS2_10policy_hubIijN4cuda3std3__44plusIiEEE10Policy1000EN6thrust24THRUST_300001_SM_1000_NS6detail15normal_iteratorINSD_10device_ptrIiEEEEPijS9_iiNS7_10__identityEEEvT0_T1_T2_T3_T4_T6_(
	.param .align 8 .b8 _ZN3cub18CUB_300001_SM_10006detail6reduce28DeviceReduceSingleTileKernelINS2_10policy_hubIijN4cuda3std3__44plusIiEEE10Policy1000EN6thrust24THRUST_300001_SM_1000_NS6detail15normal_iteratorINSD_10device_ptrIiEEEEPijS9_iiNS7_10__identityEEEvT0_T1_T2_T3_T4_T6__param_0[8],
	.param .u64 .ptr .align 1 _ZN3cub18CUB_300001_SM_10006detail6reduce28DeviceReduceSingleTileKernelINS2_10policy_hubIijN4cuda3std3__44plusIiEEE10Policy1000EN6thrust24THRUST_300001_SM_1000_NS6detail15normal_iteratorINSD_10device_ptrIiEEEEPijS9_iiNS7_10__identityEEEvT0_T1_T2_T3_T4_T6__param_1,
	.param .u32 _ZN3cub18CUB_300001_SM_10006detail6reduce28DeviceReduceSingleTileKernelINS2_10policy_hubIijN4cuda3std3__44plusIiEEE10Policy1000EN6thrust24THRUST_300001_SM_1000_NS6detail15normal_iteratorINSD_10device_ptrIiEEEEPijS9_iiNS7_10__identityEEEvT0_T1_T2_T3_T4_T6__param_2,
	.param .align 1 .b8 _ZN3cub18CUB_300001_SM_10006detail6reduce28DeviceReduceSingleTileKernelINS2_10policy_hubIijN4cuda3std3__44plusIiEEE10Policy1000EN6thrust24THRUST_300001_SM_1000_NS6detail15normal_iteratorINSD_10device_ptrIiEEEEPijS9_iiNS7_10__identityEEEvT0_T1_T2_T3_T4_T6__param_3[1],
	.param .u32 _ZN3cub18CUB_300001_SM_10006detail6reduce28DeviceReduceSingleTileKernelINS2_10policy_hubIijN4cuda3std3__44plusIiEEE10Policy1000EN6thrust24THRUST_300001_SM_1000_NS6detail15normal_iteratorINSD_10device_ptrIiEEEEPijS9_iiNS7_10__identityEEEvT0_T1_T2_T3_T4_T6__param_4,
	.param .align 1 .b8 _ZN3cub18CUB_300001_SM_10006detail6reduce28DeviceReduceSingleTileKernelINS2_10policy_hubIijN4cuda3std3__44plusIiEEE10Policy1000EN6thrust24THRUST_300001_SM_1000_NS6detail15normal_iteratorINSD_10device_ptrIiEEEEPijS9_iiNS7_10__identityEEEvT0_T1_T2_T3_T4_T6__param_5[1]
)
.maxntid 256
.minnctapersm 1
{
	.reg .pred 	%p<59>;
	.reg .b32 	%r<511>;
	.reg .b64 	%rd<84>;
	// demoted variable
	.shared .align 4 .b8 _ZZN3cub18CUB_300001_SM_10006detail6reduce28DeviceReduceSingleTileKernelINS2_10policy_hubIijN4cuda3std3__44plusIiEEE10Policy1000EN6thrust24THRUST_300001_SM_1000_NS6detail15normal_iteratorINSD_10device_ptrIiEEEEPijS9_iiNS7_10__identityEEEvT0_T1_T2_T3_T4_T6_E12temp_storage[44];
	ld.param.u64 	%rd9, [_ZN3cub18CUB_300001_SM_10006detail6reduce28DeviceReduceSingleTileKernelINS2_10policy_hubIijN4cuda3std3__44plusIiEEE10Policy1000EN6thrust24THRUST_300001_SM_1000_NS6detail15normal_iteratorINSD_10device_ptrIiEEEEPijS9_iiNS7_10__identityEEEvT0_T1_T2_T3_T4_T6__param_0];
	ld.param.u64 	%rd10, [_ZN3cub18CUB_300001_SM_10006detail6reduce28DeviceReduceSingleTileKernelINS2_10policy_hubIijN4cuda3std3__44plusIiEEE10Policy1000EN6thrust24THRUST_300001_SM_1000_NS6detail15normal_iteratorINSD_10device_ptrIiEEEEPijS9_iiNS7_10__identityEEEvT0_T1_T2_T3_T4_T6__param_1];
	ld.param.u32 	%r90, [_ZN3cub18CUB_300001_SM_10006detail6reduce28DeviceReduceSingleTileKernelINS2_10policy_hubIijN4cuda3std3__44plusIiEEE10Policy1000EN6thrust24THRUST_300001_SM_1000_NS6detail15normal_iteratorINSD_10device_ptrIiEEEEPijS9_iiNS7_10__identityEEEvT0_T1_T2_T3_T4_T6__param_2];
	ld.param.u32 	%r91, [_ZN3cub18CUB_300001_SM_10006detail6reduce28DeviceReduceSingleTileKernelINS2_10policy_hubIijN4cuda3std3__44plusIiEEE10Policy1000EN6thrust24THRUST_300001_SM_1000_NS6detail15normal_iteratorINSD_10device_ptrIiEEEEPijS9_iiNS7_10__identityEEEvT0_T1_T2_T3_T4_T6__param_4];
	cvta.to.global.u64 	%rd1, %rd10;
	setp.ne.s32 	%p1, %r90, 0;
	@%p1 bra 	$L__BB56_3;
	mov.u32 	%r471, %tid.x;
	setp.ne.s32 	%p58, %r471, 0;
	@%p58 bra 	$L__BB56_52;
	st.global.u32 	[%rd1], %r91;
	bra.uni 	$L__BB56_52;
$L__BB56_3:
	cvta.to.global.u64 	%rd2, %rd9;
	setp.gt.u32 	%p2, %r90, 4095;
	@%p2 bra 	$L__BB56_28;
	mov.u32 	%r1, %tid.x;
	setp.ge.u32 	%p24, %r1, %r90;
	mov.b32 	%r488, 0;
	mov.u32 	%r478, %r1;
	@%p24 bra 	$L__BB56_6;
	mul.wide.u32 	%rd73, %r1, 4;
	add.s64 	%rd74, %rd2, %rd73;
	ld.global.u32 	%r488, [%rd74];
	add.s32 	%r478, %r1, 256;
$L__BB56_6:
	setp.ge.u32 	%p25, %r478, %r90;
	@%p25 bra 	$L__BB56_19;
	not.b32 	%r298, %r478;
	add.s32 	%r299, %r90, %r298;
	shr.u32 	%r300, %r299, 8;
	add.s32 	%r6, %r300, 1;
	and.b32  	%r7, %r6, 15;
	setp.lt.u32 	%p26, %r299, 3840;
	@%p26 bra 	$L__BB56_10;
	and.b32  	%r301, %r6, 33554416;
	neg.s32 	%r474, %r301;
	mul.wide.u32 	%rd75, %r478, 4;
	add.s64 	%rd76, %rd75, %rd2;
	add.s64 	%rd82, %rd76, 8192;
$L__BB56_9:
	.pragma "nounroll";
	ld.global.u32 	%r302, [%rd82+-8192];
	add.s32 	%r303, %r302, %r488;
	ld.global.u32 	%r304, [%rd82+-7168];
	add.s32 	%r305, %r304, %r303;
	ld.global.u32 	%r306, [%rd82+-6144];
	add.s32 	%r307, %r306, %r305;
	ld.global.u32 	%r308, [%rd82+-5120];
	add.s32 	%r309, %r308, %r307;
	ld.global.u32 	%r310, [%rd82+-4096];
	add.s32 	%r311, %r310, %r309;
	ld.global.u32 	%r312, [%rd82+-3072];
	add.s32 	%r313, %r312, %r311;
	ld.global.u32 	%r314, [%rd82+-2048];
	add.s32 	%r315, %r314, %r313;
	ld.global.u32 	%r316, [%rd82+-1024];
	add.s32 	%r317, %r316, %r315;
	ld.global.u32 	%r318, [%rd82];
	add.s32 	%r319, %r318, %r317;
	ld.global.u32 	%r320, [%rd82+1024];
	add.s32 	%r321, %r320, %r319;
	ld.global.u32 	%r322, [%rd82+2048];
	add.s32 	%r323, %r322, %r321;
	ld.global.u32 	%r324, [%rd82+3072];
	add.s32 	%r325, %r324, %r323;
	ld.global.u32 	%r326, [%rd82+4096];
	add.s32 	%r327, %r326, %r325;
	ld.global.u32 	%r328, [%rd82+5120];
	add.s32 	%r329, %r328, %r327;
	ld.global.u32 	%r330, [%rd82+6144];
	add.s32 	%r331, %r330, %r329;
	ld.global.u32 	%r332, [%rd82+7168];
	add.s32 	%r488, %r332, %r331;
	add.s32 	%r478, %r478, 4096;
	add.s32 	%r474, %r474, 16;
	add.s64 	%rd82, %rd82, 16384;
	setp.ne.s32 	%p27, %r474, 0;
	@%p27 bra 	$L__BB56_9;
$L__BB56_10:
	setp.eq.s32 	%p28, %r7, 0;
	@%p28 bra 	$L__BB56_19;
	and.b32  	%r18, %r6, 7;
	setp.lt.u32 	%p29, %r7, 8;
	@%p29 bra 	$L__BB56_13;
	mul.wide.u32 	%rd77, %r478, 4;
	add.s64 	%rd78, %rd2, %rd77;
	ld.global.u32 	%r334, [%rd78];
	add.s32 	%r335, %r334, %r488;
	ld.global.u32 	%r336, [%rd78+1024];
	add.s32 	%r337, %r336, %r335;
	ld.global.u32 	%r338, [%rd78+2048];
	add.s32 	%r339, %r338, %r337;
	ld.global.u32 	%r340, [%rd78+3072];
	add.s32 	%r341, %r340, %r339;
	ld.global.u32 	%r342, [%rd78+4096];
	add.s32 	%r343, %r342, %r341;
	ld.global.u32 	%r344, [%rd78+5120];
	add.s32 	%r345, %r344, %r343;
	ld.global.u32 	%r346, [%rd78+6144];
	add.s32 	%r347, %r346, %r345;
	ld.global.u32 	%r348, [%rd78+7168];
	add.s32 	%r488, %r348, %r347;
	add.s32 	%r478, %r478, 2048;
$L__BB56_13:
	setp.eq.s32 	%p30, %r18, 0;
	@%p30 bra 	$L__BB56_19;
	and.b32  	%r24, %r6, 3;
	setp.lt.u32 	%p31, %r18, 4;
	@%p31 bra 	$L__BB56_16;
	mul.wide.u32 	%rd79, %r478, 4;
	add.s64 	%rd80, %rd2, %rd79;
	ld.global.u32 	%r350, [%rd80];
	add.s32 	%r351, %r350, %r488;
	ld.global.u32 	%r352, [%rd80+1024];
	add.s32 	%r353, %r352, %r351;
	ld.global.u32 	%r354, [%rd80+2048];
	add.s32 	%r355, %r354, %r353;
	ld.global.u32 	%r356, [%rd80+3072];
	add.s32 	%r488, %r356, %r355;
	add.s32 	%r478, %r478, 1024;
$L__BB56_16:
	setp.eq.s32 	%p32, %r24, 0;
	@%p32 bra 	$L__BB56_19;
	mul.wide.u32 	%rd81, %r478, 4;
	add.s64 	%rd83, %rd2, %rd81;
	neg.s32 	%r486, %r24;
$L__BB56_18:
	.pragma "nounroll";
	ld.global.u32 	%r357, [%rd83];
	add.s32 	%r488, %r357, %r488;
	add.s64 	%rd83, %rd83, 1024;
	add.s32 	%r486, %r486, 1;
	setp.ne.s32 	%p33, %r486, 0;
	@%p33 bra 	$L__BB56_18;
$L__BB56_19:
	setp.lt.u32 	%p34, %r90, 256;
	@%p34 bra 	$L__BB56_24;
	// begin inline asm
	mov.u32 %r421, %laneid;
	// end inline asm
	mov.b32 	%r424, 1;
	mov.b32 	%r445, 31;
	mov.b32 	%r446, -1;
	// begin inline asm
	shfl.sync.down.b32 %r422, %r488, %r424, %r445, %r446;
	// end inline asm
	setp.gt.s32 	%p50, %r421, 30;
	selp.b32 	%r447, 0, %r422, %p50;
	add.s32 	%r428, %r447, %r488;
	mov.b32 	%r429, 2;
	// begin inline asm
	shfl.sync.down.b32 %r427, %r428, %r429, %r445, %r446;
	// end inline asm
	setp.gt.s32 	%p51, %r421, 29;
	selp.b32 	%r448, 0, %r427, %p51;
	add.s32 	%r433, %r428, %r448;
	mov.b32 	%r434, 4;
	// begin inline asm
	shfl.sync.down.b32 %r432, %r433, %r434, %r445, %r446;
	// end inline asm
	setp.gt.s32 	%p52, %r421, 27;
	selp.b32 	%r449, 0, %r432, %p52;
	add.s32 	%r438, %r433, %r449;
	mov.b32 	%r439, 8;
	// begin inline asm
	shfl.sync.down.b32 %r437, %r438, %r439, %r445, %r446;
	// end inline asm
	setp.gt.s32 	%p53, %r421, 23;
	selp.b32 	%r450, 0, %r437, %p53;
	add.s32 	%r443, %r438, %r450;
	mov.b32 	%r444, 16;
	// begin inline asm
	shfl.sync.down.b32 %r442, %r443, %r444, %r445, %r446;
	// end inline asm
	setp.gt.s32 	%p54, %r421, 15;
	selp.b32 	%r451, 0, %r442, %p54;
	add.s32 	%r510, %r443, %r451;
	setp.ne.s32 	%p55, %r421, 0;
	@%p55 bra 	$L__BB56_22;
	shr.u32 	%r452, %r1, 3;
	and.b32  	%r453, %r452, 124;
	mov.u32 	%r454, _ZZN3cub18CUB_300001_SM_10006detail6reduce28DeviceReduceSingleTileKernelINS2_10policy_hubIijN4cuda3std3__44plusIiEEE10Policy1000EN6thrust24THRUST_300001_SM_1000_NS6detail15normal_iteratorINSD_10device_ptrIiEEEEPijS9_iiNS7_10__identityEEEvT0_T1_T2_T3_T4_T6_E12temp_storage;
	add.s32 	%r455, %r454, %r453;
	st.shared.u32 	[%r455+8], %r510;
$L__BB56_22:
	bar.sync 	0;
	setp.ne.s32 	%p56, %r1, 0;
	@%p56 bra 	$L__BB56_50;
	ld.shared.u32 	%r456, [_ZZN3cub18CUB_300001_SM_10006detail6reduce28DeviceReduceSingleTileKernelINS2_10policy_hubIijN4cuda3std3__44plusIiEEE10Policy1000EN6thrust24THRUST_300001_SM_1000_NS6detail15normal_iteratorINSD_10device_ptrIiEEEEPijS9_iiNS7_10__identityEEEvT0_T1_T2_T3_T4_T6_E12temp_storage+12];
	add.s32 	%r457, %r456, %r510;
	ld.shared.u32 	%r458, [_ZZN3cub18CUB_300001_SM_10006detail6reduce28DeviceReduceSingleTileKernelINS2_10policy_hubIijN4cuda3std3__44plusIiEEE10Policy1000EN6thrust24THRUST_300001_SM_1000_NS6detail15normal_iteratorINSD_10device_ptrIiEEEEPijS9_iiNS7_10__identityEEEvT0_T1_T2_T3_T4_T6_E12temp_storage+16];
	add.s32 	%r459, %r457, %r458;
	ld.shared.u32 	%r460, [_ZZN3cub18CUB_300001_SM_10006detail6reduce28DeviceReduceSingleTileKernelINS2_10policy_hubIijN4cuda3std3__44plusIiEEE10Policy1000EN6thrust24THRUST_300001_SM_1000_NS6detail15normal_iteratorINSD_10device_ptrIiEEEEPijS9_iiNS7_10__identityEEEvT0_T1_T2_T3_T4_T6_E12temp_storage+20];
	add.s32 	%r461, %r459, %r460;
	ld.shared.u32 	%r462, [_ZZN3cub18CUB_300001_SM_10006detail6reduce28DeviceReduceSingleTileKernelINS2_10policy_hubIijN4cuda3std3__44plusIiEEE10Policy1000EN6thrust24THRUST_300001_SM_1000_NS6detail15normal_iteratorINSD_10device_ptrIiEEEEPijS9_iiNS7_10__identityEEEvT0_T1_T2_T3_T4_T6_E12temp_storage+24];
	add.s32 	%r463, %r461, %r462;
	ld.shared.u32 	%r464, [_ZZN3cub18CUB_300001_SM_10006detail6reduce28DeviceReduceSingleTileKernelINS2_10policy_hubIijN4cuda3std3__44plusIiEEE10Policy1000EN6thrust24THRUST_300001_SM_1000_NS6detail15normal_iteratorINSD_10device_ptrIiEEEEPijS9_iiNS7_10__identityEEEvT0_T1_T2_T3_T4_T6_E12temp_storage+28];
	add.s32 	%r465, %r463, %r464;
	ld.shared.u32 	%r466, [_ZZN3cub18CUB_300001_SM_10006detail6reduce28DeviceReduceSingleTileKernelINS2_10policy_hubIijN4cuda3std3__44plusIiEEE10Policy1000EN6thrust24THRUST_300001_SM_1000_NS6detail15normal_iteratorINSD_10device_ptrIiEEEEPijS9_iiNS7_10__identityEEEvT0_T1_T2_T3_T4_T6_E12temp_storage+32];
	add.s32 	%r467, %r465, %r466;
	ld.shared.u32 	%r468, [_ZZN3cub18CUB_300001_SM_10006detail6reduce28DeviceReduceSingleTileKernelINS2_10policy_hubIijN4cuda3std3__44plusIiEEE10Policy1000EN6thrust24THRUST_300001_SM_1000_NS6detail15normal_iteratorINSD_10device_ptrIiEEEEPijS9_iiNS7_10__identityEEEvT0_T1_T2_T3_T4_T6_E12temp_storage+36];
	add.s32 	%r510, %r467, %r468;
	bra.uni 	$L__BB56_50;
$L__BB56_24:
	// begin inline asm
	mov.u32 %r358, %laneid;
	// end inline asm
	and.b32  	%r384, %r1, 992;
	add.s32 	%r385, %r384, 32;
	setp.gt.u32 	%p35, %r385, %r90;
	not.b32 	%r386, %r384;
	add.s32 	%r387, %r90, %r386;
	selp.b32 	%r382, %r387, 31, %p35;
	mov.b32 	%r361, 1;
	mov.b32 	%r383, -1;
	// begin inline asm
	shfl.sync.down.b32 %r359, %r488, %r361, %r382, %r383;
	// end inline asm
	setp.lt.s32 	%p36, %r358, %r382;
	selp.b32 	%r388, %r359, 0, %p36;
	add.s32 	%r365, %r388, %r488;
	mov.b32 	%r366, 2;
	// begin inline asm
	shfl.sync.down.b32 %r364, %r365, %r366, %r382, %r383;
	// end inline asm
	add.s32 	%r389, %r358, 2;
	setp.gt.s32 	%p37, %r389, %r382;
	selp.b32 	%r390, 0, %r364, %p37;
	add.s32 	%r370, %r365, %r390;
	mov.b32 	%r371, 4;
	// begin inline asm
	shfl.sync.down.b32 %r369, %r370, %r371, %r382, %r383;
	// end inline asm
	add.s32 	%r391, %r358, 4;
	setp.gt.s32 	%p38, %r391, %r382;
	selp.b32 	%r392, 0, %r369, %p38;
	add.s32 	%r375, %r370, %r392;
	mov.b32 	%r376, 8;
	// begin inline asm
	shfl.sync.down.b32 %r374, %r375, %r376, %r382, %r383;
	// end inline asm
	add.s32 	%r393, %r358, 8;
	setp.gt.s32 	%p39, %r393, %r382;
	selp.b32 	%r394, 0, %r374, %p39;
	add.s32 	%r380, %r375, %r394;
	mov.b32 	%r381, 16;
	// begin inline asm
	shfl.sync.down.b32 %r379, %r380, %r381, %r382, %r383;
	// end inline asm
	add.s32 	%r395, %r358, 16;
	setp.gt.s32 	%p40, %r395, %r382;
	selp.b32 	%r396, 0, %r379, %p40;
	add.s32 	%r510, %r380, %r396;
	setp.ne.s32 	%p41, %r358, 0;
	@%p41 bra 	$L__BB56_26;
	shr.u32 	%r397, %r1, 3;
	and.b32  	%r398, %r397, 124;
	mov.u32 	%r399, _ZZN3cub18CUB_300001_SM_10006detail6reduce28DeviceReduceSingleTileKernelINS2_10policy_hubIijN4cuda3std3__44plusIiEEE10Policy1000EN6thrust24THRUST_300001_SM_1000_NS6detail15normal_iteratorINSD_10device_ptrIiEEEEPijS9_iiNS7_10__identityEEEvT0_T1_T2_T3_T4_T6_E12temp_storage;
	add.s32 	%r400, %r399, %r398;
	st.shared.u32 	[%r400+8], %r510;
$L__BB56_26:
	bar.sync 	0;
	setp.ne.s32 	%p42, %r1, 0;
	@%p42 bra 	$L__BB56_50;
	setp.gt.u32 	%p43, %r90, 32;
	ld.shared.u32 	%r401, [_ZZN3cub18CUB_300001_SM_10006detail6reduce28DeviceReduceSingleTileKernelINS2_10policy_hubIijN4cuda3std3__44plusIiEEE10Policy1000EN6thrust24THRUST_300001_SM_1000_NS6detail15normal_iteratorINSD_10device_ptrIiEEEEPijS9_iiNS7_10__identityEEEvT0_T1_T2_T3_T4_T6_E12temp_storage+12];
	selp.b32 	%r402, %r401, 0, %p43;
	add.s32 	%r403, %r402, %r510;
	setp.gt.u32 	%p44, %r90, 64;
	ld.shared.u32 	%r404, [_ZZN3cub18CUB_300001_SM_10006detail6reduce28DeviceReduceSingleTileKernelINS2_10policy_hubIijN4cuda3std3__44plusIiEEE10Policy1000EN6thrust24THRUST_300001_SM_1000_NS6detail15normal_iteratorINSD_10device_ptrIiEEEEPijS9_iiNS7_10__identityEEEvT0_T1_T2_T3_T4_T6_E12temp_storage+16];
	selp.b32 	%r405, %r404, 0, %p44;
	add.s32 	%r406, %r403, %r405;
	setp.gt.u32 	%p45, %r90, 96;
	ld.shared.u32 	%r407, [_ZZN3cub18CUB_300001_SM_10006detail6reduce28DeviceReduceSingleTileKernelINS2_10policy_hubIijN4cuda3std3__44plusIiEEE10Policy1000EN6thrust24THRUST_300001_SM_1000_NS6detail15normal_iteratorINSD_10device_ptrIiEEEEPijS9_iiNS7_10__identityEEEvT0_T1_T2_T3_T4_T6_E12temp_storage+20];
	selp.b32 	%r408, %r407, 0, %p45;
	add.s32 	%r409, %r406, %r408;
	setp.gt.u32 	%p46, %r90, 128;
	ld.shared.u32 	%r410, [_ZZN3cub18CUB_300001_SM_10006detail6reduce28DeviceReduceSingleTileKernelINS2_10policy_hubIijN4cuda3std3__44plusIiEEE10Policy1000EN6thrust24THRUST_300001_SM_1000_NS6detail15normal_iteratorINSD_10device_ptrIiEEEEPijS9_iiNS7_10__identityEEEvT0_T1_T2_T3_T4_T6_E12temp_storage+24];
	selp.b32 	%r411, %r410, 0, %p46;
	add.s32 	%r412, %r409, %r411;
	setp.gt.u32 	%p47, %r90, 160;
	ld.shared.u32 	%r413, [_ZZN3cub18CUB_300001_SM_10006detail6reduce28DeviceReduceSingleTileKernelINS2_10policy_hubIijN4cuda3std3__44plusIiEEE10Policy1000EN6thrust24THRUST_300001_SM_1000_NS6detail15normal_iteratorINSD_10device_ptrIiEEEEPijS9_iiNS7_10__identityEEEvT0_T1_T2_T3_T4_T6_E12temp_storage+28];
	selp.b32 	%r414, %r413, 0, %p47;
	add.s32 	%r415, %r412, %r414;
	setp.gt.u32 	%p48, %r90, 192;
	ld.shared.u32 	%r416, [_ZZN3cub18CUB_300001_SM_10006detail6reduce28DeviceReduceSingleTileKernelINS2_10policy_hubIijN4cuda3std3__44plusIiEEE10Policy1000EN6thrust24THRUST_300001_SM_1000_NS6detail15normal_iteratorINSD_10device_ptrIiEEEEPijS9_iiNS7_10__identityEEEvT0_T1_T2_T3_T4_T6_E12temp_storage+32];
	selp.b32 	%r417, %r416, 0, %p48;
	add.s32 	%r418, %r415, %r417;
	setp.gt.u32 	%p49, %r90, 224;
	ld.shared.u32 	%r419, [_ZZN3cub18CUB_300001_SM_10006detail6reduce28DeviceReduceSingleTileKernelINS2_10policy_hubIijN4cuda3std3__44plusIiEEE10Policy1000EN6thrust24THRUST_300001_SM_1000_NS6detail15normal_iteratorINSD_10device_ptrIiEEEEPijS9_iiNS7_10__identityEEEvT0_T1_T2_T3_T4_T6_E12temp_storage+36];
	selp.b32 	%r420, %r419, 0, %p49;
	add.s32 	%r510, %r418, %r420;
	bra.uni 	$L__BB56_50;
$L__BB56_28:
	mov.u32 	%r40, %tid.x;
	mul.wide.u32 	%rd11, %r40, 4;
	add.s64 	%rd12, %rd2, %rd11;
	ld.global.u32 	%r93, [%rd12];
	ld.global.u32 	%r94, [%rd12+1024];
	ld.global.u32 	%r95, [%rd12+2048];
	ld.global.u32 	%r96, [%rd12+3072];
	ld.global.u32 	%r97, [%rd12+4096];
	ld.global.u32 	%r98, [%rd12+5120];
	ld.global.u32 	%r99, [%rd12+6144];
	ld.global.u32 	%r100, [%rd12+7168];
	ld.global.u32 	%r101, [%rd12+8192];
	ld.global.u32 	%r102, [%rd12+9216];
	ld.global.u32 	%r103, [%rd12+10240];
	ld.global.u32 	%r104, [%rd12+11264];
	ld.global.u32 	%r105, [%rd12+12288];
	ld.global.u32 	%r106, [%rd12+13312];
	ld.global.u32 	%r107, [%rd12+14336];
	ld.global.u32 	%r108, [%rd12+15360];
	add.s32 	%r109, %r94, %r93;
	add.s32 	%r110, %r95, %r109;
	add.s32 	%r111, %r96, %r110;
	add.s32 	%r112, %r97, %r111;
	add.s32 	%r113, %r98, %r112;
	add.s32 	%r114, %r99, %r113;
	add.s32 	%r115, %r100, %r114;
	add.s32 	%r116, %r101, %r115;
	add.s32 	%r117, %r102, %r116;
	add.s32 	%r118, %r103, %r117;
	add.s32 	%r119, %r104, %r118;
	add.s32 	%r120, %r105, %r119;
	add.s32 	%r121, %r106, %r120;
	add.s32 	%r122, %r107, %r121;
	add.s32 	%r509, %r108, %r122;
	add.s32 	%r42, %r90, -4096;
	setp.lt.u32 	%p3, %r42, 4096;
	mov.b32 	%r492, 4096;
	@%p3 bra 	$L__BB56_32;
	mov.b32 	%r492, 4096;
$L__BB56_30:
	add.s32 	%r124, %r40, %r492;
	mul.wide.u32 	%rd13, %r124, 4;
	add.s64 	%rd14, %rd2, %rd13;
	ld.global.u32 	%r125, [%rd14];
	ld.global.u32 	%r126, [%rd14+1024];
	ld.global.u32 	%r127, [%rd14+2048];
	ld.global.u32 	%r128, [%rd14+3072];
	ld.global.u32 	%r129, [%rd14+4096];
	ld.global.u32 	%r130, [%rd14+5120];
	ld.global.u32 	%r131, [%rd14+6144];
	ld.global.u32 	%r132, [%rd14+7168];
	ld.global.u32 	%r133, [%rd14+8192];
	ld.global.u32 	%r134, [%rd14+9216];
	ld.global.u32 	%r135, [%rd14+10240];
	ld.global.u32 	%r136, [%rd14+11264];
	ld.global.u32 	%r137, [%rd14+12288];
	ld.global.u32 	%r138, [%rd14+13312];
	ld.global.u32 	%r139, [%rd14+14336];
	ld.global.u32 	%r140, [%rd14+15360];
	add.s32 	%r141, %r125, %r509;
	add.s32 	%r142, %r126, %r141;
	add.s32 	%r143, %r127, %r142;
	add.s32 	%r144, %r128, %r143;
	add.s32 	%r145, %r129, %r144;
	add.s32 	%r146, %r130, %r145;
	add.s32 	%r147, %r131, %r146;
	add.s32 	%r148, %r132, %r147;
	add.s32 	%r149, %r133, %r148;
	add.s32 	%r150, %r134, %r149;
	add.s32 	%r151, %r135, %r150;
	add.s32 	%r152, %r136, %r151;
	add.s32 	%r153, %r137, %r152;
	add.s32 	%r154, %r138, %r153;
	add.s32 	%r155, %r139, %r154;
	add.s32 	%r509, %r140, %r155;
	sub.s32 	%r156, %r90, %r492;
	setp.lt.u32 	%p4, %r156, 4096;
	@%p4 bra 	$L__BB56_46;
	add.s32 	%r492, %r492, 4096;
	setp.le.u32 	%p5, %r492, %r42;
	@%p5 bra 	$L__BB56_30;
$L__BB56_32:
	setp.le.u32 	%p6, %r90, %r492;
	sub.s32 	%r157, %r90, %r492;
	setp.ge.s32 	%p7, %r40, %r157;
	or.pred  	%p8, %p6, %p7;
	@%p8 bra 	$L__BB56_46;
	not.b32 	%r160, %r40;
	add.s32 	%r161, %r90, %r160;
	sub.s32 	%r162, %r161, %r492;
	shr.u32 	%r163, %r162, 8;
	add.s32 	%r49, %r163, 1;
	and.b32  	%r50, %r49, 15;
	setp.lt.u32 	%p9, %r162, 3840;
	mov.u32 	%r501, %r40;
	@%p9 bra 	$L__BB56_37;
	or.b32  	%r495, %r40, 2048;
	add.s32 	%r494, %r40, %r492;
	and.b32  	%r164, %r49, 33554416;
	neg.s32 	%r493, %r164;
$L__BB56_35:
	.pragma "nounroll";
	mul.wide.u32 	%rd15, %r494, 4;
	add.s64 	%rd16, %rd2, %rd15;
	ld.global.u32 	%r165, [%rd16];
	add.s32 	%r166, %r165, %r509;
	add.s32 	%r167, %r494, 256;
	mul.wide.u32 	%rd17, %r167, 4;
	add.s64 	%rd18, %rd2, %rd17;
	ld.global.u32 	%r168, [%rd18];
	add.s32 	%r169, %r168, %r166;
	add.s32 	%r170, %r494, 512;
	mul.wide.u32 	%rd19, %r170, 4;
	add.s64 	%rd20, %rd2, %rd19;
	ld.global.u32 	%r171, [%rd20];
	add.s32 	%r172, %r171, %r169;
	add.s32 	%r173, %r494, 768;
	mul.wide.u32 	%rd21, %r173, 4;
	add.s64 	%rd22, %rd2, %rd21;
	ld.global.u32 	%r174, [%rd22];
	add.s32 	%r175, %r174, %r172;
	add.s32 	%r176, %r494, 1024;
	mul.wide.u32 	%rd23, %r176, 4;
	add.s64 	%rd24, %rd2, %rd23;
	ld.global.u32 	%r177, [%rd24];
	add.s32 	%r178, %r177, %r175;
	add.s32 	%r179, %r494, 1280;
	mul.wide.u32 	%rd25, %r179, 4;
	add.s64 	%rd26, %rd2, %rd25;
	ld.global.u32 	%r180, [%rd26];
	add.s32 	%r181, %r180, %r178;
	add.s32 	%r182, %r494, 1536;
	mul.wide.u32 	%rd27, %r182, 4;
	add.s64 	%rd28, %rd2, %rd27;
	ld.global.u32 	%r183, [%rd28];
	add.s32 	%r184, %r183, %r181;
	add.s32 	%r185, %r494, 1792;
	mul.wide.u32 	%rd29, %r185, 4;
	add.s64 	%rd30, %rd2, %rd29;
	ld.global.u32 	%r186, [%rd30];
	add.s32 	%r187, %r186, %r184;
	add.s32 	%r188, %r494, 2048;
	mul.wide.u32 	%rd31, %r188, 4;
	add.s64 	%rd32, %rd2, %rd31;
	ld.global.u32 	%r189, [%rd32];
	add.s32 	%r190, %r189, %r187;
	add.s32 	%r191, %r494, 2304;
	mul.wide.u32 	%rd33, %r191, 4;
	add.s64 	%rd34, %rd2, %rd33;
	ld.global.u32 	%r192, [%rd34];
	add.s32 	%r193, %r192, %r190;
	add.s32 	%r194, %r494, 2560;
	mul.wide.u32 	%rd35, %r194, 4;
	add.s64 	%rd36, %rd2, %rd35;
	ld.global.u32 	%r195, [%rd36];
	add.s32 	%r196, %r195, %r193;
	add.s32 	%r197, %r494, 2816;
	mul.wide.u32 	%rd37, %r197, 4;
	add.s64 	%rd38, %rd2, %rd37;
	ld.global.u32 	%r198, [%rd38];
	add.s32 	%r199, %r198, %r196;
	add.s32 	%r200, %r494, 3072;
	mul.wide.u32 	%rd39, %r200, 4;
	add.s64 	%rd40, %rd2, %rd39;
	ld.global.u32 	%r201, [%rd40];
	add.s32 	%r202, %r201, %r199;
	add.s32 	%r203, %r494, 3328;
	mul.wide.u32 	%rd41, %r203, 4;
	add.s64 	%rd42, %rd2, %rd41;
	ld.global.u32 	%r204, [%rd42];
	add.s32 	%r205, %r204, %r202;
	add.s32 	%r206, %r494, 3584;
	mul.wide.u32 	%rd43, %r206, 4;
	add.s64 	%rd44, %rd2, %rd43;
	ld.global.u32 	%r207, [%rd44];
	add.s32 	%r208, %r207, %r205;
	add.s32 	%r209, %r494, 3840;
	mul.wide.u32 	%rd45, %r209, 4;
	add.s64 	%rd46, %rd2, %rd45;
	ld.global.u32 	%r210, [%rd46];
	add.s32 	%r509, %r210, %r208;
	add.s32 	%r495, %r495, 4096;
	add.s32 	%r494, %r494, 4096;
	add.s32 	%r493, %r493, 16;
	setp.ne.s32 	%p10, %r493, 0;
	@%p10 bra 	$L__BB56_35;
	add.s32 	%r501, %r495, -2048;
$L__BB56_37:
	setp.eq.s32 	%p11, %r50, 0;
	@%p11 bra 	$L__BB56_46;
	and.b32  	%r66, %r49, 7;
	setp.lt.u32 	%p12, %r50, 8;
	@%p12 bra 	$L__BB56_40;
	add.s32 	%r212, %r501, %r492;
	mul.wide.u32 	%rd47, %r212, 4;
	add.s64 	%rd48, %rd2, %rd47;
	ld.global.u32 	%r213, [%rd48];
	add.s32 	%r214, %r213, %r509;
	add.s32 	%r215, %r212, 256;
	mul.wide.u32 	%rd49, %r215, 4;
	add.s64 	%rd50, %rd2, %rd49;
	ld.global.u32 	%r216, [%rd50];
	add.s32 	%r217, %r216, %r214;
	add.s32 	%r218, %r212, 512;
	mul.wide.u32 	%rd51, %r218, 4;
	add.s64 	%rd52, %rd2, %rd51;
	ld.global.u32 	%r219, [%rd52];
	add.s32 	%r220, %r219, %r217;
	add.s32 	%r221, %r212, 768;
	mul.wide.u32 	%rd53, %r221, 4;
	add.s64 	%rd54, %rd2, %rd53;
	ld.global.u32 	%r222, [%rd54];
	add.s32 	%r223, %r222, %r220;
	add.s32 	%r224, %r212, 1024;
	mul.wide.u32 	%rd55, %r224, 4;
	add.s64 	%rd56, %rd2, %rd55;
	ld.global.u32 	%r225, [%rd56];
	add.s32 	%r226, %r225, %r223;
	add.s32 	%r227, %r212, 1280;
	mul.wide.u32 	%rd57, %r227, 4;
	add.s64 	%rd58, %rd2, %rd57;
	ld.global.u32 	%r228, [%rd58];
	add.s32 	%r229, %r228, %r226;
	add.s32 	%r230, %r212, 1536;
	mul.wide.u32 	%rd59, %r230, 4;
	add.s64 	%rd60, %rd2, %rd59;
	ld.global.u32 	%r231, [%rd60];
	add.s32 	%r232, %r231, %r229;
	add.s32 	%r233, %r212, 1792;
	mul.wide.u32 	%rd61, %r233, 4;
	add.s64 	%rd62, %rd2, %rd61;
	ld.global.u32 	%r234, [%rd62];
	add.s32 	%r509, %r234, %r232;
	add.s32 	%r501, %r501, 2048;
$L__BB56_40:
	setp.eq.s32 	%p13, %r66, 0;
	@%p13 bra 	$L__BB56_46;
	and.b32  	%r72, %r49, 3;
	setp.lt.u32 	%p14, %r66, 4;
	@%p14 bra 	$L__BB56_43;
	add.s32 	%r236, %r501, %r492;
	mul.wide.u32 	%rd63, %r236, 4;
	add.s64 	%rd64, %rd2, %rd63;
	ld.global.u32 	%r237, [%rd64];
	add.s32 	%r238, %r237, %r509;
	add.s32 	%r239, %r236, 256;
	mul.wide.u32 	%rd65, %r239, 4;
	add.s64 	%rd66, %rd2, %rd65;
	ld.global.u32 	%r240, [%rd66];
	add.s32 	%r241, %r240, %r238;
	add.s32 	%r242, %r236, 512;
	mul.wide.u32 	%rd67, %r242, 4;
	add.s64 	%rd68, %rd2, %rd67;
	ld.global.u32 	%r243, [%rd68];
	add.s32 	%r244, %r243, %r241;
	add.s32 	%r245, %r236, 768;
	mul.wide.u32 	%rd69, %r245, 4;
	add.s64 	%rd70, %rd2, %rd69;
	ld.global.u32 	%r246, [%rd70];
	add.s32 	%r509, %r246, %r244;
	add.s32 	%r501, %r501, 1024;
$L__BB56_43:
	setp.eq.s32 	%p15, %r72, 0;
	@%p15 bra 	$L__BB56_46;
	add.s32 	%r507, %r501, %r492;
	neg.s32 	%r506, %r72;
$L__BB56_45:
	.pragma "nounroll";
	mul.wide.u32 	%rd71, %r507, 4;
	add.s64 	%rd72, %rd2, %rd71;
	ld.global.u32 	%r247, [%rd72];
	add.s32 	%r509, %r247, %r509;
	add.s32 	%r507, %r507, 256;
	add.s32 	%r506, %r506, 1;
	setp.ne.s32 	%p16, %r506, 0;
	@%p16 bra 	$L__BB56_45;
$L__BB56_46:
	// begin inline asm
	mov.u32 %r248, %laneid;
	// end inline asm
	mov.b32 	%r251, 1;
	mov.b32 	%r272, 31;
	mov.b32 	%r273, -1;
	// begin inline asm
	shfl.sync.down.b32 %r249, %r509, %r251, %r272, %r273;
	// end inline asm
	setp.gt.s32 	%p17, %r248, 30;
	selp.b32 	%r274, 0, %r249, %p17;
	add.s32 	%r255, %r274, %r509;
	mov.b32 	%r256, 2;
	// begin inline asm
	shfl.sync.down.b32 %r254, %r255, %r256, %r272, %r273;
	// end inline asm
	setp.gt.s32 	%p18, %r248, 29;
	selp.b32 	%r275, 0, %r254, %p18;
	add.s32 	%r260, %r255, %r275;
	mov.b32 	%r261, 4;
	// begin inline asm
	shfl.sync.down.b32 %r259, %r260, %r261, %r272, %r273;
	// end inline asm
	setp.gt.s32 	%p19, %r248, 27;
	selp.b32 	%r276, 0, %r259, %p19;
	add.s32 	%r265, %r260, %r276;
	mov.b32 	%r266, 8;
	// begin inline asm
	shfl.sync.down.b32 %r264, %r265, %r266, %r272, %r273;
	// end inline asm
	setp.gt.s32 	%p20, %r248, 23;
	selp.b32 	%r277, 0, %r264, %p20;
	add.s32 	%r270, %r265, %r277;
	mov.b32 	%r271, 16;
	// begin inline asm
	shfl.sync.down.b32 %r269, %r270, %r271, %r272, %r273;
	// end inline asm
	setp.gt.s32 	%p21, %r248, 15;
	selp.b32 	%r278, 0, %r269, %p21;
	add.s32 	%r510, %r270, %r278;
	setp.ne.s32 	%p22, %r248, 0;
	@%p22 bra 	$L__BB56_48;
	shr.u32 	%r279, %r40, 3;
	and.b32  	%r280, %r279, 124;
	mov.u32 	%r281, _ZZN3cub18CUB_300001_SM_10006detail6reduce28DeviceReduceSingleTileKernelINS2_10policy_hubIijN4cuda3std3__44plusIiEEE10Policy1000EN6thrust24THRUST_300001_SM_1000_NS6detail15normal_iteratorINSD_10device_ptrIiEEEEPijS9_iiNS7_10__identityEEEvT0_T1_T2_T3_T4_T6_E12temp_storage;
	add.s32 	%r282, %r281, %r280;
	st.shared.u32 	[%r282+8], %r510;
$L__BB56_48:
	bar.sync 	0;
	setp.ne.s32 	%p23, %r40, 0;
	@%p23 bra 	$L__BB56_50;
	ld.shared.u32 	%r283, [_ZZN3cub18CUB_300001_SM_10006detail6reduce28DeviceReduceSingleTileKernelINS2_10policy_hubIijN4cuda3std3__44plusIiEEE10Policy1000EN6thrust24THRUST_300001_SM_1000_NS6detail15normal_iteratorINSD_10device_ptrIiEEEEPijS9_iiNS7_10__identityEEEvT0_T1_T2_T3_T4_T6_E12temp_storage+12];
	add.s32 	%r284, %r283, %r510;
	ld.shared.u32 	%r285, [_ZZN3cub18CUB_300001_SM_10006detail6reduce28DeviceReduceSingleTileKernelINS2_10policy_hubIijN4cuda3std3__44plusIiEEE10Policy1000EN6thrust24THRUST_300001_SM_1000_NS6detail15normal_iteratorINSD_10device_ptrIiEEEEPijS9_iiNS7_10__identityEEEvT0_T1_T2_T3_T4_T6_E12temp_storage+16];
	add.s32 	%r286, %r284, %r285;
	ld.shared.u32 	%r287, [_ZZN3cub18CUB_300001_SM_10006detail6reduce28DeviceReduceSingleTileKernelINS2_10policy_hubIijN4cuda3std3__44plusIiEEE10Policy1000EN6thrust24THRUST_300001_SM_1000_NS6detail15normal_iteratorINSD_10device_ptrIiEEEEPijS9_iiNS7_10__identityEEEvT0_T1_T2_T3_T4_T6_E12temp_storage+20];
	add.s32 	%r288, %r286, %r287;
	ld.shared.u32 	%r289, [_ZZN3cub18CUB_300001_SM_10006detail6reduce28DeviceReduceSingleTileKernelINS2_10policy_hubIijN4cuda3std3__44plusIiEEE10Policy1000EN6thrust24THRUST_300001_SM_1000_NS6detail15normal_iteratorINSD_10device_ptrIiEEEEPijS9_iiNS7_10__identityEEEvT0_T1_T2_T3_T4_T6_E12temp_storage+24];
	add.s32 	%r290, %r288, %r289;
	ld.shared.u32 	%r291, [_ZZN3cub18CUB_300001_SM_10006detail6reduce28DeviceReduceSingleTileKernelINS2_10policy_hubIijN4cuda3std3__44plusIiEEE10Policy1000EN6thrust24THRUST_300001_SM_1000_NS6detail15normal_iteratorINSD_10device_ptrIiEEEEPijS9_iiNS7_10__identityEEEvT0_T1_T2_T3_T4_T6_E12temp_storage+28];
	add.s32 	%r292, %r290, %r291;
	ld.shared.u32 	%r293, [_ZZN3cub18CUB_300001_SM_10006detail6reduce28DeviceReduceSingleTileKernelINS2_10policy_hubIijN4cuda3std3__44plusIiEEE10Policy1000EN6thrust24THRUST_300001_SM_1000_NS6detail15normal_iteratorINSD_10device_ptrIiEEEEPijS9_iiNS7_10__identityEEEvT0_T1_T2_T3_T4_T6_E12temp_storage+32];
	add.s32 	%r294, %r292, %r293;
	ld.shared.u32 	%r295, [_ZZN3cub18CUB_300001_SM_10006detail6reduce28DeviceReduceSingleTileKernelINS2_10policy_hubIijN4cuda3std3__44plusIiEEE10Policy1000EN6thrust24THRUST_300001_SM_1000_NS6detail15normal_iteratorINSD_10device_ptrIiEEEEPijS9_iiNS7_10__identityEEEvT0_T1_T2_T3_T4_T6_E12temp_storage+36];
	add.s32 	%r510, %r294, %r295;
$L__BB56_50:
	mov.u32 	%r469, %tid.x;
	setp.ne.s32 	%p57, %r469, 0;
	@%p57 bra 	$L__BB56_52;
	add.s32 	%r470, %r510, %r91;
	st.global.u32 	[%rd1], %r470;
$L__BB56_52:
	ret;

}
	// .globl	_ZN3cub18CUB_300001_SM_10006detail6reduce18DeviceReduceKernelINS2_10policy_hubIijN4cuda3std3__44plusIiEEE10Policy1000EN6thrust24THRUST_300001_SM_1000_NS6detail15normal_iteratorINSD_10device_ptrIiEEEEjS9_iNS7_10__identityEEEvT0_PT3_T1_NS0_13GridEvenShareISN_EET2_T4_
.visible .entry _ZN3cub18CUB_300001_SM_10006detail6reduce18DeviceReduceKernelINS2_10policy_hubIijN4cuda3std3__44plusIiEEE10Policy1000EN6thrust24THRUST_300001_SM_1000_NS6detail15normal_iteratorINSD_10device_ptrIiEEEEjS9_iNS7_10__identityEEEvT0_PT3_T1_NS0_13GridEvenShareISN_EET2_T4_(
	.param .align 8 .b8 _ZN3cub18CUB_300001_SM_10006detail6reduce18DeviceReduceKernelINS2_10policy_hubIijN4cuda3std3__44plusIiEEE10Policy1000EN6thrust24THRUST_300001_SM_1000_NS6detail15normal_iteratorINSD_10device_ptrIiEEEEjS9_iNS7_10__identityEEEvT0_PT3_T1_NS0_13GridEvenShareISN_EET2_T4__param_0[8],
	.param .u64 .ptr .align 1 _ZN3cub18CUB_300001_SM_10006detail6reduce18DeviceReduceKernelINS2_10policy_hubIijN4cuda3std3__44plusIiEEE10Policy1000EN6thrust24THRUST_300001_SM_1000_NS6detail15normal_iteratorINSD_10device_ptrIiEEEEjS9_iNS7_10__identityEEEvT0_PT3_T1_NS0_13GridEvenShareISN_EET2_T4__param_1,
	.param .u32 _ZN3cub18CUB_300001_SM_10006detail6reduce18DeviceReduceKernelINS2_10policy_hubIijN4cuda3std3__44plusIiEEE10Policy1000EN6thrust24THRUST_300001_SM_1000_NS6detail15normal_iteratorINSD_10device_ptrIiEEEEjS9_iNS7_10__identityEEEvT0_PT3_T1_NS0_13GridEvenShareISN_EET2_T4__param_2,
	.param .align 4 .b8 _ZN3cub18CUB_300001_SM_10006detail6reduce18DeviceReduceKernelINS2_10policy_hubIijN4cuda3std3__44plusIiEEE10Policy1000EN6thrust24THRUST_300001_SM_1000_NS6detail15normal_iteratorINSD_10device_ptrIiEEEEjS9_iNS7_10__identityEEEvT0_PT3_T1_NS0_13GridEvenShareISN_EET2_T4__param_3[40],
	.param .align 1 .b8 _ZN3cub18CUB_300001_SM_10006detail6reduce18DeviceReduceKernelINS2_10policy_hubIijN4cuda3std3__44plusIiEEE10Policy1000EN6thrust24THRUST_300001_SM_1000_NS6detail15normal_iteratorINSD_10device_ptrIiEEEEjS9_iNS7_10__identityEEEvT0_PT3_T1_NS0_13GridEvenShareISN_EET2_T4__param_4[1],
	.param .align 1 .b8 _ZN3cub18CUB_300001_SM_10006detail6reduce18DeviceReduceKernelINS2_10policy_hubIijN4cuda3std3__44plusIiEEE10Policy1000EN6thrust24THRUST_300001_SM_1000_NS6detail15normal_iteratorINSD_10device_ptrIiEEEEjS9_iNS7_10__identityEEEvT0_PT3_T1_NS0_13GridEvenShareISN_EET2_T4__param_5[1]
)
.maxntid 256
{
	.reg .pred 	%p<57>;
	.reg .b16 	%rs<4>;
	.reg .b32 	%r<575>;
	.reg .b64 	%rd<130>;
	// demoted variable
	.shared .align 4 .b8 _ZZN3cub18CUB_300001_SM_10006detail6reduce18DeviceReduceKernelINS2_10policy_hubIijN4cuda3std3__44plusIiEEE10Policy1000EN6thrust24THRUST_300001_SM_1000_NS6detail15normal_iteratorINSD_10device_ptrIiEEEEjS9_iNS7_10__identityEEEvT0_PT3_T1_NS0_13GridEvenShareISN_EET2_T4_E12temp_storage[44];
	ld.param.u32 	%r1, [_ZN3cub18CUB_300001_SM_10006detail6reduce18DeviceReduceKernelINS2_10policy_hubIijN4cuda3std3__44plusIiEEE10Policy1000EN6thrust24THRUST_300001_SM_1000_NS6detail15normal_iteratorINSD_10device_ptrIiEEEEjS9_iNS7_10__identityEEEvT0_PT3_T1_NS0_13GridEvenShareISN_EET2_T4__param_3+20];
	ld.param.u32 	%r2, [_ZN3cub18CUB_300001_SM_10006detail6reduce18DeviceReduceKernelINS2_10policy_hubIijN4cuda3std3__44plusIiEEE10Policy1000EN6thrust24THRUST_300001_SM_1000_NS6detail15normal_iteratorINSD_10device_ptrIiEEEEjS9_iNS7_10__identityEEEvT0_PT3_T1_NS0_13GridEvenShareISN_EET2_T4__param_3+24];
	ld.param.u64 	%rd3, [_ZN3cub18CUB_300001_SM_10006detail6reduce18DeviceReduceKernelINS2_10policy_hubIijN4cuda3std3__44plusIiEEE10Policy1000EN6thrust24THRUST_300001_SM_1000_NS6detail15normal_iteratorINSD_10device_ptrIiEEEEjS9_iNS7_10__identityEEEvT0_PT3_T1_NS0_13GridEvenShareISN_EET2_T4__param_0];
	cvta.to.global.u64 	%rd1, %rd3;
	mov.u32 	%r3, %ctaid.x;
	shl.b32 	%r4, %r2, 12;
	shl.b32 	%r556, %r3, 12;
	sub.s32 	%r6, %r1, %r556;
	setp.gt.u32 	%p1, %r6, 4095;
	@%p1 bra 	$L__BB57_26;
	mov.u32 	%r7, %tid.x;
	setp.ge.u32 	%p23, %r7, %r6;
	mov.b32 	%r550, 0;
	mov.u32 	%r539, %r7;
	@%p23 bra 	$L__BB57_3;
	add.s32 	%r330, %r556, %r7;
	mul.wide.u32 	%rd66, %r330, 4;
	add.s64 	%rd67, %rd1, %rd66;
	ld.global.u32 	%r550, [%rd67];
	add.s32 	%r539, %r7, 256;
$L__BB57_3:
	setp.ge.u32 	%p24, %r539, %r6;
	@%p24 bra 	$L__BB57_17;
	not.b32 	%r332, %r539;
	add.s32 	%r333, %r1, %r332;
	sub.s32 	%r334, %r333, %r556;
	shr.u32 	%r335, %r334, 8;
	add.s32 	%r12, %r335, 1;
	and.b32  	%r13, %r12, 15;
	setp.lt.u32 	%p25, %r334, 3840;
	@%p25 bra 	$L__BB57_8;
	or.b32  	%r536, %r539, 2048;
	add.s32 	%r535, %r539, %r556;
	and.b32  	%r336, %r12, 33554416;
	neg.s32 	%r534, %r336;
$L__BB57_6:
	.pragma "nounroll";
	mul.wide.u32 	%rd68, %r535, 4;
	add.s64 	%rd69, %rd1, %rd68;
	ld.global.u32 	%r337, [%rd69];
	add.s32 	%r338, %r337, %r550;
	add.s32 	%r339, %r535, 256;
	mul.wide.u32 	%rd70, %r339, 4;
	add.s64 	%rd71, %rd1, %rd70;
	ld.global.u32 	%r340, [%rd71];
	add.s32 	%r341, %r340, %r338;
	add.s32 	%r342, %r535, 512;
	mul.wide.u32 	%rd72, %r342, 4;
	add.s64 	%rd73, %rd1, %rd72;
	ld.global.u32 	%r343, [%rd73];
	add.s32 	%r344, %r343, %r341;
	add.s32 	%r345, %r535, 768;
	mul.wide.u32 	%rd74, %r345, 4;
	add.s64 	%rd75, %rd1, %rd74;
	ld.global.u32 	%r346, [%rd75];
	add.s32 	%r347, %r346, %r344;
	add.s32 	%r348, %r535, 1024;
	mul.wide.u32 	%rd76, %r348, 4;
	add.s64 	%rd77, %rd1, %rd76;
	ld.global.u32 	%r349, [%rd77];
	add.s32 	%r350, %r349, %r347;
	add.s32 	%r351, %r535, 1280;
	mul.wide.u32 	%rd78, %r351, 4;
	add.s64 	%rd79, %rd1, %rd78;
	ld.global.u32 	%r352, [%rd79];
	add.s32 	%r353, %r352, %r350;
	add.s32 	%r354, %r535, 1536;
	mul.wide.u32 	%rd80, %r354, 4;
	add.s64 	%rd81, %rd1, %rd80;
	ld.global.u32 	%r355, [%rd81];
	add.s32 	%r356, %r355, %r353;
	add.s32 	%r357, %r535, 1792;
	mul.wide.u32 	%rd82, %r357, 4;
	add.s64 	%rd83, %rd1, %rd82;
	ld.global.u32 	%r358, [%rd83];
	add.s32 	%r359, %r358, %r356;
	add.s32 	%r360, %r535, 2048;
	mul.wide.u32 	%rd84, %r360, 4;
	add.s64 	%rd85, %rd1, %rd84;
	ld.global.u32 	%r361, [%rd85];
	add.s32 	%r362, %r361, %r359;
	add.s32 	%r363, %r535, 2304;
	mul.wide.u32 	%rd86, %r363, 4;
	add.s64 	%rd87, %rd1, %rd86;
	ld.global.u32 	%r364, [%rd87];
	add.s32 	%r365, %r364, %r362;
	add.s32 	%r366, %r535, 2560;
	mul.wide.u32 	%rd88, %r366, 4;
	add.s64 	%rd89, %rd1, %rd88;
	ld.global.u32 	%r367, [%rd89];
	add.s32 	%r368, %r367, %r365;
	add.s32 	%r369, %r535, 2816;
	mul.wide.u32 	%rd90, %r369, 4;
	add.s64 	%rd91, %rd1, %rd90;
	ld.global.u32 	%r370, [%rd91];
	add.s32 	%r371, %r370, %r368;
	add.s32 	%r372, %r535, 3072;
	mul.wide.u32 	%rd92, %r372, 4;
	add.s64 	%rd93, %rd1, %rd92;
	ld.global.u32 	%r373, [%rd93];
	add.s32 	%r374, %r373, %r371;
	add.s32 	%r375, %r535, 3328;
	mul.wide.u32 	%rd94, %r375, 4;
	add.s64 	%rd95, %rd1, %rd94;
	ld.global.u32 	%r376, [%rd95];
	add.s32 	%r377, %r376, %r374;
	add.s32 	%r378, %r535, 3584;
	mul.wide.u32 	%rd96, %r378, 4;
	add.s64 	%rd97, %rd1, %rd96;
	ld.global.u32 	%r379, [%rd97];
	add.s32 	%r380, %r379, %r377;
	add.s32 	%r381, %r535, 3840;
	mul.wide.u32 	%rd98, %r381, 4;
	add.s64 	%rd99, %rd1, %rd98;
	ld.global.u32 	%r382, [%rd99];
	add.s32 	%r550, %r382, %r380;
	add.s32 	%r536, %r536, 4096;
	add.s32 	%r535, %r535, 4096;
	add.s32 	%r534, %r534, 16;
	setp.ne.s32 	%p26, %r534, 0;
	@%p26 bra 	$L__BB57_6;
	add.s32 	%r539, %r536, -2048;
$L__BB57_8:
	setp.eq.s32 	%p27, %r13, 0;
	@%p27 bra 	$L__BB57_17;
	and.b32  	%r29, %r12, 7;
	setp.lt.u32 	%p28, %r13, 8;
	@%p28 bra 	$L__BB57_11;
	add.s32 	%r384, %r556, %r539;
	mul.wide.u32 	%rd100, %r384, 4;
	add.s64 	%rd101, %rd1, %rd100;
	ld.global.u32 	%r385, [%rd101];
	add.s32 	%r386, %r385, %r550;
	add.s32 	%r387, %r384, 256;
	mul.wide.u32 	%rd102, %r387, 4;
	add.s64 	%rd103, %rd1, %rd102;
	ld.global.u32 	%r388, [%rd103];
	add.s32 	%r389, %r388, %r386;
	add.s32 	%r390, %r384, 512;
	mul.wide.u32 	%rd104, %r390, 4;
	add.s64 	%rd105, %rd1, %rd104;
	ld.global.u32 	%r391, [%rd105];
	add.s32 	%r392, %r391, %r389;
	add.s32 	%r393, %r384, 768;
	mul.wide.u32 	%rd106, %r393, 4;
	add.s64 	%rd107, %rd1, %rd106;
	ld.global.u32 	%r394, [%rd107];
	add.s32 	%r395, %r394, %r392;
	add.s32 	%r396, %r384, 1024;
	mul.wide.u32 	%rd108, %r396, 4;
	add.s64 	%rd109, %rd1, %rd108;
	ld.global.u32 	%r397, [%rd109];
	add.s32 	%r398, %r397, %r395;
	add.s32 	%r399, %r384, 1280;
	mul.wide.u32 	%rd110, %r399, 4;
	add.s64 	%rd111, %rd1, %rd110;
	ld.global.u32 	%r400, [%rd111];
	add.s32 	%r401, %r400, %r398;
	add.s32 	%r402, %r384, 1536;
	mul.wide.u32 	%rd112, %r402, 4;
	add.s64 	%rd113, %rd1, %rd112;
	ld.global.u32 	%r403, [%rd113];
	add.s32 	%r404, %r403, %r401;
	add.s32 	%r405, %r384, 1792;
	mul.wide.u32 	%rd114, %r405, 4;
	add.s64 	%rd115, %rd1, %rd114;
	ld.global.u32 	%r406, [%rd115];
	add.s32 	%r550, %r406, %r404;
	add.s32 	%r539, %r539, 2048;
$L__BB57_11:
	setp.eq.s32 	%p29, %r29, 0;
	@%p29 bra 	$L__BB57_17;
	and.b32  	%r35, %r12, 3;
	setp.lt.u32 	%p30, %r29, 4;
	@%p30 bra 	$L__BB57_14;
	add.s32 	%r408, %r556, %r539;
	mul.wide.u32 	%rd116, %r408, 4;
	add.s64 	%rd117, %rd1, %rd116;
	ld.global.u32 	%r409, [%rd117];
	add.s32 	%r410, %r409, %r550;
	add.s32 	%r411, %r408, 256;
	mul.wide.u32 	%rd118, %r411, 4;
	add.s64 	%rd119, %rd1, %rd118;
	ld.global.u32 	%r412, [%rd119];
	add.s32 	%r413, %r412, %r410;
	add.s32 	%r414, %r408, 512;
	mul.wide.u32 	%rd120, %r414, 4;
	add.s64 	%rd121, %rd1, %rd120;
	ld.global.u32 	%r415, [%rd121];
	add.s32 	%r416, %r415, %r413;
	add.s32 	%r417, %r408, 768;
	mul.wide.u32 	%rd122, %r417, 4;
	add.s64 	%rd123, %rd1, %rd122;
	ld.global.u32 	%r418, [%rd123];
	add.s32 	%r550, %r418, %r416;
	add.s32 	%r539, %r539, 1024;
$L__BB57_14:
	setp.eq.s32 	%p31, %r35, 0;
	@%p31 bra 	$L__BB57_17;
	add.s32 	%r548, %r539, %r556;
	neg.s32 	%r547, %r35;
$L__BB57_16:
	.pragma "nounroll";
	mul.wide.u32 	%rd124, %r548, 4;
	add.s64 	%rd125, %rd1, %rd124;
	ld.global.u32 	%r419, [%rd125];
	add.s32 	%r550, %r419, %r550;
	add.s32 	%r548, %r548, 256;
	add.s32 	%r547, %r547, 1;
	setp.ne.s32 	%p32, %r547, 0;
	@%p32 bra 	$L__BB57_16;
$L__BB57_17:
	setp.lt.u32 	%p33, %r6, 256;
	@%p33 bra 	$L__BB57_22;
	// begin inline asm
	mov.u32 %r483, %laneid;
	// end inline asm
	mov.b32 	%r486, 1;
	mov.b32 	%r507, 31;
	mov.b32 	%r508, -1;
	// begin inline asm
	shfl.sync.down.b32 %r484, %r550, %r486, %r507, %r508;
	// end inline asm
	setp.gt.s32 	%p49, %r483, 30;
	selp.b32 	%r509, 0, %r484, %p49;
	add.s32 	%r490, %r509, %r550;
	mov.b32 	%r491, 2;
	// begin inline asm
	shfl.sync.down.b32 %r489, %r490, %r491, %r507, %r508;
	// end inline asm
	setp.gt.s32 	%p50, %r483, 29;
	selp.b32 	%r510, 0, %r489, %p50;
	add.s32 	%r495, %r490, %r510;
	mov.b32 	%r496, 4;
	// begin inline asm
	shfl.sync.down.b32 %r494, %r495, %r496, %r507, %r508;
	// end inline asm
	setp.gt.s32 	%p51, %r483, 27;
	selp.b32 	%r511, 0, %r494, %p51;
	add.s32 	%r500, %r495, %r511;
	mov.b32 	%r501, 8;
	// begin inline asm
	shfl.sync.down.b32 %r499, %r500, %r501, %r507, %r508;
	// end inline asm
	setp.gt.s32 	%p52, %r483, 23;
	selp.b32 	%r512, 0, %r499, %p52;
	add.s32 	%r505, %r500, %r512;
	mov.b32 	%r506, 16;
	// begin inline asm
	shfl.sync.down.b32 %r504, %r505, %r506, %r507, %r508;
	// end inline asm
	setp.gt.s32 	%p53, %r483, 15;
	selp.b32 	%r513, 0, %r504, %p53;
	add.s32 	%r574, %r505, %r513;
	setp.ne.s32 	%p54, %r483, 0;
	@%p54 bra 	$L__BB57_20;
	shr.u32 	%r514, %r7, 3;
	and.b32  	%r515, %r514, 124;
	mov.u32 	%r516, _ZZN3cub18CUB_300001_SM_10006detail6reduce18DeviceReduceKernelINS2_10policy_hubIijN4cuda3std3__44plusIiEEE10Policy1000EN6thrust24THRUST_300001_SM_1000_NS6detail15normal_iteratorINSD_10device_ptrIiEEEEjS9_iNS7_10__identityEEEvT0_PT3_T1_NS0_13GridEvenShareISN_EET2_T4_E12temp_storage;
	add.s32 	%r517, %r516, %r515;
	st.shared.u32 	[%r517+8], %r574;
$L__BB57_20:
	bar.sync 	0;
	setp.ne.s32 	%p55, %r7, 0;
	@%p55 bra 	$L__BB57_48;
	ld.shared.u32 	%r518, [_ZZN3cub18CUB_300001_SM_10006detail6reduce18DeviceReduceKernelINS2_10policy_hubIijN4cuda3std3__44plusIiEEE10Policy1000EN6thrust24THRUST_300001_SM_1000_NS6detail15normal_iteratorINSD_10device_ptrIiEEEEjS9_iNS7_10__identityEEEvT0_PT3_T1_NS0_13GridEvenShareISN_EET2_T4_E12temp_storage+12];
	add.s32 	%r519, %r518, %r574;
	ld.shared.u32 	%r520, [_ZZN3cub18CUB_300001_SM_10006detail6reduce18DeviceReduceKernelINS2_10policy_hubIijN4cuda3std3__44plusIiEEE10Policy1000EN6thrust24THRUST_300001_SM_1000_NS6detail15normal_iteratorINSD_10device_ptrIiEEEEjS9_iNS7_10__identityEEEvT0_PT3_T1_NS0_13GridEvenShareISN_EET2_T4_E12temp_storage+16];
	add.s32 	%r521, %r519, %r520;
	ld.shared.u32 	%r522, [_ZZN3cub18CUB_300001_SM_10006detail6reduce18DeviceReduceKernelINS2_10policy_hubIijN4cuda3std3__44plusIiEEE10Policy1000EN6thrust24THRUST_300001_SM_1000_NS6detail15normal_iteratorINSD_10device_ptrIiEEEEjS9_iNS7_10__identityEEEvT0_PT3_T1_NS0_13GridEvenShareISN_EET2_T4_E12temp_storage+20];
	add.s32 	%r523, %r521, %r522;
	ld.shared.u32 	%r524, [_ZZN3cub18CUB_300001_SM_10006detail6reduce18DeviceReduceKernelINS2_10policy_hubIijN4cuda3std3__44plusIiEEE10Policy1000EN6thrust24THRUST_300001_SM_1000_NS6detail15normal_iteratorINSD_10device_ptrIiEEEEjS9_iNS7_10__identityEEEvT0_PT3_T1_NS0_13GridEvenShareISN_EET2_T4_E12temp_storage+24];
	add.s32 	%r525, %r523, %r524;
	ld.shared.u32 	%r526, [_ZZN3cub18CUB_300001_SM_10006detail6reduce18DeviceReduceKernelINS2_10policy_hubIijN4cuda3std3__44plusIiEEE10Policy1000EN6thrust24THRUST_300001_SM_1000_NS6detail15normal_iteratorINSD_10device_ptrIiEEEEjS9_iNS7_10__identityEEEvT0_PT3_T1_NS0_13GridEvenShareISN_EET2_T4_E12temp_storage+28];
	add.s32 	%r527, %r525, %r526;
	ld.shared.u32 	%r528, [_ZZN3cub18CUB_300001_SM_10006detail6reduce18DeviceReduceKernelINS2_10policy_hubIijN4cuda3std3__44plusIiEEE10Policy1000EN6thrust24THRUST_300001_SM_1000_NS6detail15normal_iteratorINSD_10device_ptrIiEEEEjS9_iNS7_10__identityEEEvT0_PT3_T1_NS0_13GridEvenShareISN_EET2_T4_E12temp_storage+32];
	add.s32 	%r529, %r527, %r528;
	ld.shared.u32 	%r530, [_ZZN3cub18CUB_300001_SM_10006detail6reduce18DeviceReduceKernelINS2_10policy_hubIijN4cuda3std3__44plusIiEEE10Policy1000EN6thrust24THRUST_300001_SM_1000_NS6detail15normal_iteratorINSD_10device_ptrIiEEEEjS9_iNS7_10__identityEEEvT0_PT3_T1_NS0_13GridEvenShareISN_EET2_T4_E12temp_storage+36];
	add.s32 	%r574, %r529, %r530;
	bra.uni 	$L__BB57_48;
$L__BB57_22:
	// begin inline asm
	mov.u32 %r420, %laneid;
	// end inline asm
	and.b32  	%r446, %r7, 992;
	add.s32 	%r447, %r446, 32;
	setp.gt.u32 	%p34, %r447, %r6;
	not.b32 	%r448, %r446;
	add.s32 	%r449, %r6, %r448;
	selp.b32 	%r444, %r449, 31, %p34;
	mov.b32 	%r423, 1;
	mov.b32 	%r445, -1;
	// begin inline asm
	shfl.sync.down.b32 %r421, %r550, %r423, %r444, %r445;
	// end inline asm
	setp.lt.s32 	%p35, %r420, %r444;
	selp.b32 	%r450, %r421, 0, %p35;
	add.s32 	%r427, %r450, %r550;
	mov.b32 	%r428, 2;
	// begin inline asm
	shfl.sync.down.b32 %r426, %r427, %r428, %r444, %r445;
	// end inline asm
	add.s32 	%r451, %r420, 2;
	setp.gt.s32 	%p36, %r451, %r444;
	selp.b32 	%r452, 0, %r426, %p36;
	add.s32 	%r432, %r427, %r452;
	mov.b32 	%r433, 4;
	// begin inline asm
	shfl.sync.down.b32 %r431, %r432, %r433, %r444, %r445;
	// end inline asm
	add.s32 	%r453, %r420, 4;
	setp.gt.s32 	%p37, %r453, %r444;
	selp.b32 	%r454, 0, %r431, %p37;
	add.s32 	%r437, %r432, %r454;
	mov.b32 	%r438, 8;
	// begin inline asm
	shfl.sync.down.b32 %r436, %r437, %r438, %r444, %r445;
	// end inline asm
	add.s32 	%r455, %r420, 8;
	setp.gt.s32 	%p38, %r455, %r444;
	selp.b32 	%r456, 0, %r436, %p38;
	add.s32 	%r442, %r437, %r456;
	mov.b32 	%r443, 16;
	// begin inline asm
	shfl.sync.down.b32 %r441, %r442, %r443, %r444, %r445;
	// end inline asm
	add.s32 	%r457, %r420, 16;
	setp.gt.s32 	%p39, %r457, %r444;
	selp.b32 	%r458, 0, %r441, %p39;
	add.s32 	%r574, %r442, %r458;
	setp.ne.s32 	%p40, %r420, 0;
	@%p40 bra 	$L__BB57_24;
	shr.u32 	%r459, %r7, 3;
	and.b32  	%r460, %r459, 124;
	mov.u32 	%r461, _ZZN3cub18CUB_300001_SM_10006detail6reduce18DeviceReduceKernelINS2_10policy_hubIijN4cuda3std3__44plusIiEEE10Policy1000EN6thrust24THRUST_300001_SM_1000_NS6detail15normal_iteratorINSD_10device_ptrIiEEEEjS9_iNS7_10__identityEEEvT0_PT3_T1_NS0_13GridEvenShareISN_EET2_T4_E12temp_storage;
	add.s32 	%r462, %r461, %r460;
	st.shared.u32 	[%r462+8], %r574;
$L__BB57_24:
	bar.sync 	0;
	setp.ne.s32 	%p41, %r7, 0;
	@%p41 bra 	$L__BB57_48;
	setp.gt.u32 	%p42, %r6, 32;
	ld.shared.u32 	%r463, [_ZZN3cub18CUB_300001_SM_10006detail6reduce18DeviceReduceKernelINS2_10policy_hubIijN4cuda3std3__44plusIiEEE10Policy1000EN6thrust24THRUST_300001_SM_1000_NS6detail15normal_iteratorINSD_10device_ptrIiEEEEjS9_iNS7_10__identityEEEvT0_PT3_T1_NS0_13GridEvenShareISN_EET2_T4_E12temp_storage+12];
	selp.b32 	%r464, %r463, 0, %p42;
	add.s32 	%r465, %r464, %r574;
	setp.gt.u32 	%p43, %r6, 64;
	ld.shared.u32 	%r466, [_ZZN3cub18CUB_300001_SM_10006detail6reduce18DeviceReduceKernelINS2_10policy_hubIijN4cuda3std3__44plusIiEEE10Policy1000EN6thrust24THRUST_300001_SM_1000_NS6detail15normal_iteratorINSD_10device_ptrIiEEEEjS9_iNS7_10__identityEEEvT0_PT3_T1_NS0_13GridEvenShareISN_EET2_T4_E12temp_storage+16];
	selp.b32 	%r467, %r466, 0, %p43;
	add.s32 	%r468, %r465, %r467;
	setp.gt.u32 	%p44, %r6, 96;
	ld.shared.u32 	%r469, [_ZZN3cub18CUB_300001_SM_10006detail6reduce18DeviceReduceKernelINS2_10policy_hubIijN4cuda3std3__44plusIiEEE10Policy1000EN6thrust24THRUST_300001_SM_1000_NS6detail15normal_iteratorINSD_10device_ptrIiEEEEjS9_iNS7_10__identityEEEvT0_PT3_T1_NS0_13GridEvenShareISN_EET2_T4_E12temp_storage+20];
	selp.b32 	%r470, %r469, 0, %p44;
	add.s32 	%r471, %r468, %r470;
	setp.gt.u32 	%p45, %r6, 128;
	ld.shared.u32 	%r472, [_ZZN3cub18CUB_300001_SM_10006detail6reduce18DeviceReduceKernelINS2_10policy_hubIijN4cuda3std3__44plusIiEEE10Policy1000EN6thrust24THRUST_300001_SM_1000_NS6detail15normal_iteratorINSD_10device_ptrIiEEEEjS9_iNS7_10__identityEEEvT0_PT3_T1_NS0_13GridEvenShareISN_EET2_T4_E12temp_storage+24];
	selp.b32 	%r473, %r472, 0, %p45;
	add.s32 	%r474, %r471, %r473;
	setp.gt.u32 	%p46, %r6, 160;
	ld.shared.u32 	%r475, [_ZZN3cub18CUB_300001_SM_10006detail6reduce18DeviceReduceKernelINS2_10policy_hubIijN4cuda3std3__44plusIiEEE10Policy1000EN6thrust24THRUST_300001_SM_1000_NS6detail15normal_iteratorINSD_10device_ptrIiEEEEjS9_iNS7_10__identityEEEvT0_PT3_T1_NS0_13GridEvenShareISN_EET2_T4_E12temp_storage+28];
	selp.b32 	%r476, %r475, 0, %p46;
	add.s32 	%r477, %r474, %r476;
	setp.gt.u32 	%p47, %r6, 192;
	ld.shared.u32 	%r478, [_ZZN3cub18CUB_300001_SM_10006detail6reduce18DeviceReduceKernelINS2_10policy_hubIijN4cuda3std3__44plusIiEEE10Policy1000EN6thrust24THRUST_300001_SM_1000_NS6detail15normal_iteratorINSD_10device_ptrIiEEEEjS9_iNS7_10__identityEEEvT0_PT3_T1_NS0_13GridEvenShareISN_EET2_T4_E12temp_storage+32];
	selp.b32 	%r479, %r478, 0, %p47;
	add.s32 	%r480, %r477, %r479;
	setp.gt.u32 	%p48, %r6, 224;
	ld.shared.u32 	%r481, [_ZZN3cub18CUB_300001_SM_10006detail6reduce18DeviceReduceKernelINS2_10policy_hubIijN4cuda3std3__44plusIiEEE10Policy1000EN6thrust24THRUST_300001_SM_1000_NS6detail15normal_iteratorINSD_10device_ptrIiEEEEjS9_iNS7_10__identityEEEvT0_PT3_T1_NS0_13GridEvenShareISN_EET2_T4_E12temp_storage+36];
	selp.b32 	%r482, %r481, 0, %p48;
	add.s32 	%r574, %r480, %r482;
	bra.uni 	$L__BB57_48;
$L__BB57_26:
	mov.u32 	%r54, %tid.x;
	add.s32 	%r110, %r54, %r556;
	mul.wide.u32 	%rd4, %r110, 4;
	add.s64 	%rd5, %rd1, %rd4;
	ld.global.u32 	%r111, [%rd5];
	ld.global.u32 	%r112, [%rd5+1024];
	ld.global.u32 	%r113, [%rd5+2048];
	ld.global.u32 	%r114, [%rd5+3072];
	ld.global.u32 	%r115, [%rd5+4096];
	ld.global.u32 	%r116, [%rd5+5120];
	ld.global.u32 	%r117, [%rd5+6144];
	ld.global.u32 	%r118, [%rd5+7168];
	ld.global.u32 	%r119, [%rd5+8192];
	ld.global.u32 	%r120, [%rd5+9216];
	ld.global.u32 	%r121, [%rd5+10240];
	ld.global.u32 	%r122, [%rd5+11264];
	ld.global.u32 	%r123, [%rd5+12288];
	ld.global.u32 	%r124, [%rd5+13312];
	ld.global.u32 	%r125, [%rd5+14336];
	ld.global.u32 	%r126, [%rd5+15360];
	add.s32 	%r127, %r112, %r111;
	add.s32 	%r128, %r113, %r127;
	add.s32 	%r129, %r114, %r128;
	add.s32 	%r130, %r115, %r129;
	add.s32 	%r131, %r116, %r130;
	add.s32 	%r132, %r117, %r131;
	add.s32 	%r133, %r118, %r132;
	add.s32 	%r134, %r119, %r133;
	add.s32 	%r135, %r120, %r134;
	add.s32 	%r136, %r121, %r135;
	add.s32 	%r137, %r122, %r136;
	add.s32 	%r138, %r123, %r137;
	add.s32 	%r139, %r124, %r138;
	add.s32 	%r140, %r125, %r139;
	add.s32 	%r573, %r126, %r140;
	setp.lt.u32 	%p2, %r6, %r4;
	@%p2 bra 	$L__BB57_44;
	add.s32 	%r56, %r4, %r556;
	not.b32 	%r142, %r54;
	add.s32 	%r143, %r142, %r1;
	sub.s32 	%r144, %r143, %r4;
	sub.s32 	%r552, %r144, %r556;
	add.s32 	%r145, %r56, %r54;
	add.s32 	%r551, %r145, 2048;
	mov.b32 	%r554, 0;
	mov.u32 	%r553, %r56;
$L__BB57_28:
	add.s32 	%r556, %r556, %r4;
	add.s32 	%r147, %r1, -4096;
	setp.gt.u32 	%p3, %r556, %r147;
	@%p3 bra 	$L__BB57_30;
	add.s32 	%r148, %r54, %r556;
	mul.wide.u32 	%rd6, %r148, 4;
	add.s64 	%rd7, %rd1, %rd6;
	ld.global.u32 	%r149, [%rd7];
	ld.global.u32 	%r150, [%rd7+1024];
	ld.global.u32 	%r151, [%rd7+2048];
	ld.global.u32 	%r152, [%rd7+3072];
	ld.global.u32 	%r153, [%rd7+4096];
	ld.global.u32 	%r154, [%rd7+5120];
	ld.global.u32 	%r155, [%rd7+6144];
	ld.global.u32 	%r156, [%rd7+7168];
	ld.global.u32 	%r157, [%rd7+8192];
	ld.global.u32 	%r158, [%rd7+9216];
	ld.global.u32 	%r159, [%rd7+10240];
	ld.global.u32 	%r160, [%rd7+11264];
	ld.global.u32 	%r161, [%rd7+12288];
	ld.global.u32 	%r162, [%rd7+13312];
	ld.global.u32 	%r163, [%rd7+14336];
	ld.global.u32 	%r164, [%rd7+15360];
	add.s32 	%r165, %r149, %r573;
	add.s32 	%r166, %r150, %r165;
	add.s32 	%r167, %r151, %r166;
	add.s32 	%r168, %r152, %r167;
	add.s32 	%r169, %r153, %r168;
	add.s32 	%r170, %r154, %r169;
	add.s32 	%r171, %r155, %r170;
	add.s32 	%r172, %r156, %r171;
	add.s32 	%r173, %r157, %r172;
	add.s32 	%r174, %r158, %r173;
	add.s32 	%r175, %r159, %r174;
	add.s32 	%r176, %r160, %r175;
	add.s32 	%r177, %r161, %r176;
	add.s32 	%r178, %r162, %r177;
	add.s32 	%r179, %r163, %r178;
	add.s32 	%r573, %r164, %r179;
	sub.s32 	%r180, %r1, %r556;
	setp.lt.u32 	%p4, %r180, %r4;
	add.s32 	%r554, %r554, 1;
	add.s32 	%r553, %r553, %r4;
	sub.s32 	%r552, %r552, %r4;
	add.s32 	%r551, %r551, %r4;
	@%p4 bra 	$L__BB57_44;
	bra.uni 	$L__BB57_28;
$L__BB57_30:
	setp.le.u32 	%p5, %r1, %r556;
	sub.s32 	%r182, %r1, %r556;
	setp.ge.s32 	%p6, %r54, %r182;
	or.pred  	%p7, %p5, %p6;
	@%p7 bra 	$L__BB57_44;
	not.b32 	%r185, %r54;
	add.s32 	%r186, %r1, %r185;
	sub.s32 	%r187, %r186, %r56;
	mul.lo.s32 	%r188, %r2, %r554;
	shl.b32 	%r189, %r188, 12;
	sub.s32 	%r190, %r187, %r189;
	shr.u32 	%r191, %r190, 8;
	add.s32 	%r71, %r191, 1;
	and.b32  	%r72, %r71, 15;
	setp.lt.u32 	%p8, %r190, 3840;
	mov.u32 	%r565, %r54;
	@%p8 bra 	$L__BB57_35;
	or.b32  	%r559, %r54, 2048;
	shr.u32 	%r192, %r552, 8;
	add.s32 	%r193, %r192, 1;
	and.b32  	%r194, %r193, 33554416;
	neg.s32 	%r557, %r194;
$L__BB57_33:
	.pragma "nounroll";
	add.s32 	%r195, %r551, -2048;
	mul.wide.u32 	%rd8, %r195, 4;
	add.s64 	%rd9, %rd1, %rd8;
	ld.global.u32 	%r196, [%rd9];
	add.s32 	%r197, %r196, %r573;
	add.s32 	%r198, %r551, -1792;
	mul.wide.u32 	%rd10, %r198, 4;
	add.s64 	%rd11, %rd1, %rd10;
	ld.global.u32 	%r199, [%rd11];
	add.s32 	%r200, %r199, %r197;
	add.s32 	%r201, %r551, -1536;
	mul.wide.u32 	%rd12, %r201, 4;
	add.s64 	%rd13, %rd1, %rd12;
	ld.global.u32 	%r202, [%rd13];
	add.s32 	%r203, %r202, %r200;
	add.s32 	%r204, %r551, -1280;
	mul.wide.u32 	%rd14, %r204, 4;
	add.s64 	%rd15, %rd1, %rd14;
	ld.global.u32 	%r205, [%rd15];
	add.s32 	%r206, %r205, %r203;
	add.s32 	%r207, %r551, -1024;
	mul.wide.u32 	%rd16, %r207, 4;
	add.s64 	%rd17, %rd1, %rd16;
	ld.global.u32 	%r208, [%rd17];
	add.s32 	%r209, %r208, %r206;
	add.s32 	%r210, %r551, -768;
	mul.wide.u32 	%rd18, %r210, 4;
	add.s64 	%rd19, %rd1, %rd18;
	ld.global.u32 	%r211, [%rd19];
	add.s32 	%r212, %r211, %r209;
	add.s32 	%r213, %r551, -512;
	mul.wide.u32 	%rd20, %r213, 4;
	add.s64 	%rd21, %rd1, %rd20;
	ld.global.u32 	%r214, [%rd21];
	add.s32 	%r215, %r214, %r212;
	add.s32 	%r216, %r551, 1792;
	add.s32 	%r217, %r551, -256;
	mul.wide.u32 	%rd22, %r217, 4;
	add.s64 	%rd23, %rd1, %rd22;
	ld.global.u32 	%r218, [%rd23];
	add.s32 	%r219, %r218, %r215;
	mul.wide.u32 	%rd24, %r551, 4;
	add.s64 	%rd25, %rd1, %rd24;
	ld.global.u32 	%r220, [%rd25];
	add.s32 	%r221, %r220, %r219;
	add.s32 	%r222, %r551, 256;
	mul.wide.u32 	%rd26, %r222, 4;
	add.s64 	%rd27, %rd1, %rd26;
	ld.global.u32 	%r223, [%rd27];
	add.s32 	%r224, %r223, %r221;
	add.s32 	%r225, %r551, 512;
	mul.wide.u32 	%rd28, %r225, 4;
	add.s64 	%rd29, %rd1, %rd28;
	ld.global.u32 	%r226, [%rd29];
	add.s32 	%r227, %r226, %r224;
	add.s32 	%r228, %r551, 768;
	mul.wide.u32 	%rd30, %r228, 4;
	add.s64 	%rd31, %rd1, %rd30;
	ld.global.u32 	%r229, [%rd31];
	add.s32 	%r230, %r229, %r227;
	add.s32 	%r231, %r551, 1024;
	mul.wide.u32 	%rd32, %r231, 4;
	add.s64 	%rd33, %rd1, %rd32;
	ld.global.u32 	%r232, [%rd33];
	add.s32 	%r233, %r232, %r230;
	add.s32 	%r234, %r551, 1280;
	mul.wide.u32 	%rd34, %r234, 4;
	add.s64 	%rd35, %rd1, %rd34;
	ld.global.u32 	%r235, [%rd35];
	add.s32 	%r236, %r235, %r233;
	add.s32 	%r237, %r551, 1536;
	mul.wide.u32 	%rd36, %r237, 4;
	add.s64 	%rd37, %rd1, %rd36;
	ld.global.u32 	%r238, [%rd37];
	add.s32 	%r239, %r238, %r236;
	mul.wide.u32 	%rd38, %r216, 4;
	add.s64 	%rd39, %rd1, %rd38;
	ld.global.u32 	%r240, [%rd39];
	add.s32 	%r573, %r240, %r239;
	add.s32 	%r559, %r559, 4096;
	add.s32 	%r551, %r551, 4096;
	add.s32 	%r557, %r557, 16;
	setp.ne.s32 	%p9, %r557, 0;
	@%p9 bra 	$L__BB57_33;
	add.s32 	%r565, %r559, -2048;
$L__BB57_35:
	setp.eq.s32 	%p10, %r72, 0;
	@%p10 bra 	$L__BB57_44;
	and.b32  	%r87, %r71, 7;
	setp.lt.u32 	%p11, %r72, 8;
	@%p11 bra 	$L__BB57_38;
	add.s32 	%r242, %r565, %r556;
	mul.wide.u32 	%rd40, %r242, 4;
	add.s64 	%rd41, %rd1, %rd40;
	ld.global.u32 	%r243, [%rd41];
	add.s32 	%r244, %r243, %r573;
	add.s32 	%r245, %r242, 256;
	mul.wide.u32 	%rd42, %r245, 4;
	add.s64 	%rd43, %rd1, %rd42;
	ld.global.u32 	%r246, [%rd43];
	add.s32 	%r247, %r246, %r244;
	add.s32 	%r248, %r242, 512;
	mul.wide.u32 	%rd44, %r248, 4;
	add.s64 	%rd45, %rd1, %rd44;
	ld.global.u32 	%r249, [%rd45];
	add.s32 	%r250, %r249, %r247;
	add.s32 	%r251, %r242, 768;
	mul.wide.u32 	%rd46, %r251, 4;
	add.s64 	%rd47, %rd1, %rd46;
	ld.global.u32 	%r252, [%rd47];
	add.s32 	%r253, %r252, %r250;
	add.s32 	%r254, %r242, 1024;
	mul.wide.u32 	%rd48, %r254, 4;
	add.s64 	%rd49, %rd1, %rd48;
	ld.global.u32 	%r255, [%rd49];
	add.s32 	%r256, %r255, %r253;
	add.s32 	%r257, %r242, 1280;
	mul.wide.u32 	%rd50, %r257, 4;
	add.s64 	%rd51, %rd1, %rd50;
	ld.global.u32 	%r258, [%rd51];
	add.s32 	%r259, %r258, %r256;
	add.s32 	%r260, %r242, 1536;
	mul.wide.u32 	%rd52, %r260, 4;
	add.s64 	%rd53, %rd1, %rd52;
	ld.global.u32 	%r261, [%rd53];
	add.s32 	%r262, %r261, %r259;
	add.s32 	%r263, %r242, 1792;
	mul.wide.u32 	%rd54, %r263, 4;
	add.s64 	%rd55, %rd1, %rd54;
	ld.global.u32 	%r264, [%rd55];
	add.s32 	%r573, %r264, %r262;
	add.s32 	%r565, %r565, 2048;
$L__BB57_38:
	setp.eq.s32 	%p12, %r87, 0;
	@%p12 bra 	$L__BB57_44;
	setp.lt.u32 	%p13, %r87, 4;
	@%p13 bra 	$L__BB57_41;
	add.s32 	%r266, %r565, %r556;
	mul.wide.u32 	%rd56, %r266, 4;
	add.s64 	%rd57, %rd1, %rd56;
	ld.global.u32 	%r267, [%rd57];
	add.s32 	%r268, %r267, %r573;
	add.s32 	%r269, %r266, 256;
	mul.wide.u32 	%rd58, %r269, 4;
	add.s64 	%rd59, %rd1, %rd58;
	ld.global.u32 	%r270, [%rd59];
	add.s32 	%r271, %r270, %r268;
	add.s32 	%r272, %r266, 512;
	mul.wide.u32 	%rd60, %r272, 4;
	add.s64 	%rd61, %rd1, %rd60;
	ld.global.u32 	%r273, [%rd61];
	add.s32 	%r274, %r273, %r271;
	add.s32 	%r275, %r266, 768;
	mul.wide.u32 	%rd62, %r275, 4;
	add.s64 	%rd63, %rd1, %rd62;
	ld.global.u32 	%r276, [%rd63];
	add.s32 	%r573, %r276, %r274;
	add.s32 	%r565, %r565, 1024;
$L__BB57_41:
	and.b32  	%r277, %r71, 3;
	setp.eq.s32 	%p14, %r277, 0;
	@%p14 bra 	$L__BB57_44;
	add.s32 	%r571, %r565, %r553;
	cvt.u16.u32 	%rs1, %r552;
	shr.u16 	%rs2, %rs1, 8;
	add.s16 	%rs3, %rs2, 1;
	cvt.u32.u16 	%r278, %rs3;
	and.b32  	%r279, %r278, 3;
	neg.s32 	%r570, %r279;
$L__BB57_43:
	.pragma "nounroll";
	mul.wide.u32 	%rd64, %r571, 4;
	add.s64 	%rd65, %rd1, %rd64;
	ld.global.u32 	%r280, [%rd65];
	add.s32 	%r573, %r280, %r573;
	add.s32 	%r571, %r571, 256;
	add.s32 	%r570, %r570, 1;
	setp.ne.s32 	%p15, %r570, 0;
	@%p15 bra 	$L__BB57_43;
$L__BB57_44:
	// begin inline asm
	mov.u32 %r281, %laneid;
	// end inline asm
	mov.b32 	%r284, 1;
	mov.b32 	%r305, 31;
	mov.b32 	%r306, -1;
	// begin inline asm
	shfl.sync.down.b32 %r282, %r573, %r284, %r305, %r306;
	// end inline asm
	setp.gt.s32 	%p16, %r281, 30;
	selp.b32 	%r307, 0, %r282, %p16;
	add.s32 	%r288, %r307, %r573;
	mov.b32 	%r289, 2;
	// begin inline asm
	shfl.sync.down.b32 %r287, %r288, %r289, %r305, %r306;
	// end inline asm
	setp.gt.s32 	%p17, %r281, 29;
	selp.b32 	%r308, 0, %r287, %p17;
	add.s32 	%r293, %r288, %r308;
	mov.b32 	%r294, 4;
	// begin inline asm
	shfl.sync.down.b32 %r292, %r293, %r294, %r305, %r306;
	// end inline asm
	setp.gt.s32 	%p18, %r281, 27;
	selp.b32 	%r309, 0, %r292, %p18;
	add.s32 	%r298, %r293, %r309;
	mov.b32 	%r299, 8;
	// begin inline asm
	shfl.sync.down.b32 %r297, %r298, %r299, %r305, %r306;
	// end inline asm
	setp.gt.s32 	%p19, %r281, 23;
	selp.b32 	%r310, 0, %r297, %p19;
	add.s32 	%r303, %r298, %r310;
	mov.b32 	%r304, 16;
	// begin inline asm
	shfl.sync.down.b32 %r302, %r303, %r304, %r305, %r306;
	// end inline asm
	setp.gt.s32 	%p20, %r281, 15;
	selp.b32 	%r311, 0, %r302, %p20;
	add.s32 	%r574, %r303, %r311;
	setp.ne.s32 	%p21, %r281, 0;
	@%p21 bra 	$L__BB57_46;
	shr.u32 	%r312, %r54, 3;
	and.b32  	%r313, %r312, 124;
	mov.u32 	%r314, _ZZN3cub18CUB_300001_SM_10006detail6reduce18DeviceReduceKernelINS2_10policy_hubIijN4cuda3std3__44plusIiEEE10Policy1000EN6thrust24THRUST_300001_SM_1000_NS6detail15normal_iteratorINSD_10device_ptrIiEEEEjS9_iNS7_10__identityEEEvT0_PT3_T1_NS0_13GridEvenShareISN_EET2_T4_E12temp_storage;
	add.s32 	%r315, %r314, %r313;
	st.shared.u32 	[%r315+8], %r574;
$L__BB57_46:
	bar.sync 	0;
	setp.ne.s32 	%p22, %r54, 0;
	@%p22 bra 	$L__BB57_48;
	ld.shared.u32 	%r316, [_ZZN3cub18CUB_300001_SM_10006detail6reduce18DeviceReduceKernelINS2_10policy_hubIijN4cuda3std3__44plusIiEEE10Policy1000EN6thrust24THRUST_300001_SM_1000_NS6detail15normal_iteratorINSD_10device_ptrIiEEEEjS9_iNS7_10__identityEEEvT0_PT3_T1_NS0_13GridEvenShareISN_EET2_T4_E12temp_storage+12];
	add.s32 	%r317, %r316, %r574;
	ld.shared.u32 	%r318, [_ZZN3cub18CUB_300001_SM_10006detail6reduce18DeviceReduceKernelINS2_10policy_hubIijN4cuda3std3__44plusIiEEE10Policy1000EN6thrust24THRUST_300001_SM_1000_NS6detail15normal_iteratorINSD_10device_ptrIiEEEEjS9_iNS7_10__identityEEEvT0_PT3_T1_NS0_13GridEvenShareISN_EET2_T4_E12temp_storage+16];
	add.s32 	%r319, %r317, %r318;
	ld.shared.u32 	%r320, [_ZZN3cub18CUB_300001_SM_10006detail6reduce18DeviceReduceKernelINS2_10policy_hubIijN4cuda3std3__44plusIiEEE10Policy1000EN6thrust24THRUST_300001_SM_1000_NS6detail15normal_iteratorINSD_10device_ptrIiEEEEjS9_iNS7_10__identityEEEvT0_PT3_T1_NS0_13GridEvenShareISN_EET2_T4_E12temp_storage+20];
	add.s32 	%r321, %r319, %r320;
	ld.shared.u32 	%r322, [_ZZN3cub18CUB_300001_SM_10006detail6reduce18DeviceReduceKernelINS2_10policy_hubIijN4cuda3std3__44plusIiEEE10Policy1000EN6thrust24THRUST_300001_SM_1000_NS6detail15normal_iteratorINSD_10device_ptrIiEEEEjS9_iNS7_10__identityEEEvT0_PT3_T1_NS0_13GridEvenShareISN_EET2_T4_E12temp_storage+24];
	add.s32 	%r323, %r321, %r322;
	ld.shared.u32 	%r324, [_ZZN3cub18CUB_300001_SM_10006detail6reduce18DeviceReduceKernelINS2_10policy_hubIijN4cuda3std3__44plusIiEEE10Policy1000EN6thrust24THRUST_300001_SM_1000_NS6detail15normal_iteratorINSD_10device_ptrIiEEEEjS9_iNS7_10__identityEEEvT0_PT3_T1_NS0_13GridEvenShareISN_EET2_T4_E12temp_storage+28];
	add.s32 	%r325, %r323, %r324;
	ld.shared.u32 	%r326, [_ZZN3cub18CUB_300001_SM_10006detail6reduce18DeviceReduceKernelINS2_10policy_hubIijN4cuda3std3__44plusIiEEE10Policy1000EN6thrust24THRUST_300001_SM_1000_NS6detail15normal_iteratorINSD_10device_ptrIiEEEEjS9_iNS7_10__identityEEEvT0_PT3_T1_NS0_13GridEvenShareISN_EET2_T4_E12temp_storage+32];
	add.s32 	%r327, %r325, %r326;
	ld.shared.u32 	%r328, [_ZZN3cub18CUB_300001_SM_10006detail6reduce18DeviceReduceKernelINS2_10policy_hubIijN4cuda3std3__44plusIiEEE10Policy1000EN6thrust24THRUST_300001_SM_1000_NS6detail15normal_iteratorINSD_10device_ptrIiEEEEjS9_iNS7_10__identityEEEvT0_PT3_T1_NS0_13GridEvenShareISN_EET2_T4_E12temp_storage+36];
	add.s32 	%r574, %r327, %r328;
$L__BB57_48:
	mov.u32 	%r531, %tid.x;
	setp.ne.s32 	%p56, %r531, 0;
	@%p56 bra 	$L__BB57_50;
	ld.param.u64 	%rd129, [_ZN3cub18CUB_300001_SM_10006detail6reduce18DeviceReduceKernelINS2_10policy_hubIijN4cuda3std3__44plusIiEEE10Policy1000EN6thrust24THRUST_300001_SM_1000_NS6detail15normal_iteratorINSD_10device_ptrIiEEEEjS9_iNS7_10__identityEEEvT0_PT3_T1_NS0_13GridEvenShareISN_EET2_T4__param_1];
	cvta.to.global.u64 	%rd126, %rd129;
	mul.wide.u32 	%rd127, %r3, 4;
	add.s64 	%rd128, %rd126, %rd127;
	st.global.u32 	[%rd128], %r574;
$L__BB57_50:
	ret;

}
	// .globl	_ZN3cub18CUB_300001_SM_10006detail6reduce28DeviceReduceSingleTileKernelINS2_10policy_hubIijN4cuda3std3__44plusIiEEE10Policy1000EPiSC_iS9_iiNS7_10__identityEEEvT0_T1_T2_T3_T4_T6_
.visible .entry _ZN3cub18CUB_300001_SM_10006detail6reduce28DeviceReduceSingleTileKernelINS2_10policy_hubIijN4cuda3std3__44plusIiEEE10Policy1000EPiSC_iS9_iiNS7_10__identityEEEvT0_T1_T2_T3_T4_T6_(
	.param .u64 .ptr .align 1 _ZN3cub18CUB_300001_SM_10006detail6reduce28DeviceReduceSingleTileKernelINS2_10policy_hubIijN4cuda3std3__44plusIiEEE10Policy1000EPiSC_iS9_iiNS7_10__identityEEEvT0_T1_T2_T3_T4_T6__param_0,
	.param .u64 .ptr .align 1 _ZN3cub18CUB_300001_SM_10006detail6reduce28DeviceReduceSingleTileKernelINS2_10policy_hubIijN4cuda3std3__44plusIiEEE10Policy1000EPiSC_iS9_iiNS7_10__identityEEEvT0_T1_T2_T3_T4_T6__param_1,
	.param .u32 _ZN3cub18CUB_300001_SM_10006detail6reduce28DeviceReduceSingleTileKernelINS2_10policy_hubIijN4cuda3std3__44plusIiEEE10Policy1000EPiSC_iS9_iiNS7_10__identityEEEvT0_T1_T2_T3_T4_T6__param_2,
	.param .align 1 .b8 _ZN3cub18CUB_300001_SM_10006detail6reduce28DeviceReduceSingleTileKernelINS2_10policy_hubIijN4cuda3std3__44plusIiEEE10Policy1000EPiSC_iS9_iiNS7_10__identityEEEvT0_T1_T2_T3_T4_T6__param_3[1],
	.param .u32 _ZN3cub18CUB_300001_SM_10006detail6reduce28DeviceReduceSingleTileKernelINS2_10policy_hubIijN4cuda3std3__44plusIiEEE10Policy1000EPiSC_iS9_iiNS7_10__identityEEEvT0_T1_T2_T3_T4_T6__param_4,
	.param .align 1 .b8 _ZN3cub18CUB_300001_SM_10006detail6reduce28DeviceReduceSingleTileKernelINS2_10policy_hubIijN4cuda3std3__44plusIiEEE10Policy1000EPiSC_iS9_iiNS7_10__identityEEEvT0_T1_T2_T3_T4_T6__param_5[1]
)
.maxntid 256
.minnctapersm 1
{
	.reg .pred 	%p<97>;
	.reg .b32 	%r<687>;
	.reg .b64 	%rd<125>;
	// demoted variable
	.shared .align 4 .b8 _ZZN3cub18CUB_300001_SM_10006detail6reduce28DeviceReduceSingleTileKernelINS2_10policy_hubIijN4cuda3std3__44plusIiEEE10Policy1000EPiSC_iS9_iiNS7_10__identityEEEvT0_T1_T2_T3_T4_T6_E12temp_storage[44];
	ld.param.u64 	%rd16, [_ZN3cub18CUB_300001_SM_10006detail6reduce28DeviceReduceSingleTileKernelINS2_10policy_hubIijN4cuda3std3__44plusIiEEE10Policy1000EPiSC_iS9_iiNS7_10__identityEEEvT0_T1_T2_T3_T4_T6__param_0];
	ld.param.u64 	%rd17, [_ZN3cub18CUB_300001_SM_10006detail6reduce28DeviceReduceSingleTileKernelINS2_10policy_hubIijN4cuda3std3__44plusIiEEE10Policy1000EPiSC_iS9_iiNS7_10__identityEEEvT0_T1_T2_T3_T4_T6__param_1];
	ld.param.u32 	%r120, [_ZN3cub18CUB_300001_SM_10006detail6reduce28DeviceReduceSingleTileKernelINS2_10policy_hubIijN4cuda3std3__44plusIiEEE10Policy1000EPiSC_iS9_iiNS7_10__identityEEEvT0_T1_T2_T3_T4_T6__param_2];
	ld.param.u32 	%r121, [_ZN3cub18CUB_300001_SM_10006detail6reduce28DeviceReduceSingleTileKernelINS2_10policy_hubIijN4cuda3std3__44plusIiEEE10Policy1000EPiSC_iS9_iiNS7_10__identityEEEvT0_T1_T2_T3_T4_T6__param_4];
	cvta.to.global.u64 	%rd1, %rd17;
	setp.ne.s32 	%p1, %r120, 0;
	@%p1 bra 	$L__BB58_3;
	mov.u32 	%r633, %tid.x;
	setp.ne.s32 	%p96, %r633, 0;
	@%p96 bra 	$L__BB58_74;
	st.global.u32 	[%rd1], %r121;
	bra.uni 	$L__BB58_74;
$L__BB58_3:
	and.b64  	%rd18, %rd16, 15;
	setp.ne.s64 	%p2, %rd18, 0;
	@%p2 bra 	$L__BB58_38;
	setp.gt.s32 	%p49, %r120, 4095;
	@%p49 bra 	$L__BB58_22;
	mov.u32 	%r1, %tid.x;
	setp.ge.s32 	%p66, %r1, %r120;
	mov.b32 	%r644, 0;
	mov.u32 	%r639, %r1;
	@%p66 bra 	$L__BB58_7;
	mul.wide.u32 	%rd113, %r1, 4;
	add.s64 	%rd112, %rd16, %rd113;
	// begin inline asm
	ld.global.nc.u32 %r644, [%rd112];
	// end inline asm
	add.s32 	%r639, %r1, 256;
$L__BB58_7:
	setp.ge.s32 	%p67, %r639, %r120;
	@%p67 bra 	$L__BB58_13;
	not.b32 	%r507, %r639;
	add.s32 	%r6, %r120, %r507;
	and.b32  	%r508, %r6, 768;
	setp.eq.s32 	%p68, %r508, 768;
	@%p68 bra 	$L__BB58_11;
	mul.wide.u32 	%rd114, %r639, 4;
	add.s64 	%rd121, %rd16, %rd114;
	shr.u32 	%r509, %r6, 8;
	add.s32 	%r510, %r509, 1;
	and.b32  	%r511, %r510, 3;
	neg.s32 	%r636, %r511;
$L__BB58_10:
	.pragma "nounroll";
	// begin inline asm
	ld.global.nc.u32 %r512, [%rd121];
	// end inline asm
	add.s32 	%r644, %r512, %r644;
	add.s32 	%r639, %r639, 256;
	add.s64 	%rd121, %rd121, 1024;
	add.s32 	%r636, %r636, 1;
	setp.ne.s32 	%p69, %r636, 0;
	@%p69 bra 	$L__BB58_10;
$L__BB58_11:
	setp.lt.u32 	%p70, %r6, 768;
	@%p70 bra 	$L__BB58_13;
$L__BB58_12:
	mul.wide.s32 	%rd120, %r639, 4;
	add.s64 	%rd116, %rd16, %rd120;
	// begin inline asm
	ld.global.nc.u32 %r513, [%rd116];
	// end inline asm
	add.s32 	%r517, %r513, %r644;
	add.s64 	%rd117, %rd116, 1024;
	// begin inline asm
	ld.global.nc.u32 %r514, [%rd117];
	// end inline asm
	add.s32 	%r518, %r514, %r517;
	add.s64 	%rd118, %rd116, 2048;
	// begin inline asm
	ld.global.nc.u32 %r515, [%rd118];
	// end inline asm
	add.s32 	%r519, %r515, %r518;
	add.s64 	%rd119, %rd116, 3072;
	// begin inline asm
	ld.global.nc.u32 %r516, [%rd119];
	// end inline asm
	add.s32 	%r644, %r516, %r519;
	add.s32 	%r639, %r639, 1024;
	setp.lt.s32 	%p71, %r639, %r120;
	@%p71 bra 	$L__BB58_12;
$L__BB58_13:
	setp.lt.s32 	%p72, %r120, 256;
	@%p72 bra 	$L__BB58_18;
	// begin inline asm
	mov.u32 %r583, %laneid;
	// end inline asm
	mov.b32 	%r586, 1;
	mov.b32 	%r607, 31;
	mov.b32 	%r608, -1;
	// begin inline asm
	shfl.sync.down.b32 %r584, %r644, %r586, %r607, %r608;
	// end inline asm
	setp.gt.s32 	%p88, %r583, 30;
	selp.b32 	%r609, 0, %r584, %p88;
	add.s32 	%r590, %r609, %r644;
	mov.b32 	%r591, 2;
	// begin inline asm
	shfl.sync.down.b32 %r589, %r590, %r591, %r607, %r608;
	// end inline asm
	setp.gt.s32 	%p89, %r583, 29;
	selp.b32 	%r610, 0, %r589, %p89;
	add.s32 	%r595, %r590, %r610;
	mov.b32 	%r596, 4;
	// begin inline asm
	shfl.sync.down.b32 %r594, %r595, %r596, %r607, %r608;
	// end inline asm
	setp.gt.s32 	%p90, %r583, 27;
	selp.b32 	%r611, 0, %r594, %p90;
	add.s32 	%r600, %r595, %r611;
	mov.b32 	%r601, 8;
	// begin inline asm
	shfl.sync.down.b32 %r599, %r600, %r601, %r607, %r608;
	// end inline asm
	setp.gt.s32 	%p91, %r583, 23;
	selp.b32 	%r612, 0, %r599, %p91;
	add.s32 	%r605, %r600, %r612;
	mov.b32 	%r606, 16;
	// begin inline asm
	shfl.sync.down.b32 %r604, %r605, %r606, %r607, %r608;
	// end inline asm
	setp.gt.s32 	%p92, %r583, 15;
	selp.b32 	%r613, 0, %r604, %p92;
	add.s32 	%r686, %r605, %r613;
	setp.ne.s32 	%p93, %r583, 0;
	@%p93 bra 	$L__BB58_16;
	shr.u32 	%r614, %r1, 3;
	and.b32  	%r615, %r614, 124;
	mov.u32 	%r616, _ZZN3cub18CUB_300001_SM_10006detail6reduce28DeviceReduceSingleTileKernelINS2_10policy_hubIijN4cuda3std3__44plusIiEEE10Policy1000EPiSC_iS9_iiNS7_10__identityEEEvT0_T1_T2_T3_T4_T6_E12temp_storage;
	add.s32 	%r617, %r616, %r615;
	st.shared.u32 	[%r617+8], %r686;
$L__BB58_16:
	bar.sync 	0;
	setp.ne.s32 	%p94, %r1, 0;
	@%p94 bra 	$L__BB58_72;
	ld.shared.u32 	%r618, [_ZZN3cub18CUB_300001_SM_10006detail6reduce28DeviceReduceSingleTileKernelINS2_10policy_hubIijN4cuda3std3__44plusIiEEE10Policy1000EPiSC_iS9_iiNS7_10__identityEEEvT0_T1_T2_T3_T4_T6_E12temp_storage+12];
	add.s32 	%r619, %r618, %r686;
	ld.shared.u32 	%r620, [_ZZN3cub18CUB_300001_SM_10006detail6reduce28DeviceReduceSingleTileKernelINS2_10policy_hubIijN4cuda3std3__44plusIiEEE10Policy1000EPiSC_iS9_iiNS7_10__identityEEEvT0_T1_T2_T3_T4_T6_E12temp_storage+16];
	add.s32 	%r621, %r619, %r620;
	ld.shared.u32 	%r622, [_ZZN3cub18CUB_300001_SM_10006detail6reduce28DeviceReduceSingleTileKernelINS2_10policy_hubIijN4cuda3std3__44plusIiEEE10Policy1000EPiSC_iS9_iiNS7_10__identityEEEvT0_T1_T2_T3_T4_T6_E12temp_storage+20];
	add.s32 	%r623, %r621, %r622;
	ld.shared.u32 	%r624, [_ZZN3cub18CUB_300001_SM_10006detail6reduce28DeviceReduceSingleTileKernelINS2_10policy_hubIijN4cuda3std3__44plusIiEEE10Policy1000EPiSC_iS9_iiNS7_10__identityEEEvT0_T1_T2_T3_T4_T6_E12temp_storage+24];
	add.s32 	%r625, %r623, %r624;
	ld.shared.u32 	%r626, [_ZZN3cub18CUB_300001_SM_10006detail6reduce28DeviceReduceSingleTileKernelINS2_10policy_hubIijN4cuda3std3__44plusIiEEE10Policy1000EPiSC_iS9_iiNS7_10__identityEEEvT0_T1_T2_T3_T4_T6_E12temp_storage+28];
	add.s32 	%r627, %r625, %r626;
	ld.shared.u32 	%r628, [_ZZN3cub18CUB_300001_SM_10006detail6reduce28DeviceReduceSingleTileKernelINS2_10policy_hubIijN4cuda3std3__44plusIiEEE10Policy1000EPiSC_iS9_iiNS7_10__identityEEEvT0_T1_T2_T3_T4_T6_E12temp_storage+32];
	add.s32 	%r629, %r627, %r628;
	ld.shared.u32 	%r630, [_ZZN3cub18CUB_300001_SM_10006detail6reduce28DeviceReduceSingleTileKernelINS2_10policy_hubIijN4cuda3std3__44plusIiEEE10Policy1000EPiSC_iS9_iiNS7_10__identityEEEvT0_T1_T2_T3_T4_T6_E12temp_storage+36];
	add.s32 	%r686, %r629, %r630;
	bra.uni 	$L__BB58_72;
$L__BB58_18:
	// begin inline asm
	mov.u32 %r520, %laneid;
	// end inline asm
	and.b32  	%r546, %r1, 992;
	add.s32 	%r547, %r546, 32;
	setp.gt.s32 	%p73, %r547, %r120;
	not.b32 	%r548, %r546;
	add.s32 	%r549, %r120, %r548;
	selp.b32 	%r544, %r549, 31, %p73;
	mov.b32 	%r523, 1;
	mov.b32 	%r545, -1;
	// begin inline asm
	shfl.sync.down.b32 %r521, %r644, %r523, %r544, %r545;
	// end inline asm
	setp.lt.s32 	%p74, %r520, %r544;
	selp.b32 	%r550, %r521, 0, %p74;
	add.s32 	%r527, %r550, %r644;
	mov.b32 	%r528, 2;
	// begin inline asm
	shfl.sync.down.b32 %r526, %r527, %r528, %r544, %r545;
	// end inline asm
	add.s32 	%r551, %r520, 2;
	setp.gt.s32 	%p75, %r551, %r544;
	selp.b32 	%r552, 0, %r526, %p75;
	add.s32 	%r532, %r527, %r552;
	mov.b32 	%r533, 4;
	// begin inline asm
	shfl.sync.down.b32 %r531, %r532, %r533, %r544, %r545;
	// end inline asm
	add.s32 	%r553, %r520, 4;
	setp.gt.s32 	%p76, %r553, %r544;
	selp.b32 	%r554, 0, %r531, %p76;
	add.s32 	%r537, %r532, %r554;
	mov.b32 	%r538, 8;
	// begin inline asm
	shfl.sync.down.b32 %r536, %r537, %r538, %r544, %r545;
	// end inline asm
	add.s32 	%r555, %r520, 8;
	setp.gt.s32 	%p77, %r555, %r544;
	selp.b32 	%r556, 0, %r536, %p77;
	add.s32 	%r542, %r537, %r556;
	mov.b32 	%r543, 16;
	// begin inline asm
	shfl.sync.down.b32 %r541, %r542, %r543, %r544, %r545;
	// end inline asm
	add.s32 	%r557, %r520, 16;
	setp.gt.s32 	%p78, %r557, %r544;
	selp.b32 	%r558, 0, %r541, %p78;
	add.s32 	%r686, %r542, %r558;
	setp.ne.s32 	%p79, %r520, 0;
	@%p79 bra 	$L__BB58_20;
	shr.u32 	%r559, %r1, 3;
	and.b32  	%r560, %r559, 124;
	mov.u32 	%r561, _ZZN3cub18CUB_300001_SM_10006detail6reduce28DeviceReduceSingleTileKernelINS2_10policy_hubIijN4cuda3std3__44plusIiEEE10Policy1000EPiSC_iS9_iiNS7_10__identityEEEvT0_T1_T2_T3_T4_T6_E12temp_storage;
	add.s32 	%r562, %r561, %r560;
	st.shared.u32 	[%r562+8], %r686;
$L__BB58_20:
	bar.sync 	0;
	setp.ne.s32 	%p80, %r1, 0;
	@%p80 bra 	$L__BB58_72;
	setp.gt.s32 	%p81, %r120, 32;
	ld.shared.u32 	%r563, [_ZZN3cub18CUB_300001_SM_10006detail6reduce28DeviceReduceSingleTileKernelINS2_10policy_hubIijN4cuda3std3__44plusIiEEE10Policy1000EPiSC_iS9_iiNS7_10__identityEEEvT0_T1_T2_T3_T4_T6_E12temp_storage+12];
	selp.b32 	%r564, %r563, 0, %p81;
	add.s32 	%r565, %r564, %r686;
	setp.gt.s32 	%p82, %r120, 64;
	ld.shared.u32 	%r566, [_ZZN3cub18CUB_300001_SM_10006detail6reduce28DeviceReduceSingleTileKernelINS2_10policy_hubIijN4cuda3std3__44plusIiEEE10Policy1000EPiSC_iS9_iiNS7_10__identityEEEvT0_T1_T2_T3_T4_T6_E12temp_storage+16];
	selp.b32 	%r567, %r566, 0, %p82;
	add.s32 	%r568, %r565, %r567;
	setp.gt.s32 	%p83, %r120, 96;
	ld.shared.u32 	%r569, [_ZZN3cub18CUB_300001_SM_10006detail6reduce28DeviceReduceSingleTileKernelINS2_10policy_hubIijN4cuda3std3__44plusIiEEE10Policy1000EPiSC_iS9_iiNS7_10__identityEEEvT0_T1_T2_T3_T4_T6_E12temp_storage+20];
	selp.b32 	%r570, %r569, 0, %p83;
	add.s32 	%r571, %r568, %r570;
	setp.gt.s32 	%p84, %r120, 128;
	ld.shared.u32 	%r572, [_ZZN3cub18CUB_300001_SM_10006detail6reduce28DeviceReduceSingleTileKernelINS2_10policy_hubIijN4cuda3std3__44plusIiEEE10Policy1000EPiSC_iS9_iiNS7_10__identityEEEvT0_T1_T2_T3_T4_T6_E12temp_storage+24];
	selp.b32 	%r573, %r572, 0, %p84;
	add.s32 	%r574, %r571, %r573;
	setp.gt.s32 	%p85, %r120, 160;
	ld.shared.u32 	%r575, [_ZZN3cub18CUB_300001_SM_10006detail6reduce28DeviceReduceSingleTileKernelINS2_10policy_hubIijN4cuda3std3__44plusIiEEE10Policy1000EPiSC_iS9_iiNS7_10__identityEEEvT0_T1_T2_T3_T4_T6_E12temp_storage+28];
	selp.b32 	%r576, %r575, 0, %p85;
	add.s32 	%r577, %r574, %r576;
	setp.gt.s32 	%p86, %r120, 192;
	ld.shared.u32 	%r578, [_ZZN3cub18CUB_300001_SM_10006detail6reduce28DeviceReduceSingleTileKernelINS2_10policy_hubIijN4cuda3std3__44plusIiEEE10Policy1000EPiSC_iS9_iiNS7_10__identityEEEvT0_T1_T2_T3_T4_T6_E12temp_storage+32];
	selp.b32 	%r579, %r578, 0, %p86;
	add.s32 	%r580, %r577, %r579;
	setp.gt.s32 	%p87, %r120, 224;
	ld.shared.u32 	%r581, [_ZZN3cub18CUB_300001_SM_10006detail6reduce28DeviceReduceSingleTileKernelINS2_10policy_hubIijN4cuda3std3__44plusIiEEE10Policy1000EPiSC_iS9_iiNS7_10__identityEEEvT0_T1_T2_T3_T4_T6_E12temp_storage+36];
	selp.b32 	%r582, %r581, 0, %p87;
	add.s32 	%r686, %r580, %r582;
	bra.uni 	$L__BB58_72;
$L__BB58_22:
	mov.u32 	%r26, %tid.x;
	shl.b32 	%r377, %r26, 2;
	mul.wide.u32 	%rd86, %r377, 4;
	add.s64 	%rd76, %rd16, %rd86;
	// begin inline asm
	ld.global.nc.v2.u64 {%rd74, %rd75}, [%rd76];
	// end inline asm
	mov.b64 	{%r378, %r379}, %rd75;
	mov.b64 	{%r380, %r381}, %rd74;
	add.s64 	%rd79, %rd76, 4096;
	// begin inline asm
	ld.global.nc.v2.u64 {%rd77, %rd78}, [%rd79];
	// end inline asm
	mov.b64 	{%r382, %r383}, %rd78;
	mov.b64 	{%r384, %r385}, %rd77;
	add.s64 	%rd82, %rd76, 8192;
	// begin inline asm
	ld.global.nc.v2.u64 {%rd80, %rd81}, [%rd82];
	// end inline asm
	mov.b64 	{%r386, %r387}, %rd81;
	mov.b64 	{%r388, %r389}, %rd80;
	add.s64 	%rd85, %rd76, 12288;
	// begin inline asm
	ld.global.nc.v2.u64 {%rd83, %rd84}, [%rd85];
	// end inline asm
	mov.b64 	{%r390, %r391}, %rd84;
	mov.b64 	{%r392, %r393}, %rd83;
	add.s32 	%r394, %r381, %r380;
	add.s32 	%r395, %r378, %r394;
	add.s32 	%r396, %r379, %r395;
	add.s32 	%r397, %r384, %r396;
	add.s32 	%r398, %r385, %r397;
	add.s32 	%r399, %r382, %r398;
	add.s32 	%r400, %r383, %r399;
	add.s32 	%r401, %r388, %r400;
	add.s32 	%r402, %r389, %r401;
	add.s32 	%r403, %r386, %r402;
	add.s32 	%r404, %r387, %r403;
	add.s32 	%r405, %r392, %r404;
	add.s32 	%r406, %r393, %r405;
	add.s32 	%r407, %r390, %r406;
	add.s32 	%r659, %r391, %r407;
	setp.lt.u32 	%p50, %r120, 8192;
	mov.b32 	%r648, 4096;
	@%p50 bra 	$L__BB58_26;
	add.s32 	%r28, %r120, -4096;
	mov.b32 	%r648, 4096;
$L__BB58_24:
	mul.wide.s32 	%rd99, %r648, 4;
	add.s64 	%rd89, %rd76, %rd99;
	// begin inline asm
	ld.global.nc.v2.u64 {%rd87, %rd88}, [%rd89];
	// end inline asm
	mov.b64 	{%r409, %r410}, %rd88;
	mov.b64 	{%r411, %r412}, %rd87;
	add.s64 	%rd92, %rd89, 4096;
	// begin inline asm
	ld.global.nc.v2.u64 {%rd90, %rd91}, [%rd92];
	// end inline asm
	mov.b64 	{%r413, %r414}, %rd91;
	mov.b64 	{%r415, %r416}, %rd90;
	add.s64 	%rd95, %rd89, 8192;
	// begin inline asm
	ld.global.nc.v2.u64 {%rd93, %rd94}, [%rd95];
	// end inline asm
	mov.b64 	{%r417, %r418}, %rd94;
	mov.b64 	{%r419, %r420}, %rd93;
	add.s64 	%rd98, %rd89, 12288;
	// begin inline asm
	ld.global.nc.v2.u64 {%rd96, %rd97}, [%rd98];
	// end inline asm
	mov.b64 	{%r421, %r422}, %rd97;
	mov.b64 	{%r423, %r424}, %rd96;
	add.s32 	%r425, %r411, %r659;
	add.s32 	%r426, %r412, %r425;
	add.s32 	%r427, %r409, %r426;
	add.s32 	%r428, %r410, %r427;
	add.s32 	%r429, %r415, %r428;
	add.s32 	%r430, %r416, %r429;
	add.s32 	%r431, %r413, %r430;
	add.s32 	%r432, %r414, %r431;
	add.s32 	%r433, %r419, %r432;
	add.s32 	%r434, %r420, %r433;
	add.s32 	%r435, %r417, %r434;
	add.s32 	%r436, %r418, %r435;
	add.s32 	%r437, %r423, %r436;
	add.s32 	%r438, %r424, %r437;
	add.s32 	%r439, %r421, %r438;
	add.s32 	%r659, %r422, %r439;
	sub.s32 	%r440, %r120, %r648;
	setp.lt.s32 	%p51, %r440, 4096;
	@%p51 bra 	$L__BB58_34;
	add.s32 	%r648, %r648, 4096;
	setp.le.s32 	%p52, %r648, %r28;
	@%p52 bra 	$L__BB58_24;
$L__BB58_26:
	setp.le.s32 	%p53, %r120, %r648;
	@%p53 bra 	$L__BB58_34;
	sub.s32 	%r35, %r120, %r648;
	setp.ge.s32 	%p54, %r26, %r35;
	@%p54 bra 	$L__BB58_34;
	not.b32 	%r442, %r26;
	add.s32 	%r443, %r120, %r442;
	sub.s32 	%r36, %r443, %r648;
	and.b32  	%r444, %r36, 768;
	setp.eq.s32 	%p55, %r444, 768;
	mov.u32 	%r653, %r26;
	@%p55 bra 	$L__BB58_31;
	add.s32 	%r650, %r26, %r648;
	shr.u32 	%r445, %r36, 8;
	add.s32 	%r446, %r445, 1;
	and.b32  	%r447, %r446, 3;
	neg.s32 	%r649, %r447;
	mov.u32 	%r653, %r26;
$L__BB58_30:
	.pragma "nounroll";
	mul.wide.u32 	%rd101, %r650, 4;
	add.s64 	%rd100, %rd16, %rd101;
	// begin inline asm
	ld.global.nc.u32 %r448, [%rd100];
	// end inline asm
	add.s32 	%r659, %r448, %r659;
	add.s32 	%r653, %r653, 256;
	add.s32 	%r650, %r650, 256;
	add.s32 	%r649, %r649, 1;
	setp.ne.s32 	%p56, %r649, 0;
	@%p56 bra 	$L__BB58_30;
$L__BB58_31:
	setp.lt.u32 	%p57, %r36, 768;
	@%p57 bra 	$L__BB58_34;
	cvt.u64.u32 	%rd102, %r653;
	cvt.u64.u32 	%rd103, %r648;
	add.s64 	%rd104, %rd102, %rd103;
	shl.b64 	%rd105, %rd104, 2;
	add.s64 	%rd106, %rd105, %rd16;
	add.s64 	%rd122, %rd106, 2048;
	add.s32 	%r656, %r653, %r648;
$L__BB58_33:
	mul.wide.u32 	%rd111, %r656, 4;
	add.s64 	%rd107, %rd16, %rd111;
	// begin inline asm
	ld.global.nc.u32 %r449, [%rd107];
	// end inline asm
	add.s32 	%r453, %r449, %r659;
	add.s64 	%rd108, %rd122, -1024;
	// begin inline asm
	ld.global.nc.u32 %r450, [%rd108];
	// end inline asm
	add.s32 	%r454, %r450, %r453;
	// begin inline asm
	ld.global.nc.u32 %r451, [%rd122];
	// end inline asm
	add.s32 	%r455, %r451, %r454;
	add.s64 	%rd110, %rd122, 1024;
	// begin inline asm
	ld.global.nc.u32 %r452, [%rd110];
	// end inline asm
	add.s32 	%r659, %r452, %r455;
	add.s32 	%r653, %r653, 1024;
	add.s64 	%rd122, %rd122, 4096;
	add.s32 	%r656, %r656, 1024;
	setp.lt.s32 	%p58, %r653, %r35;
	@%p58 bra 	$L__BB58_33;
$L__BB58_34:
	// begin inline asm
	mov.u32 %r456, %laneid;
	// end inline asm
	mov.b32 	%r459, 1;
	mov.b32 	%r480, 31;
	mov.b32 	%r481, -1;
	// begin inline asm
	shfl.sync.down.b32 %r457, %r659, %r459, %r480, %r481;
	// end inline asm
	setp.gt.s32 	%p59, %r456, 30;
	selp.b32 	%r482, 0, %r457, %p59;
	add.s32 	%r463, %r482, %r659;
	mov.b32 	%r464, 2;
	// begin inline asm
	shfl.sync.down.b32 %r462, %r463, %r464, %r480, %r481;
	// end inline asm
	setp.gt.s32 	%p60, %r456, 29;
	selp.b32 	%r483, 0, %r462, %p60;
	add.s32 	%r468, %r463, %r483;
	mov.b32 	%r469, 4;
	// begin inline asm
	shfl.sync.down.b32 %r467, %r468, %r469, %r480, %r481;
	// end inline asm
	setp.gt.s32 	%p61, %r456, 27;
	selp.b32 	%r484, 0, %r467, %p61;
	add.s32 	%r473, %r468, %r484;
	mov.b32 	%r474, 8;
	// begin inline asm
	shfl.sync.down.b32 %r472, %r473, %r474, %r480, %r481;
	// end inline asm
	setp.gt.s32 	%p62, %r456, 23;
	selp.b32 	%r485, 0, %r472, %p62;
	add.s32 	%r478, %r473, %r485;
	mov.b32 	%r479, 16;
	// begin inline asm
	shfl.sync.down.b32 %r477, %r478, %r479, %r480, %r481;
	// end inline asm
	setp.gt.s32 	%p63, %r456, 15;
	selp.b32 	%r486, 0, %r477, %p63;
	add.s32 	%r686, %r478, %r486;
	setp.ne.s32 	%p64, %r456, 0;
	@%p64 bra 	$L__BB58_36;
	shr.u32 	%r487, %r26, 3;
	and.b32  	%r488, %r487, 124;
	mov.u32 	%r489, _ZZN3cub18CUB_300001_SM_10006detail6reduce28DeviceReduceSingleTileKernelINS2_10policy_hubIijN4cuda3std3__44plusIiEEE10Policy1000EPiSC_iS9_iiNS7_10__identityEEEvT0_T1_T2_T3_T4_T6_E12temp_storage;
	add.s32 	%r490, %r489, %r488;
	st.shared.u32 	[%r490+8], %r686;
$L__BB58_36:
	bar.sync 	0;
	setp.ne.s32 	%p65, %r26, 0;
	@%p65 bra 	$L__BB58_72;
	ld.shared.u32 	%r491, [_ZZN3cub18CUB_300001_SM_10006detail6reduce28DeviceReduceSingleTileKernelINS2_10policy_hubIijN4cuda3std3__44plusIiEEE10Policy1000EPiSC_iS9_iiNS7_10__identityEEEvT0_T1_T2_T3_T4_T6_E12temp_storage+12];
	add.s32 	%r492, %r491, %r686;
	ld.shared.u32 	%r493, [_ZZN3cub18CUB_300001_SM_10006detail6reduce28DeviceReduceSingleTileKernelINS2_10policy_hubIijN4cuda3std3__44plusIiEEE10Policy1000EPiSC_iS9_iiNS7_10__identityEEEvT0_T1_T2_T3_T4_T6_E12temp_storage+16];
	add.s32 	%r494, %r492, %r493;
	ld.shared.u32 	%r495, [_ZZN3cub18CUB_300001_SM_10006detail6reduce28DeviceReduceSingleTileKernelINS2_10policy_hubIijN4cuda3std3__44plusIiEEE10Policy1000EPiSC_iS9_iiNS7_10__identityEEEvT0_T1_T2_T3_T4_T6_E12temp_storage+20];
	add.s32 	%r496, %r494, %r495;
	ld.shared.u32 	%r497, [_ZZN3cub18CUB_300001_SM_10006detail6reduce28DeviceReduceSingleTileKernelINS2_10policy_hubIijN4cuda3std3__44plusIiEEE10Policy1000EPiSC_iS9_iiNS7_10__identityEEEvT0_T1_T2_T3_T4_T6_E12temp_storage+24];
	add.s32 	%r498, %r496, %r497;
	ld.shared.u32 	%r499, [_ZZN3cub18CUB_300001_SM_10006detail6reduce28DeviceReduceSingleTileKernelINS2_10policy_hubIijN4cuda3std3__44plusIiEEE10Policy1000EPiSC_iS9_iiNS7_10__identityEEEvT0_T1_T2_T3_T4_T6_E12temp_storage+28];
	add.s32 	%r500, %r498, %r499;
	ld.shared.u32 	%r501, [_ZZN3cub18CUB_300001_SM_10006detail6reduce28DeviceReduceSingleTileKernelINS2_10policy_hubIijN4cuda3std3__44plusIiEEE10Policy1000EPiSC_iS9_iiNS7_10__identityEEEvT0_T1_T2_T3_T4_T6_E12temp_storage+32];
	add.s32 	%r502, %r500, %r501;
	ld.shared.u32 	%r503, [_ZZN3cub18CUB_300001_SM_10006detail6reduce28DeviceReduceSingleTileKernelINS2_10policy_hubIijN4cuda3std3__44plusIiEEE10Policy1000EPiSC_iS9_iiNS7_10__identityEEEvT0_T1_T2_T3_T4_T6_E12temp_storage+36];
	add.s32 	%r686, %r502, %r503;
	bra.uni 	$L__BB58_72;
$L__BB58_38:
	setp.gt.s32 	%p3, %r120, 4095;
	@%p3 bra 	$L__BB58_56;
	mov.u32 	%r60, %tid.x;
	setp.ge.s32 	%p20, %r60, %r120;
	mov.b32 	%r670, 0;
	mov.u32 	%r665, %r60;
	@%p20 bra 	$L__BB58_41;
	mul.wide.u32 	%rd66, %r60, 4;
	add.s64 	%rd65, %rd16, %rd66;
	// begin inline asm
	ld.global.nc.u32 %r670, [%rd65];
	// end inline asm
	add.s32 	%r665, %r60, 256;
$L__BB58_41:
	setp.ge.s32 	%p21, %r665, %r120;
	@%p21 bra 	$L__BB58_47;
	not.b32 	%r252, %r665;
	add.s32 	%r65, %r120, %r252;
	and.b32  	%r253, %r65, 768;
	setp.eq.s32 	%p22, %r253, 768;
	@%p22 bra 	$L__BB58_45;
	mul.wide.u32 	%rd67, %r665, 4;
	add.s64 	%rd123, %rd16, %rd67;
	shr.u32 	%r254, %r65, 8;
	add.s32 	%r255, %r254, 1;
	and.b32  	%r256, %r255, 3;
	neg.s32 	%r662, %r256;
$L__BB58_44:
	.pragma "nounroll";
	// begin inline asm
	ld.global.nc.u32 %r257, [%rd123];
	// end inline asm
	add.s32 	%r670, %r257, %r670;
	add.s32 	%r665, %r665, 256;
	add.s64 	%rd123, %rd123, 1024;
	add.s32 	%r662, %r662, 1;
	setp.ne.s32 	%p23, %r662, 0;
	@%p23 bra 	$L__BB58_44;
$L__BB58_45:
	setp.lt.u32 	%p24, %r65, 768;
	@%p24 bra 	$L__BB58_47;
$L__BB58_46:
	mul.wide.s32 	%rd73, %r665, 4;
	add.s64 	%rd69, %rd16, %rd73;
	// begin inline asm
	ld.global.nc.u32 %r258, [%rd69];
	// end inline asm
	add.s32 	%r262, %r258, %r670;
	add.s64 	%rd70, %rd69, 1024;
	// begin inline asm
	ld.global.nc.u32 %r259, [%rd70];
	// end inline asm
	add.s32 	%r263, %r259, %r262;
	add.s64 	%rd71, %rd69, 2048;
	// begin inline asm
	ld.global.nc.u32 %r260, [%rd71];
	// end inline asm
	add.s32 	%r264, %r260, %r263;
	add.s64 	%rd72, %rd69, 3072;
	// begin inline asm
	ld.global.nc.u32 %r261, [%rd72];
	// end inline asm
	add.s32 	%r670, %r261, %r264;
	add.s32 	%r665, %r665, 1024;
	setp.lt.s32 	%p25, %r665, %r120;
	@%p25 bra 	$L__BB58_46;
$L__BB58_47:
	setp.lt.s32 	%p26, %r120, 256;
	@%p26 bra 	$L__BB58_52;
	// begin inline asm
	mov.u32 %r328, %laneid;
	// end inline asm
	mov.b32 	%r331, 1;
	mov.b32 	%r352, 31;
	mov.b32 	%r353, -1;
	// begin inline asm
	shfl.sync.down.b32 %r329, %r670, %r331, %r352, %r353;
	// end inline asm
	setp.gt.s32 	%p42, %r328, 30;
	selp.b32 	%r354, 0, %r329, %p42;
	add.s32 	%r335, %r354, %r670;
	mov.b32 	%r336, 2;
	// begin inline asm
	shfl.sync.down.b32 %r334, %r335, %r336, %r352, %r353;
	// end inline asm
	setp.gt.s32 	%p43, %r328, 29;
	selp.b32 	%r355, 0, %r334, %p43;
	add.s32 	%r340, %r335, %r355;
	mov.b32 	%r341, 4;
	// begin inline asm
	shfl.sync.down.b32 %r339, %r340, %r341, %r352, %r353;
	// end inline asm
	setp.gt.s32 	%p44, %r328, 27;
	selp.b32 	%r356, 0, %r339, %p44;
	add.s32 	%r345, %r340, %r356;
	mov.b32 	%r346, 8;
	// begin inline asm
	shfl.sync.down.b32 %r344, %r345, %r346, %r352, %r353;
	// end inline asm
	setp.gt.s32 	%p45, %r328, 23;
	selp.b32 	%r357, 0, %r344, %p45;
	add.s32 	%r350, %r345, %r357;
	mov.b32 	%r351, 16;
	// begin inline asm
	shfl.sync.down.b32 %r349, %r350, %r351, %r352, %r353;
	// end inline asm
	setp.gt.s32 	%p46, %r328, 15;
	selp.b32 	%r358, 0, %r349, %p46;
	add.s32 	%r686, %r350, %r358;
	setp.ne.s32 	%p47, %r328, 0;
	@%p47 bra 	$L__BB58_50;
	shr.u32 	%r359, %r60, 3;
	and.b32  	%r360, %r359, 124;
	mov.u32 	%r361, _ZZN3cub18CUB_300001_SM_10006detail6reduce28DeviceReduceSingleTileKernelINS2_10policy_hubIijN4cuda3std3__44plusIiEEE10Policy1000EPiSC_iS9_iiNS7_10__identityEEEvT0_T1_T2_T3_T4_T6_E12temp_storage;
	add.s32 	%r362, %r361, %r360;
	st.shared.u32 	[%r362+8], %r686;
$L__BB58_50:
	bar.sync 	0;
	setp.ne.s32 	%p48, %r60, 0;
	@%p48 bra 	$L__BB58_72;
	ld.shared.u32 	%r363, [_ZZN3cub18CUB_300001_SM_10006detail6reduce28DeviceReduceSingleTileKernelINS2_10policy_hubIijN4cuda3std3__44plusIiEEE10Policy1000EPiSC_iS9_iiNS7_10__identityEEEvT0_T1_T2_T3_T4_T6_E12temp_storage+12];
	add.s32 	%r364, %r363, %r686;
	ld.shared.u32 	%r365, [_ZZN3cub18CUB_300001_SM_10006detail6reduce28DeviceReduceSingleTileKernelINS2_10policy_hubIijN4cuda3std3__44plusIiEEE10Policy1000EPiSC_iS9_iiNS7_10__identityEEEvT0_T1_T2_T3_T4_T6_E12temp_storage+16];
	add.s32 	%r366, %r364, %r365;
	ld.shared.u32 	%r367, [_ZZN3cub18CUB_300001_SM_10006detail6reduce28DeviceReduceSingleTileKernelINS2_10policy_hubIijN4cuda3std3__44plusIiEEE10Policy1000EPiSC_iS9_iiNS7_10__identityEEEvT0_T1_T2_T3_T4_T6_E12temp_storage+20];
	add.s32 	%r368, %r366, %r367;
	ld.shared.u32 	%r369, [_ZZN3cub18CUB_300001_SM_10006detail6reduce28DeviceReduceSingleTileKernelINS2_10policy_hubIijN4cuda3std3__44plusIiEEE10Policy1000EPiSC_iS9_iiNS7_10__identityEEEvT0_T1_T2_T3_T4_T6_E12temp_storage+24];
	add.s32 	%r370, %r368, %r369;
	ld.shared.u32 	%r371, [_ZZN3cub18CUB_300001_SM_10006detail6reduce28DeviceReduceSingleTileKernelINS2_10policy_hubIijN4cuda3std3__44plusIiEEE10Policy1000EPiSC_iS9_iiNS7_10__identityEEEvT0_T1_T2_T3_T4_T6_E12temp_storage+28];
	add.s32 	%r372, %r370, %r371;
	ld.shared.u32 	%r373, [_ZZN3cub18CUB_300001_SM_10006detail6reduce28DeviceReduceSingleTileKernelINS2_10policy_hubIijN4cuda3std3__44plusIiEEE10Policy1000EPiSC_iS9_iiNS7_10__identityEEEvT0_T1_T2_T3_T4_T6_E12temp_storage+32];
	add.s32 	%r374, %r372, %r373;
	ld.shared.u32 	%r375, [_ZZN3cub18CUB_300001_SM_10006detail6reduce28DeviceReduceSingleTileKernelINS2_10policy_hubIijN4cuda3std3__44plusIiEEE10Policy1000EPiSC_iS9_iiNS7_10__identityEEEvT0_T1_T2_T3_T4_T6_E12temp_storage+36];
	add.s32 	%r686, %r374, %r375;
	bra.uni 	$L__BB58_72;
$L__BB58_52:
	// begin inline asm
	mov.u32 %r265, %laneid;
	// end inline asm
	and.b32  	%r291, %r60, 992;
	add.s32 	%r292, %r291, 32;
	setp.gt.s32 	%p27, %r292, %r120;
	not.b32 	%r293, %r291;
	add.s32 	%r294, %r120, %r293;
	selp.b32 	%r289, %r294, 31, %p27;
	mov.b32 	%r268, 1;
	mov.b32 	%r290, -1;
	// begin inline asm
	shfl.sync.down.b32 %r266, %r670, %r268, %r289, %r290;
	// end inline asm
	setp.lt.s32 	%p28, %r265, %r289;
	selp.b32 	%r295, %r266, 0, %p28;
	add.s32 	%r272, %r295, %r670;
	mov.b32 	%r273, 2;
	// begin inline asm
	shfl.sync.down.b32 %r271, %r272, %r273, %r289, %r290;
	// end inline asm
	add.s32 	%r296, %r265, 2;
	setp.gt.s32 	%p29, %r296, %r289;
	selp.b32 	%r297, 0, %r271, %p29;
	add.s32 	%r277, %r272, %r297;
	mov.b32 	%r278, 4;
	// begin inline asm
	shfl.sync.down.b32 %r276, %r277, %r278, %r289, %r290;
	// end inline asm
	add.s32 	%r298, %r265, 4;
	setp.gt.s32 	%p30, %r298, %r289;
	selp.b32 	%r299, 0, %r276, %p30;
	add.s32 	%r282, %r277, %r299;
	mov.b32 	%r283, 8;
	// begin inline asm
	shfl.sync.down.b32 %r281, %r282, %r283, %r289, %r290;
	// end inline asm
	add.s32 	%r300, %r265, 8;
	setp.gt.s32 	%p31, %r300, %r289;
	selp.b32 	%r301, 0, %r281, %p31;
	add.s32 	%r287, %r282, %r301;
	mov.b32 	%r288, 16;
	// begin inline asm
	shfl.sync.down.b32 %r286, %r287, %r288, %r289, %r290;
	// end inline asm
	add.s32 	%r302, %r265, 16;
	setp.gt.s32 	%p32, %r302, %r289;
	selp.b32 	%r303, 0, %r286, %p32;
	add.s32 	%r686, %r287, %r303;
	setp.ne.s32 	%p33, %r265, 0;
	@%p33 bra 	$L__BB58_54;
	shr.u32 	%r304, %r60, 3;
	and.b32  	%r305, %r304, 124;
	mov.u32 	%r306, _ZZN3cub18CUB_300001_SM_10006detail6reduce28DeviceReduceSingleTileKernelINS2_10policy_hubIijN4cuda3std3__44plusIiEEE10Policy1000EPiSC_iS9_iiNS7_10__identityEEEvT0_T1_T2_T3_T4_T6_E12temp_storage;
	add.s32 	%r307, %r306, %r305;
	st.shared.u32 	[%r307+8], %r686;
$L__BB58_54:
	bar.sync 	0;
	setp.ne.s32 	%p34, %r60, 0;
	@%p34 bra 	$L__BB58_72;
	setp.gt.s32 	%p35, %r120, 32;
	ld.shared.u32 	%r308, [_ZZN3cub18CUB_300001_SM_10006detail6reduce28DeviceReduceSingleTileKernelINS2_10policy_hubIijN4cuda3std3__44plusIiEEE10Policy1000EPiSC_iS9_iiNS7_10__identityEEEvT0_T1_T2_T3_T4_T6_E12temp_storage+12];
	selp.b32 	%r309, %r308, 0, %p35;
	add.s32 	%r310, %r309, %r686;
	setp.gt.s32 	%p36, %r120, 64;
	ld.shared.u32 	%r311, [_ZZN3cub18CUB_300001_SM_10006detail6reduce28DeviceReduceSingleTileKernelINS2_10policy_hubIijN4cuda3std3__44plusIiEEE10Policy1000EPiSC_iS9_iiNS7_10__identityEEEvT0_T1_T2_T3_T4_T6_E12temp_storage+16];
	selp.b32 	%r312, %r311, 0, %p36;
	add.s32 	%r313, %r310, %r312;
	setp.gt.s32 	%p37, %r120, 96;
	ld.shared.u32 	%r314, [_ZZN3cub18CUB_300001_SM_10006detail6reduce28DeviceReduceSingleTileKernelINS2_10policy_hubIijN4cuda3std3__44plusIiEEE10Policy1000EPiSC_iS9_iiNS7_10__identityEEEvT0_T1_T2_T3_T4_T6_E12temp_storage+20];
	selp.b32 	%r315, %r314, 0, %p37;
	add.s32 	%r316, %r313, %r315;
	setp.gt.s32 	%p38, %r120, 128;
	ld.shared.u32 	%r317, [_ZZN3cub18CUB_300001_SM_10006detail6reduce28DeviceReduceSingleTileKernelINS2_10policy_hubIijN4cuda3std3__44plusIiEEE10Policy1000EPiSC_iS9_iiNS7_10__identityEEEvT0_T1_T2_T3_T4_T6_E12temp_storage+24];
	selp.b32 	%r318, %r317, 0, %p38;
	add.s32 	%r319, %r316, %r318;
	setp.gt.s32 	%p39, %r120, 160;
	ld.shared.u32 	%r320, [_ZZN3cub18CUB_300001_SM_10006detail6reduce28DeviceReduceSingleTileKernelINS2_10policy_hubIijN4cuda3std3__44plusIiEEE10Policy1000EPiSC_iS9_iiNS7_10__identityEEEvT0_T1_T2_T3_T4_T6_E12temp_storage+28];
	selp.b32 	%r321, %r320, 0, %p39;
	add.s32 	%r322, %r319, %r321;
	setp.gt.s32 	%p40, %r120, 192;
	ld.shared.u32 	%r323, [_ZZN3cub18CUB_300001_SM_10006detail6reduce28DeviceReduceSingleTileKernelINS2_10policy_hubIijN4cuda3std3__44plusIiEEE10Policy1000EPiSC_iS9_iiNS7_10__identityEEEvT0_T1_T2_T3_T4_T6_E12temp_storage+32];
	selp.b32 	%r324, %r323, 0, %p40;
	add.s32 	%r325, %r322, %r324;
	setp.gt.s32 	%p41, %r120, 224;
	ld.shared.u32 	%r326, [_ZZN3cub18CUB_300001_SM_10006detail6reduce28DeviceReduceSingleTileKernelINS2_10policy_hubIijN4cuda3std3__44plusIiEEE10Policy1000EPiSC_iS9_iiNS7_10__identityEEEvT0_T1_T2_T3_T4_T6_E12temp_storage+36];
	selp.b32 	%r327, %r326, 0, %p41;
	add.s32 	%r686, %r325, %r327;
	bra.uni 	$L__BB58_72;
$L__BB58_56:
	mov.u32 	%r85, %tid.x;
	mul.wide.u32 	%rd35, %r85, 4;
	add.s64 	%rd19, %rd16, %rd35;
	// begin inline asm
	ld.global.nc.u32 %r122, [%rd19];
	// end inline asm
	add.s64 	%rd20, %rd19, 1024;
	// begin inline asm
	ld.global.nc.u32 %r123, [%rd20];
	// end inline asm
	add.s64 	%rd21, %rd19, 2048;
	// begin inline asm
	ld.global.nc.u32 %r124, [%rd21];
	// end inline asm
	add.s64 	%rd22, %rd19, 3072;
	// begin inline asm
	ld.global.nc.u32 %r125, [%rd22];
	// end inline asm
	add.s64 	%rd23, %rd19, 4096;
	// begin inline asm
	ld.global.nc.u32 %r126, [%rd23];
	// end inline asm
	add.s64 	%rd24, %rd19, 5120;
	// begin inline asm
	ld.global.nc.u32 %r127, [%rd24];
	// end inline asm
	add.s64 	%rd25, %rd19, 6144;
	// begin inline asm
	ld.global.nc.u32 %r128, [%rd25];
	// end inline asm
	add.s64 	%rd26, %rd19, 7168;
	// begin inline asm
	ld.global.nc.u32 %r129, [%rd26];
	// end inline asm
	add.s64 	%rd27, %rd19, 8192;
	// begin inline asm
	ld.global.nc.u32 %r130, [%rd27];
	// end inline asm
	add.s64 	%rd28, %rd19, 9216;
	// begin inline asm
	ld.global.nc.u32 %r131, [%rd28];
	// end inline asm
	add.s64 	%rd29, %rd19, 10240;
	// begin inline asm
	ld.global.nc.u32 %r132, [%rd29];
	// end inline asm
	add.s64 	%rd30, %rd19, 11264;
	// begin inline asm
	ld.global.nc.u32 %r133, [%rd30];
	// end inline asm
	add.s64 	%rd31, %rd19, 12288;
	// begin inline asm
	ld.global.nc.u32 %r134, [%rd31];
	// end inline asm
	add.s64 	%rd32, %rd19, 13312;
	// begin inline asm
	ld.global.nc.u32 %r135, [%rd32];
	// end inline asm
	add.s64 	%rd33, %rd19, 14336;
	// begin inline asm
	ld.global.nc.u32 %r136, [%rd33];
	// end inline asm
	add.s64 	%rd34, %rd19, 15360;
	// begin inline asm
	ld.global.nc.u32 %r137, [%rd34];
	// end inline asm
	add.s32 	%r139, %r123, %r122;
	add.s32 	%r140, %r124, %r139;
	add.s32 	%r141, %r125, %r140;
	add.s32 	%r142, %r126, %r141;
	add.s32 	%r143, %r127, %r142;
	add.s32 	%r144, %r128, %r143;
	add.s32 	%r145, %r129, %r144;
	add.s32 	%r146, %r130, %r145;
	add.s32 	%r147, %r131, %r146;
	add.s32 	%r148, %r132, %r147;
	add.s32 	%r149, %r133, %r148;
	add.s32 	%r150, %r134, %r149;
	add.s32 	%r151, %r135, %r150;
	add.s32 	%r152, %r136, %r151;
	add.s32 	%r685, %r137, %r152;
	setp.lt.u32 	%p4, %r120, 8192;
	mov.b32 	%r674, 4096;
	@%p4 bra 	$L__BB58_60;
	add.s32 	%r87, %r120, -4096;
	mov.b32 	%r674, 4096;
$L__BB58_58:
	mul.wide.s32 	%rd52, %r674, 4;
	add.s64 	%rd36, %rd19, %rd52;
	// begin inline asm
	ld.global.nc.u32 %r154, [%rd36];
	// end inline asm
	add.s64 	%rd37, %rd36, 1024;
	// begin inline asm
	ld.global.nc.u32 %r155, [%rd37];
	// end inline asm
	add.s64 	%rd38, %rd36, 2048;
	// begin inline asm
	ld.global.nc.u32 %r156, [%rd38];
	// end inline asm
	add.s64 	%rd39, %rd36, 3072;
	// begin inline asm
	ld.global.nc.u32 %r157, [%rd39];
	// end inline asm
	add.s64 	%rd40, %rd36, 4096;
	// begin inline asm
	ld.global.nc.u32 %r158, [%rd40];
	// end inline asm
	add.s64 	%rd41, %rd36, 5120;
	// begin inline asm
	ld.global.nc.u32 %r159, [%rd41];
	// end inline asm
	add.s64 	%rd42, %rd36, 6144;
	// begin inline asm
	ld.global.nc.u32 %r160, [%rd42];
	// end inline asm
	add.s64 	%rd43, %rd36, 7168;
	// begin inline asm
	ld.global.nc.u32 %r161, [%rd43];
	// end inline asm
	add.s64 	%rd44, %rd36, 8192;
	// begin inline asm
	ld.global.nc.u32 %r162, [%rd44];
	// end inline asm
	add.s64 	%rd45, %rd36, 9216;
	// begin inline asm
	ld.global.nc.u32 %r163, [%rd45];
	// end inline asm
	add.s64 	%rd46, %rd36, 10240;
	// begin inline asm
	ld.global.nc.u32 %r164, [%rd46];
	// end inline asm
	add.s64 	%rd47, %rd36, 11264;
	// begin inline asm
	ld.global.nc.u32 %r165, [%rd47];
	// end inline asm
	add.s64 	%rd48, %rd36, 12288;
	// begin inline asm
	ld.global.nc.u32 %r166, [%rd48];
	// end inline asm
	add.s64 	%rd49, %rd36, 13312;
	// begin inline asm
	ld.global.nc.u32 %r167, [%rd49];
	// end inline asm
	add.s64 	%rd50, %rd36, 14336;
	// begin inline asm
	ld.global.nc.u32 %r168, [%rd50];
	// end inline asm
	add.s64 	%rd51, %rd36, 15360;
	// begin inline asm
	ld.global.nc.u32 %r169, [%rd51];
	// end inline asm
	add.s32 	%r170, %r154, %r685;
	add.s32 	%r171, %r155, %r170;
	add.s32 	%r172, %r156, %r171;
	add.s32 	%r173, %r157, %r172;
	add.s32 	%r174, %r158, %r173;
	add.s32 	%r175, %r159, %r174;
	add.s32 	%r176, %r160, %r175;
	add.s32 	%r177, %r161, %r176;
	add.s32 	%r178, %r162, %r177;
	add.s32 	%r179, %r163, %r178;
	add.s32 	%r180, %r164, %r179;
	add.s32 	%r181, %r165, %r180;
	add.s32 	%r182, %r166, %r181;
	add.s32 	%r183, %r167, %r182;
	add.s32 	%r184, %r168, %r183;
	add.s32 	%r685, %r169, %r184;
	sub.s32 	%r185, %r120, %r674;
	setp.lt.s32 	%p5, %r185, 4096;
	@%p5 bra 	$L__BB58_68;
	add.s32 	%r674, %r674, 4096;
	setp.le.s32 	%p6, %r674, %r87;
	@%p6 bra 	$L__BB58_58;
$L__BB58_60:
	setp.le.s32 	%p7, %r120, %r674;
	@%p7 bra 	$L__BB58_68;
	sub.s32 	%r94, %r120, %r674;
	setp.ge.s32 	%p8, %r85, %r94;
	@%p8 bra 	$L__BB58_68;
	not.b32 	%r187, %r85;
	add.s32 	%r188, %r120, %r187;
	sub.s32 	%r95, %r188, %r674;
	and.b32  	%r189, %r95, 768;
	setp.eq.s32 	%p9, %r189, 768;
	mov.u32 	%r679, %r85;
	@%p9 bra 	$L__BB58_65;
	add.s32 	%r676, %r85, %r674;
	shr.u32 	%r190, %r95, 8;
	add.s32 	%r191, %r190, 1;
	and.b32  	%r192, %r191, 3;
	neg.s32 	%r675, %r192;
	mov.u32 	%r679, %r85;
$L__BB58_64:
	.pragma "nounroll";
	mul.wide.u32 	%rd54, %r676, 4;
	add.s64 	%rd53, %rd16, %rd54;
	// begin inline asm
	ld.global.nc.u32 %r193, [%rd53];
	// end inline asm
	add.s32 	%r685, %r193, %r685;
	add.s32 	%r679, %r679, 256;
	add.s32 	%r676, %r676, 256;
	add.s32 	%r675, %r675, 1;
	setp.ne.s32 	%p10, %r675, 0;
	@%p10 bra 	$L__BB58_64;
$L__BB58_65:
	setp.lt.u32 	%p11, %r95, 768;
	@%p11 bra 	$L__BB58_68;
	cvt.u64.u32 	%rd55, %r679;
	cvt.u64.u32 	%rd56, %r674;
	add.s64 	%rd57, %rd55, %rd56;
	shl.b64 	%rd58, %rd57, 2;
	add.s64 	%rd59, %rd58, %rd16;
	add.s64 	%rd124, %rd59, 2048;
	add.s32 	%r682, %r679, %r674;
$L__BB58_67:
	mul.wide.u32 	%rd64, %r682, 4;
	add.s64 	%rd60, %rd16, %rd64;
	// begin inline asm
	ld.global.nc.u32 %r194, [%rd60];
	// end inline asm
	add.s32 	%r198, %r194, %r685;
	add.s64 	%rd61, %rd124, -1024;
	// begin inline asm
	ld.global.nc.u32 %r195, [%rd61];
	// end inline asm
	add.s32 	%r199, %r195, %r198;
	// begin inline asm
	ld.global.nc.u32 %r196, [%rd124];
	// end inline asm
	add.s32 	%r200, %r196, %r199;
	add.s64 	%rd63, %rd124, 1024;
	// begin inline asm
	ld.global.nc.u32 %r197, [%rd63];
	// end inline asm
	add.s32 	%r685, %r197, %r200;
	add.s32 	%r679, %r679, 1024;
	add.s64 	%rd124, %rd124, 4096;
	add.s32 	%r682, %r682, 1024;
	setp.lt.s32 	%p12, %r679, %r94;
	@%p12 bra 	$L__BB58_67;
$L__BB58_68:
	// begin inline asm
	mov.u32 %r201, %laneid;
	// end inline asm
	mov.b32 	%r204, 1;
	mov.b32 	%r225, 31;
	mov.b32 	%r226, -1;
	// begin inline asm
	shfl.sync.down.b32 %r202, %r685, %r204, %r225, %r226;
	// end inline asm
	setp.gt.s32 	%p13, %r201, 30;
	selp.b32 	%r227, 0, %r202, %p13;
	add.s32 	%r208, %r227, %r685;
	mov.b32 	%r209, 2;
	// begin inline asm
	shfl.sync.down.b32 %r207, %r208, %r209, %r225, %r226;
	// end inline asm
	setp.gt.s32 	%p14, %r201, 29;
	selp.b32 	%r228, 0, %r207, %p14;
	add.s32 	%r213, %r208, %r228;
	mov.b32 	%r214, 4;
	// begin inline asm
	shfl.sync.down.b32 %r212, %r213, %r214, %r225, %r226;
	// end inline asm
	setp.gt.s32 	%p15, %r201, 27;
	selp.b32 	%r229, 0, %r212, %p15;
	add.s32 	%r218, %r213, %r229;
	mov.b32 	%r219, 8;
	// begin inline asm
	shfl.sync.down.b32 %r217, %r218, %r219, %r225, %r226;
	// end inline asm
	setp.gt.s32 	%p16, %r201, 23;
	selp.b32 	%r230, 0, %r217, %p16;
	add.s32 	%r223, %r218, %r230;
	mov.b32 	%r224, 16;
	// begin inline asm
	shfl.sync.down.b32 %r222, %r223, %r224, %r225, %r226;
	// end inline asm
	setp.gt.s32 	%p17, %r201, 15;
	selp.b32 	%r231, 0, %r222, %p17;
	add.s32 	%r686, %r223, %r231;
	setp.ne.s32 	%p18, %r201, 0;
	@%p18 bra 	$L__BB58_70;
	shr.u32 	%r232, %r85, 3;
	and.b32  	%r233, %r232, 124;
	mov.u32 	%r234, _ZZN3cub18CUB_300001_SM_10006detail6reduce28DeviceReduceSingleTileKernelINS2_10policy_hubIijN4cuda3std3__44plusIiEEE10Policy1000EPiSC_iS9_iiNS7_10__identityEEEvT0_T1_T2_T3_T4_T6_E12temp_storage;
	add.s32 	%r235, %r234, %r233;
	st.shared.u32 	[%r235+8], %r686;
$L__BB58_70:
	bar.sync 	0;
	setp.ne.s32 	%p19, %r85, 0;
	@%p19 bra 	$L__BB58_72;
	ld.shared.u32 	%r236, [_ZZN3cub18CUB_300001_SM_10006detail6reduce28DeviceReduceSingleTileKernelINS2_10policy_hubIijN4cuda3std3__44plusIiEEE10Policy1000EPiSC_iS9_iiNS7_10__identityEEEvT0_T1_T2_T3_T4_T6_E12temp_storage+12];
	add.s32 	%r237, %r236, %r686;
	ld.shared.u32 	%r238, [_ZZN3cub18CUB_300001_SM_10006detail6reduce28DeviceReduceSingleTileKernelINS2_10policy_hubIijN4cuda3std3__44plusIiEEE10Policy1000EPiSC_iS9_iiNS7_10__identityEEEvT0_T1_T2_T3_T4_T6_E12temp_storage+16];
	add.s32 	%r239, %r237, %r238;
	ld.shared.u32 	%r240, [_ZZN3cub18CUB_300001_SM_10006detail6reduce28DeviceReduceSingleTileKernelINS2_10policy_hubIijN4cuda3std3__44plusIiEEE10Policy1000EPiSC_iS9_iiNS7_10__identityEEEvT0_T1_T2_T3_T4_T6_E12temp_storage+20];
	add.s32 	%r241, %r239, %r240;
	ld.shared.u32 	%r242, [_ZZN3cub18CUB_300001_SM_10006detail6reduce28DeviceReduceSingleTileKernelINS2_10policy_hubIijN4cuda3std3__44plusIiEEE10Policy1000EPiSC_iS9_iiNS7_10__identityEEEvT0_T1_T2_T3_T4_T6_E12temp_storage+24];
	add.s32 	%r243, %r241, %r242;
	ld.shared.u32 	%r244, [_ZZN3cub18CUB_300001_SM_10006detail6reduce28DeviceReduceSingleTileKernelINS2_10policy_hubIijN4cuda3std3__44plusIiEEE10Policy1000EPiSC_iS9_iiNS7_10__identityEEEvT0_T1_T2_T3_T4_T6_E12temp_storage+28];
	add.s32 	%r245, %r243, %r244;
	ld.shared.u32 	%r246, [_ZZN3cub18CUB_300001_SM_10006detail6reduce28DeviceReduceSingleTileKernelINS2_10policy_hubIijN4cuda3std3__44plusIiEEE10Policy1000EPiSC_iS9_iiNS7_10__identityEEEvT0_T1_T2_T3_T4_T6_E12temp_storage+32];
	add.s32 	%r247, %r245, %r246;
	ld.shared.u32 	%r248, [_ZZN3cub18CUB_300001_SM_10006detail6reduce28DeviceReduceSingleTileKernelINS2_10policy_hubIijN4cuda3std3__44plusIiEEE10Policy1000EPiSC_iS9_iiNS7_10__identityEEEvT0_T1_T2_T3_T4_T6_E12temp_storage+36];
	add.s32 	%r686, %r247, %r248;
$L__BB58_72:
	mov.u32 	%r631, %tid.x;
	setp.ne.s32 	%p95, %r631, 0;
	@%p95 bra 	$L__BB58_74;
	add.s32 	%r632, %r686, %r121;
	st.global.u32 	[%rd1], %r632;
$L__BB58_74:
	ret;

}
	// .globl	_ZN3cub18CUB_300001_SM_10006detail6reduce28DeviceReduceSingleTileKernelINS2_10policy_hubIiyN4cuda3std3__44plusIiEEE10Policy1000EN6thrust24THRUST_300001_SM_1000_NS6detail15normal_iteratorINSD_10device_ptrIiEEEEPiyS9_iiNS7_10__identityEEEvT0_T1_T2_T3_T4_T6_
.visible .entry _ZN3cub18CUB_300001_SM_10006detail6reduce28DeviceReduceSingleTileKernelINS2_10policy_hubIiyN4cuda3std3__44plusIiEEE10Policy1000EN6thrust24THRUST_300001_SM_1000_NS6detail15normal_iteratorINSD_10device_ptrIiEEEEPiyS9_iiNS7_10__identityEEEvT0_T1_T2_T3_T4_T6_(
	.param .align 8 .b8 _ZN3cub18CUB_300001_SM_10006detail6reduce28DeviceReduceSingleTileKernelINS2_10policy_hubIiyN4cuda3std3__44plusIiEEE10Policy1000EN6thrust24THRUST_300001_SM_1000_NS6detail15normal_iteratorINSD_10device_ptrIiEEEEPiyS9_iiNS7_10__identityEEEvT0_T1_T2_T3_T4_T6__param_0[8],
	.param .u64 .ptr .align 1 _ZN3cub18CUB_300001_SM_10006detail6reduce28DeviceReduceSingleTileKernelINS2_10policy_hubIiyN4cuda3std3__44plusIiEEE10Policy1000EN6thrust24THRUST_300001_SM_1000_NS6detail15normal_iteratorINSD_10device_ptrIiEEEEPiyS9_iiNS7_10__identityEEEvT0_T1_T2_T3_T4_T6__param_1,
	.param .u64 _ZN3cub18CUB_300001_SM_10006detail6reduce28DeviceReduceSingleTileKernelINS2_10policy_hubIiyN4cuda3std3__44plusIiEEE10Policy1000EN6thrust24THRUST_300001_SM_1000_NS6detail15normal_iteratorINSD_10device_ptrIiEEEEPiyS9_iiNS7_10__identityEEEvT0_T1_T2_T3_T4_T6__param_2,
	.param .align 1 .b8 _ZN3cub18CUB_300001_SM_10006detail6reduce28DeviceReduceSingleTileKernelINS2_10policy_hubIiyN4cuda3std3__44plusIiEEE10Policy1000EN6thrust24THRUST_300001_SM_1000_NS6detail15normal_iteratorINSD_10device_ptrIiEEEEPiyS9_iiNS7_10__identityEEEvT0_T1_T2_T3_T4_T6__param_3[1],
	.param .u32 _ZN3cub18CUB_300001_SM_10006detail6reduce28DeviceReduceSingleTileKernelINS2_10policy_hubIiyN4cuda3std3__44plusIiEEE10Policy1000EN6thrust24THRUST_300001_SM_1000_NS6detail15normal_iteratorINSD_10device_ptrIiEEEEPiyS9_iiNS7_10__identityEEEvT0_T1_T2_T3_T4_T6__param_4,
	.param .align 1 .b8 _ZN3cub18CUB_300001_SM_10006detail6reduce28DeviceReduceSingleTileKernelINS2_10policy_hubIiyN4cuda3std3__44plusIiEEE10Policy1000EN6thrust24THRUST_300001_SM_1000_NS6detail15normal_iteratorINSD_10device_ptrIiEEEEPiyS9_iiNS7_10__identityEEEvT0_T1_T2_T3_T4_T6__param_5[1]
)
.maxntid 256
.minnctapersm 1
{
	.reg .pred 	%p<59>;
	.reg .b32 	%r<471>;
	.reg .b64 	%rd<56>;
	// demoted variable
	.shared .align 4 .b8 _ZZN3cub18CUB_300001_SM_10006detail6reduce28DeviceReduceSingleTileKernelINS2_10policy_hubIiyN4cuda3std3__44plusIiEEE10Policy1000EN6thrust24THRUST_300001_SM_1000_NS6detail15normal_iteratorINSD_10device_ptrIiEEEEPiyS9_iiNS7_10__identityEEEvT0_T1_T2_T3_T4_T6_E12temp_storage[44];
	ld.param.u64 	%rd18, [_ZN3cub18CUB_300001_SM_10006detail6reduce28DeviceReduceSingleTileKernelINS2_10policy_hubIiyN4cuda3std3__44plusIiEEE10Policy1000EN6thrust24THRUST_300001_SM_1000_NS6detail15normal_iteratorINSD_10device_ptrIiEEEEPiyS9_iiNS7_10__identityEEEvT0_T1_T2_T3_T4_T6__param_0];
	ld.param.u64 	%rd20, [_ZN3cub18CUB_300001_SM_10006detail6reduce28DeviceReduceSingleTileKernelINS2_10policy_hubIiyN4cuda3std3__44plusIiEEE10Policy1000EN6thrust24THRUST_300001_SM_1000_NS6detail15normal_iteratorINSD_10device_ptrIiEEEEPiyS9_iiNS7_10__identityEEEvT0_T1_T2_T3_T4_T6__param_1];
	ld.param.u64 	%rd19, [_ZN3cub18CUB_300001_SM_10006detail6reduce28DeviceReduceSingleTileKernelINS2_10policy_hubIiyN4cuda3std3__44plusIiEEE10Policy1000EN6thrust24THRUST_300001_SM_1000_NS6detail15normal_iteratorINSD_10device_ptrIiEEEEPiyS9_iiNS7_10__identityEEEvT0_T1_T2_T3_T4_T6__param_2];
	ld.param.u32 	%r81, [_ZN3cub18CUB_300001_SM_10006detail6reduce28DeviceReduceSingleTileKernelINS2_10policy_hubIiyN4cuda3std3__44plusIiEEE10Policy1000EN6thrust24THRUST_300001_SM_1000_NS6detail15normal_iteratorINSD_10device_ptrIiEEEEPiyS9_iiNS7_10__identityEEEvT0_T1_T2_T3_T4_T6__param_4];
	cvta.to.global.u64 	%rd1, %rd20;
	setp.ne.s64 	%p1, %rd19, 0;
	@%p1 bra 	$L__BB59_3;
	mov.u32 	%r434, %tid.x;
	setp.ne.s32 	%p58, %r434, 0;
	@%p58 bra 	$L__BB59_51;
	st.global.u32 	[%rd1], %r81;
	bra.uni 	$L__BB59_51;
$L__BB59_3:
	cvta.to.global.u64 	%rd2, %rd18;
	setp.gt.u64 	%p2, %rd19, 4095;
	@%p2 bra 	$L__BB59_28;
	cvt.u32.u64 	%r1, %rd19;
	mov.u32 	%r2, %tid.x;
	setp.ge.u32 	%p24, %r2, %r1;
	mov.b32 	%r452, 0;
	mov.u32 	%r441, %r2;
	@%p24 bra 	$L__BB59_6;
	mul.wide.u32 	%rd41, %r2, 4;
	add.s64 	%rd42, %rd2, %rd41;
	ld.global.u32 	%r452, [%rd42];
	add.s32 	%r441, %r2, 256;
$L__BB59_6:
	setp.ge.u32 	%p25, %r441, %r1;
	@%p25 bra 	$L__BB59_19;
	not.b32 	%r261, %r441;
	add.s32 	%r262, %r261, %r1;
	shr.u32 	%r263, %r262, 8;
	add.s32 	%r7, %r263, 1;
	and.b32  	%r8, %r7, 15;
	setp.lt.u32 	%p26, %r262, 3840;
	@%p26 bra 	$L__BB59_10;
	and.b32  	%r264, %r7, 33554416;
	neg.s32 	%r437, %r264;
	mul.wide.u32 	%rd43, %r441, 4;
	add.s64 	%rd44, %rd43, %rd2;
	add.s64 	%rd51, %rd44, 8192;
$L__BB59_9:
	.pragma "nounroll";
	ld.global.u32 	%r265, [%rd51+-8192];
	add.s32 	%r266, %r265, %r452;
	ld.global.u32 	%r267, [%rd51+-7168];
	add.s32 	%r268, %r267, %r266;
	ld.global.u32 	%r269, [%rd51+-6144];
	add.s32 	%r270, %r269, %r268;
	ld.global.u32 	%r271, [%rd51+-5120];
	add.s32 	%r272, %r271, %r270;
	ld.global.u32 	%r273, [%rd51+-4096];
	add.s32 	%r274, %r273, %r272;
	ld.global.u32 	%r275, [%rd51+-3072];
	add.s32 	%r276, %r275, %r274;
	ld.global.u32 	%r277, [%rd51+-2048];
	add.s32 	%r278, %r277, %r276;
	ld.global.u32 	%r279, [%rd51+-1024];
	add.s32 	%r280, %r279, %r278;
	ld.global.u32 	%r281, [%rd51];
	add.s32 	%r282, %r281, %r280;
	ld.global.u32 	%r283, [%rd51+1024];
	add.s32 	%r284, %r283, %r282;
	ld.global.u32 	%r285, [%rd51+2048];
	add.s32 	%r286, %r285, %r284;
	ld.global.u32 	%r287, [%rd51+3072];
	add.s32 	%r288, %r287, %r286;
	ld.global.u32 	%r289, [%rd51+4096];
	add.s32 	%r290, %r289, %r288;
	ld.global.u32 	%r291, [%rd51+5120];
	add.s32 	%r292, %r291, %r290;
	ld.global.u32 	%r293, [%rd51+6144];
	add.s32 	%r294, %r293, %r292;
	ld.global.u32 	%r295, [%rd51+7168];
	add.s32 	%r452, %r295, %r294;
	add.s32 	%r441, %r441, 4096;
	add.s32 	%r437, %r437, 16;
	add.s64 	%rd51, %rd51, 16384;
	setp.ne.s32 	%p27, %r437, 0;
	@%p27 bra 	$L__BB59_9;
$L__BB59_10:
	setp.eq.s32 	%p28, %r8, 0;
	@%p28 bra 	$L__BB59_19;
	and.b32  	%r19, %r7, 7;
	setp.lt.u32 	%p29, %r8, 8;
	@%p29 bra 	$L__BB59_13;
	mul.wide.s32 	%rd45, %r441, 4;
	add.s64 	%rd46, %rd2, %rd45;
	ld.global.u32 	%r297, [%rd46];
	add.s32 	%r298, %r297, %r452;
	ld.global.u32 	%r299, [%rd46+1024];
	add.s32 	%r300, %r299, %r298;
	ld.global.u32 	%r301, [%rd46+2048];
	add.s32 	%r302, %r301, %r300;
	ld.global.u32 	%r303, [%rd46+3072];
	add.s32 	%r304, %r303, %r302;
	ld.global.u32 	%r305, [%rd46+4096];
	add.s32 	%r306, %r305, %r304;
	ld.global.u32 	%r307, [%rd46+5120];
	add.s32 	%r308, %r307, %r306;
	ld.global.u32 	%r309, [%rd46+6144];
	add.s32 	%r310, %r309, %r308;
	ld.global.u32 	%r311, [%rd46+7168];
	add.s32 	%r452, %r311, %r310;
	add.s32 	%r441, %r441, 2048;
$L__BB59_13:
	setp.eq.s32 	%p30, %r19, 0;
	@%p30 bra 	$L__BB59_19;
	and.b32  	%r25, %r7, 3;
	setp.lt.u32 	%p31, %r19, 4;
	@%p31 bra 	$L__BB59_16;
	mul.wide.s32 	%rd47, %r441, 4;
	add.s64 	%rd48, %rd2, %rd47;
	ld.global.u32 	%r313, [%rd48];
	add.s32 	%r314, %r313, %r452;
	ld.global.u32 	%r315, [%rd48+1024];
	add.s32 	%r316, %r315, %r314;
	ld.global.u32 	%r317, [%rd48+2048];
	add.s32 	%r318, %r317, %r316;
	ld.global.u32 	%r319, [%rd48+3072];
	add.s32 	%r452, %r319, %r318;
	add.s32 	%r441, %r441, 1024;
$L__BB59_16:
	setp.eq.s32 	%p32, %r25, 0;
	@%p32 bra 	$L__BB59_19;
	neg.s32 	%r449, %r25;
$L__BB59_18:
	.pragma "nounroll";
	mul.wide.s32 	%rd49, %r441, 4;
	add.s64 	%rd50, %rd2, %rd49;
	ld.global.u32 	%r320, [%rd50];
	add.s32 	%r452, %r320, %r452;
	add.s32 	%r441, %r441, 256;
	add.s32 	%r449, %r449, 1;
	setp.ne.s32 	%p33, %r449, 0;
	@%p33 bra 	$L__BB59_18;
$L__BB59_19:
	setp.lt.u64 	%p34, %rd19, 256;
	@%p34 bra 	$L__BB59_24;
	// begin inline asm
	mov.u32 %r384, %laneid;
	// end inline asm
	mov.b32 	%r387, 1;
	mov.b32 	%r408, 31;
	mov.b32 	%r409, -1;
	// begin inline asm
	shfl.sync.down.b32 %r385, %r452, %r387, %r408, %r409;
	// end inline asm
	setp.gt.s32 	%p50, %r384, 30;
	selp.b32 	%r410, 0, %r385, %p50;
	add.s32 	%r391, %r410, %r452;
	mov.b32 	%r392, 2;
	// begin inline asm
	shfl.sync.down.b32 %r390, %r391, %r392, %r408, %r409;
	// end inline asm
	setp.gt.s32 	%p51, %r384, 29;
	selp.b32 	%r411, 0, %r390, %p51;
	add.s32 	%r396, %r391, %r411;
	mov.b32 	%r397, 4;
	// begin inline asm
	shfl.sync.down.b32 %r395, %r396, %r397, %r408, %r409;
	// end inline asm
	setp.gt.s32 	%p52, %r384, 27;
	selp.b32 	%r412, 0, %r395, %p52;
	add.s32 	%r401, %r396, %r412;
	mov.b32 	%r402, 8;
	// begin inline asm
	shfl.sync.down.b32 %r400, %r401, %r402, %r408, %r409;
	// end inline asm
	setp.gt.s32 	%p53, %r384, 23;
	selp.b32 	%r413, 0, %r400, %p53;
	add.s32 	%r406, %r401, %r413;
	mov.b32 	%r407, 16;
	// begin inline asm
	shfl.sync.down.b32 %r405, %r406, %r407, %r408, %r409;
	// end inline asm
	setp.gt.s32 	%p54, %r384, 15;
	selp.b32 	%r414, 0, %r405, %p54;
	add.s32 	%r470, %r406, %r414;
	setp.ne.s32 	%p55, %r384, 0;
	@%p55 bra 	$L__BB59_22;
	shr.u32 	%r415, %r2, 3;
	and.b32  	%r416, %r415, 124;
	mov.u32 	%r417, _ZZN3cub18CUB_300001_SM_10006detail6reduce28DeviceReduceSingleTileKernelINS2_10policy_hubIiyN4cuda3std3__44plusIiEEE10Policy1000EN6thrust24THRUST_300001_SM_1000_NS6detail15normal_iteratorINSD_10device_ptrIiEEEEPiyS9_iiNS7_10__identityEEEvT0_T1_T2_T3_T4_T6_E12temp_storage;
	add.s32 	%r418, %r417, %r416;
	st.shared.u32 	[%r418+8], %r470;
$L__BB59_22:
	bar.sync 	0;
	setp.ne.s32 	%p56, %r2, 0;
	@%p56 bra 	$L__BB59_49;
	ld.shared.u32 	%r419, [_ZZN3cub18CUB_300001_SM_10006detail6reduce28DeviceReduceSingleTileKernelINS2_10policy_hubIiyN4cuda3std3__44plusIiEEE10Policy1000EN6thrust24THRUST_300001_SM_1000_NS6detail15normal_iteratorINSD_10device_ptrIiEEEEPiyS9_iiNS7_10__identityEEEvT0_T1_T2_T3_T4_T6_E12temp_storage+12];
	add.s32 	%r420, %r419, %r470;
	ld.shared.u32 	%r421, [_ZZN3cub18CUB_300001_SM_10006detail6reduce28DeviceReduceSingleTileKernelINS2_10policy_hubIiyN4cuda3std3__44plusIiEEE10Policy1000EN6thrust24THRUST_300001_SM_1000_NS6detail15normal_iteratorINSD_10device_ptrIiEEEEPiyS9_iiNS7_10__identityEEEvT0_T1_T2_T3_T4_T6_E12temp_storage+16];
	add.s32 	%r422, %r420, %r421;
	ld.shared.u32 	%r423, [_ZZN3cub18CUB_300001_SM_10006detail6reduce28DeviceReduceSingleTileKernelINS2_10policy_hubIiyN4cuda3std3__44plusIiEEE10Policy1000EN6thrust24THRUST_300001_SM_1000_NS6detail15normal_iteratorINSD_10device_ptrIiEEEEPiyS9_iiNS7_10__identityEEEvT0_T1_T2_T3_T4_T6_E12temp_storage+20];
	add.s32 	%r424, %r422, %r423;
	ld.shared.u32 	%r425, [_ZZN3cub18CUB_300001_SM_10006detail6reduce28DeviceReduceSingleTileKernelINS2_10policy_hubIiyN4cuda3std3__44plusIiEEE10Policy1000EN6thrust24THRUST_300001_SM_1000_NS6detail15normal_iteratorINSD_10device_ptrIiEEEEPiyS9_iiNS7_10__identityEEEvT0_T1_T2_T3_T4_T6_E12temp_storage+24];
	add.s32 	%r426, %r424, %r425;
	ld.shared.u32 	%r427, [_ZZN3cub18CUB_300001_SM_10006detail6reduce28DeviceReduceSingleTileKernelINS2_10policy_hubIiyN4cuda3std3__44plusIiEEE10Policy1000EN6thrust24THRUST_300001_SM_1000_NS6detail15normal_iteratorINSD_10device_ptrIiEEEEPiyS9_iiNS7_10__identityEEEvT0_T1_T2_T3_T4_T6_E12temp_storage+28];
	add.s32 	%r428, %r426, %r427;
	ld.shared.u32 	%r429, [_ZZN3cub18CUB_300001_SM_10006detail6reduce28DeviceReduceSingleTileKernelINS2_10policy_hubIiyN4cuda3std3__44plusIiEEE10Policy1000EN6thrust24THRUST_300001_SM_1000_NS6detail15normal_iteratorINSD_10device_ptrIiEEEEPiyS9_iiNS7_10__identityEEEvT0_T1_T2_T3_T4_T6_E12temp_storage+32];
	add.s32 	%r430, %r428, %r429;
	ld.shared.u32 	%r431, [_ZZN3cub18CUB_300001_SM_10006detail6reduce28DeviceReduceSingleTileKernelINS2_10policy_hubIiyN4cuda3std3__44plusIiEEE10Policy1000EN6thrust24THRUST_300001_SM_1000_NS6detail15normal_iteratorINSD_10device_ptrIiEEEEPiyS9_iiNS7_10__identityEEEvT0_T1_T2_T3_T4_T6_E12temp_storage+36];
	add.s32 	%r470, %r430, %r431;
	bra.uni 	$L__BB59_49;
$L__BB59_24:
	// begin inline asm
	mov.u32 %r321, %laneid;
	// end inline asm
	and.b32  	%r347, %r2, 992;
	add.s32 	%r348, %r347, 32;
	setp.gt.u32 	%p35, %r348, %r1;
	not.b32 	%r349, %r347;
	add.s32 	%r350, %r1, %r349;
	selp.b32 	%r345, %r350, 31, %p35;
	mov.b32 	%r324, 1;
	mov.b32 	%r346, -1;
	// begin inline asm
	shfl.sync.down.b32 %r322, %r452, %r324, %r345, %r346;
	// end inline asm
	setp.lt.s32 	%p36, %r321, %r345;
	selp.b32 	%r351, %r322, 0, %p36;
	add.s32 	%r328, %r351, %r452;
	mov.b32 	%r329, 2;
	// begin inline asm
	shfl.sync.down.b32 %r327, %r328, %r329, %r345, %r346;
	// end inline asm
	add.s32 	%r352, %r321, 2;
	setp.gt.s32 	%p37, %r352, %r345;
	selp.b32 	%r353, 0, %r327, %p37;
	add.s32 	%r333, %r328, %r353;
	mov.b32 	%r334, 4;
	// begin inline asm
	shfl.sync.down.b32 %r332, %r333, %r334, %r345, %r346;
	// end inline asm
	add.s32 	%r354, %r321, 4;
	setp.gt.s32 	%p38, %r354, %r345;
	selp.b32 	%r355, 0, %r332, %p38;
	add.s32 	%r338, %r333, %r355;
	mov.b32 	%r339, 8;
	// begin inline asm
	shfl.sync.down.b32 %r337, %r338, %r339, %r345, %r346;
	// end inline asm
	add.s32 	%r356, %r321, 8;
	setp.gt.s32 	%p39, %r356, %r345;
	selp.b32 	%r357, 0, %r337, %p39;
	add.s32 	%r343, %r338, %r357;
	mov.b32 	%r344, 16;
	// begin inline asm
	shfl.sync.down.b32 %r342, %r343, %r344, %r345, %r346;
	// end inline asm
	add.s32 	%r358, %r321, 16;
	setp.gt.s32 	%p40, %r358, %r345;
	selp.b32 	%r359, 0, %r342, %p40;
	add.s32 	%r470, %r343, %r359;
	setp.ne.s32 	%p41, %r321, 0;
	@%p41 bra 	$L__BB59_26;
	shr.u32 	%r360, %r2, 3;
	and.b32  	%r361, %r360, 124;
	mov.u32 	%r362, _ZZN3cub18CUB_300001_SM_10006detail6reduce28DeviceReduceSingleTileKernelINS2_10policy_hubIiyN4cuda3std3__44plusIiEEE10Policy1000EN6thrust24THRUST_300001_SM_1000_NS6detail15normal_iteratorINSD_10device_ptrIiEEEEPiyS9_iiNS7_10__identityEEEvT0_T1_T2_T3_T4_T6_E12temp_storage;
	add.s32 	%r363, %r362, %r361;
	st.shared.u32 	[%r363+8], %r470;
$L__BB59_26:
	bar.sync 	0;
	setp.ne.s32 	%p42, %r2, 0;
	@%p42 bra 	$L__BB59_49;
	setp.gt.u64 	%p43, %rd19, 32;
	ld.shared.u32 	%r364, [_ZZN3cub18CUB_300001_SM_10006detail6reduce28DeviceReduceSingleTileKernelINS2_10policy_hubIiyN4cuda3std3__44plusIiEEE10Policy1000EN6thrust24THRUST_300001_SM_1000_NS6detail15normal_iteratorINSD_10device_ptrIiEEEEPiyS9_iiNS7_10__identityEEEvT0_T1_T2_T3_T4_T6_E12temp_storage+12];
	selp.b32 	%r365, %r364, 0, %p43;
	add.s32 	%r366, %r365, %r470;
	setp.gt.u64 	%p44, %rd19, 64;
	ld.shared.u32 	%r367, [_ZZN3cub18CUB_300001_SM_10006detail6reduce28DeviceReduceSingleTileKernelINS2_10policy_hubIiyN4cuda3std3__44plusIiEEE10Policy1000EN6thrust24THRUST_300001_SM_1000_NS6detail15normal_iteratorINSD_10device_ptrIiEEEEPiyS9_iiNS7_10__identityEEEvT0_T1_T2_T3_T4_T6_E12temp_storage+16];
	selp.b32 	%r368, %r367, 0, %p44;
	add.s32 	%r369, %r366, %r368;
	setp.gt.u64 	%p45, %rd19, 96;
	ld.shared.u32 	%r370, [_ZZN3cub18CUB_300001_SM_10006detail6reduce28DeviceReduceSingleTileKernelINS2_10policy_hubIiyN4cuda3std3__44plusIiEEE10Policy1000EN6thrust24THRUST_300001_SM_1000_NS6detail15normal_iteratorINSD_10device_ptrIiEEEEPiyS9_iiNS7_10__identityEEEvT0_T1_T2_T3_T4_T6_E12temp_storage+20];
	selp.b32 	%r371, %r370, 0, %p45;
	add.s32 	%r372, %r369, %r371;
	setp.gt.u64 	%p46, %rd19, 128;
	ld.shared.u32 	%r373, [_ZZN3cub18CUB_300001_SM_10006detail6reduce28DeviceReduceSingleTileKernelINS2_10policy_hubIiyN4cuda3std3__44plusIiEEE10Policy1000EN6thrust24THRUST_300001_SM_1000_NS6detail15normal_iteratorINSD_10device_ptrIiEEEEPiyS9_iiNS7_10__identityEEEvT0_T1_T2_T3_T4_T6_E12temp_storage+24];
	selp.b32 	%r374, %r373, 0, %p46;
	add.s32 	%r375, %r372, %r374;
	setp.gt.u64 	%p47, %rd19, 160;
	ld.shared.u32 	%r376, [_ZZN3cub18CUB_300001_SM_10006detail6reduce28DeviceReduceSingleTileKernelINS2_10policy_hubIiyN4cuda3std3__44plusIiEEE10Policy1000EN6thrust24THRUST_300001_SM_1000_NS6detail15normal_iteratorINSD_10device_ptrIiEEEEPiyS9_iiNS7_10__identityEEEvT0_T1_T2_T3_T4_T6_E12temp_storage+28];
	selp.b32 	%r377, %r376, 0, %p47;
	add.s32 	%r378, %r375, %r377;
	setp.gt.u64 	%p48, %rd19, 192;
	ld.shared.u32 	%r379, [_ZZN3cub18CUB_300001_SM_10006detail6reduce28DeviceReduceSingleTileKernelINS2_10policy_hubIiyN4cuda3std3__44plusIiEEE10Policy1000EN6thrust24THRUST_300001_SM_1000_NS6detail15normal_iteratorINSD_10device_ptrIiEEEEPiyS9_iiNS7_10__identityEEEvT0_T1_T2_T3_T4_T6_E12temp_storage+32];
	selp.b32 	%r380, %r379, 0, %p48;
	add.s32 	%r381, %r378, %r380;
	setp.gt.u64 	%p49, %rd19, 224;
	ld.shared.u32 	%r382, [_ZZN3cub18CUB_300001_SM_10006detail6reduce28DeviceReduceSingleTileKernelINS2_10policy_hubIiyN4cuda3std3__44plusIiEEE10Policy1000EN6thrust24THRUST_300001_SM_1000_NS6detail15normal_iteratorINSD_10device_ptrIiEEEEPiyS9_iiNS7_10__identityEEEvT0_T1_T2_T3_T4_T6_E12temp_storage+36];
	selp.b32 	%r383, %r382, 0, %p49;
	add.s32 	%r470, %r381, %r383;
	bra.uni 	$L__BB59_49;
$L__BB59_28:
	mov.u32 	%r43, %tid.x;
	cvt.u64.u32 	%rd6, %r43;
	mul.wide.u32 	%rd22, %r43, 4;
	add.s64 	%rd7, %rd2, %rd22;
	ld.global.u32 	%r82, [%rd7];
	ld.global.u32 	%r83, [%rd7+1024];
	ld.global.u32 	%r84, [%rd7+2048];
	ld.global.u32 	%r85, [%rd7+3072];
	ld.global.u32 	%r86, [%rd7+4096];
	ld.global.u32 	%r87, [%rd7+5120];
	ld.global.u32 	%r88, [%rd7+6144];
	ld.global.u32 	%r89, [%rd7+7168];
	ld.global.u32 	%r90, [%rd7+8192];
	ld.global.u32 	%r91, [%rd7+9216];
	ld.global.u32 	%r92, [%rd7+10240];
	ld.global.u32 	%r93, [%rd7+11264];
	ld.global.u32 	%r94, [%rd7+12288];
	ld.global.u32 	%r95, [%rd7+13312];
	ld.global.u32 	%r96, [%rd7+14336];
	ld.global.u32 	%r97, [%rd7+15360];
	add.s32 	%r98, %r83, %r82;
	add.s32 	%r99, %r84, %r98;
	add.s32 	%r100, %r85, %r99;
	add.s32 	%r101, %r86, %r100;
	add.s32 	%r102, %r87, %r101;
	add.s32 	%r103, %r88, %r102;
	add.s32 	%r104, %r89, %r103;
	add.s32 	%r105, %r90, %r104;
	add.s32 	%r106, %r91, %r105;
	add.s32 	%r107, %r92, %r106;
	add.s32 	%r108, %r93, %r107;
	add.s32 	%r109, %r94, %r108;
	add.s32 	%r110, %r95, %r109;
	add.s32 	%r111, %r96, %r110;
	add.s32 	%r469, %r97, %r111;
	add.s64 	%rd8, %rd19, -4096;
	setp.lt.u64 	%p3, %rd8, 4096;
	mov.b64 	%rd53, 4096;
	@%p3 bra 	$L__BB59_32;
	mov.b64 	%rd53, 4096;
$L__BB59_30:
	shl.b64 	%rd24, %rd53, 2;
	add.s64 	%rd25, %rd7, %rd24;
	ld.global.u32 	%r112, [%rd25];
	ld.global.u32 	%r113, [%rd25+1024];
	ld.global.u32 	%r114, [%rd25+2048];
	ld.global.u32 	%r115, [%rd25+3072];
	ld.global.u32 	%r116, [%rd25+4096];
	ld.global.u32 	%r117, [%rd25+5120];
	ld.global.u32 	%r118, [%rd25+6144];
	ld.global.u32 	%r119, [%rd25+7168];
	ld.global.u32 	%r120, [%rd25+8192];
	ld.global.u32 	%r121, [%rd25+9216];
	ld.global.u32 	%r122, [%rd25+10240];
	ld.global.u32 	%r123, [%rd25+11264];
	ld.global.u32 	%r124, [%rd25+12288];
	ld.global.u32 	%r125, [%rd25+13312];
	ld.global.u32 	%r126, [%rd25+14336];
	ld.global.u32 	%r127, [%rd25+15360];
	add.s32 	%r128, %r112, %r469;
	add.s32 	%r129, %r113, %r128;
	add.s32 	%r130, %r114, %r129;
	add.s32 	%r131, %r115, %r130;
	add.s32 	%r132, %r116, %r131;
	add.s32 	%r133, %r117, %r132;
	add.s32 	%r134, %r118, %r133;
	add.s32 	%r135, %r119, %r134;
	add.s32 	%r136, %r120, %r135;
	add.s32 	%r137, %r121, %r136;
	add.s32 	%r138, %r122, %r137;
	add.s32 	%r139, %r123, %r138;
	add.s32 	%r140, %r124, %r139;
	add.s32 	%r141, %r125, %r140;
	add.s32 	%r142, %r126, %r141;
	add.s32 	%r469, %r127, %r142;
	sub.s64 	%rd26, %rd19, %rd53;
	setp.lt.u64 	%p4, %rd26, 4096;
	@%p4 bra 	$L__BB59_45;
	add.s64 	%rd53, %rd53, 4096;
	setp.le.u64 	%p5, %rd53, %rd8;
	@%p5 bra 	$L__BB59_30;
$L__BB59_32:
	setp.le.u64 	%p6, %rd19, %rd53;
	cvt.u32.u64 	%r143, %rd53;
	cvt.u32.u64 	%r144, %rd19;
	sub.s32 	%r145, %r144, %r143;
	setp.ge.s32 	%p7, %r43, %r145;
	or.pred  	%p8, %p6, %p7;
	@%p8 bra 	$L__BB59_45;
	not.b32 	%r149, %r43;
	add.s32 	%r150, %r149, %r144;
	sub.s32 	%r152, %r150, %r143;
	shr.u32 	%r153, %r152, 8;
	add.s32 	%r48, %r153, 1;
	and.b32  	%r49, %r48, 15;
	setp.lt.u32 	%p9, %r152, 3840;
	mov.u32 	%r459, %r43;
	@%p9 bra 	$L__BB59_36;
	and.b32  	%r154, %r48, 33554416;
	neg.s32 	%r455, %r154;
	add.s64 	%rd27, %rd53, %rd6;
	shl.b64 	%rd28, %rd27, 2;
	add.s64 	%rd29, %rd28, %rd2;
	add.s64 	%rd54, %rd29, 8192;
	mov.u32 	%r459, %r43;
$L__BB59_35:
	.pragma "nounroll";
	ld.global.u32 	%r155, [%rd54+-8192];
	add.s32 	%r156, %r155, %r469;
	ld.global.u32 	%r157, [%rd54+-7168];
	add.s32 	%r158, %r157, %r156;
	ld.global.u32 	%r159, [%rd54+-6144];
	add.s32 	%r160, %r159, %r158;
	ld.global.u32 	%r161, [%rd54+-5120];
	add.s32 	%r162, %r161, %r160;
	ld.global.u32 	%r163, [%rd54+-4096];
	add.s32 	%r164, %r163, %r162;
	ld.global.u32 	%r165, [%rd54+-3072];
	add.s32 	%r166, %r165, %r164;
	ld.global.u32 	%r167, [%rd54+-2048];
	add.s32 	%r168, %r167, %r166;
	ld.global.u32 	%r169, [%rd54+-1024];
	add.s32 	%r170, %r169, %r168;
	ld.global.u32 	%r171, [%rd54];
	add.s32 	%r172, %r171, %r170;
	ld.global.u32 	%r173, [%rd54+1024];
	add.s32 	%r174, %r173, %r172;
	ld.global.u32 	%r175, [%rd54+2048];
	add.s32 	%r176, %r175, %r174;
	ld.global.u32 	%r177, [%rd54+3072];
	add.s32 	%r178, %r177, %r176;
	ld.global.u32 	%r179, [%rd54+4096];
	add.s32 	%r180, %r179, %r178;
	ld.global.u32 	%r181, [%rd54+5120];
	add.s32 	%r182, %r181, %r180;
	ld.global.u32 	%r183, [%rd54+6144];
	add.s32 	%r184, %r183, %r182;
	ld.global.u32 	%r185, [%rd54+7168];
	add.s32 	%r469, %r185, %r184;
	add.s32 	%r459, %r459, 4096;
	add.s32 	%r455, %r455, 16;
	add.s64 	%rd54, %rd54, 16384;
	setp.ne.s32 	%p10, %r455, 0;
	@%p10 bra 	$L__BB59_35;
$L__BB59_36:
	setp.eq.s32 	%p11, %r49, 0;
	@%p11 bra 	$L__BB59_45;
	and.b32  	%r60, %r48, 7;
	setp.lt.u32 	%p12, %r49, 8;
	@%p12 bra 	$L__BB59_39;
	cvt.u64.u32 	%rd30, %r459;
	add.s64 	%rd31, %rd53, %rd30;
	shl.b64 	%rd32, %rd31, 2;
	add.s64 	%rd33, %rd2, %rd32;
	ld.global.u32 	%r187, [%rd33];
	add.s32 	%r188, %r187, %r469;
	ld.global.u32 	%r189, [%rd33+1024];
	add.s32 	%r190, %r189, %r188;
	ld.global.u32 	%r191, [%rd33+2048];
	add.s32 	%r192, %r191, %r190;
	ld.global.u32 	%r193, [%rd33+3072];
	add.s32 	%r194, %r193, %r192;
	ld.global.u32 	%r195, [%rd33+4096];
	add.s32 	%r196, %r195, %r194;
	ld.global.u32 	%r197, [%rd33+5120];
	add.s32 	%r198, %r197, %r196;
	ld.global.u32 	%r199, [%rd33+6144];
	add.s32 	%r200, %r199, %r198;
	ld.global.u32 	%r201, [%rd33+7168];
	add.s32 	%r469, %r201, %r200;
	add.s32 	%r459, %r459, 2048;
$L__BB59_39:
	setp.eq.s32 	%p13, %r60, 0;
	@%p13 bra 	$L__BB59_45;
	and.b32  	%r66, %r48, 3;
	setp.lt.u32 	%p14, %r60, 4;
	@%p14 bra 	$L__BB59_42;
	cvt.u64.u32 	%rd34, %r459;
	add.s64 	%rd35, %rd53, %rd34;
	shl.b64 	%rd36, %rd35, 2;
	add.s64 	%rd37, %rd2, %rd36;
	ld.global.u32 	%r203, [%rd37];
	add.s32 	%r204, %r203, %r469;
	ld.global.u32 	%r205, [%rd37+1024];
	add.s32 	%r206, %r205, %r204;
	ld.global.u32 	%r207, [%rd37+2048];
	add.s32 	%r208, %r207, %r206;
	ld.global.u32 	%r209, [%rd37+3072];
	add.s32 	%r469, %r209, %r208;
	add.s32 	%r459, %r459, 1024;
$L__BB59_42:
	setp.eq.s32 	%p15, %r66, 0;
	@%p15 bra 	$L__BB59_45;
	cvt.u64.u32 	%rd38, %r459;
	add.s64 	%rd39, %rd53, %rd38;
	shl.b64 	%rd40, %rd39, 2;
	add.s64 	%rd55, %rd2, %rd40;
	neg.s32 	%r467, %r66;
$L__BB59_44:
	.pragma "nounroll";
	ld.global.u32 	%r210, [%rd55];
	add.s32 	%r469, %r210, %r469;
	add.s64 	%rd55, %rd55, 1024;
	add.s32 	%r467, %r467, 1;
	setp.ne.s32 	%p16, %r467, 0;
	@%p16 bra 	$L__BB59_44;
$L__BB59_45:
	// begin inline asm
	mov.u32 %r211, %laneid;
	// end inline asm
	mov.b32 	%r214, 1;
	mov.b32 	%r235, 31;
	mov.b32 	%r236, -1;
	// begin inline asm
	shfl.sync.down.b32 %r212, %r469, %r214, %r235, %r236;
	// end inline asm
	setp.gt.s32 	%p17, %r211, 30;
	selp.b32 	%r237, 0, %r212, %p17;
	add.s32 	%r218, %r237, %r469;
	mov.b32 	%r219, 2;
	// begin inline asm
	shfl.sync.down.b32 %r217, %r218, %r219, %r235, %r236;
	// end inline asm
	setp.gt.s32 	%p18, %r211, 29;
	selp.b32 	%r238, 0, %r217, %p18;
	add.s32 	%r223, %r218, %r238;
	mov.b32 	%r224, 4;
	// begin inline asm
	shfl.sync.down.b32 %r222, %r223, %r224, %r235, %r236;
	// end inline asm
	setp.gt.s32 	%p19, %r211, 27;
	selp.b32 	%r239, 0, %r222, %p19;
	add.s32 	%r228, %r223, %r239;
	mov.b32 	%r229, 8;
	// begin inline asm
	shfl.sync.down.b32 %r227, %r228, %r229, %r235, %r236;
	// end inline asm
	setp.gt.s32 	%p20, %r211, 23;
	selp.b32 	%r240, 0, %r227, %p20;
	add.s32 	%r233, %r228, %r240;
	mov.b32 	%r234, 16;
	// begin inline asm
	shfl.sync.down.b32 %r232, %r233, %r234, %r235, %r236;
	// end inline asm
	setp.gt.s32 	%p21, %r211, 15;
	selp.b32 	%r241, 0, %r232, %p21;
	add.s32 	%r470, %r233, %r241;
	setp.ne.s32 	%p22, %r211, 0;
	@%p22 bra 	$L__BB59_47;
	shr.u32 	%r242, %r43, 3;
	and.b32  	%r243, %r242, 124;
	mov.u32 	%r244, _ZZN3cub18CUB_300001_SM_10006detail6reduce28DeviceReduceSingleTileKernelINS2_10policy_hubIiyN4cuda3std3__44plusIiEEE10Policy1000EN6thrust24THRUST_300001_SM_1000_NS6detail15normal_iteratorINSD_10device_ptrIiEEEEPiyS9_iiNS7_10__identityEEEvT0_T1_T2_T3_T4_T6_E12temp_storage;
	add.s32 	%r245, %r244, %r243;
	st.shared.u32 	[%r245+8], %r470;
$L__BB59_47:
	bar.sync 	0;
	setp.ne.s32 	%p23, %r43, 0;
	@%p23 bra 	$L__BB59_49;
	ld.shared.u32 	%r246, [_ZZN3cub18CUB_300001_SM_10006detail6reduce28DeviceReduceSingleTileKernelINS2_10policy_hubIiyN4cuda3std3__44plusIiEEE10Policy1000EN6thrust24THRUST_300001_SM_1000_NS6detail15normal_iteratorINSD_10device_ptrIiEEEEPiyS9_iiNS7_10__identityEEEvT0_T1_T2_T3_T4_T6_E12temp_storage+12];
	add.s32 	%r247, %r246, %r470;
	ld.shared.u32 	%r248, [_ZZN3cub18CUB_300001_SM_10006detail6reduce28DeviceReduceSingleTileKernelINS2_10policy_hubIiyN4cuda3std3__44plusIiEEE10Policy1000EN6thrust24THRUST_300001_SM_1000_NS6detail15normal_iteratorINSD_10device_ptrIiEEEEPiyS9_iiNS7_10__identityEEEvT0_T1_T2_T3_T4_T6_E12temp_storage+16];
	add.s32 	%r249, %r247, %r248;
	ld.shared.u32 	%r250, [_ZZN3cub18CUB_300001_SM_10006detail6reduce28DeviceReduceSingleTileKernelINS2_10policy_hubIiyN4cuda3std3__44plusIiEEE10Policy1000EN6thrust24THRUST_300001_SM_1000_NS6detail15normal_iteratorINSD_10device_ptrIiEEEEPiyS9_iiNS7_10__identityEEEvT0_T1_T2_T3_T4_T6_E12temp_storage+20];
	add.s32 	%r251, %r249, %r250;
	ld.shared.u32 	%r252, [_ZZN3cub18CUB_300001_SM_10006detail6reduce28DeviceReduceSingleTileKernelINS2_10policy_hubIiyN4cuda3std3__44plusIiEEE10Policy1000EN6thrust24THRUST_300001_SM_1000_NS6detail15normal_iteratorINSD_10device_ptrIiEEEEPiyS9_iiNS7_10__identityEEEvT0_T1_T2_T3_T4_T6_E12temp_storage+24];
	add.s32 	%r253, %r251, %r252;
	ld.shared.u32 	%r254, [_ZZN3cub18CUB_300001_SM_10006detail6reduce28DeviceReduceSingleTileKernelINS2_10policy_hubIiyN4cuda3std3__44plusIiEEE10Policy1000EN6thrust24THRUST_300001_SM_1000_NS6detail15normal_iteratorINSD_10device_ptrIiEEEEPiyS9_iiNS7_10__identityEEEvT0_T1_T2_T3_T4_T6_E12temp_storage+28];
	add.s32 	%r255, %r253, %r254;
	ld.shared.u32 	%r256, [_ZZN3cub18CUB_300001_SM_10006detail6reduce28DeviceReduceSingleTileKernelINS2_10policy_hubIiyN4cuda3std3__44plusIiEEE10Policy1000EN6thrust24THRUST_300001_SM_1000_NS6detail15normal_iteratorINSD_10device_ptrIiEEEEPiyS9_iiNS7_10__identityEEEvT0_T1_T2_T3_T4_T6_E12temp_storage+32];
	add.s32 	%r257, %r255, %r256;
	ld.shared.u32 	%r258, [_ZZN3cub18CUB_300001_SM_10006detail6reduce28DeviceReduceSingleTileKernelINS2_10policy_hubIiyN4cuda3std3__44plusIiEEE10Policy1000EN6thrust24THRUST_300001_SM_1000_NS6detail15normal_iteratorINSD_10device_ptrIiEEEEPiyS9_iiNS7_10__identityEEEvT0_T1_T2_T3_T4_T6_E12temp_storage+36];
	add.s32 	%r470, %r257, %r258;
$L__BB59_49:
	mov.u32 	%r432, %tid.x;
	setp.ne.s32 	%p57, %r432, 0;
	@%p57 bra 	$L__BB59_51;
	add.s32 	%r433, %r470, %r81;
	st.global.u32 	[%rd1], %r433;
$L__BB59_51:
	ret;

}
	// .globl	_ZN3cub18CUB_300001_SM_10006detail6reduce18DeviceReduceKernelINS2_10policy_hubIiyN4cuda3std3__44plusIiEEE10Policy1000EN6thrust24THRUST_300001_SM_1000_NS6detail15normal_iteratorINSD_10device_ptrIiEEEEyS9_iNS7_10__identityEEEvT0_PT3_T1_NS0_13GridEvenShareISN_EET2_T4_
.visible .entry _ZN3cub18CUB_300001_SM_10006detail6reduce18DeviceReduceKernelINS2_10policy_hubIiyN4cuda3std3__44plusIiEEE10Policy1000EN6thrust24THRUST_300001_SM_1000_NS6detail15normal_iteratorINSD_10device_ptrIiEEEEyS9_iNS7_10__identityEEEvT0_PT3_T1_NS0_13GridEvenShareISN_EET2_T4_(
	.param .align 8 .b8 _ZN3cub18CUB_300001_SM_10006detail6reduce18DeviceReduceKernelINS2_10policy_hubIiyN4cuda3std3__44plusIiEEE10Policy1000EN6thrust24THRUST_300001_SM_1000_NS6detail15normal_iteratorINSD_10device_ptrIiEEEEyS9_iNS7_10__identityEEEvT0_PT3_T1_NS0_13GridEvenShareISN_EET2_T4__param_0[8],
	.param .u64 .ptr .align 1 _ZN3cub18CUB_300001_SM_10006detail6reduce18DeviceReduceKernelINS2_10policy_hubIiyN4cuda3std3__44plusIiEEE10Policy1000EN6thrust24THRUST_300001_SM_1000_NS6detail15normal_iteratorINSD_10device_ptrIiEEEEyS9_iNS7_10__identityEEEvT0_PT3_T1_NS0_13GridEvenShareISN_EET2_T4__param_1,
	.param .u64 _ZN3cub18CUB_300001_SM_10006detail6reduce18DeviceReduceKernelINS2_10policy_hubIiyN4cuda3std3__44plusIiEEE10Policy1000EN6thrust24THRUST_300001_SM_1000_NS6detail15normal_iteratorINSD_10device_ptrIiEEEEyS9_iNS7_10__identityEEEvT0_PT3_T1_NS0_13GridEvenShareISN_EET2_T4__param_2,
	.param .align 8 .b8 _ZN3cub18CUB_300001_SM_10006detail6reduce18DeviceReduceKernelINS2_10policy_hubIiyN4cuda3std3__44plusIiEEE10Policy1000EN6thrust24THRUST_300001_SM_1000_NS6detail15normal_iteratorINSD_10device_ptrIiEEEEyS9_iNS7_10__identityEEEvT0_PT3_T1_NS0_13GridEvenShareISN_EET2_T4__param_3[72],
	.param .align 1 .b8 _ZN3cub18CUB_300001_SM_10006detail6reduce18DeviceReduceKernelINS2_10policy_hubIiyN4cuda3std3__44plusIiEEE10Policy1000EN6thrust24THRUST_300001_SM_1000_NS6detail15normal_iteratorINSD_10device_ptrIiEEEEyS9_iNS7_10__identityEEEvT0_PT3_T1_NS0_13GridEvenShareISN_EET2_T4__param_4[1],
	.param .align 1 .b8 _ZN3cub18CUB_300001_SM_10006detail6reduce18DeviceReduceKernelINS2_10policy_hubIiyN4cuda3std3__44plusIiEEE10Policy1000EN6thrust24THRUST_300001_SM_1000_NS6detail15normal_iteratorINSD_10device_ptrIiEEEEyS9_iNS7_10__identityEEEvT0_PT3_T1_NS0_13GridEvenShareISN_EET2_T4__param_5[1]
)
.maxntid 256
{
	.reg .pred 	%p<57>;
	.reg .b16 	%rs<4>;
	.reg .b32 	%r<502>;
	.reg .b64 	%rd<78>;
	// demoted variable
	.shared .align 4 .b8 _ZZN3cub18CUB_300001_SM_10006detail6reduce18DeviceReduceKernelINS2_10policy_hubIiyN4cuda3std3__44plusIiEEE10Policy1000EN6thrust24THRUST_300001_SM_1000_NS6detail15normal_iteratorINSD_10device_ptrIiEEEEyS9_iNS7_10__identityEEEvT0_PT3_T1_NS0_13GridEvenShareISN_EET2_T4_E12temp_storage[44];
	ld.param.u64 	%rd1, [_ZN3cub18CUB_300001_SM_10006detail6reduce18DeviceReduceKernelINS2_10policy_hubIiyN4cuda3std3__44plusIiEEE10Policy1000EN6thrust24THRUST_300001_SM_1000_NS6detail15normal_iteratorINSD_10device_ptrIiEEEEyS9_iNS7_10__identityEEEvT0_PT3_T1_NS0_13GridEvenShareISN_EET2_T4__param_3+32];
	ld.param.u32 	%r1, [_ZN3cub18CUB_300001_SM_10006detail6reduce18DeviceReduceKernelINS2_10policy_hubIiyN4cuda3std3__44plusIiEEE10Policy1000EN6thrust24THRUST_300001_SM_1000_NS6detail15normal_iteratorINSD_10device_ptrIiEEEEyS9_iNS7_10__identityEEEvT0_PT3_T1_NS0_13GridEvenShareISN_EET2_T4__param_3+40];
	ld.param.u64 	%rd25, [_ZN3cub18CUB_300001_SM_10006detail6reduce18DeviceReduceKernelINS2_10policy_hubIiyN4cuda3std3__44plusIiEEE10Policy1000EN6thrust24THRUST_300001_SM_1000_NS6detail15normal_iteratorINSD_10device_ptrIiEEEEyS9_iNS7_10__identityEEEvT0_PT3_T1_NS0_13GridEvenShareISN_EET2_T4__param_0];
	cvta.to.global.u64 	%rd2, %rd25;
	mov.u32 	%r2, %ctaid.x;
	shl.b32 	%r88, %r1, 12;
	cvt.s64.s32 	%rd3, %r88;
	shl.b32 	%r89, %r2, 12;
	cvt.u64.u32 	%rd4, %r89;
	sub.s64 	%rd5, %rd1, %rd4;
	setp.gt.u64 	%p1, %rd5, 4095;
	@%p1 bra 	$L__BB60_25;
	cvt.u32.u64 	%r287, %rd4;
	cvt.u32.u64 	%r3, %rd1;
	sub.s32 	%r4, %r3, %r287;
	mov.u32 	%r5, %tid.x;
	setp.ge.s32 	%p23, %r5, %r4;
	mov.b32 	%r482, 0;
	mov.u32 	%r471, %r5;
	@%p23 bra 	$L__BB60_3;
	add.s32 	%r289, %r287, %r5;
	mul.wide.u32 	%rd51, %r289, 4;
	add.s64 	%rd52, %rd2, %rd51;
	ld.global.u32 	%r482, [%rd52];
	add.s32 	%r471, %r5, 256;
$L__BB60_3:
	setp.ge.s32 	%p24, %r471, %r4;
	@%p24 bra 	$L__BB60_16;
	not.b32 	%r292, %r471;
	add.s32 	%r293, %r292, %r3;
	sub.s32 	%r294, %r293, %r287;
	shr.u32 	%r295, %r294, 8;
	add.s32 	%r10, %r295, 1;
	and.b32  	%r11, %r10, 15;
	setp.lt.u32 	%p25, %r294, 3840;
	@%p25 bra 	$L__BB60_7;
	and.b32  	%r296, %r10, 33554416;
	neg.s32 	%r467, %r296;
	mul.wide.u32 	%rd53, %r2, 16384;
	mul.wide.u32 	%rd54, %r471, 4;
	or.b64  	%rd55, %rd53, %rd54;
	add.s64 	%rd56, %rd55, %rd2;
	add.s64 	%rd72, %rd56, 8192;
$L__BB60_6:
	.pragma "nounroll";
	ld.global.u32 	%r297, [%rd72+-8192];
	add.s32 	%r298, %r297, %r482;
	ld.global.u32 	%r299, [%rd72+-7168];
	add.s32 	%r300, %r299, %r298;
	ld.global.u32 	%r301, [%rd72+-6144];
	add.s32 	%r302, %r301, %r300;
	ld.global.u32 	%r303, [%rd72+-5120];
	add.s32 	%r304, %r303, %r302;
	ld.global.u32 	%r305, [%rd72+-4096];
	add.s32 	%r306, %r305, %r304;
	ld.global.u32 	%r307, [%rd72+-3072];
	add.s32 	%r308, %r307, %r306;
	ld.global.u32 	%r309, [%rd72+-2048];
	add.s32 	%r310, %r309, %r308;
	ld.global.u32 	%r311, [%rd72+-1024];
	add.s32 	%r312, %r311, %r310;
	ld.global.u32 	%r313, [%rd72];
	add.s32 	%r314, %r313, %r312;
	ld.global.u32 	%r315, [%rd72+1024];
	add.s32 	%r316, %r315, %r314;
	ld.global.u32 	%r317, [%rd72+2048];
	add.s32 	%r318, %r317, %r316;
	ld.global.u32 	%r319, [%rd72+3072];
	add.s32 	%r320, %r319, %r318;
	ld.global.u32 	%r321, [%rd72+4096];
	add.s32 	%r322, %r321, %r320;
	ld.global.u32 	%r323, [%rd72+5120];
	add.s32 	%r324, %r323, %r322;
	ld.global.u32 	%r325, [%rd72+6144];
	add.s32 	%r326, %r325, %r324;
	ld.global.u32 	%r327, [%rd72+7168];
	add.s32 	%r482, %r327, %r326;
	add.s32 	%r471, %r471, 4096;
	add.s32 	%r467, %r467, 16;
	add.s64 	%rd72, %rd72, 16384;
	setp.ne.s32 	%p26, %r467, 0;
	@%p26 bra 	$L__BB60_6;
$L__BB60_7:
	setp.eq.s32 	%p27, %r11, 0;
	@%p27 bra 	$L__BB60_16;
	and.b32  	%r22, %r10, 7;
	setp.lt.u32 	%p28, %r11, 8;
	@%p28 bra 	$L__BB60_10;
	cvt.s64.s32 	%rd57, %r471;
	add.s64 	%rd58, %rd57, %rd4;
	shl.b64 	%rd59, %rd58, 2;
	add.s64 	%rd60, %rd2, %rd59;
	ld.global.u32 	%r329, [%rd60];
	add.s32 	%r330, %r329, %r482;
	ld.global.u32 	%r331, [%rd60+1024];
	add.s32 	%r332, %r331, %r330;
	ld.global.u32 	%r333, [%rd60+2048];
	add.s32 	%r334, %r333, %r332;
	ld.global.u32 	%r335, [%rd60+3072];
	add.s32 	%r336, %r335, %r334;
	ld.global.u32 	%r337, [%rd60+4096];
	add.s32 	%r338, %r337, %r336;
	ld.global.u32 	%r339, [%rd60+5120];
	add.s32 	%r340, %r339, %r338;
	ld.global.u32 	%r341, [%rd60+6144];
	add.s32 	%r342, %r341, %r340;
	ld.global.u32 	%r343, [%rd60+7168];
	add.s32 	%r482, %r343, %r342;
	add.s32 	%r471, %r471, 2048;
$L__BB60_10:
	setp.eq.s32 	%p29, %r22, 0;
	@%p29 bra 	$L__BB60_16;
	and.b32  	%r28, %r10, 3;
	setp.lt.u32 	%p30, %r22, 4;
	@%p30 bra 	$L__BB60_13;
	cvt.s64.s32 	%rd61, %r471;
	add.s64 	%rd62, %rd61, %rd4;
	shl.b64 	%rd63, %rd62, 2;
	add.s64 	%rd64, %rd2, %rd63;
	ld.global.u32 	%r345, [%rd64];
	add.s32 	%r346, %r345, %r482;
	ld.global.u32 	%r347, [%rd64+1024];
	add.s32 	%r348, %r347, %r346;
	ld.global.u32 	%r349, [%rd64+2048];
	add.s32 	%r350, %r349, %r348;
	ld.global.u32 	%r351, [%rd64+3072];
	add.s32 	%r482, %r351, %r350;
	add.s32 	%r471, %r471, 1024;
$L__BB60_13:
	setp.eq.s32 	%p31, %r28, 0;
	@%p31 bra 	$L__BB60_16;
	mul.wide.u32 	%rd65, %r2, 16384;
	add.s64 	%rd9, %rd2, %rd65;
	neg.s32 	%r479, %r28;
$L__BB60_15:
	.pragma "nounroll";
	mul.wide.s32 	%rd66, %r471, 4;
	add.s64 	%rd67, %rd9, %rd66;
	ld.global.u32 	%r352, [%rd67];
	add.s32 	%r482, %r352, %r482;
	add.s32 	%r471, %r471, 256;
	add.s32 	%r479, %r479, 1;
	setp.ne.s32 	%p32, %r479, 0;
	@%p32 bra 	$L__BB60_15;
$L__BB60_16:
	setp.lt.s32 	%p33, %r4, 256;
	@%p33 bra 	$L__BB60_21;
	// begin inline asm
	mov.u32 %r416, %laneid;
	// end inline asm
	mov.b32 	%r419, 1;
	mov.b32 	%r440, 31;
	mov.b32 	%r441, -1;
	// begin inline asm
	shfl.sync.down.b32 %r417, %r482, %r419, %r440, %r441;
	// end inline asm
	setp.gt.s32 	%p49, %r416, 30;
	selp.b32 	%r442, 0, %r417, %p49;
	add.s32 	%r423, %r442, %r482;
	mov.b32 	%r424, 2;
	// begin inline asm
	shfl.sync.down.b32 %r422, %r423, %r424, %r440, %r441;
	// end inline asm
	setp.gt.s32 	%p50, %r416, 29;
	selp.b32 	%r443, 0, %r422, %p50;
	add.s32 	%r428, %r423, %r443;
	mov.b32 	%r429, 4;
	// begin inline asm
	shfl.sync.down.b32 %r427, %r428, %r429, %r440, %r441;
	// end inline asm
	setp.gt.s32 	%p51, %r416, 27;
	selp.b32 	%r444, 0, %r427, %p51;
	add.s32 	%r433, %r428, %r444;
	mov.b32 	%r434, 8;
	// begin inline asm
	shfl.sync.down.b32 %r432, %r433, %r434, %r440, %r441;
	// end inline asm
	setp.gt.s32 	%p52, %r416, 23;
	selp.b32 	%r445, 0, %r432, %p52;
	add.s32 	%r438, %r433, %r445;
	mov.b32 	%r439, 16;
	// begin inline asm
	shfl.sync.down.b32 %r437, %r438, %r439, %r440, %r441;
	// end inline asm
	setp.gt.s32 	%p53, %r416, 15;
	selp.b32 	%r446, 0, %r437, %p53;
	add.s32 	%r501, %r438, %r446;
	setp.ne.s32 	%p54, %r416, 0;
	@%p54 bra 	$L__BB60_19;
	shr.u32 	%r447, %r5, 3;
	and.b32  	%r448, %r447, 124;
	mov.u32 	%r449, _ZZN3cub18CUB_300001_SM_10006detail6reduce18DeviceReduceKernelINS2_10policy_hubIiyN4cuda3std3__44plusIiEEE10Policy1000EN6thrust24THRUST_300001_SM_1000_NS6detail15normal_iteratorINSD_10device_ptrIiEEEEyS9_iNS7_10__identityEEEvT0_PT3_T1_NS0_13GridEvenShareISN_EET2_T4_E12temp_storage;
	add.s32 	%r450, %r449, %r448;
	st.shared.u32 	[%r450+8], %r501;
$L__BB60_19:
	bar.sync 	0;
	setp.ne.s32 	%p55, %r5, 0;
	@%p55 bra 	$L__BB60_46;
	ld.shared.u32 	%r451, [_ZZN3cub18CUB_300001_SM_10006detail6reduce18DeviceReduceKernelINS2_10policy_hubIiyN4cuda3std3__44plusIiEEE10Policy1000EN6thrust24THRUST_300001_SM_1000_NS6detail15normal_iteratorINSD_10device_ptrIiEEEEyS9_iNS7_10__identityEEEvT0_PT3_T1_NS0_13GridEvenShareISN_EET2_T4_E12temp_storage+12];
	add.s32 	%r452, %r451, %r501;
	ld.shared.u32 	%r453, [_ZZN3cub18CUB_300001_SM_10006detail6reduce18DeviceReduceKernelINS2_10policy_hubIiyN4cuda3std3__44plusIiEEE10Policy1000EN6thrust24THRUST_300001_SM_1000_NS6detail15normal_iteratorINSD_10device_ptrIiEEEEyS9_iNS7_10__identityEEEvT0_PT3_T1_NS0_13GridEvenShareISN_EET2_T4_E12temp_storage+16];
	add.s32 	%r454, %r452, %r453;
	ld.shared.u32 	%r455, [_ZZN3cub18CUB_300001_SM_10006detail6reduce18DeviceReduceKernelINS2_10policy_hubIiyN4cuda3std3__44plusIiEEE10Policy1000EN6thrust24THRUST_300001_SM_1000_NS6detail15normal_iteratorINSD_10device_ptrIiEEEEyS9_iNS7_10__identityEEEvT0_PT3_T1_NS0_13GridEvenShareISN_EET2_T4_E12temp_storage+20];
	add.s32 	%r456, %r454, %r455;
	ld.shared.u32 	%r457, [_ZZN3cub18CUB_300001_SM_10006detail6reduce18DeviceReduceKernelINS2_10policy_hubIiyN4cuda3std3__44plusIiEEE10Policy1000EN6thrust24THRUST_300001_SM_1000_NS6detail15normal_iteratorINSD_10device_ptrIiEEEEyS9_iNS7_10__identityEEEvT0_PT3_T1_NS0_13GridEvenShareISN_EET2_T4_E12temp_storage+24];
	add.s32 	%r458, %r456, %r457;
	ld.shared.u32 	%r459, [_ZZN3cub18CUB_300001_SM_10006detail6reduce18DeviceReduceKernelINS2_10policy_hubIiyN4cuda3std3__44plusIiEEE10Policy1000EN6thrust24THRUST_300001_SM_1000_NS6detail15normal_iteratorINSD_10device_ptrIiEEEEyS9_iNS7_10__identityEEEvT0_PT3_T1_NS0_13GridEvenShareISN_EET2_T4_E12temp_storage+28];
	add.s32 	%r460, %r458, %r459;
	ld.shared.u32 	%r461, [_ZZN3cub18CUB_300001_SM_10006detail6reduce18DeviceReduceKernelINS2_10policy_hubIiyN4cuda3std3__44plusIiEEE10Policy1000EN6thrust24THRUST_300001_SM_1000_NS6detail15normal_iteratorINSD_10device_ptrIiEEEEyS9_iNS7_10__identityEEEvT0_PT3_T1_NS0_13GridEvenShareISN_EET2_T4_E12temp_storage+32];
	add.s32 	%r462, %r460, %r461;
	ld.shared.u32 	%r463, [_ZZN3cub18CUB_300001_SM_10006detail6reduce18DeviceReduceKernelINS2_10policy_hubIiyN4cuda3std3__44plusIiEEE10Policy1000EN6thrust24THRUST_300001_SM_1000_NS6detail15normal_iteratorINSD_10device_ptrIiEEEEyS9_iNS7_10__identityEEEvT0_PT3_T1_NS0_13GridEvenShareISN_EET2_T4_E12temp_storage+36];
	add.s32 	%r501, %r462, %r463;
	bra.uni 	$L__BB60_46;
$L__BB60_21:
	// begin inline asm
	mov.u32 %r353, %laneid;
	// end inline asm
	and.b32  	%r379, %r5, 992;
	add.s32 	%r380, %r379, 32;
	setp.gt.s32 	%p34, %r380, %r4;
	not.b32 	%r381, %r379;
	add.s32 	%r382, %r4, %r381;
	selp.b32 	%r377, %r382, 31, %p34;
	mov.b32 	%r356, 1;
	mov.b32 	%r378, -1;
	// begin inline asm
	shfl.sync.down.b32 %r354, %r482, %r356, %r377, %r378;
	// end inline asm
	setp.lt.s32 	%p35, %r353, %r377;
	selp.b32 	%r383, %r354, 0, %p35;
	add.s32 	%r360, %r383, %r482;
	mov.b32 	%r361, 2;
	// begin inline asm
	shfl.sync.down.b32 %r359, %r360, %r361, %r377, %r378;
	// end inline asm
	add.s32 	%r384, %r353, 2;
	setp.gt.s32 	%p36, %r384, %r377;
	selp.b32 	%r385, 0, %r359, %p36;
	add.s32 	%r365, %r360, %r385;
	mov.b32 	%r366, 4;
	// begin inline asm
	shfl.sync.down.b32 %r364, %r365, %r366, %r377, %r378;
	// end inline asm
	add.s32 	%r386, %r353, 4;
	setp.gt.s32 	%p37, %r386, %r377;
	selp.b32 	%r387, 0, %r364, %p37;
	add.s32 	%r370, %r365, %r387;
	mov.b32 	%r371, 8;
	// begin inline asm
	shfl.sync.down.b32 %r369, %r370, %r371, %r377, %r378;
	// end inline asm
	add.s32 	%r388, %r353, 8;
	setp.gt.s32 	%p38, %r388, %r377;
	selp.b32 	%r389, 0, %r369, %p38;
	add.s32 	%r375, %r370, %r389;
	mov.b32 	%r376, 16;
	// begin inline asm
	shfl.sync.down.b32 %r374, %r375, %r376, %r377, %r378;
	// end inline asm
	add.s32 	%r390, %r353, 16;
	setp.gt.s32 	%p39, %r390, %r377;
	selp.b32 	%r391, 0, %r374, %p39;
	add.s32 	%r501, %r375, %r391;
	setp.ne.s32 	%p40, %r353, 0;
	@%p40 bra 	$L__BB60_23;
	shr.u32 	%r392, %r5, 3;
	and.b32  	%r393, %r392, 124;
	mov.u32 	%r394, _ZZN3cub18CUB_300001_SM_10006detail6reduce18DeviceReduceKernelINS2_10policy_hubIiyN4cuda3std3__44plusIiEEE10Policy1000EN6thrust24THRUST_300001_SM_1000_NS6detail15normal_iteratorINSD_10device_ptrIiEEEEyS9_iNS7_10__identityEEEvT0_PT3_T1_NS0_13GridEvenShareISN_EET2_T4_E12temp_storage;
	add.s32 	%r395, %r394, %r393;
	st.shared.u32 	[%r395+8], %r501;
$L__BB60_23:
	bar.sync 	0;
	setp.ne.s32 	%p41, %r5, 0;
	@%p41 bra 	$L__BB60_46;
	setp.gt.s32 	%p42, %r4, 32;
	ld.shared.u32 	%r396, [_ZZN3cub18CUB_300001_SM_10006detail6reduce18DeviceReduceKernelINS2_10policy_hubIiyN4cuda3std3__44plusIiEEE10Policy1000EN6thrust24THRUST_300001_SM_1000_NS6detail15normal_iteratorINSD_10device_ptrIiEEEEyS9_iNS7_10__identityEEEvT0_PT3_T1_NS0_13GridEvenShareISN_EET2_T4_E12temp_storage+12];
	selp.b32 	%r397, %r396, 0, %p42;
	add.s32 	%r398, %r397, %r501;
	setp.gt.s32 	%p43, %r4, 64;
	ld.shared.u32 	%r399, [_ZZN3cub18CUB_300001_SM_10006detail6reduce18DeviceReduceKernelINS2_10policy_hubIiyN4cuda3std3__44plusIiEEE10Policy1000EN6thrust24THRUST_300001_SM_1000_NS6detail15normal_iteratorINSD_10device_ptrIiEEEEyS9_iNS7_10__identityEEEvT0_PT3_T1_NS0_13GridEvenShareISN_EET2_T4_E12temp_storage+16];
	selp.b32 	%r400, %r399, 0, %p43;
	add.s32 	%r401, %r398, %r400;
	setp.gt.s32 	%p44, %r4, 96;
	ld.shared.u32 	%r402, [_ZZN3cub18CUB_300001_SM_10006detail6reduce18DeviceReduceKernelINS2_10policy_hubIiyN4cuda3std3__44plusIiEEE10Policy1000EN6thrust24THRUST_300001_SM_1000_NS6detail15normal_iteratorINSD_10device_ptrIiEEEEyS9_iNS7_10__identityEEEvT0_PT3_T1_NS0_13GridEvenShareISN_EET2_T4_E12temp_storage+20];
	selp.b32 	%r403, %r402, 0, %p44;
	add.s32 	%r404, %r401, %r403;
	setp.gt.s32 	%p45, %r4, 128;
	ld.shared.u32 	%r405, [_ZZN3cub18CUB_300001_SM_10006detail6reduce18DeviceReduceKernelINS2_10policy_hubIiyN4cuda3std3__44plusIiEEE10Policy1000EN6thrust24THRUST_300001_SM_1000_NS6detail15normal_iteratorINSD_10device_ptrIiEEEEyS9_iNS7_10__identityEEEvT0_PT3_T1_NS0_13GridEvenShareISN_EET2_T4_E12temp_storage+24];
	selp.b32 	%r406, %r405, 0, %p45;
	add.s32 	%r407, %r404, %r406;
	setp.gt.s32 	%p46, %r4, 160;
	ld.shared.u32 	%r408, [_ZZN3cub18CUB_300001_SM_10006detail6reduce18DeviceReduceKernelINS2_10policy_hubIiyN4cuda3std3__44plusIiEEE10Policy1000EN6thrust24THRUST_300001_SM_1000_NS6detail15normal_iteratorINSD_10device_ptrIiEEEEyS9_iNS7_10__identityEEEvT0_PT3_T1_NS0_13GridEvenShareISN_EET2_T4_E12temp_storage+28];
	selp.b32 	%r409, %r408, 0, %p46;
	add.s32 	%r410, %r407, %r409;
	setp.gt.s32 	%p47, %r4, 192;
	ld.shared.u32 	%r411, [_ZZN3cub18CUB_300001_SM_10006detail6reduce18DeviceReduceKernelINS2_10policy_hubIiyN4cuda3std3__44plusIiEEE10Policy1000EN6thrust24THRUST_300001_SM_1000_NS6detail15normal_iteratorINSD_10device_ptrIiEEEEyS9_iNS7_10__identityEEEvT0_PT3_T1_NS0_13GridEvenShareISN_EET2_T4_E12temp_storage+32];
	selp.b32 	%r412, %r411, 0, %p47;
	add.s32 	%r413, %r410, %r412;
	setp.gt.s32 	%p48, %r4, 224;
	ld.shared.u32 	%r414, [_ZZN3cub18CUB_300001_SM_10006detail6reduce18DeviceReduceKernelINS2_10policy_hubIiyN4cuda3std3__44plusIiEEE10Policy1000EN6thrust24THRUST_300001_SM_1000_NS6detail15normal_iteratorINSD_10device_ptrIiEEEEyS9_iNS7_10__identityEEEvT0_PT3_T1_NS0_13GridEvenShareISN_EET2_T4_E12temp_storage+36];
	selp.b32 	%r415, %r414, 0, %p48;
	add.s32 	%r501, %r413, %r415;
	bra.uni 	$L__BB60_46;
$L__BB60_25:
	cvt.u32.u64 	%r90, %rd4;
	mov.u32 	%r46, %tid.x;
	add.s32 	%r91, %r46, %r90;
	mul.wide.u32 	%rd26, %r91, 4;
	add.s64 	%rd27, %rd2, %rd26;
	ld.global.u32 	%r92, [%rd27];
	ld.global.u32 	%r93, [%rd27+1024];
	ld.global.u32 	%r94, [%rd27+2048];
	ld.global.u32 	%r95, [%rd27+3072];
	ld.global.u32 	%r96, [%rd27+4096];
	ld.global.u32 	%r97, [%rd27+5120];
	ld.global.u32 	%r98, [%rd27+6144];
	ld.global.u32 	%r99, [%rd27+7168];
	ld.global.u32 	%r100, [%rd27+8192];
	ld.global.u32 	%r101, [%rd27+9216];
	ld.global.u32 	%r102, [%rd27+10240];
	ld.global.u32 	%r103, [%rd27+11264];
	ld.global.u32 	%r104, [%rd27+12288];
	ld.global.u32 	%r105, [%rd27+13312];
	ld.global.u32 	%r106, [%rd27+14336];
	ld.global.u32 	%r107, [%rd27+15360];
	add.s32 	%r108, %r93, %r92;
	add.s32 	%r109, %r94, %r108;
	add.s32 	%r110, %r95, %r109;
	add.s32 	%r111, %r96, %r110;
	add.s32 	%r112, %r97, %r111;
	add.s32 	%r113, %r98, %r112;
	add.s32 	%r114, %r99, %r113;
	add.s32 	%r115, %r100, %r114;
	add.s32 	%r116, %r101, %r115;
	add.s32 	%r117, %r102, %r116;
	add.s32 	%r118, %r103, %r117;
	add.s32 	%r119, %r104, %r118;
	add.s32 	%r120, %r105, %r119;
	add.s32 	%r121, %r106, %r120;
	add.s32 	%r500, %r107, %r121;
	setp.lt.u64 	%p2, %rd5, %rd3;
	@%p2 bra 	$L__BB60_42;
	cvt.u32.u64 	%r123, %rd3;
	cvt.u64.u32 	%rd28, %r46;
	add.s64 	%rd74, %rd4, %rd3;
	cvt.u32.u64 	%r48, %rd1;
	not.b32 	%r125, %r46;
	add.s32 	%r126, %r125, %r48;
	sub.s32 	%r127, %r126, %r123;
	sub.s32 	%r483, %r127, %r90;
	add.s64 	%rd29, %rd74, %rd28;
	shl.b64 	%rd30, %rd29, 2;
	add.s64 	%rd31, %rd30, %rd2;
	add.s64 	%rd73, %rd31, 8192;
	mov.b32 	%r484, 0;
	shl.b32 	%r128, %r1, 12;
	mov.u64 	%rd75, %rd4;
$L__BB60_27:
	cvt.s64.s32 	%rd15, %r128;
	add.s64 	%rd75, %rd75, %rd15;
	add.s64 	%rd32, %rd1, -4096;
	setp.gt.u64 	%p3, %rd75, %rd32;
	@%p3 bra 	$L__BB60_29;
	shl.b32 	%r129, %r1, 12;
	cvt.s64.s32 	%rd33, %r129;
	cvt.u64.u32 	%rd34, %r46;
	add.s64 	%rd35, %rd75, %rd34;
	shl.b64 	%rd36, %rd35, 2;
	add.s64 	%rd37, %rd2, %rd36;
	ld.global.u32 	%r130, [%rd37];
	ld.global.u32 	%r131, [%rd37+1024];
	ld.global.u32 	%r132, [%rd37+2048];
	ld.global.u32 	%r133, [%rd37+3072];
	ld.global.u32 	%r134, [%rd37+4096];
	ld.global.u32 	%r135, [%rd37+5120];
	ld.global.u32 	%r136, [%rd37+6144];
	ld.global.u32 	%r137, [%rd37+7168];
	ld.global.u32 	%r138, [%rd37+8192];
	ld.global.u32 	%r139, [%rd37+9216];
	ld.global.u32 	%r140, [%rd37+10240];
	ld.global.u32 	%r141, [%rd37+11264];
	ld.global.u32 	%r142, [%rd37+12288];
	ld.global.u32 	%r143, [%rd37+13312];
	ld.global.u32 	%r144, [%rd37+14336];
	ld.global.u32 	%r145, [%rd37+15360];
	add.s32 	%r146, %r130, %r500;
	add.s32 	%r147, %r131, %r146;
	add.s32 	%r148, %r132, %r147;
	add.s32 	%r149, %r133, %r148;
	add.s32 	%r150, %r134, %r149;
	add.s32 	%r151, %r135, %r150;
	add.s32 	%r152, %r136, %r151;
	add.s32 	%r153, %r137, %r152;
	add.s32 	%r154, %r138, %r153;
	add.s32 	%r155, %r139, %r154;
	add.s32 	%r156, %r140, %r155;
	add.s32 	%r157, %r141, %r156;
	add.s32 	%r158, %r142, %r157;
	add.s32 	%r159, %r143, %r158;
	add.s32 	%r160, %r144, %r159;
	add.s32 	%r500, %r145, %r160;
	sub.s64 	%rd38, %rd1, %rd75;
	setp.lt.u64 	%p4, %rd38, %rd33;
	add.s32 	%r484, %r484, 1;
	add.s64 	%rd74, %rd74, %rd33;
	sub.s32 	%r483, %r483, %r129;
	mul.wide.s32 	%rd39, %r129, 4;
	add.s64 	%rd73, %rd73, %rd39;
	@%p4 bra 	$L__BB60_42;
	bra.uni 	$L__BB60_27;
$L__BB60_29:
	setp.le.u64 	%p5, %rd1, %rd75;
	cvt.u32.u64 	%r161, %rd75;
	cvt.u32.u64 	%r162, %rd1;
	sub.s32 	%r163, %r162, %r161;
	setp.ge.s32 	%p6, %r46, %r163;
	or.pred  	%p7, %p5, %p6;
	@%p7 bra 	$L__BB60_42;
	cvt.u32.u64 	%r166, %rd15;
	cvt.u32.u64 	%r167, %rd4;
	not.b32 	%r168, %r46;
	add.s32 	%r169, %r168, %r48;
	add.s32 	%r170, %r166, %r167;
	sub.s32 	%r171, %r169, %r170;
	mul.lo.s32 	%r172, %r1, %r484;
	shl.b32 	%r173, %r172, 12;
	sub.s32 	%r174, %r171, %r173;
	shr.u32 	%r175, %r174, 8;
	add.s32 	%r56, %r175, 1;
	and.b32  	%r57, %r56, 15;
	setp.lt.u32 	%p8, %r174, 3840;
	mov.u32 	%r490, %r46;
	@%p8 bra 	$L__BB60_33;
	shr.u32 	%r176, %r483, 8;
	add.s32 	%r177, %r176, 1;
	and.b32  	%r178, %r177, 33554416;
	neg.s32 	%r486, %r178;
	mov.u32 	%r490, %r46;
$L__BB60_32:
	.pragma "nounroll";
	ld.global.u32 	%r179, [%rd73+-8192];
	add.s32 	%r180, %r179, %r500;
	ld.global.u32 	%r181, [%rd73+-7168];
	add.s32 	%r182, %r181, %r180;
	ld.global.u32 	%r183, [%rd73+-6144];
	add.s32 	%r184, %r183, %r182;
	ld.global.u32 	%r185, [%rd73+-5120];
	add.s32 	%r186, %r185, %r184;
	ld.global.u32 	%r187, [%rd73+-4096];
	add.s32 	%r188, %r187, %r186;
	ld.global.u32 	%r189, [%rd73+-3072];
	add.s32 	%r190, %r189, %r188;
	ld.global.u32 	%r191, [%rd73+-2048];
	add.s32 	%r192, %r191, %r190;
	ld.global.u32 	%r193, [%rd73+-1024];
	add.s32 	%r194, %r193, %r192;
	ld.global.u32 	%r195, [%rd73];
	add.s32 	%r196, %r195, %r194;
	ld.global.u32 	%r197, [%rd73+1024];
	add.s32 	%r198, %r197, %r196;
	ld.global.u32 	%r199, [%rd73+2048];
	add.s32 	%r200, %r199, %r198;
	ld.global.u32 	%r201, [%rd73+3072];
	add.s32 	%r202, %r201, %r200;
	ld.global.u32 	%r203, [%rd73+4096];
	add.s32 	%r204, %r203, %r202;
	ld.global.u32 	%r205, [%rd73+5120];
	add.s32 	%r206, %r205, %r204;
	ld.global.u32 	%r207, [%rd73+6144];
	add.s32 	%r208, %r207, %r206;
	ld.global.u32 	%r209, [%rd73+7168];
	add.s32 	%r500, %r209, %r208;
	add.s32 	%r490, %r490, 4096;
	add.s32 	%r486, %r486, 16;
	add.s64 	%rd73, %rd73, 16384;
	setp.ne.s32 	%p9, %r486, 0;
	@%p9 bra 	$L__BB60_32;
$L__BB60_33:
	setp.eq.s32 	%p10, %r57, 0;
	@%p10 bra 	$L__BB60_42;
	and.b32  	%r68, %r56, 7;
	setp.lt.u32 	%p11, %r57, 8;
	@%p11 bra 	$L__BB60_36;
	cvt.u64.u32 	%rd40, %r490;
	add.s64 	%rd41, %rd75, %rd40;
	shl.b64 	%rd42, %rd41, 2;
	add.s64 	%rd43, %rd2, %rd42;
	ld.global.u32 	%r211, [%rd43];
	add.s32 	%r212, %r211, %r500;
	ld.global.u32 	%r213, [%rd43+1024];
	add.s32 	%r214, %r213, %r212;
	ld.global.u32 	%r215, [%rd43+2048];
	add.s32 	%r216, %r215, %r214;
	ld.global.u32 	%r217, [%rd43+3072];
	add.s32 	%r218, %r217, %r216;
	ld.global.u32 	%r219, [%rd43+4096];
	add.s32 	%r220, %r219, %r218;
	ld.global.u32 	%r221, [%rd43+5120];
	add.s32 	%r222, %r221, %r220;
	ld.global.u32 	%r223, [%rd43+6144];
	add.s32 	%r224, %r223, %r222;
	ld.global.u32 	%r225, [%rd43+7168];
	add.s32 	%r500, %r225, %r224;
	add.s32 	%r490, %r490, 2048;
$L__BB60_36:
	setp.eq.s32 	%p12, %r68, 0;
	@%p12 bra 	$L__BB60_42;
	setp.lt.u32 	%p13, %r68, 4;
	@%p13 bra 	$L__BB60_39;
	cvt.u64.u32 	%rd44, %r490;
	add.s64 	%rd45, %rd75, %rd44;
	shl.b64 	%rd46, %rd45, 2;
	add.s64 	%rd47, %rd2, %rd46;
	ld.global.u32 	%r227, [%rd47];
	add.s32 	%r228, %r227, %r500;
	ld.global.u32 	%r229, [%rd47+1024];
	add.s32 	%r230, %r229, %r228;
	ld.global.u32 	%r231, [%rd47+2048];
	add.s32 	%r232, %r231, %r230;
	ld.global.u32 	%r233, [%rd47+3072];
	add.s32 	%r500, %r233, %r232;
	add.s32 	%r490, %r490, 1024;
$L__BB60_39:
	and.b32  	%r234, %r56, 3;
	setp.eq.s32 	%p14, %r234, 0;
	@%p14 bra 	$L__BB60_42;
	cvt.u64.u32 	%rd48, %r490;
	add.s64 	%rd49, %rd48, %rd74;
	shl.b64 	%rd50, %rd49, 2;
	add.s64 	%rd77, %rd2, %rd50;
	cvt.u16.u32 	%rs1, %r483;
	shr.u16 	%rs2, %rs1, 8;
	add.s16 	%rs3, %rs2, 1;
	cvt.u32.u16 	%r235, %rs3;
	and.b32  	%r236, %r235, 3;
	neg.s32 	%r498, %r236;
$L__BB60_41:
	.pragma "nounroll";
	ld.global.u32 	%r237, [%rd77];
	add.s32 	%r500, %r237, %r500;
	add.s64 	%rd77, %rd77, 1024;
	add.s32 	%r498, %r498, 1;
	setp.ne.s32 	%p15, %r498, 0;
	@%p15 bra 	$L__BB60_41;
$L__BB60_42:
	// begin inline asm
	mov.u32 %r238, %laneid;
	// end inline asm
	mov.b32 	%r241, 1;
	mov.b32 	%r262, 31;
	mov.b32 	%r263, -1;
	// begin inline asm
	shfl.sync.down.b32 %r239, %r500, %r241, %r262, %r263;
	// end inline asm
	setp.gt.s32 	%p16, %r238, 30;
	selp.b32 	%r264, 0, %r239, %p16;
	add.s32 	%r245, %r264, %r500;
	mov.b32 	%r246, 2;
	// begin inline asm
	shfl.sync.down.b32 %r244, %r245, %r246, %r262, %r263;
	// end inline asm
	setp.gt.s32 	%p17, %r238, 29;
	selp.b32 	%r265, 0, %r244, %p17;
	add.s32 	%r250, %r245, %r265;
	mov.b32 	%r251, 4;
	// begin inline asm
	shfl.sync.down.b32 %r249, %r250, %r251, %r262, %r263;
	// end inline asm
	setp.gt.s32 	%p18, %r238, 27;
	selp.b32 	%r266, 0, %r249, %p18;
	add.s32 	%r255, %r250, %r266;
	mov.b32 	%r256, 8;
	// begin inline asm
	shfl.sync.down.b32 %r254, %r255, %r256, %r262, %r263;
	// end inline asm
	setp.gt.s32 	%p19, %r238, 23;
	selp.b32 	%r267, 0, %r254, %p19;
	add.s32 	%r260, %r255, %r267;
	mov.b32 	%r261, 16;
	// begin inline asm
	shfl.sync.down.b32 %r259, %r260, %r261, %r262, %r263;
	// end inline asm
	setp.gt.s32 	%p20, %r238, 15;
	selp.b32 	%r268, 0, %r259, %p20;
	add.s32 	%r501, %r260, %r268;
	setp.ne.s32 	%p21, %r238, 0;
	@%p21 bra 	$L__BB60_44;
	shr.u32 	%r269, %r46, 3;
	and.b32  	%r270, %r269, 124;
	mov.u32 	%r271, _ZZN3cub18CUB_300001_SM_10006detail6reduce18DeviceReduceKernelINS2_10policy_hubIiyN4cuda3std3__44plusIiEEE10Policy1000EN6thrust24THRUST_300001_SM_1000_NS6detail15normal_iteratorINSD_10device_ptrIiEEEEyS9_iNS7_10__identityEEEvT0_PT3_T1_NS0_13GridEvenShareISN_EET2_T4_E12temp_storage;
	add.s32 	%r272, %r271, %r270;
	st.shared.u32 	[%r272+8], %r501;
$L__BB60_44:
	bar.sync 	0;
	setp.ne.s32 	%p22, %r46, 0;
	@%p22 bra 	$L__BB60_46;
	ld.shared.u32 	%r273, [_ZZN3cub18CUB_300001_SM_10006detail6reduce18DeviceReduceKernelINS2_10policy_hubIiyN4cuda3std3__44plusIiEEE10Policy1000EN6thrust24THRUST_300001_SM_1000_NS6detail15normal_iteratorINSD_10device_ptrIiEEEEyS9_iNS7_10__identityEEEvT0_PT3_T1_NS0_13GridEvenShareISN_EET2_T4_E12temp_storage+12];
	add.s32 	%r274, %r273, %r501;
	ld.shared.u32 	%r275, [_ZZN3cub18CUB_300001_SM_10006detail6reduce18DeviceReduceKernelINS2_10policy_hubIiyN4cuda3std3__44plusIiEEE10Policy1000EN6thrust24THRUST_300001_SM_1000_NS6detail15normal_iteratorINSD_10device_ptrIiEEEEyS9_iNS7_10__identityEEEvT0_PT3_T1_NS0_13GridEvenShareISN_EET2_T4_E12temp_storage+16];
	add.s32 	%r276, %r274, %r275;
	ld.shared.u32 	%r277, [_ZZN3cub18CUB_300001_SM_10006detail6reduce18DeviceReduceKernelINS2_10policy_hubIiyN4cuda3std3__44plusIiEEE10Policy1000EN6thrust24THRUST_300001_SM_1000_NS6detail15normal_iteratorINSD_10device_ptrIiEEEEyS9_iNS7_10__identityEEEvT0_PT3_T1_NS0_13GridEvenShareISN_EET2_T4_E12temp_storage+20];
	add.s32 	%r278, %r276, %r277;
	ld.shared.u32 	%r279, [_ZZN3cub18CUB_300001_SM_10006detail6reduce18DeviceReduceKernelINS2_10policy_hubIiyN4cuda3std3__44plusIiEEE10Policy1000EN6thrust24THRUST_300001_SM_1000_NS6detail15normal_iteratorINSD_10device_ptrIiEEEEyS9_iNS7_10__identityEEEvT0_PT3_T1_NS0_13GridEvenShareISN_EET2_T4_E12temp_storage+24];
	add.s32 	%r280, %r278, %r279;
	ld.shared.u32 	%r281, [_ZZN3cub18CUB_300001_SM_10006detail6reduce18DeviceReduceKernelINS2_10policy_hubIiyN4cuda3std3__44plusIiEEE10Policy1000EN6thrust24THRUST_300001_SM_1000_NS6detail15normal_iteratorINSD_10device_ptrIiEEEEyS9_iNS7_10__identityEEEvT0_PT3_T1_NS0_13GridEvenShareISN_EET2_T4_E12temp_storage+28];
	add.s32 	%r282, %r280, %r281;
	ld.shared.u32 	%r283, [_ZZN3cub18CUB_300001_SM_10006detail6reduce18DeviceReduceKernelINS2_10policy_hubIiyN4cuda3std3__44plusIiEEE10Policy1000EN6thrust24THRUST_300001_SM_1000_NS6detail15normal_iteratorINSD_10device_ptrIiEEEEyS9_iNS7_10__identityEEEvT0_PT3_T1_NS0_13GridEvenShareISN_EET2_T4_E12temp_storage+32];
	add.s32 	%r284, %r282, %r283;
	ld.shared.u32 	%r285, [_ZZN3cub18CUB_300001_SM_10006detail6reduce18DeviceReduceKernelINS2_10policy_hubIiyN4cuda3std3__44plusIiEEE10Policy1000EN6thrust24THRUST_300001_SM_1000_NS6detail15normal_iteratorINSD_10device_ptrIiEEEEyS9_iNS7_10__identityEEEvT0_PT3_T1_NS0_13GridEvenShareISN_EET2_T4_E12temp_storage+36];
	add.s32 	%r501, %r284, %r285;
$L__BB60_46:
	mov.u32 	%r464, %tid.x;
	setp.ne.s32 	%p56, %r464, 0;
	@%p56 bra 	$L__BB60_48;
	ld.param.u64 	%rd71, [_ZN3cub18CUB_300001_SM_10006detail6reduce18DeviceReduceKernelINS2_10policy_hubIiyN4cuda3std3__44plusIiEEE10Policy1000EN6thrust24THRUST_300001_SM_1000_NS6detail15normal_iteratorINSD_10device_ptrIiEEEEyS9_iNS7_10__identityEEEvT0_PT3_T1_NS0_13GridEvenShareISN_EET2_T4__param_1];
	cvta.to.global.u64 	%rd68, %rd71;
	mul.wide.u32 	%rd69, %r2, 4;
	add.s64 	%rd70, %rd68, %rd69;
	st.global.u32 	[%rd70], %r501;
$L__BB60_48:
	ret;

}
	// .globl	_ZN3cub18CUB_300001_SM_10006detail6reduce28DeviceReduceSingleTileKernelINS2_10policy_hubIiyN4cuda3std3__44plusIiEEE10Policy1000EPiSC_iS9_iiNS7_10__identityEEEvT0_T1_T2_T3_T4_T6_
.visible .entry _ZN3cub18CUB_300001_SM_10006detail6reduce28DeviceReduceSingleTileKernelINS2_10policy_hubIiyN4cuda3std3__44plusIiEEE10Policy1000EPiSC_iS9_iiNS7_10__identityEEEvT0_T1_T2_T3_T4_T6_(
	.param .u64 .ptr .align 1 _ZN3cub18CUB_300001_SM_10006detail6reduce28DeviceReduceSingleTileKernelINS2_10policy_hubIiyN4cuda3std3__44plusIiEEE10Policy1000EPiSC_iS9_iiNS7_10__identityEEEvT0_T1_T2_T3_T4_T6__param_0,
	.param .u64 .ptr .align 1 _ZN3cub18CUB_300001_SM_10006detail6reduce28DeviceReduceSingleTileKernelINS2_10policy_hubIiyN4cuda3std3__44plusIiEEE10Policy1000EPiSC_iS9_iiNS7_10__identityEEEvT0_T1_T2_T3_T4_T6__param_1,
	.param .u32 _ZN3cub18CUB_300001_SM_10006detail6reduce28DeviceReduceSingleTileKernelINS2_10policy_hubIiyN4cuda3std3__44plusIiEEE10Policy1000EPiSC_iS9_iiNS7_10__identityEEEvT0_T1_T2_T3_T4_T6__param_2,
	.param .align 1 .b8 _ZN3cub18CUB_300001_SM_10006detail6reduce28DeviceReduceSingleTileKernelINS2_10policy_hubIiyN4cuda3std3__44plusIiEEE10Policy1000EPiSC_iS9_iiNS7_10__identityEEEvT0_T1_T2_T3_T4_T6__param_3[1],
	.param .u32 _ZN3cub18CUB_300001_SM_10006detail6reduce28DeviceReduceSingleTileKernelINS2_10policy_hubIiyN4cuda3std3__44plusIiEEE10Policy1000EPiSC_iS9_iiNS7_10__identityEEEvT0_T1_T2_T3_T4_T6__param_4,
	.param .align 1 .b8 _ZN3cub18CUB_300001_SM_10006detail6reduce28DeviceReduceSingleTileKernelINS2_10policy_hubIiyN4cuda3std3__44plusIiEEE10Policy1000EPiSC_iS9_iiNS7_10__identityEEEvT0_T1_T2_T3_T4_T6__param_5[1]
)
.maxntid 256
.minnctapersm 1
{
	.reg .pred 	%p<97>;
	.reg .b32 	%r<687>;
	.reg .b64 	%rd<125>;
	// demoted variable
	.shared .align 4 .b8 _ZZN3cub18CUB_300001_SM_10006detail6reduce28DeviceReduceSingleTileKernelINS2_10policy_hubIiyN4cuda3std3__44plusIiEEE10Policy1000EPiSC_iS9_iiNS7_10__identityEEEvT0_T1_T2_T3_T4_T6_E12temp_storage[44];
	ld.param.u64 	%rd16, [_ZN3cub18CUB_300001_SM_10006detail6reduce28DeviceReduceSingleTileKernelINS2_10policy_hubIiyN4cuda3std3__44plusIiEEE10Policy1000EPiSC_iS9_iiNS7_10__identityEEEvT0_T1_T2_T3_T4_T6__param_0];
	ld.param.u64 	%rd17, [_ZN3cub18CUB_300001_SM_10006detail6reduce28DeviceReduceSingleTileKernelINS2_10policy_hubIiyN4cuda3std3__44plusIiEEE10Policy1000EPiSC_iS9_iiNS7_10__identityEEEvT0_T1_T2_T3_T4_T6__param_1];
	ld.param.u32 	%r120, [_ZN3cub18CUB_300001_SM_10006detail6reduce28DeviceReduceSingleTileKernelINS2_10policy_hubIiyN4cuda3std3__44plusIiEEE10Policy1000EPiSC_iS9_iiNS7_10__identityEEEvT0_T1_T2_T3_T4_T6__param_2];
	ld.param.u32 	%r121, [_ZN3cub18CUB_300001_SM_10006detail6reduce28DeviceReduceSingleTileKernelINS2_10policy_hubIiyN4cuda3std3__44plusIiEEE10Policy1000EPiSC_iS9_iiNS7_10__identityEEEvT0_T1_T2_T3_T4_T6__param_4];
	cvta.to.global.u64 	%rd1, %rd17;
	setp.ne.s32 	%p1, %r120, 0;
	@%p1 bra 	$L__BB61_3;
	mov.u32 	%r633, %tid.x;
	setp.ne.s32 	%p96, %r633, 0;
	@%p96 bra 	$L__BB61_74;
	st.global.u32 	[%rd1], %r121;
	bra.uni 	$L__BB61_74;
$L__BB61_3:
	and.b64  	%rd18, %rd16, 15;
	setp.ne.s64 	%p2, %rd18, 0;
	@%p2 bra 	$L__BB61_38;
	setp.gt.s32 	%p49, %r120, 4095;
	@%p49 bra 	$L__BB61_22;
	mov.u32 	%r1, %tid.x;
	setp.ge.s32 	%p66, %r1, %r120;
	mov.b32 	%r644, 0;
	mov.u32 	%r639, %r1;
	@%p66 bra 	$L__BB61_7;
	mul.wide.u32 	%rd113, %r1, 4;
	add.s64 	%rd112, %rd16, %rd113;
	// begin inline asm
	ld.global.nc.u32 %r644, [%rd112];
	// end inline asm
	add.s32 	%r639, %r1, 256;
$L__BB61_7:
	setp.ge.s32 	%p67, %r639, %r120;
	@%p67 bra 	$L__BB61_13;
	not.b32 	%r507, %r639;
	add.s32 	%r6, %r120, %r507;
	and.b32  	%r508, %r6, 768;
	setp.eq.s32 	%p68, %r508, 768;
	@%p68 bra 	$L__BB61_11;
	mul.wide.u32 	%rd114, %r639, 4;
	add.s64 	%rd121, %rd16, %rd114;
	shr.u32 	%r509, %r6, 8;
	add.s32 	%r510, %r509, 1;
	and.b32  	%r511, %r510, 3;
	neg.s32 	%r636, %r511;
$L__BB61_10:
	.pragma "nounroll";
	// begin inline asm
	ld.global.nc.u32 %r512, [%rd121];
	// end inline asm
	add.s32 	%r644, %r512, %r644;
	add.s32 	%r639, %r639, 256;
	add.s64 	%rd121, %rd121, 1024;
	add.s32 	%r636, %r636, 1;
	setp.ne.s32 	%p69, %r636, 0;
	@%p69 bra 	$L__BB61_10;
$L__BB61_11:
	setp.lt.u32 	%p70, %r6, 768;
	@%p70 bra 	$L__BB61_13;
$L__BB61_12:
	mul.wide.s32 	%rd120, %r639, 4;
	add.s64 	%rd116, %rd16, %rd120;
	// begin inline asm
	ld.global.nc.u32 %r513, [%rd116];
	// end inline asm
	add.s32 	%r517, %r513, %r644;
	add.s64 	%rd117, %rd116, 1024;
	// begin inline asm
	ld.global.nc.u32 %r514, [%rd117];
	// end inline asm
	add.s32 	%r518, %r514, %r517;
	add.s64 	%rd118, %rd116, 2048;
	// begin inline asm
	ld.global.nc.u32 %r515, [%rd118];
	// end inline asm
	add.s32 	%r519, %r515, %r518;
	add.s64 	%rd119, %rd116, 3072;
	// begin inline asm
	ld.global.nc.u32 %r516, [%rd119];
	// end inline asm
	add.s32 	%r644, %r516, %r519;
	add.s32 	%r639, %r639, 1024;
	setp.lt.s32 	%p71, %r639, %r120;
	@%p71 bra 	$L__BB61_12;
$L__BB61_13:
	setp.lt.s32 	%p72, %r120, 256;
	@%p72 bra 	$L__BB61_18;
	// begin inline asm
	mov.u32 %r583, %laneid;
	// end inline asm
	mov.b32 	%r586, 1;
	mov.b32 	%r607, 31;
	mov.b32 	%r608, -1;
	// begin inline asm
	shfl.sync.down.b32 %r584, %r644, %r586, %r607, %r608;
	// end inline asm
	setp.gt.s32 	%p88, %r583, 30;
	selp.b32 	%r609, 0, %r584, %p88;
	add.s32 	%r590, %r609, %r644;
	mov.b32 	%r591, 2;
	// begin inline asm
	shfl.sync.down.b32 %r589, %r590, %r591, %r607, %r608;
	// end inline asm
	setp.gt.s32 	%p89, %r583, 29;
	selp.b32 	%r610, 0, %r589, %p89;
	add.s32 	%r595, %r590, %r610;
	mov.b32 	%r596, 4;
	// begin inline asm
	shfl.sync.down.b32 %r594, %r595, %r596, %r607, %r608;
	// end inline asm
	setp.gt.s32 	%p90, %r583, 27;
	selp.b32 	%r611, 0, %r594, %p90;
	add.s32 	%r600, %r595, %r611;
	mov.b32 	%r601, 8;
	// begin inline asm
	shfl.sync.down.b32 %r599, %r600, %r601, %r607, %r608;
	// end inline asm
	setp.gt.s32 	%p91, %r583, 23;
	selp.b32 	%r612, 0, %r599, %p91;
	add.s32 	%r605, %r600, %r612;
	mov.b32 	%r606, 16;
	// begin inline asm
	shfl.sync.down.b32 %r604, %r605, %r606, %r607, %r608;
	// end inline asm
	setp.gt.s32 	%p92, %r583, 15;
	selp.b32 	%r613, 0, %r604, %p92;
	add.s32 	%r686, %r605, %r613;
	setp.ne.s32 	%p93, %r583, 0;
	@%p93 bra 	$L__BB61_16;
	shr.u32 	%r614, %r1, 3;
	and.b32  	%r615, %r614, 124;
	mov.u32 	%r616, _ZZN3cub18CUB_300001_SM_10006detail6reduce28DeviceReduceSingleTileKernelINS2_10policy_hubIiyN4cuda3std3__44plusIiEEE10Policy1000EPiSC_iS9_iiNS7_10__identityEEEvT0_T1_T2_T3_T4_T6_E12temp_storage;
	add.s32 	%r617, %r616, %r615;
	st.shared.u32 	[%r617+8], %r686;
$L__BB61_16:
	bar.sync 	0;
	setp.ne.s32 	%p94, %r1, 0;
	@%p94 bra 	$L__BB61_72;
	ld.shared.u32 	%r618, [_ZZN3cub18CUB_300001_SM_10006detail6reduce28DeviceReduceSingleTileKernelINS2_10policy_hubIiyN4cuda3std3__44plusIiEEE10Policy1000EPiSC_iS9_iiNS7_10__identityEEEvT0_T1_T2_T3_T4_T6_E12temp_storage+12];
	add.s32 	%r619, %r618, %r686;
	ld.shared.u32 	%r620, [_ZZN3cub18CUB_300001_SM_10006detail6reduce28DeviceReduceSingleTileKernelINS2_10policy_hubIiyN4cuda3std3__44plusIiEEE10Policy1000EPiSC_iS9_iiNS7_10__identityEEEvT0_T1_T2_T3_T4_T6_E12temp_storage+16];
	add.s32 	%r621, %r619, %r620;
	ld.shared.u32 	%r622, [_ZZN3cub18CUB_300001_SM_10006detail6reduce28DeviceReduceSingleTileKernelINS2_10policy_hubIiyN4cuda3std3__44plusIiEEE10Policy1000EPiSC_iS9_iiNS7_10__identityEEEvT0_T1_T2_T3_T4_T6_E12temp_storage+20];
	add.s32 	%r623, %r621, %r622;
	ld.shared.u32 	%r624, [_ZZN3cub18CUB_300001_SM_10006detail6reduce28DeviceReduceSingleTileKernelINS2_10policy_hubIiyN4cuda3std3__44plusIiEEE10Policy1000EPiSC_iS9_iiNS7_10__identityEEEvT0_T1_T2_T3_T4_T6_E12temp_storage+24];
	add.s32 	%r625, %r623, %r624;
	ld.shared.u32 	%r626, [_ZZN3cub18CUB_300001_SM_10006detail6reduce28DeviceReduceSingleTileKernelINS2_10policy_hubIiyN4cuda3std3__44plusIiEEE10Policy1000EPiSC_iS9_iiNS7_10__identityEEEvT0_T1_T2_T3_T4_T6_E12temp_storage+28];
	add.s32 	%r627, %r625, %r626;
	ld.shared.u32 	%r628, [_ZZN3cub18CUB_300001_SM_10006detail6reduce28DeviceReduceSingleTileKernelINS2_10policy_hubIiyN4cuda3std3__44plusIiEEE10Policy1000EPiSC_iS9_iiNS7_10__identityEEEvT0_T1_T2_T3_T4_T6_E12temp_storage+32];
	add.s32 	%r629, %r627, %r628;
	ld.shared.u32 	%r630, [_ZZN3cub18CUB_300001_SM_10006detail6reduce28DeviceReduceSingleTileKernelINS2_10policy_hubIiyN4cuda3std3__44plusIiEEE10Policy1000EPiSC_iS9_iiNS7_10__identityEEEvT0_T1_T2_T3_T4_T6_E12temp_storage+36];
	add.s32 	%r686, %r629, %r630;
	bra.uni 	$L__BB61_72;
$L__BB61_18:
	// begin inline asm
	mov.u32 %r520, %laneid;
	// end inline asm
	and.b32  	%r546, %r1, 992;
	add.s32 	%r547, %r546, 32;
	setp.gt.s32 	%p73, %r547, %r120;
	not.b32 	%r548, %r546;
	add.s32 	%r549, %r120, %r548;
	selp.b32 	%r544, %r549, 31, %p73;
	mov.b32 	%r523, 1;
	mov.b32 	%r545, -1;
	// begin inline asm
	shfl.sync.down.b32 %r521, %r644, %r523, %r544, %r545;
	// end inline asm
	setp.lt.s32 	%p74, %r520, %r544;
	selp.b32 	%r550, %r521, 0, %p74;
	add.s32 	%r527, %r550, %r644;
	mov.b32 	%r528, 2;
	// begin inline asm
	shfl.sync.down.b32 %r526, %r527, %r528, %r544, %r545;
	// end inline asm
	add.s32 	%r551, %r520, 2;
	setp.gt.s32 	%p75, %r551, %r544;
	selp.b32 	%r552, 0, %r526, %p75;
	add.s32 	%r532, %r527, %r552;
	mov.b32 	%r533, 4;
	// begin inline asm
	shfl.sync.down.b32 %r531, %r532, %r533, %r544, %r545;
	// end inline asm
	add.s32 	%r553, %r520, 4;
	setp.gt.s32 	%p76, %r553, %r544;
	selp.b32 	%r554, 0, %r531, %p76;
	add.s32 	%r537, %r532, %r554;
	mov.b32 	%r538, 8;
	// begin inline asm
	shfl.sync.down.b32 %r536, %r537, %r538, %r544, %r545;
	// end inline asm
	add.s32 	%r555, %r520, 8;
	setp.gt.s32 	%p77, %r555, %r544;
	selp.b32 	%r556, 0, %r536, %p77;
	add.s32 	%r542, %r537, %r556;
	mov.b32 	%r543, 16;
	// begin inline asm
	shfl.sync.down.b32 %r541, %r542, %r543, %r544, %r545;
	// end inline asm
	add.s32 	%r557, %r520, 16;
	setp.gt.s32 	%p78, %r557, %r544;
	selp.b32 	%r558, 0, %r541, %p78;
	add.s32 	%r686, %r542, %r558;
	setp.ne.s32 	%p79, %r520, 0;
	@%p79 bra 	$L__BB61_20;
	shr.u32 	%r559, %r1, 3;
	and.b32  	%r560, %r559, 124;
	mov.u32 	%r561, _ZZN3cub18CUB_300001_SM_10006detail6reduce28DeviceReduceSingleTileKernelINS2_10policy_hubIiyN4cuda3std3__44plusIiEEE10Policy1000EPiSC_iS9_iiNS7_10__identityEEEvT0_T1_T2_T3_T4_T6_E12temp_storage;
	add.s32 	%r562, %r561, %r560;
	st.shared.u32 	[%r562+8], %r686;
$L__BB61_20:
	bar.sync 	0;
	setp.ne.s32 	%p80, %r1, 0;
	@%p80 bra 	$L__BB61_72;
	setp.gt.s32 	%p81, %r120, 32;
	ld.shared.u32 	%r563, [_ZZN3cub18CUB_300001_SM_10006detail6reduce28DeviceReduceSingleTileKernelINS2_10policy_hubIiyN4cuda3std3__44plusIiEEE10Policy1000EPiSC_iS9_iiNS7_10__identityEEEvT0_T1_T2_T3_T4_T6_E12temp_storage+12];
	selp.b32 	%r564, %r563, 0, %p81;
	add.s32 	%r565, %r564, %r686;
	setp.gt.s32 	%p82, %r120, 64;
	ld.shared.u32 	%r566, [_ZZN3cub18CUB_300001_SM_10006detail6reduce28DeviceReduceSingleTileKernelINS2_10policy_hubIiyN4cuda3std3__44plusIiEEE10Policy1000EPiSC_iS9_iiNS7_10__identityEEEvT0_T1_T2_T3_T4_T6_E12temp_storage+16];
	selp.b32 	%r567, %r566, 0, %p82;
	add.s32 	%r568, %r565, %r567;
	setp.gt.s32 	%p83, %r120, 96;
	ld.shared.u32 	%r569, [_ZZN3cub18CUB_300001_SM_10006detail6reduce28DeviceReduceSingleTileKernelINS2_10policy_hubIiyN4cuda3std3__44plusIiEEE10Policy1000EPiSC_iS9_iiNS7_10__identityEEEvT0_T1_T2_T3_T4_T6_E12temp_storage+20];
	selp.b32 	%r570, %r569, 0, %p83;
	add.s32 	%r571, %r568, %r570;
	setp.gt.s32 	%p84, %r120, 128;
	ld.shared.u32 	%r572, [_ZZN3cub18CUB_300001_SM_10006detail6reduce28DeviceReduceSingleTileKernelINS2_10policy_hubIiyN4cuda3std3__44plusIiEEE10Policy1000EPiSC_iS9_iiNS7_10__identityEEEvT0_T1_T2_T3_T4_T6_E12temp_storage+24];
	selp.b32 	%r573, %r572, 0, %p84;
	add.s32 	%r574, %r571, %r573;
	setp.gt.s32 	%p85, %r120, 160;
	ld.shared.u32 	%r575, [_ZZN3cub18CUB_300001_SM_10006detail6reduce28DeviceReduceSingleTileKernelINS2_10policy_hubIiyN4cuda3std3__44plusIiEEE10Policy1000EPiSC_iS9_iiNS7_10__identityEEEvT0_T1_T2_T3_T4_T6_E12temp_storage+28];
	selp.b32 	%r576, %r575, 0, %p85;
	add.s32 	%r577, %r574, %r576;
	setp.gt.s32 	%p86, %r120, 192;
	ld.shared.u32 	%r578, [_ZZN3cub18CUB_300001_SM_10006detail6reduce28DeviceReduceSingleTileKernelINS2_10policy_hubIiyN4cuda3std3__44plusIiEEE10Policy1000EPiSC_iS9_iiNS7_10__identityEEEvT0_T1_T2_T3_T4_T6_E12temp_storage+32];
	selp.b32 	%r579, %r578, 0, %p86;
	add.s32 	%r580, %r577, %r579;
	setp.gt.s32 	%p87, %r120, 224;
	ld.shared.u32 	%r581, [_ZZN3cub18CUB_300001_SM_10006detail6reduce28DeviceReduceSingleTileKernelINS2_10policy_hubIiyN4cuda3std3__44plusIiEEE10Policy1000EPiSC_iS9_iiNS7_10__identityEEEvT0_T1_T2_T3_T4_T6_E12temp_storage+36];
	selp.b32 	%r582, %r581, 0, %p87;
	add.s32 	%r686, %r580, %r582;
	bra.uni 	$L__BB61_72;
$L__BB61_22:
	mov.u32 	%r26, %tid.x;
	shl.b32 	%r377, %r26, 2;
	mul.wide.u32 	%rd86, %r377, 4;
	add.s64 	%rd76, %rd16, %rd86;
	// begin inline asm
	ld.global.nc.v2.u64 {%rd74, %rd75}, [%rd76];
	// end inline asm
	mov.b64 	{%r378, %r379}, %rd75;
	mov.b64 	{%r380, %r381}, %rd74;
	add.s64 	%rd79, %rd76, 4096;
	// begin inline asm
	ld.global.nc.v2.u64 {%rd77, %rd78}, [%rd79];
	// end inline asm
	mov.b64 	{%r382, %r383}, %rd78;
	mov.b64 	{%r384, %r385}, %rd77;
	add.s64 	%rd82, %rd76, 8192;
	// begin inline asm
	ld.global.nc.v2.u64 {%rd80, %rd81}, [%rd82];
	// end inline asm
	mov.b64 	{%r386, %r387}, %rd81;
	mov.b64 	{%r388, %r389}, %rd80;
	add.s64 	%rd85, %rd76, 12288;
	// begin inline asm
	ld.global.nc.v2.u64 {%rd83, %rd84}, [%rd85];
	// end inline asm
	mov.b64 	{%r390, %r391}, %rd84;
	mov.b64 	{%r392, %r393}, %rd83;
	add.s32 	%r394, %r381, %r380;
	add.s32 	%r395, %r378, %r394;
	add.s32 	%r396, %r379, %r395;
	add.s32 	%r397, %r384, %r396;
	add.s32 	%r398, %r385, %r397;
	add.s32 	%r399, %r382, %r398;
	add.s32 	%r400, %r383, %r399;
	add.s32 	%r401, %r388, %r400;
	add.s32 	%r402, %r389, %r401;
	add.s32 	%r403, %r386, %r402;
	add.s32 	%r404, %r387, %r403;
	add.s32 	%r405, %r392, %r404;
	add.s32 	%r406, %r393, %r405;
	add.s32 	%r407, %r390, %r406;
	add.s32 	%r659, %r391, %r407;
	setp.lt.u32 	%p50, %r120, 8192;
	mov.b32 	%r648, 4096;
	@%p50 bra 	$L__BB61_26;
	add.s32 	%r28, %r120, -4096;
	mov.b32 	%r648, 4096;
$L__BB61_24:
	mul.wide.s32 	%rd99, %r648, 4;
	add.s64 	%rd89, %rd76, %rd99;
	// begin inline asm
	ld.global.nc.v2.u64 {%rd87, %rd88}, [%rd89];
	// end inline asm
	mov.b64 	{%r409, %r410}, %rd88;
	mov.b64 	{%r411, %r412}, %rd87;
	add.s64 	%rd92, %rd89, 4096;
	// begin inline asm
	ld.global.nc.v2.u64 {%rd90, %rd91}, [%rd92];
	// end inline asm
	mov.b64 	{%r413, %r414}, %rd91;
	mov.b64 	{%r415, %r416}, %rd90;
	add.s64 	%rd95, %rd89, 8192;
	// begin inline asm
	ld.global.nc.v2.u64 {%rd93, %rd94}, [%rd95];
	// end inline asm
	mov.b64 	{%r417, %r418}, %rd94;
	mov.b64 	{%r419, %r420}, %rd93;
	add.s64 	%rd98, %rd89, 12288;
	// begin inline asm
	ld.global.nc.v2.u64 {%rd96, %rd97}, [%rd98];
	// end inline asm
	mov.b64 	{%r421, %r422}, %rd97;
	mov.b64 	{%r423, %r424}, %rd96;
	add.s32 	%r425, %r411, %r659;
	add.s32 	%r426, %r412, %r425;
	add.s32 	%r427, %r409, %r426;
	add.s32 	%r428, %r410, %r427;
	add.s32 	%r429, %r415, %r428;
	add.s32 	%r430, %r416, %r429;
	add.s32 	%r431, %r413, %r430;
	add.s32 	%r432, %r414, %r431;
	add.s32 	%r433, %r419, %r432;
	add.s32 	%r434, %r420, %r433;
	add.s32 	%r435, %r417, %r434;
	add.s32 	%r436, %r418, %r435;
	add.s32 	%r437, %r423, %r436;
	add.s32 	%r438, %r424, %r437;
	add.s32 	%r439, %r421, %r438;
	add.s32 	%r659, %r422, %r439;
	sub.s32 	%r440, %r120, %r648;
	setp.lt.s32 	%p51, %r440, 4096;
	@%p51 bra 	$L__BB61_34;
	add.s32 	%r648, %r648, 4096;
	setp.le.s32 	%p52, %r648, %r28;
	@%p52 bra 	$L__BB61_24;
$L__BB61_26:
	setp.le.s32 	%p53, %r120, %r648;
	@%p53 bra 	$L__BB61_34;
	sub.s32 	%r35, %r120, %r648;
	setp.ge.s32 	%p54, %r26, %r35;
	@%p54 bra 	$L__BB61_34;
	not.b32 	%r442, %r26;
	add.s32 	%r443, %r120, %r442;
	sub.s32 	%r36, %r443, %r648;
	and.b32  	%r444, %r36, 768;
	setp.eq.s32 	%p55, %r444, 768;
	mov.u32 	%r653, %r26;
	@%p55 bra 	$L__BB61_31;
	add.s32 	%r650, %r26, %r648;
	shr.u32 	%r445, %r36, 8;
	add.s32 	%r446, %r445, 1;
	and.b32  	%r447, %r446, 3;
	neg.s32 	%r649, %r447;
	mov.u32 	%r653, %r26;
$L__BB61_30:
	.pragma "nounroll";
	mul.wide.u32 	%rd101, %r650, 4;
	add.s64 	%rd100, %rd16, %rd101;
	// begin inline asm
	ld.global.nc.u32 %r448, [%rd100];
	// end inline asm
	add.s32 	%r659, %r448, %r659;
	add.s32 	%r653, %r653, 256;
	add.s32 	%r650, %r650, 256;
	add.s32 	%r649, %r649, 1;
	setp.ne.s32 	%p56, %r649, 0;
	@%p56 bra 	$L__BB61_30;
$L__BB61_31:
	setp.lt.u32 	%p57, %r36, 768;
	@%p57 bra 	$L__BB61_34;
	cvt.u64.u32 	%rd102, %r653;
	cvt.u64.u32 	%rd103, %r648;
	add.s64 	%rd104, %rd102, %rd103;
	shl.b64 	%rd105, %rd104, 2;
	add.s64 	%rd106, %rd105, %rd16;
	add.s64 	%rd122, %rd106, 2048;
	add.s32 	%r656, %r653, %r648;
$L__BB61_33:
	mul.wide.u32 	%rd111, %r656, 4;
	add.s64 	%rd107, %rd16, %rd111;
	// begin inline asm
	ld.global.nc.u32 %r449, [%rd107];
	// end inline asm
	add.s32 	%r453, %r449, %r659;
	add.s64 	%rd108, %rd122, -1024;
	// begin inline asm
	ld.global.nc.u32 %r450, [%rd108];
	// end inline asm
	add.s32 	%r454, %r450, %r453;
	// begin inline asm
	ld.global.nc.u32 %r451, [%rd122];
	// end inline asm
	add.s32 	%r455, %r451, %r454;
	add.s64 	%rd110, %rd122, 1024;
	// begin inline asm
	ld.global.nc.u32 %r452, [%rd110];
	// end inline asm
	add.s32 	%r659, %r452, %r455;
	add.s32 	%r653, %r653, 1024;
	add.s64 	%rd122, %rd122, 4096;
	add.s32 	%r656, %r656, 1024;
	setp.lt.s32 	%p58, %r653, %r35;
	@%p58 bra 	$L__BB61_33;
$L__BB61_34:
	// begin inline asm
	mov.u32 %r456, %laneid;
	// end inline asm
	mov.b32 	%r459, 1;
	mov.b32 	%r480, 31;
	mov.b32 	%r481, -1;
	// begin inline asm
	shfl.sync.down.b32 %r457, %r659, %r459, %r480, %r481;
	// end inline asm
	setp.gt.s32 	%p59, %r456, 30;
	selp.b32 	%r482, 0, %r457, %p59;
	add.s32 	%r463, %r482, %r659;
	mov.b32 	%r464, 2;
	// begin inline asm
	shfl.sync.down.b32 %r462, %r463, %r464, %r480, %r481;
	// end inline asm
	setp.gt.s32 	%p60, %r456, 29;
	selp.b32 	%r483, 0, %r462, %p60;
	add.s32 	%r468, %r463, %r483;
	mov.b32 	%r469, 4;
	// begin inline asm
	shfl.sync.down.b32 %r467, %r468, %r469, %r480, %r481;
	// end inline asm
	setp.gt.s32 	%p61, %r456, 27;
	selp.b32 	%r484, 0, %r467, %p61;
	add.s32 	%r473, %r468, %r484;
	mov.b32 	%r474, 8;
	// begin inline asm
	shfl.sync.down.b32 %r472, %r473, %r474, %r480, %r481;
	// end inline asm
	setp.gt.s32 	%p62, %r456, 23;
	selp.b32 	%r485, 0, %r472, %p62;
	add.s32 	%r478, %r473, %r485;
	mov.b32 	%r479, 16;
	// begin inline asm
	shfl.sync.down.b32 %r477, %r478, %r479, %r480, %r481;
	// end inline asm
	setp.gt.s32 	%p63, %r456, 15;
	selp.b32 	%r486, 0, %r477, %p63;
	add.s32 	%r686, %r478, %r486;
	setp.ne.s32 	%p64, %r456, 0;
	@%p64 bra 	$L__BB61_36;
	shr.u32 	%r487, %r26, 3;
	and.b32  	%r488, %r487, 124;
	mov.u32 	%r489, _ZZN3cub18CUB_300001_SM_10006detail6reduce28DeviceReduceSingleTileKernelINS2_10policy_hubIiyN4cuda3std3__44plusIiEEE10Policy1000EPiSC_iS9_iiNS7_10__identityEEEvT0_T1_T2_T3_T4_T6_E12temp_storage;
	add.s32 	%r490, %r489, %r488;
	st.shared.u32 	[%r490+8], %r686;
$L__BB61_36:
	bar.sync 	0;
	setp.ne.s32 	%p65, %r26, 0;
	@%p65 bra 	$L__BB61_72;
	ld.shared.u32 	%r491, [_ZZN3cub18CUB_300001_SM_10006detail6reduce28DeviceReduceSingleTileKernelINS2_10policy_hubIiyN4cuda3std3__44plusIiEEE10Policy1000EPiSC_iS9_iiNS7_10__identityEEEvT0_T1_T2_T3_T4_T6_E12temp_storage+12];
	add.s32 	%r492, %r491, %r686;
	ld.shared.u32 	%r493, [_ZZN3cub18CUB_300001_SM_10006detail6reduce28DeviceReduceSingleTileKernelINS2_10policy_hubIiyN4cuda3std3__44plusIiEEE10Policy1000EPiSC_iS9_iiNS7_10__identityEEEvT0_T1_T2_T3_T4_T6_E12temp_storage+16];
	add.s32 	%r494, %r492, %r493;
	ld.shared.u32 	%r495, [_ZZN3cub18CUB_300001_SM_10006detail6reduce28DeviceReduceSingleTileKernelINS2_10policy_hubIiyN4cuda3std3__44plusIiEEE10Policy1000EPiSC_iS9_iiNS7_10__identityEEEvT0_T1_T2_T3_T4_T6_E12temp_storage+20];
	add.s32 	%r496, %r494, %r495;
	ld.shared.u32 	%r497, [_ZZN3cub18CUB_300001_SM_10006detail6reduce28DeviceReduceSingleTileKernelINS2_10policy_hubIiyN4cuda3std3__44plusIiEEE10Policy1000EPiSC_iS9_iiNS7_10__identityEEEvT0_T1_T2_T3_T4_T6_E12temp_storage+24];
	add.s32 	%r498, %r496, %r497;
	ld.shared.u32 	%r499, [_ZZN3cub18CUB_300001_SM_10006detail6reduce28DeviceReduceSingleTileKernelINS2_10policy_hubIiyN4cuda3std3__44plusIiEEE10Policy1000EPiSC_iS9_iiNS7_10__identityEEEvT0_T1_T2_T3_T4_T6_E12temp_storage+28];
	add.s32 	%r500, %r498, %r499;
	ld.shared.u32 	%r501, [_ZZN3cub18CUB_300001_SM_10006detail6reduce28DeviceReduceSingleTileKernelINS2_10policy_hubIiyN4cuda3std3__44plusIiEEE10Policy1000EPiSC_iS9_iiNS7_10__identityEEEvT0_T1_T2_T3_T4_T6_E12temp_storage+32];
	add.s32 	%r502, %r500, %r501;
	ld.shared.u32 	%r503, [_ZZN3cub18CUB_300001_SM_10006detail6reduce28DeviceReduceSingleTileKernelINS2_10policy_hubIiyN4cuda3std3__44plusIiEEE10Policy1000EPiSC_iS9_iiNS7_10__identityEEEvT0_T1_T2_T3_T4_T6_E12temp_storage+36];
	add.s32 	%r686, %r502, %r503;
	bra.uni 	$L__BB61_72;
$L__BB61_38:
	setp.gt.s32 	%p3, %r120, 4095;
	@%p3 bra 	$L__BB61_56;
	mov.u32 	%r60, %tid.x;
	setp.ge.s32 	%p20, %r60, %r120;
	mov.b32 	%r670, 0;
	mov.u32 	%r665, %r60;
	@%p20 bra 	$L__BB61_41;
	mul.wide.u32 	%rd66, %r60, 4;
	add.s64 	%rd65, %rd16, %rd66;
	// begin inline asm
	ld.global.nc.u32 %r670, [%rd65];
	// end inline asm
	add.s32 	%r665, %r60, 256;
$L__BB61_41:
	setp.ge.s32 	%p21, %r665, %r120;
	@%p21 bra 	$L__BB61_47;
	not.b32 	%r252, %r665;
	add.s32 	%r65, %r120, %r252;
	and.b32  	%r253, %r65, 768;
	setp.eq.s32 	%p22, %r253, 768;
	@%p22 bra 	$L__BB61_45;
	mul.wide.u32 	%rd67, %r665, 4;
	add.s64 	%rd123, %rd16, %rd67;
	shr.u32 	%r254, %r65, 8;
	add.s32 	%r255, %r254, 1;
	and.b32  	%r256, %r255, 3;
	neg.s32 	%r662, %r256;
$L__BB61_44:
	.pragma "nounroll";
	// begin inline asm
	ld.global.nc.u32 %r257, [%rd123];
	// end inline asm
	add.s32 	%r670, %r257, %r670;
	add.s32 	%r665, %r665, 256;
	add.s64 	%rd123, %rd123, 1024;
	add.s32 	%r662, %r662, 1;
	setp.ne.s32 	%p23, %r662, 0;
	@%p23 bra 	$L__BB61_44;
$L__BB61_45:
	setp.lt.u32 	%p24, %r65, 768;
	@%p24 bra 	$L__BB61_47;
$L__BB61_46:
	mul.wide.s32 	%rd73, %r665, 4;
	add.s64 	%rd69, %rd16, %rd73;
	// begin inline asm
	ld.global.nc.u32 %r258, [%rd69];
	// end inline asm
	add.s32 	%r262, %r258, %r670;
	add.s64 	%rd70, %rd69, 1024;
	// begin inline asm
	ld.global.nc.u32 %r259, [%rd70];
	// end inline asm
	add.s32 	%r263, %r259, %r262;
	add.s64 	%rd71, %rd69, 2048;
	// begin inline asm
	ld.global.nc.u32 %r260, [%rd71];
	// end inline asm
	add.s32 	%r264, %r260, %r263;
	add.s64 	%rd72, %rd69, 3072;
	// begin inline asm
	ld.global.nc.u32 %r261, [%rd72];
	// end inline asm
	add.s32 	%r670, %r261, %r264;
	add.s32 	%r665, %r665, 1024;
	setp.lt.s32 	%p25, %r665, %r120;
	@%p25 bra 	$L__BB61_46;
$L__BB61_47:
	setp.lt.s32 	%p26, %r120, 256;
	@%p26 bra 	$L__BB61_52;
	// begin inline asm
	mov.u32 %r328, %laneid;
	// end inline asm
	mov.b32 	%r331, 1;
	mov.b32 	%r352, 31;
	mov.b32 	%r353, -1;
	// begin inline asm
	shfl.sync.down.b32 %r329, %r670, %r331, %r352, %r353;
	// end inline asm
	setp.gt.s32 	%p42, %r328, 30;
	selp.b32 	%r354, 0, %r329, %p42;
	add.s32 	%r335, %r354, %r670;
	mov.b32 	%r336, 2;
	// begin inline asm
	shfl.sync.down.b32 %r334, %r335, %r336, %r352, %r353;
	// end inline asm
	setp.gt.s32 	%p43, %r328, 29;
	selp.b32 	%r355, 0, %r334, %p43;
	add.s32 	%r340, %r335, %r355;
	mov.b32 	%r341, 4;
	// begin inline asm
	shfl.sync.down.b32 %r339, %r340, %r341, %r352, %r353;
	// end inline asm
	setp.gt.s32 	%p44, %r328, 27;
	selp.b32 	%r356, 0, %r339, %p44;
	add.s32 	%r345, %r340, %r356;
	mov.b32 	%r346, 8;
	// begin inline asm
	shfl.sync.down.b32 %r344, %r345, %r346, %r352, %r353;
	// end inline asm
	setp.gt.s32 	%p45, %r328, 23;
	selp.b32 	%r357, 0, %r344, %p45;
	add.s32 	%r350, %r345, %r357;
	mov.b32 	%r351, 16;
	// begin inline asm
	shfl.sync.down.b32 %r349, %r350, %r351, %r352, %r353;
	// end inline asm
	setp.gt.s32 	%p46, %r328, 15;
	selp.b32 	%r358, 0, %r349, %p46;
	add.s32 	%r686, %r350, %r358;
	setp.ne.s32 	%p47, %r328, 0;
	@%p47 bra 	$L__BB61_50;
	shr.u32 	%r359, %r60, 3;
	and.b32  	%r360, %r359, 124;
	mov.u32 	%r361, _ZZN3cub18CUB_300001_SM_10006detail6reduce28DeviceReduceSingleTileKernelINS2_10policy_hubIiyN4cuda3std3__44plusIiEEE10Policy1000EPiSC_iS9_iiNS7_10__identityEEEvT0_T1_T2_T3_T4_T6_E12temp_storage;
	add.s32 	%r362, %r361, %r360;
	st.shared.u32 	[%r362+8], %r686;
$L__BB61_50:
	bar.sync 	0;
	setp.ne.s32 	%p48, %r60, 0;
	@%p48 bra 	$L__BB61_72;
	ld.shared.u32 	%r363, [_ZZN3cub18CUB_300001_SM_10006detail6reduce28DeviceReduceSingleTileKernelINS2_10policy_hubIiyN4cuda3std3__44plusIiEEE10Policy1000EPiSC_iS9_iiNS7_10__identityEEEvT0_T1_T2_T3_T4_T6_E12temp_storage+12];
	add.s32 	%r364, %r363, %r686;
	ld.shared.u32 	%r365, [_ZZN3cub18CUB_300001_SM_10006detail6reduce28DeviceReduceSingleTileKernelINS2_10policy_hubIiyN4cuda3std3__44plusIiEEE10Policy1000EPiSC_iS9_iiNS7_10__identityEEEvT0_T1_T2_T3_T4_T6_E12temp_storage+16];
	add.s32 	%r366, %r364, %r365;
	ld.shared.u32 	%r367, [_ZZN3cub18CUB_300001_SM_10006detail6reduce28DeviceReduceSingleTileKernelINS2_10policy_hubIiyN4cuda3std3__44plusIiEEE10Policy1000EPiSC_iS9_iiNS7_10__identityEEEvT0_T1_T2_T3_T4_T6_E12temp_storage+20];
	add.s32 	%r368, %r366, %r367;
	ld.shared.u32 	%r369, [_ZZN3cub18CUB_300001_SM_10006detail6reduce28DeviceReduceSingleTileKernelINS2_10policy_hubIiyN4cuda3std3__44plusIiEEE10Policy1000EPiSC_iS9_iiNS7_10__identityEEEvT0_T1_T2_T3_T4_T6_E12temp_storage+24];
	add.s32 	%r370, %r368, %r369;
	ld.shared.u32 	%r371, [_ZZN3cub18CUB_300001_SM_10006detail6reduce28DeviceReduceSingleTileKernelINS2_10policy_hubIiyN4cuda3std3__44plusIiEEE10Policy1000EPiSC_iS9_iiNS7_10__identityEEEvT0_T1_T2_T3_T4_T6_E12temp_storage+28];
	add.s32 	%r372, %r370, %r371;
	ld.shared.u32 	%r373, [_ZZN3cub18CUB_300001_SM_10006detail6reduce28DeviceReduceSingleTileKernelINS2_10policy_hubIiyN4cuda3std3__44plusIiEEE10Policy1000EPiSC_iS9_iiNS7_10__identityEEEvT0_T1_T2_T3_T4_T6_E12temp_storage+32];
	add.s32 	%r374, %r372, %r373;
	ld.shared.u32 	%r375, [_ZZN3cub18CUB_300001_SM_10006detail6reduce28DeviceReduceSingleTileKernelINS2_10policy_hubIiyN4cuda3std3__44plusIiEEE10Policy1000EPiSC_iS9_iiNS7_10__identityEEEvT0_T1_T2_T3_T4_T6_E12temp_storage+36];
	add.s32 	%r686, %r374, %r375;
	bra.uni 	$L__BB61_72;
$L__BB61_52:
	// begin inline asm
	mov.u32 %r265, %laneid;
	// end inline asm
	and.b32  	%r291, %r60, 992;
	add.s32 	%r292, %r291, 32;
	setp.gt.s32 	%p27, %r292, %r120;
	not.b32 	%r293, %r291;
	add.s32 	%r294, %r120, %r293;
	selp.b32 	%r289, %r294, 31, %p27;
	mov.b32 	%r268, 1;
	mov.b32 	%r290, -1;
	// begin inline asm
	shfl.sync.down.b32 %r266, %r670, %r268, %r289, %r290;
	// end inline asm
	setp.lt.s32 	%p28, %r265, %r289;
	selp.b32 	%r295, %r266, 0, %p28;
	add.s32 	%r272, %r295, %r670;
	mov.b32 	%r273, 2;
	// begin inline asm
	shfl.sync.down.b32 %r271, %r272, %r273, %r289, %r290;
	// end inline asm
	add.s32 	%r296, %r265, 2;
	setp.gt.s32 	%p29, %r296, %r289;
	selp.b32 	%r297, 0, %r271, %p29;
	add.s32 	%r277, %r272, %r297;
	mov.b32 	%r278, 4;
	// begin inline asm
	shfl.sync.down.b32 %r276, %r277, %r278, %r289, %r290;
	// end inline asm
	add.s32 	%r298, %r265, 4;
	setp.gt.s32 	%p30, %r298, %r289;
	selp.b32 	%r299, 0, %r276, %p30;
	add.s32 	%r282, %r277, %r299;
	mov.b32 	%r283, 8;
	// begin inline asm
	shfl.sync.down.b32 %r281, %r282, %r283, %r289, %r290;
	// end inline asm
	add.s32 	%r300, %r265, 8;
	setp.gt.s32 	%p31, %r300, %r289;
	selp.b32 	%r301, 0, %r281, %p31;
	add.s32 	%r287, %r282, %r301;
	mov.b32 	%r288, 16;
	// begin inline asm
	shfl.sync.down.b32 %r286, %r287, %r288, %r289, %r290;
	// end inline asm
	add.s32 	%r302, %r265, 16;
	setp.gt.s32 	%p32, %r302, %r289;
	selp.b32 	%r303, 0, %r286, %p32;
	add.s32 	%r686, %r287, %r303;
	setp.ne.s32 	%p33, %r265, 0;
	@%p33 bra 	$L__BB61_54;
	shr.u32 	%r304, %r60, 3;
	and.b32  	%r305, %r304, 124;
	mov.u32 	%r306, _ZZN3cub18CUB_300001_SM_10006detail6reduce28DeviceReduceSingleTileKernelINS2_10policy_hubIiyN4cuda3std3__44plusIiEEE10Policy1000EPiSC_iS9_iiNS7_10__identityEEEvT0_T1_T2_T3_T4_T6_E12temp_storage;
	add.s32 	%r307, %r306, %r305;
	st.shared.u32 	[%r307+8], %r686;
$L__BB61_54:
	bar.sync 	0;
	setp.ne.s32 	%p34, %r60, 0;
	@%p34 bra 	$L__BB61_72;
	setp.gt.s32 	%p35, %r120, 32;
	ld.shared.u32 	%r308, [_ZZN3cub18CUB_300001_SM_10006detail6reduce28DeviceReduceSingleTileKernelINS2_10policy_hubIiyN4cuda3std3__44plusIiEEE10Policy1000EPiSC_iS9_iiNS7_10__identityEEEvT0_T1_T2_T3_T4_T6_E12temp_storage+12];
	selp.b32 	%r309, %r308, 0, %p35;
	add.s32 	%r310, %r309, %r686;
	setp.gt.s32 	%p36, %r120, 64;
	ld.shared.u32 	%r311, [_ZZN3cub18CUB_300001_SM_10006detail6reduce28DeviceReduceSingleTileKernelINS2_10policy_hubIiyN4cuda3std3__44plusIiEEE10Policy1000EPiSC_iS9_iiNS7_10__identityEEEvT0_T1_T2_T3_T4_T6_E12temp_storage+16];
	selp.b32 	%r312, %r311, 0, %p36;
	add.s32 	%r313, %r310, %r312;
	setp.gt.s32 	%p37, %r120, 96;
	ld.shared.u32 	%r314, [_ZZN3cub18CUB_300001_SM_10006detail6reduce28DeviceReduceSingleTileKernelINS2_10policy_hubIiyN4cuda3std3__44plusIiEEE10Policy1000EPiSC_iS9_iiNS7_10__identityEEEvT0_T1_T2_T3_T4_T6_E12temp_storage+20];
	selp.b32 	%r315, %r314, 0, %p37;
	add.s32 	%r316, %r313, %r315;
	setp.gt.s32 	%p38, %r120, 128;
	ld.shared.u32 	%r317, [_ZZN3cub18CUB_300001_SM_10006detail6reduce28DeviceReduceSingleTileKernelINS2_10policy_hubIiyN4cuda3std3__44plusIiEEE10Policy1000EPiSC_iS9_iiNS7_10__identityEEEvT0_T1_T2_T3_T4_T6_E12temp_storage+24];
	selp.b32 	%r318, %r317, 0, %p38;
	add.s32 	%r319, %r316, %r318;
	setp.gt.s32 	%p39, %r120, 160;
	ld.shared.u32 	%r320, [_ZZN3cub18CUB_300001_SM_10006detail6reduce28DeviceReduceSingleTileKernelINS2_10policy_hubIiyN4cuda3std3__44plusIiEEE10Policy1000EPiSC_iS9_iiNS7_10__identityEEEvT0_T1_T2_T3_T4_T6_E12temp_storage+28];
	selp.b32 	%r321, %r320, 0, %p39;
	add.s32 	%r322, %r319, %r321;
	setp.gt.s32 	%p40, %r120, 192;
	ld.shared.u32 	%r323, [_ZZN3cub18CUB_300001_SM_10006detail6reduce28DeviceReduceSingleTileKernelINS2_10policy_hubIiyN4cuda3std3__44plusIiEEE10Policy1000EPiSC_iS9_iiNS7_10__identityEEEvT0_T1_T2_T3_T4_T6_E12temp_storage+32];
	selp.b32 	%r324, %r323, 0, %p40;
	add.s32 	%r325, %r322, %r324;
	setp.gt.s32 	%p41, %r120, 224;
	ld.shared.u32 	%r326, [_ZZN3cub18CUB_300001_SM_10006detail6reduce28DeviceReduceSingleTileKernelINS2_10policy_hubIiyN4cuda3std3__44plusIiEEE10Policy1000EPiSC_iS9_iiNS7_10__identityEEEvT0_T1_T2_T3_T4_T6_E12temp_storage+36];
	selp.b32 	%r327, %r326, 0, %p41;
	add.s32 	%r686, %r325, %r327;
	bra.uni 	$L__BB61_72;
$L__BB61_56:
	mov.u32 	%r85, %tid.x;
	mul.wide.u32 	%rd35, %r85, 4;
	add.s64 	%rd19, %rd16, %rd35;
	// begin inline asm
	ld.global.nc.u32 %r122, [%rd19];
	// end inline asm
	add.s64 	%rd20, %rd19, 1024;
	// begin inline asm
	ld.global.nc.u32 %r123, [%rd20];
	// end inline asm
	add.s64 	%rd21, %rd19, 2048;
	// begin inline asm
	ld.global.nc.u32 %r124, [%rd21];
	// end inline asm
	add.s64 	%rd22, %rd19, 3072;
	// begin inline asm
	ld.global.nc.u32 %r125, [%rd22];
	// end inline asm
	add.s64 	%rd23, %rd19, 4096;
	// begin inline asm
	ld.global.nc.u32 %r126, [%rd23];
	// end inline asm
	add.s64 	%rd24, %rd19, 5120;
	// begin inline asm
	ld.global.nc.u32 %r127, [%rd24];
	// end inline asm
	add.s64 	%rd25, %rd19, 6144;
	// begin inline asm
	ld.global.nc.u32 %r128, [%rd25];
	// end inline asm
	add.s64 	%rd26, %rd19, 7168;
	// begin inline asm
	ld.global.nc.u32 %r129, [%rd26];
	// end inline asm
	add.s64 	%rd27, %rd19, 8192;
	// begin inline asm
	ld.global.nc.u32 %r130, [%rd27];
	// end inline asm
	add.s64 	%rd28, %rd19, 9216;
	// begin inline asm
	ld.global.nc.u32 %r131, [%rd28];
	// end inline asm
	add.s64 	%rd29, %rd19, 10240;
	// begin inline asm
	ld.global.nc.u32 %r132, [%rd29];
	// end inline asm
	add.s64 	%rd30, %rd19, 11264;
	// begin inline asm
	ld.global.nc.u32 %r133, [%rd30];
	// end inline asm
	add.s64 	%rd31, %rd19, 12288;
	// begin inline asm
	ld.global.nc.u32 %r134, [%rd31];
	// end inline asm
	add.s64 	%rd32, %rd19, 13312;
	// begin inline asm
	ld.global.nc.u32 %r135, [%rd32];
	// end inline asm
	add.s64 	%rd33, %rd19, 14336;
	// begin inline asm
	ld.global.nc.u32 %r136, [%rd33];
	// end inline asm
	add.s64 	%rd34, %rd19, 15360;
	// begin inline asm
	ld.global.nc.u32 %r137, [%rd34];
	// end inline asm
	add.s32 	%r139, %r123, %r122;
	add.s32 	%r140, %r124, %r139;
	add.s32 	%r141, %r125, %r140;
	add.s32 	%r142, %r126, %r141;
	add.s32 	%r143, %r127, %r142;
	add.s32 	%r144, %r128, %r143;
	add.s32 	%r145, %r129, %r144;
	add.s32 	%r146, %r130, %r145;
	add.s32 	%r147, %r131, %r146;
	add.s32 	%r148, %r132, %r147;
	add.s32 	%r149, %r133, %r148;
	add.s32 	%r150, %r134, %r149;
	add.s32 	%r151, %r135, %r150;
	add.s32 	%r152, %r136, %r151;
	add.s32 	%r685, %r137, %r152;
	setp.lt.u32 	%p4, %r120, 8192;
	mov.b32 	%r674, 4096;
	@%p4 bra 	$L__BB61_60;
	add.s32 	%r87, %r120, -4096;
	mov.b32 	%r674, 4096;
$L__BB61_58:
	mul.wide.s32 	%rd52, %r674, 4;
	add.s64 	%rd36, %rd19, %rd52;
	// begin inline asm
	ld.global.nc.u32 %r154, [%rd36];
	// end inline asm
	add.s64 	%rd37, %rd36, 1024;
	// begin inline asm
	ld.global.nc.u32 %r155, [%rd37];
	// end inline asm
	add.s64 	%rd38, %rd36, 2048;
	// begin inline asm
	ld.global.nc.u32 %r156, [%rd38];
	// end inline asm
	add.s64 	%rd39, %rd36, 3072;
	// begin inline asm
	ld.global.nc.u32 %r157, [%rd39];
	// end inline asm
	add.s64 	%rd40, %rd36, 4096;
	// begin inline asm
	ld.global.nc.u32 %r158, [%rd40];
	// end inline asm
	add.s64 	%rd41, %rd36, 5120;
	// begin inline asm
	ld.global.nc.u32 %r159, [%rd41];
	// end inline asm
	add.s64 	%rd42, %rd36, 6144;
	// begin inline asm
	ld.global.nc.u32 %r160, [%rd42];
	// end inline asm
	add.s64 	%rd43, %rd36, 7168;
	// begin inline asm
	ld.global.nc.u32 %r161, [%rd43];
	// end inline asm
	add.s64 	%rd44, %rd36, 8192;
	// begin inline asm
	ld.global.nc.u32 %r162, [%rd44];
	// end inline asm
	add.s64 	%rd45, %rd36, 9216;
	// begin inline asm
	ld.global.nc.u32 %r163, [%rd45];
	// end inline asm
	add.s64 	%rd46, %rd36, 10240;
	// begin inline asm
	ld.global.nc.u32 %r164, [%rd46];
	// end inline asm
	add.s64 	%rd47, %rd36, 11264;
	// begin inline asm
	ld.global.nc.u32 %r165, [%rd47];
	// end inline asm
	add.s64 	%rd48, %rd36, 12288;
	// begin inline asm
	ld.global.nc.u32 %r166, [%rd48];
	// end inline asm
	add.s64 	%rd49, %rd36, 13312;
	// begin inline asm
	ld.global.nc.u32 %r167, [%rd49];
	// end inline asm
	add.s64 	%rd50, %rd36, 14336;
	// begin inline asm
	ld.global.nc.u32 %r168, [%rd50];
	// end inline asm
	add.s64 	%rd51, %rd36, 15360;
	// begin inline asm
	ld.global.nc.u32 %r169, [%rd51];
	// end inline asm
	add.s32 	%r170, %r154, %r685;
	add.s32 	%r171, %r155, %r170;
	add.s32 	%r172, %r156, %r171;
	add.s32 	%r173, %r157, %r172;
	add.s32 	%r174, %r158, %r173;
	add.s32 	%r175, %r159, %r174;
	add.s32 	%r176, %r160, %r175;
	add.s32 	%r177, %r161, %r176;
	add.s32 	%r178, %r162, %r177;
	add.s32 	%r179, %r163, %r178;
	add.s32 	%r180, %r164, %r179;
	add.s32 	%r181, %r165, %r180;
	add.s32 	%r182, %r166, %r181;
	add.s32 	%r183, %r167, %r182;
	add.s32 	%r184, %r168, %r183;
	add.s32 	%r685, %r169, %r184;
	sub.s32 	%r185, %r120, %r674;
	setp.lt.s32 	%p5, %r185, 4096;
	@%p5 bra 	$L__BB61_68;
	add.s32 	%r674, %r674, 4096;
	setp.le.s32 	%p6, %r674, %r87;
	@%p6 bra 	$L__BB61_58;
$L__BB61_60:
	setp.le.s32 	%p7, %r120, %r674;
	@%p7 bra 	$L__BB61_68;
	sub.s32 	%r94, %r120, %r674;
	setp.ge.s32 	%p8, %r85, %r94;
	@%p8 bra 	$L__BB61_68;
	not.b32 	%r187, %r85;
	add.s32 	%r188, %r120, %r187;
	sub.s32 	%r95, %r188, %r674;
	and.b32  	%r189, %r95, 768;
	setp.eq.s32 	%p9, %r189, 768;
	mov.u32 	%r679, %r85;
	@%p9 bra 	$L__BB61_65;
	add.s32 	%r676, %r85, %r674;
	shr.u32 	%r190, %r95, 8;
	add.s32 	%r191, %r190, 1;
	and.b32  	%r192, %r191, 3;
	neg.s32 	%r675, %r192;
	mov.u32 	%r679, %r85;
$L__BB61_64:
	.pragma "nounroll";
	mul.wide.u32 	%rd54, %r676, 4;
	add.s64 	%rd53, %rd16, %rd54;
	// begin inline asm
	ld.global.nc.u32 %r193, [%rd53];
	// end inline asm
	add.s32 	%r685, %r193, %r685;
	add.s32 	%r679, %r679, 256;
	add.s32 	%r676, %r676, 256;
	add.s32 	%r675, %r675, 1;
	setp.ne.s32 	%p10, %r675, 0;
	@%p10 bra 	$L__BB61_64;
$L__BB61_65:
	setp.lt.u32 	%p11, %r95, 768;
	@%p11 bra 	$L__BB61_68;
	cvt.u64.u32 	%rd55, %r679;
	cvt.u64.u32 	%rd56, %r674;
	add.s64 	%rd57, %rd55, %rd56;
	shl.b64 	%rd58, %rd57, 2;
	add.s64 	%rd59, %rd58, %rd16;
	add.s64 	%rd124, %rd59, 2048;
	add.s32 	%r682, %r679, %r674;
$L__BB61_67:
	mul.wide.u32 	%rd64, %r682, 4;
	add.s64 	%rd60, %rd16, %rd64;
	// begin inline asm
	ld.global.nc.u32 %r194, [%rd60];
	// end inline asm
	add.s32 	%r198, %r194, %r685;
	add.s64 	%rd61, %rd124, -1024;
	// begin inline asm
	ld.global.nc.u32 %r195, [%rd61];
	// end inline asm
	add.s32 	%r199, %r195, %r198;
	// begin inline asm
	ld.global.nc.u32 %r196, [%rd124];
	// end inline asm
	add.s32 	%r200, %r196, %r199;
	add.s64 	%rd63, %rd124, 1024;
	// begin inline asm
	ld.global.nc.u32 %r197, [%rd63];
	// end inline asm
	add.s32 	%r685, %r197, %r200;
	add.s32 	%r679, %r679, 1024;
	add.s64 	%rd124, %rd124, 4096;
	add.s32 	%r682, %r682, 1024;
	setp.lt.s32 	%p12, %r679, %r94;
	@%p12 bra 	$L__BB61_67;
$L__BB61_68:
	// begin inline asm
	mov.u32 %r201, %laneid;
	// end inline asm
	mov.b32 	%r204, 1;
	mov.b32 	%r225, 31;
	mov.b32 	%r226, -1;
	// begin inline asm
	shfl.sync.down.b32 %r202, %r685, %r204, %r225, %r226;
	// end inline asm
	setp.gt.s32 	%p13, %r201, 30;
	selp.b32 	%r227, 0, %r202, %p13;
	add.s32 	%r208, %r227, %r685;
	mov.b32 	%r209, 2;
	// begin inline asm
	shfl.sync.down.b32 %r207, %r208, %r209, %r225, %r226;
	// end inline asm
	setp.gt.s32 	%p14, %r201, 29;
	selp.b32 	%r228, 0, %r207, %p14;
	add.s32 	%r213, %r208, %r228;
	mov.b32 	%r214, 4;
	// begin inline asm
	shfl.sync.down.b32 %r212, %r213, %r214, %r225, %r226;
	// end inline asm
	setp.gt.s32 	%p15, %r201, 27;
	selp.b32 	%r229, 0, %r212, %p15;
	add.s32 	%r218, %r213, %r229;
	mov.b32 	%r219, 8;
	// begin inline asm
	shfl.sync.down.b32 %r217, %r218, %r219, %r225, %r226;
	// end inline asm
	setp.gt.s32 	%p16, %r201, 23;
	selp.b32 	%r230, 0, %r217, %p16;
	add.s32 	%r223, %r218, %r230;
	mov.b32 	%r224, 16;
	// begin inline asm
	shfl.sync.down.b32 %r222, %r223, %r224, %r225, %r226;
	// end inline asm
	setp.gt.s32 	%p17, %r201, 15;
	selp.b32 	%r231, 0, %r222, %p17;
	add.s32 	%r686, %r223, %r231;
	setp.ne.s32 	%p18, %r201, 0;
	@%p18 bra 	$L__BB61_70;
	shr.u32 	%r232, %r85, 3;
	and.b32  	%r233, %r232, 124;
	mov.u32 	%r234, _ZZN3cub18CUB_300001_SM_10006detail6reduce28DeviceReduceSingleTileKernelINS2_10policy_hubIiyN4cuda3std3__44plusIiEEE10Policy1000EPiSC_iS9_iiNS7_10__identityEEEvT0_T1_T2_T3_T4_T6_E12temp_storage;
	add.s32 	%r235, %r234, %r233;
	st.shared.u32 	[%r235+8], %r686;
$L__BB61_70:
	bar.sync 	0;
	setp.ne.s32 	%p19, %r85, 0;
	@%p19 bra 	$L__BB61_72;
	ld.shared.u32 	%r236, [_ZZN3cub18CUB_300001_SM_10006detail6reduce28DeviceReduceSingleTileKernelINS2_10policy_hubIiyN4cuda3std3__44plusIiEEE10Policy1000EPiSC_iS9_iiNS7_10__identityEEEvT0_T1_T2_T3_T4_T6_E12temp_storage+12];
	add.s32 	%r237, %r236, %r686;
	ld.shared.u32 	%r238, [_ZZN3cub18CUB_300001_SM_10006detail6reduce28DeviceReduceSingleTileKernelINS2_10policy_hubIiyN4cuda3std3__44plusIiEEE10Policy1000EPiSC_iS9_iiNS7_10__identityEEEvT0_T1_T2_T3_T4_T6_E12temp_storage+16];
	add.s32 	%r239, %r237, %r238;
	ld.shared.u32 	%r240, [_ZZN3cub18CUB_300001_SM_10006detail6reduce28DeviceReduceSingleTileKernelINS2_10policy_hubIiyN4cuda3std3__44plusIiEEE10Policy1000EPiSC_iS9_iiNS7_10__identityEEEvT0_T1_T2_T3_T4_T6_E12temp_storage+20];
	add.s32 	%r241, %r239, %r240;
	ld.shared.u32 	%r242, [_ZZN3cub18CUB_300001_SM_10006detail6reduce28DeviceReduceSingleTileKernelINS2_10policy_hubIiyN4cuda3std3__44plusIiEEE10Policy1000EPiSC_iS9_iiNS7_10__identityEEEvT0_T1_T2_T3_T4_T6_E12temp_storage+24];
	add.s32 	%r243, %r241, %r242;
	ld.shared.u32 	%r244, [_ZZN3cub18CUB_300001_SM_10006detail6reduce28DeviceReduceSingleTileKernelINS2_10policy_hubIiyN4cuda3std3__44plusIiEEE10Policy1000EPiSC_iS9_iiNS7_10__identityEEEvT0_T1_T2_T3_T4_T6_E12temp_storage+28];
	add.s32 	%r245, %r243, %r244;
	ld.shared.u32 	%r246, [_ZZN3cub18CUB_300001_SM_10006detail6reduce28DeviceReduceSingleTileKernelINS2_10policy_hubIiyN4cuda3std3__44plusIiEEE10Policy1000EPiSC_iS9_iiNS7_10__identityEEEvT0_T1_T2_T3_T4_T6_E12temp_storage+32];
	add.s32 	%r247, %r245, %r246;
	ld.shared.u32 	%r248, [_ZZN3cub18CUB_300001_SM_10006detail6reduce28DeviceReduceSingleTileKernelINS2_10policy_hubIiyN4cuda3std3__44plusIiEEE10Policy1000EPiSC_iS9_iiNS7_10__identityEEEvT0_T1_T2_T3_T4_T6_E12temp_storage+36];
	add.s32 	%r686, %r247, %r248;
$L__BB61_72:
	mov.u32 	%r631, %tid.x;
	setp.ne.s32 	%p95, %r631, 0;
	@%p95 bra 	$L__BB61_74;
	add.s32 	%r632, %r686, %r121;
	st.global.u32 	[%rd1], %r632;
$L__BB61_74:
	ret;

}
	// .globl	_ZN3cub18CUB_300001_SM_10006detail10radix_sort31DeviceRadixSortSingleTileKernelINS1_5radix10policy_hubIiNS0_8NullTypeEyE10Policy1000ELNS0_9SortOrderE0EiS6_yNS1_21identity_decomposer_tEEEvPKT1_PSB_PKT2_PSF_T3_iiT4_
.visible .entry _ZN3cub18CUB_300001_SM_10006detail10radix_sort31DeviceRadixSortSingleTileKernelINS1_5radix10policy_hubIiNS0_8NullTypeEyE10Policy1000ELNS0_9SortOrderE0EiS6_yNS1_21identity_decomposer_tEEEvPKT1_PSB_PKT2_PSF_T3_iiT4_(
	.param .u64 .ptr .align 1 _ZN3cub18CUB_300001_SM_10006detail10radix_sort31DeviceRadixSortSingleTileKernelINS1_5radix10policy_hubIiNS0_8NullTypeEyE10Policy1000ELNS0_9SortOrderE0EiS6_yNS1_21identity_decomposer_tEEEvPKT1_PSB_PKT2_PSF_T3_iiT4__param_0,
	.param .u64 .ptr .align 1 _ZN3cub18CUB_300001_SM_10006detail10radix_sort31DeviceRadixSortSingleTileKernelINS1_5radix10policy_hubIiNS0_8NullTypeEyE10Policy1000ELNS0_9SortOrderE0EiS6_yNS1_21identity_decomposer_tEEEvPKT1_PSB_PKT2_PSF_T3_iiT4__param_1,
	.param .u64 .ptr .align 1 _ZN3cub18CUB_300001_SM_10006detail10radix_sort31DeviceRadixSortSingleTileKernelINS1_5radix10policy_hubIiNS0_8NullTypeEyE10Policy1000ELNS0_9SortOrderE0EiS6_yNS1_21identity_decomposer_tEEEvPKT1_PSB_PKT2_PSF_T3_iiT4__param_2,
	.param .u64 .ptr .align 1 _ZN3cub18CUB_300001_SM_10006detail10radix_sort31DeviceRadixSortSingleTileKernelINS1_5radix10policy_hubIiNS0_8NullTypeEyE10Policy1000ELNS0_9SortOrderE0EiS6_yNS1_21identity_decomposer_tEEEvPKT1_PSB_PKT2_PSF_T3_iiT4__param_3,
	.param .u64 _ZN3cub18CUB_300001_SM_10006detail10radix_sort31DeviceRadixSortSingleTileKernelINS1_5radix10policy_hubIiNS0_8NullTypeEyE10Policy1000ELNS0_9SortOrderE0EiS6_yNS1_21identity_decomposer_tEEEvPKT1_PSB_PKT2_PSF_T3_iiT4__param_4,
	.param .u32 _ZN3cub18CUB_300001_SM_10006detail10radix_sort31DeviceRadixSortSingleTileKernelINS1_5radix10policy_hubIiNS0_8NullTypeEyE10Policy1000ELNS0_9SortOrderE0EiS6_yNS1_21identity_decomposer_tEEEvPKT1_PSB_PKT2_PSF_T3_iiT4__param_5,
	.param .u32 _ZN3cub18CUB_300001_SM_10006detail10radix_sort31DeviceRadixSortSingleTileKernelINS1_5radix10policy_hubIiNS0_8NullTypeEyE10Policy1000ELNS0_9SortOrderE0EiS6_yNS1_21identity_decomposer_tEEEvPKT1_PSB_PKT2_PSF_T3_iiT4__param_6,
	.param .align 1 .b8 _ZN3cub18CUB_300001_SM_10006detail10radix_sort31DeviceRadixSortSingleTileKernelINS1_5radix10policy_hubIiNS0_8NullTypeEyE10Policy1000ELNS0_9SortOrderE0EiS6_yNS1_21identity_decomposer_tEEEvPKT1_PSB_PKT2_PSF_T3_iiT4__param_7[1]
)
.maxntid 256
.minnctapersm 1
{
	.reg .pred 	%p<52>;
	.reg .b16 	%rs<39>;
	.reg .b32 	%r<744>;
	.reg .b64 	%rd<29>;
	// demoted variable
	.shared .align 16 .b8 _ZZN3cub18CUB_300001_SM_10006detail10radix_sort31DeviceRadixSortSingleTileKernelINS1_5radix10policy_hubIiNS0_8NullTypeEyE10Policy1000ELNS0_9SortOrderE0EiS6_yNS1_21identity_decomposer_tEEEvPKT1_PSB_PKT2_PSF_T3_iiT4_E12temp_storage[33856];
	ld.param.u64 	%rd5, [_ZN3cub18CUB_300001_SM_10006detail10radix_sort31DeviceRadixSortSingleTileKernelINS1_5radix10policy_hubIiNS0_8NullTypeEyE10Policy1000ELNS0_9SortOrderE0EiS6_yNS1_21identity_decomposer_tEEEvPKT1_PSB_PKT2_PSF_T3_iiT4__param_0];
	ld.param.u64 	%rd3, [_ZN3cub18CUB_300001_SM_10006detail10radix_sort31DeviceRadixSortSingleTileKernelINS1_5radix10policy_hubIiNS0_8NullTypeEyE10Policy1000ELNS0_9SortOrderE0EiS6_yNS1_21identity_decomposer_tEEEvPKT1_PSB_PKT2_PSF_T3_iiT4__param_1];
	ld.param.u64 	%rd4, [_ZN3cub18CUB_300001_SM_10006detail10radix_sort31DeviceRadixSortSingleTileKernelINS1_5radix10policy_hubIiNS0_8NullTypeEyE10Policy1000ELNS0_9SortOrderE0EiS6_yNS1_21identity_decomposer_tEEEvPKT1_PSB_PKT2_PSF_T3_iiT4__param_4];
	ld.param.u32 	%r189, [_ZN3cub18CUB_300001_SM_10006detail10radix_sort31DeviceRadixSortSingleTileKernelINS1_5radix10policy_hubIiNS0_8NullTypeEyE10Policy1000ELNS0_9SortOrderE0EiS6_yNS1_21identity_decomposer_tEEEvPKT1_PSB_PKT2_PSF_T3_iiT4__param_5];
	ld.param.u32 	%r190, [_ZN3cub18CUB_300001_SM_10006detail10radix_sort31DeviceRadixSortSingleTileKernelINS1_5radix10policy_hubIiNS0_8NullTypeEyE10Policy1000ELNS0_9SortOrderE0EiS6_yNS1_21identity_decomposer_tEEEvPKT1_PSB_PKT2_PSF_T3_iiT4__param_6];
	cvta.to.global.u64 	%rd6, %rd5;
	cvt.u32.u64 	%r1, %rd4;
	mov.u32 	%r2, %tid.x;
	mul.lo.s32 	%r3, %r2, 19;
	setp.ge.s32 	%p1, %r3, %r1;
	mul.wide.u32 	%rd7, %r3, 4;
	add.s64 	%rd1, %rd6, %rd7;
	mov.b32 	%r741, -1;
	@%p1 bra 	$L__BB62_2;
	ld.global.u32 	%r192, [%rd1];
	xor.b32  	%r741, %r192, -2147483648;
$L__BB62_2:
	add.s32 	%r194, %r3, 1;
	setp.ge.s32 	%p2, %r194, %r1;
	mov.b32 	%r740, -1;
	@%p2 bra 	$L__BB62_4;
	ld.global.u32 	%r195, [%rd1+4];
	xor.b32  	%r740, %r195, -2147483648;
$L__BB62_4:
	add.s32 	%r197, %r3, 2;
	setp.ge.s32 	%p3, %r197, %r1;
	mov.b32 	%r739, -1;
	@%p3 bra 	$L__BB62_6;
	ld.global.u32 	%r198, [%rd1+8];
	xor.b32  	%r739, %r198, -2147483648;
$L__BB62_6:
	add.s32 	%r200, %r3, 3;
	setp.ge.s32 	%p4, %r200, %r1;
	mov.b32 	%r738, -1;
	@%p4 bra 	$L__BB62_8;
	ld.global.u32 	%r201, [%rd1+12];
	xor.b32  	%r738, %r201, -2147483648;
$L__BB62_8:
	add.s32 	%r203, %r3, 4;
	setp.ge.s32 	%p5, %r203, %r1;
	mov.b32 	%r737, -1;
	@%p5 bra 	$L__BB62_10;
	ld.global.u32 	%r204, [%rd1+16];
	xor.b32  	%r737, %r204, -2147483648;
$L__BB62_10:
	add.s32 	%r206, %r3, 5;
	setp.ge.s32 	%p6, %r206, %r1;
	mov.b32 	%r736, -1;
	@%p6 bra 	$L__BB62_12;
	ld.global.u32 	%r207, [%rd1+20];
	xor.b32  	%r736, %r207, -2147483648;
$L__BB62_12:
	add.s32 	%r209, %r3, 6;
	setp.ge.s32 	%p7, %r209, %r1;
	mov.b32 	%r735, -1;
	@%p7 bra 	$L__BB62_14;
	ld.global.u32 	%r210, [%rd1+24];
	xor.b32  	%r735, %r210, -2147483648;
$L__BB62_14:
	add.s32 	%r212, %r3, 7;
	setp.ge.s32 	%p8, %r212, %r1;
	mov.b32 	%r734, -1;
	@%p8 bra 	$L__BB62_16;
	ld.global.u32 	%r213, [%rd1+28];
	xor.b32  	%r734, %r213, -2147483648;
$L__BB62_16:
	add.s32 	%r215, %r3, 8;
	setp.ge.s32 	%p9, %r215, %r1;
	mov.b32 	%r733, -1;
	@%p9 bra 	$L__BB62_18;
	ld.global.u32 	%r216, [%rd1+32];
	xor.b32  	%r733, %r216, -2147483648;
$L__BB62_18:
	add.s32 	%r218, %r3, 9;
	setp.ge.s32 	%p10, %r218, %r1;
	mov.b32 	%r732, -1;
	@%p10 bra 	$L__BB62_20;
	ld.global.u32 	%r219, [%rd1+36];
	xor.b32  	%r732, %r219, -2147483648;
$L__BB62_20:
	add.s32 	%r221, %r3, 10;
	setp.ge.s32 	%p11, %r221, %r1;
	mov.b32 	%r731, -1;
	@%p11 bra 	$L__BB62_22;
	ld.global.u32 	%r222, [%rd1+40];
	xor.b32  	%r731, %r222, -2147483648;
$L__BB62_22:
	add.s32 	%r224, %r3, 11;
	setp.ge.s32 	%p12, %r224, %r1;
	mov.b32 	%r730, -1;
	@%p12 bra 	$L__BB62_24;
	ld.global.u32 	%r225, [%rd1+44];
	xor.b32  	%r730, %r225, -2147483648;
$L__BB62_24:
	add.s32 	%r227, %r3, 12;
	setp.ge.s32 	%p13, %r227, %r1;
	mov.b32 	%r729, -1;
	@%p13 bra 	$L__BB62_26;
	ld.global.u32 	%r228, [%rd1+48];
	xor.b32  	%r729, %r228, -2147483648;
$L__BB62_26:
	add.s32 	%r230, %r3, 13;
	setp.ge.s32 	%p14, %r230, %r1;
	mov.b32 	%r728, -1;
	@%p14 bra 	$L__BB62_28;
	ld.global.u32 	%r231, [%rd1+52];
	xor.b32  	%r728, %r231, -2147483648;
$L__BB62_28:
	add.s32 	%r233, %r3, 14;
	setp.ge.s32 	%p15, %r233, %r1;
	mov.b32 	%r727, -1;
	@%p15 bra 	$L__BB62_30;
	ld.global.u32 	%r234, [%rd1+56];
	xor.b32  	%r727, %r234, -2147483648;
$L__BB62_30:
	add.s32 	%r236, %r3, 15;
	setp.ge.s32 	%p16, %r236, %r1;
	mov.b32 	%r726, -1;
	@%p16 bra 	$L__BB62_32;
	ld.global.u32 	%r237, [%rd1+60];
	xor.b32  	%r726, %r237, -2147483648;
$L__BB62_32:
	add.s32 	%r239, %r3, 16;
	setp.ge.s32 	%p17, %r239, %r1;
	mov.b32 	%r725, -1;
	@%p17 bra 	$L__BB62_34;
	ld.global.u32 	%r240, [%rd1+64];
	xor.b32  	%r725, %r240, -2147483648;
$L__BB62_34:
	add.s32 	%r242, %r3, 17;
	setp.ge.s32 	%p18, %r242, %r1;
	mov.b32 	%r724, -1;
	@%p18 bra 	$L__BB62_36;
	ld.global.u32 	%r243, [%rd1+68];
	xor.b32  	%r724, %r243, -2147483648;
$L__BB62_36:
	add.s32 	%r245, %r3, 18;
	setp.ge.s32 	%p19, %r245, %r1;
	mov.b32 	%r723, -1;
	@%p19 bra 	$L__BB62_38;
	ld.global.u32 	%r246, [%rd1+72];
	xor.b32  	%r723, %r246, -2147483648;
$L__BB62_38:
	bar.sync 	0;
	shr.u32 	%r42, %r2, 5;
	shl.b32 	%r248, %r2, 2;
	mov.u32 	%r249, _ZZN3cub18CUB_300001_SM_10006detail10radix_sort31DeviceRadixSortSingleTileKernelINS1_5radix10policy_hubIiNS0_8NullTypeEyE10Policy1000ELNS0_9SortOrderE0EiS6_yNS1_21identity_decomposer_tEEEvPKT1_PSB_PKT2_PSF_T3_iiT4_E12temp_storage;
	add.s32 	%r43, %r249, %r248;
	shl.b32 	%r250, %r2, 7;
	add.s32 	%r44, %r43, %r250;
	shl.b32 	%r251, %r42, 2;
	add.s32 	%r252, %r249, %r251;
	add.s32 	%r45, %r252, 33792;
	mad.lo.s32 	%r46, %r2, -56, %r44;
	add.s32 	%r722, %r189, 6;
	sub.s32 	%r721, %r190, %r189;
$L__BB62_39:
	add.s32 	%r312, %r722, -6;
	min.s32 	%r255, %r721, 6;
	mov.b32 	%r341, 0;
	st.shared.u32 	[%r43], %r341;
	st.shared.u32 	[%r43+1024], %r341;
	st.shared.u32 	[%r43+2048], %r341;
	st.shared.u32 	[%r43+3072], %r341;
	st.shared.u32 	[%r43+4096], %r341;
	st.shared.u32 	[%r43+5120], %r341;
	st.shared.u32 	[%r43+6144], %r341;
	st.shared.u32 	[%r43+7168], %r341;
	st.shared.u32 	[%r43+8192], %r341;
	st.shared.u32 	[%r43+9216], %r341;
	st.shared.u32 	[%r43+10240], %r341;
	st.shared.u32 	[%r43+11264], %r341;
	st.shared.u32 	[%r43+12288], %r341;
	st.shared.u32 	[%r43+13312], %r341;
	st.shared.u32 	[%r43+14336], %r341;
	st.shared.u32 	[%r43+15360], %r341;
	st.shared.u32 	[%r43+16384], %r341;
	st.shared.u32 	[%r43+17408], %r341;
	st.shared.u32 	[%r43+18432], %r341;
	st.shared.u32 	[%r43+19456], %r341;
	st.shared.u32 	[%r43+20480], %r341;
	st.shared.u32 	[%r43+21504], %r341;
	st.shared.u32 	[%r43+22528], %r341;
	st.shared.u32 	[%r43+23552], %r341;
	st.shared.u32 	[%r43+24576], %r341;
	st.shared.u32 	[%r43+25600], %r341;
	st.shared.u32 	[%r43+26624], %r341;
	st.shared.u32 	[%r43+27648], %r341;
	st.shared.u32 	[%r43+28672], %r341;
	st.shared.u32 	[%r43+29696], %r341;
	st.shared.u32 	[%r43+30720], %r341;
	st.shared.u32 	[%r43+31744], %r341;
	st.shared.u32 	[%r43+32768], %r341;
	// begin inline asm
	bmsk.clamp.b32 %r253, %r341, %r255;
	// end inline asm
	// begin inline asm
	shr.b32 %r256, %r741, %r312;
	// end inline asm
	and.b32  	%r344, %r253, %r256;
	shl.b32 	%r345, %r344, 10;
	and.b32  	%r346, %r345, 31744;
	add.s32 	%r347, %r43, %r346;
	shr.u32 	%r348, %r344, 4;
	and.b32  	%r349, %r348, 268435454;
	add.s32 	%r71, %r347, %r349;
	ld.shared.u16 	%rs1, [%r71];
	add.s16 	%rs20, %rs1, 1;
	st.shared.u16 	[%r71], %rs20;
	// begin inline asm
	shr.b32 %r259, %r740, %r312;
	// end inline asm
	and.b32  	%r350, %r253, %r259;
	shl.b32 	%r351, %r350, 10;
	and.b32  	%r352, %r351, 31744;
	add.s32 	%r353, %r43, %r352;
	shr.u32 	%r354, %r350, 4;
	and.b32  	%r355, %r354, 268435454;
	add.s32 	%r72, %r353, %r355;
	ld.shared.u16 	%rs2, [%r72];
	add.s16 	%rs21, %rs2, 1;
	st.shared.u16 	[%r72], %rs21;
	// begin inline asm
	shr.b32 %r262, %r739, %r312;
	// end inline asm
	and.b32  	%r356, %r253, %r262;
	shl.b32 	%r357, %r356, 10;
	and.b32  	%r358, %r357, 31744;
	add.s32 	%r359, %r43, %r358;
	shr.u32 	%r360, %r356, 4;
	and.b32  	%r361, %r360, 268435454;
	add.s32 	%r73, %r359, %r361;
	ld.shared.u16 	%rs3, [%r73];
	add.s16 	%rs22, %rs3, 1;
	st.shared.u16 	[%r73], %rs22;
	// begin inline asm
	shr.b32 %r265, %r738, %r312;
	// end inline asm
	and.b32  	%r362, %r253, %r265;
	shl.b32 	%r363, %r362, 10;
	and.b32  	%r364, %r363, 31744;
	add.s32 	%r365, %r43, %r364;
	shr.u32 	%r366, %r362, 4;
	and.b32  	%r367, %r366, 268435454;
	add.s32 	%r74, %r365, %r367;
	ld.shared.u16 	%rs4, [%r74];
	add.s16 	%rs23, %rs4, 1;
	st.shared.u16 	[%r74], %rs23;
	// begin inline asm
	shr.b32 %r268, %r737, %r312;
	// end inline asm
	and.b32  	%r368, %r253, %r268;
	shl.b32 	%r369, %r368, 10;
	and.b32  	%r370, %r369, 31744;
	add.s32 	%r371, %r43, %r370;
	shr.u32 	%r372, %r368, 4;
	and.b32  	%r373, %r372, 268435454;
	add.s32 	%r75, %r371, %r373;
	ld.shared.u16 	%rs5, [%r75];
	add.s16 	%rs24, %rs5, 1;
	st.shared.u16 	[%r75], %rs24;
	// begin inline asm
	shr.b32 %r271, %r736, %r312;
	// end inline asm
	and.b32  	%r374, %r253, %r271;
	shl.b32 	%r375, %r374, 10;
	and.b32  	%r376, %r375, 31744;
	add.s32 	%r377, %r43, %r376;
	shr.u32 	%r378, %r374, 4;
	and.b32  	%r379, %r378, 268435454;
	add.s32 	%r76, %r377, %r379;
	ld.shared.u16 	%rs6, [%r76];
	add.s16 	%rs25, %rs6, 1;
	st.shared.u16 	[%r76], %rs25;
	// begin inline asm
	shr.b32 %r274, %r735, %r312;
	// end inline asm
	and.b32  	%r380, %r253, %r274;
	shl.b32 	%r381, %r380, 10;
	and.b32  	%r382, %r381, 31744;
	add.s32 	%r383, %r43, %r382;
	shr.u32 	%r384, %r380, 4;
	and.b32  	%r385, %r384, 268435454;
	add.s32 	%r77, %r383, %r385;
	ld.shared.u16 	%rs7, [%r77];
	add.s16 	%rs26, %rs7, 1;
	st.shared.u16 	[%r77], %rs26;
	// begin inline asm
	shr.b32 %r277, %r734, %r312;
	// end inline asm
	and.b32  	%r386, %r253, %r277;
	shl.b32 	%r387, %r386, 10;
	and.b32  	%r388, %r387, 31744;
	add.s32 	%r389, %r43, %r388;
	shr.u32 	%r390, %r386, 4;
	and.b32  	%r391, %r390, 268435454;
	add.s32 	%r78, %r389, %r391;
	ld.shared.u16 	%rs8, [%r78];
	add.s16 	%rs27, %rs8, 1;
	st.shared.u16 	[%r78], %rs27;
	// begin inline asm
	shr.b32 %r280, %r733, %r312;
	// end inline asm
	and.b32  	%r392, %r253, %r280;
	shl.b32 	%r393, %r392, 10;
	and.b32  	%r394, %r393, 31744;
	add.s32 	%r395, %r43, %r394;
	shr.u32 	%r396, %r392, 4;
	and.b32  	%r397, %r396, 268435454;
	add.s32 	%r79, %r395, %r397;
	ld.shared.u16 	%rs9, [%r79];
	add.s16 	%rs28, %rs9, 1;
	st.shared.u16 	[%r79], %rs28;
	// begin inline asm
	shr.b32 %r283, %r732, %r312;
	// end inline asm
	and.b32  	%r398, %r253, %r283;
	shl.b32 	%r399, %r398, 10;
	and.b32  	%r400, %r399, 31744;
	add.s32 	%r401, %r43, %r400;
	shr.u32 	%r402, %r398, 4;
	and.b32  	%r403, %r402, 268435454;
	add.s32 	%r80, %r401, %r403;
	ld.shared.u16 	%rs10, [%r80];
	add.s16 	%rs29, %rs10, 1;
	st.shared.u16 	[%r80], %rs29;
	// begin inline asm
	shr.b32 %r286, %r731, %r312;
	// end inline asm
	and.b32  	%r404, %r253, %r286;
	shl.b32 	%r405, %r404, 10;
	and.b32  	%r406, %r405, 31744;
	add.s32 	%r407, %r43, %r406;
	shr.u32 	%r408, %r404, 4;
	and.b32  	%r409, %r408, 268435454;
	add.s32 	%r81, %r407, %r409;
	ld.shared.u16 	%rs11, [%r81];
	add.s16 	%rs30, %rs11, 1;
	st.shared.u16 	[%r81], %rs30;
	// begin inline asm
	shr.b32 %r289, %r730, %r312;
	// end inline asm
	and.b32  	%r410, %r253, %r289;
	shl.b32 	%r411, %r410, 10;
	and.b32  	%r412, %r411, 31744;
	add.s32 	%r413, %r43, %r412;
	shr.u32 	%r414, %r410, 4;
	and.b32  	%r415, %r414, 268435454;
	add.s32 	%r82, %r413, %r415;
	ld.shared.u16 	%rs12, [%r82];
	add.s16 	%rs31, %rs12, 1;
	st.shared.u16 	[%r82], %rs31;
	// begin inline asm
	shr.b32 %r292, %r729, %r312;
	// end inline asm
	and.b32  	%r416, %r253, %r292;
	shl.b32 	%r417, %r416, 10;
	and.b32  	%r418, %r417, 31744;
	add.s32 	%r419, %r43, %r418;
	shr.u32 	%r420, %r416, 4;
	and.b32  	%r421, %r420, 268435454;
	add.s32 	%r83, %r419, %r421;
	ld.shared.u16 	%rs13, [%r83];
	add.s16 	%rs32, %rs13, 1;
	st.shared.u16 	[%r83], %rs32;
	// begin inline asm
	shr.b32 %r295, %r728, %r312;
	// end inline asm
	and.b32  	%r422, %r253, %r295;
	shl.b32 	%r423, %r422, 10;
	and.b32  	%r424, %r423, 31744;
	add.s32 	%r425, %r43, %r424;
	shr.u32 	%r426, %r422, 4;
	and.b32  	%r427, %r426, 268435454;
	add.s32 	%r84, %r425, %r427;
	ld.shared.u16 	%rs14, [%r84];
	add.s16 	%rs33, %rs14, 1;
	st.shared.u16 	[%r84], %rs33;
	// begin inline asm
	shr.b32 %r298, %r727, %r312;
	// end inline asm
	and.b32  	%r428, %r253, %r298;
	shl.b32 	%r429, %r428, 10;
	and.b32  	%r430, %r429, 31744;
	add.s32 	%r431, %r43, %r430;
	shr.u32 	%r432, %r428, 4;
	and.b32  	%r433, %r432, 268435454;
	add.s32 	%r85, %r431, %r433;
	ld.shared.u16 	%rs15, [%r85];
	add.s16 	%rs34, %rs15, 1;
	st.shared.u16 	[%r85], %rs34;
	// begin inline asm
	shr.b32 %r301, %r726, %r312;
	// end inline asm
	and.b32  	%r434, %r253, %r301;
	shl.b32 	%r435, %r434, 10;
	and.b32  	%r436, %r435, 31744;
	add.s32 	%r437, %r43, %r436;
	shr.u32 	%r438, %r434, 4;
	and.b32  	%r439, %r438, 268435454;
	add.s32 	%r86, %r437, %r439;
	ld.shared.u16 	%rs16, [%r86];
	add.s16 	%rs35, %rs16, 1;
	st.shared.u16 	[%r86], %rs35;
	// begin inline asm
	shr.b32 %r304, %r725, %r312;
	// end inline asm
	and.b32  	%r440, %r253, %r304;
	shl.b32 	%r441, %r440, 10;
	and.b32  	%r442, %r441, 31744;
	add.s32 	%r443, %r43, %r442;
	shr.u32 	%r444, %r440, 4;
	and.b32  	%r445, %r444, 268435454;
	add.s32 	%r87, %r443, %r445;
	ld.shared.u16 	%rs17, [%r87];
	add.s16 	%rs36, %rs17, 1;
	st.shared.u16 	[%r87], %rs36;
	// begin inline asm
	shr.b32 %r307, %r724, %r312;
	// end inline asm
	and.b32  	%r446, %r253, %r307;
	shl.b32 	%r447, %r446, 10;
	and.b32  	%r448, %r447, 31744;
	add.s32 	%r449, %r43, %r448;
	shr.u32 	%r450, %r446, 4;
	and.b32  	%r451, %r450, 268435454;
	add.s32 	%r88, %r449, %r451;
	ld.shared.u16 	%rs18, [%r88];
	add.s16 	%rs37, %rs18, 1;
	st.shared.u16 	[%r88], %rs37;
	// begin inline asm
	shr.b32 %r310, %r723, %r312;
	// end inline asm
	and.b32  	%r452, %r253, %r310;
	shl.b32 	%r453, %r452, 10;
	and.b32  	%r454, %r453, 31744;
	add.s32 	%r455, %r43, %r454;
	shr.u32 	%r456, %r452, 4;
	and.b32  	%r457, %r456, 268435454;
	add.s32 	%r89, %r455, %r457;
	ld.shared.u16 	%rs19, [%r89];
	add.s16 	%rs38, %rs19, 1;
	st.shared.u16 	[%r89], %rs38;
	bar.sync 	0;
	ld.shared.u32 	%r90, [%r44];
	ld.shared.u32 	%r458, [%r44+4];
	ld.shared.u32 	%r459, [%r44+8];
	ld.shared.u32 	%r460, [%r44+12];
	ld.shared.u32 	%r461, [%r44+16];
	ld.shared.u32 	%r462, [%r44+20];
	ld.shared.u32 	%r463, [%r44+24];
	ld.shared.u32 	%r464, [%r44+28];
	ld.shared.u32 	%r465, [%r44+32];
	ld.shared.u32 	%r466, [%r44+36];
	ld.shared.u32 	%r467, [%r44+40];
	ld.shared.u32 	%r468, [%r44+44];
	ld.shared.u32 	%r469, [%r44+48];
	ld.shared.u32 	%r470, [%r44+52];
	ld.shared.u32 	%r471, [%r44+56];
	ld.shared.u32 	%r472, [%r44+60];
	ld.shared.u32 	%r473, [%r44+64];
	ld.shared.u32 	%r474, [%r44+68];
	ld.shared.u32 	%r475, [%r44+72];
	ld.shared.u32 	%r476, [%r44+76];
	ld.shared.u32 	%r477, [%r44+80];
	ld.shared.u32 	%r478, [%r44+84];
	ld.shared.u32 	%r479, [%r44+88];
	ld.shared.u32 	%r480, [%r44+92];
	ld.shared.u32 	%r481, [%r44+96];
	ld.shared.u32 	%r482, [%r44+100];
	ld.shared.u32 	%r483, [%r44+104];
	ld.shared.u32 	%r484, [%r44+108];
	ld.shared.u32 	%r485, [%r44+112];
	ld.shared.u32 	%r486, [%r44+116];
	ld.shared.u32 	%r487, [%r44+120];
	ld.shared.u32 	%r488, [%r44+124];
	ld.shared.u32 	%r489, [%r44+128];
	add.s32 	%r91, %r458, %r90;
	add.s32 	%r92, %r459, %r91;
	add.s32 	%r93, %r460, %r92;
	add.s32 	%r94, %r461, %r93;
	add.s32 	%r95, %r462, %r94;
	add.s32 	%r96, %r463, %r95;
	add.s32 	%r97, %r464, %r96;
	add.s32 	%r98, %r465, %r97;
	add.s32 	%r99, %r466, %r98;
	add.s32 	%r100, %r467, %r99;
	add.s32 	%r101, %r468, %r100;
	add.s32 	%r102, %r469, %r101;
	add.s32 	%r103, %r470, %r102;
	add.s32 	%r104, %r471, %r103;
	add.s32 	%r105, %r472, %r104;
	add.s32 	%r106, %r473, %r105;
	add.s32 	%r107, %r474, %r106;
	add.s32 	%r108, %r475, %r107;
	add.s32 	%r109, %r476, %r108;
	add.s32 	%r110, %r477, %r109;
	add.s32 	%r111, %r478, %r110;
	add.s32 	%r112, %r479, %r111;
	add.s32 	%r113, %r480, %r112;
	add.s32 	%r114, %r481, %r113;
	add.s32 	%r115, %r482, %r114;
	add.s32 	%r116, %r483, %r115;
	add.s32 	%r117, %r484, %r116;
	add.s32 	%r118, %r485, %r117;
	add.s32 	%r119, %r486, %r118;
	add.s32 	%r120, %r487, %r119;
	add.s32 	%r121, %r488, %r120;
	add.s32 	%r318, %r489, %r121;
	// begin inline asm
	mov.u32 %r313, %laneid;
	// end inline asm
	mov.b32 	%r316, 1;
	mov.b32 	%r343, -1;
	// begin inline asm
	{  .reg .u32 r0;  .reg .pred p;  shfl.sync.up.b32 r0|p, %r318, %r316, %r341, %r343;  @p add.u32 r0, r0, %r318;  mov.u32 %r314, r0;}
	// end inline asm
	mov.b32 	%r322, 2;
	// begin inline asm
	{  .reg .u32 r0;  .reg .pred p;  shfl.sync.up.b32 r0|p, %r314, %r322, %r341, %r343;  @p add.u32 r0, r0, %r314;  mov.u32 %r320, r0;}
	// end inline asm
	mov.b32 	%r328, 4;
	// begin inline asm
	{  .reg .u32 r0;  .reg .pred p;  shfl.sync.up.b32 r0|p, %r320, %r328, %r341, %r343;  @p add.u32 r0, r0, %r320;  mov.u32 %r326, r0;}
	// end inline asm
	mov.b32 	%r334, 8;
	// begin inline asm
	{  .reg .u32 r0;  .reg .pred p;  shfl.sync.up.b32 r0|p, %r326, %r334, %r341, %r343;  @p add.u32 r0, r0, %r326;  mov.u32 %r332, r0;}
	// end inline asm
	mov.b32 	%r340, 16;
	// begin inline asm
	{  .reg .u32 r0;  .reg .pred p;  shfl.sync.up.b32 r0|p, %r332, %r340, %r341, %r343;  @p add.u32 r0, r0, %r332;  mov.u32 %r338, r0;}
	// end inline asm
	setp.ne.s32 	%p20, %r313, 31;
	@%p20 bra 	$L__BB62_41;
	st.shared.u32 	[%r45], %r338;
$L__BB62_41:
	sub.s32 	%r490, %r338, %r318;
	setp.gt.u32 	%p21, %r2, 31;
	setp.eq.s32 	%p22, %r42, 7;
	setp.eq.s32 	%p23, %r42, 6;
	setp.eq.s32 	%p24, %r42, 5;
	setp.eq.s32 	%p25, %r42, 4;
	setp.eq.s32 	%p26, %r42, 3;
	setp.eq.s32 	%p27, %r42, 2;
	setp.eq.s32 	%p28, %r42, 1;
	bar.sync 	0;
	ld.shared.v4.u32 	{%r491, %r492, %r493, %r494}, [_ZZN3cub18CUB_300001_SM_10006detail10radix_sort31DeviceRadixSortSingleTileKernelINS1_5radix10policy_hubIiNS0_8NullTypeEyE10Policy1000ELNS0_9SortOrderE0EiS6_yNS1_21identity_decomposer_tEEEvPKT1_PSB_PKT2_PSF_T3_iiT4_E12temp_storage+33792];
	selp.b32 	%r495, %r491, %r742, %p28;
	add.s32 	%r496, %r492, %r491;
	selp.b32 	%r497, %r496, %r495, %p27;
	add.s32 	%r498, %r496, %r493;
	selp.b32 	%r499, %r498, %r497, %p26;
	add.s32 	%r500, %r498, %r494;
	selp.b32 	%r501, %r500, %r499, %p25;
	ld.shared.v4.u32 	{%r502, %r503, %r504, %r505}, [_ZZN3cub18CUB_300001_SM_10006detail10radix_sort31DeviceRadixSortSingleTileKernelINS1_5radix10policy_hubIiNS0_8NullTypeEyE10Policy1000ELNS0_9SortOrderE0EiS6_yNS1_21identity_decomposer_tEEEvPKT1_PSB_PKT2_PSF_T3_iiT4_E12temp_storage+33808];
	add.s32 	%r506, %r500, %r502;
	selp.b32 	%r507, %r506, %r501, %p24;
	add.s32 	%r508, %r506, %r503;
	selp.b32 	%r509, %r508, %r507, %p23;
	add.s32 	%r510, %r508, %r504;
	selp.b32 	%r742, %r510, %r509, %p22;
	add.s32 	%r126, %r510, %r505;
	setp.ne.s32 	%p29, %r313, 0;
	selp.b32 	%r511, %r490, 0, %p29;
	add.s32 	%r512, %r742, %r511;
	or.pred  	%p30, %p21, %p29;
	selp.b32 	%r743, %r512, %r490, %p21;
	@%p30 bra 	$L__BB62_43;
	shl.b32 	%r743, %r126, 16;
	st.shared.u32 	[_ZZN3cub18CUB_300001_SM_10006detail10radix_sort31DeviceRadixSortSingleTileKernelINS1_5radix10policy_hubIiNS0_8NullTypeEyE10Policy1000ELNS0_9SortOrderE0EiS6_yNS1_21identity_decomposer_tEEEvPKT1_PSB_PKT2_PSF_T3_iiT4_E12temp_storage+33832], %r743;
$L__BB62_43:
	setp.eq.s32 	%p31, %r2, 0;
	bar.sync 	0;
	ld.shared.u32 	%r513, [_ZZN3cub18CUB_300001_SM_10006detail10radix_sort31DeviceRadixSortSingleTileKernelINS1_5radix10policy_hubIiNS0_8NullTypeEyE10Policy1000ELNS0_9SortOrderE0EiS6_yNS1_21identity_decomposer_tEEEvPKT1_PSB_PKT2_PSF_T3_iiT4_E12temp_storage+33832];
	selp.b32 	%r514, 0, %r513, %p31;
	add.s32 	%r515, %r743, %r514;
	add.s32 	%r516, %r90, %r515;
	add.s32 	%r517, %r91, %r515;
	add.s32 	%r518, %r92, %r515;
	add.s32 	%r519, %r93, %r515;
	add.s32 	%r520, %r94, %r515;
	add.s32 	%r521, %r95, %r515;
	add.s32 	%r522, %r96, %r515;
	add.s32 	%r523, %r97, %r515;
	add.s32 	%r524, %r98, %r515;
	add.s32 	%r525, %r99, %r515;
	add.s32 	%r526, %r100, %r515;
	add.s32 	%r527, %r101, %r515;
	add.s32 	%r528, %r102, %r515;
	add.s32 	%r529, %r103, %r515;
	add.s32 	%r530, %r104, %r515;
	add.s32 	%r531, %r105, %r515;
	add.s32 	%r532, %r106, %r515;
	add.s32 	%r533, %r107, %r515;
	add.s32 	%r534, %r108, %r515;
	add.s32 	%r535, %r109, %r515;
	add.s32 	%r536, %r110, %r515;
	add.s32 	%r537, %r111, %r515;
	add.s32 	%r538, %r112, %r515;
	add.s32 	%r539, %r113, %r515;
	add.s32 	%r540, %r114, %r515;
	add.s32 	%r541, %r115, %r515;
	add.s32 	%r542, %r116, %r515;
	add.s32 	%r543, %r117, %r515;
	add.s32 	%r544, %r118, %r515;
	add.s32 	%r545, %r119, %r515;
	add.s32 	%r546, %r120, %r515;
	add.s32 	%r547, %r121, %r515;
	st.shared.u32 	[%r44], %r515;
	st.shared.u32 	[%r44+4], %r516;
	st.shared.u32 	[%r44+8], %r517;
	st.shared.u32 	[%r44+12], %r518;
	st.shared.u32 	[%r44+16], %r519;
	st.shared.u32 	[%r44+20], %r520;
	st.shared.u32 	[%r44+24], %r521;
	st.shared.u32 	[%r44+28], %r522;
	st.shared.u32 	[%r44+32], %r523;
	st.shared.u32 	[%r44+36], %r524;
	st.shared.u32 	[%r44+40], %r525;
	st.shared.u32 	[%r44+44], %r526;
	st.shared.u32 	[%r44+48], %r527;
	st.shared.u32 	[%r44+52], %r528;
	st.shared.u32 	[%r44+56], %r529;
	st.shared.u32 	[%r44+60], %r530;
	st.shared.u32 	[%r44+64], %r531;
	st.shared.u32 	[%r44+68], %r532;
	st.shared.u32 	[%r44+72], %r533;
	st.shared.u32 	[%r44+76], %r534;
	st.shared.u32 	[%r44+80], %r535;
	st.shared.u32 	[%r44+84], %r536;
	st.shared.u32 	[%r44+88], %r537;
	st.shared.u32 	[%r44+92], %r538;
	st.shared.u32 	[%r44+96], %r539;
	st.shared.u32 	[%r44+100], %r540;
	st.shared.u32 	[%r44+104], %r541;
	st.shared.u32 	[%r44+108], %r542;
	st.shared.u32 	[%r44+112], %r543;
	st.shared.u32 	[%r44+116], %r544;
	st.shared.u32 	[%r44+120], %r545;
	st.shared.u32 	[%r44+124], %r546;
	st.shared.u32 	[%r44+128], %r547;
	bar.sync 	0;
	cvt.u32.u16 	%r548, %rs1;
	ld.shared.u16 	%r549, [%r71];
	add.s32 	%r130, %r549, %r548;
	cvt.u32.u16 	%r550, %rs2;
	ld.shared.u16 	%r551, [%r72];
	add.s32 	%r131, %r551, %r550;
	cvt.u32.u16 	%r552, %rs3;
	ld.shared.u16 	%r553, [%r73];
	add.s32 	%r132, %r553, %r552;
	cvt.u32.u16 	%r554, %rs4;
	ld.shared.u16 	%r555, [%r74];
	add.s32 	%r133, %r555, %r554;
	cvt.u32.u16 	%r556, %rs5;
	ld.shared.u16 	%r557, [%r75];
	add.s32 	%r134, %r557, %r556;
	cvt.u32.u16 	%r558, %rs6;
	ld.shared.u16 	%r559, [%r76];
	add.s32 	%r135, %r559, %r558;
	cvt.u32.u16 	%r560, %rs7;
	ld.shared.u16 	%r561, [%r77];
	add.s32 	%r136, %r561, %r560;
	cvt.u32.u16 	%r562, %rs8;
	ld.shared.u16 	%r563, [%r78];
	add.s32 	%r137, %r563, %r562;
	cvt.u32.u16 	%r564, %rs9;
	ld.shared.u16 	%r565, [%r79];
	add.s32 	%r138, %r565, %r564;
	cvt.u32.u16 	%r566, %rs10;
	ld.shared.u16 	%r567, [%r80];
	add.s32 	%r139, %r567, %r566;
	cvt.u32.u16 	%r568, %rs11;
	ld.shared.u16 	%r569, [%r81];
	add.s32 	%r140, %r569, %r568;
	cvt.u32.u16 	%r570, %rs12;
	ld.shared.u16 	%r571, [%r82];
	add.s32 	%r141, %r571, %r570;
	cvt.u32.u16 	%r572, %rs13;
	ld.shared.u16 	%r573, [%r83];
	add.s32 	%r142, %r573, %r572;
	cvt.u32.u16 	%r574, %rs14;
	ld.shared.u16 	%r575, [%r84];
	add.s32 	%r143, %r575, %r574;
	cvt.u32.u16 	%r576, %rs15;
	ld.shared.u16 	%r577, [%r85];
	add.s32 	%r144, %r577, %r576;
	cvt.u32.u16 	%r578, %rs16;
	ld.shared.u16 	%r579, [%r86];
	add.s32 	%r145, %r579, %r578;
	cvt.u32.u16 	%r580, %rs17;
	ld.shared.u16 	%r581, [%r87];
	add.s32 	%r146, %r581, %r580;
	cvt.u32.u16 	%r582, %rs18;
	ld.shared.u16 	%r583, [%r88];
	add.s32 	%r147, %r583, %r582;
	cvt.u32.u16 	%r584, %rs19;
	ld.shared.u16 	%r585, [%r89];
	add.s32 	%r148, %r585, %r584;
	bar.sync 	0;
	setp.lt.s32 	%p32, %r722, %r190;
	@%p32 bra 	$L__BB62_83;
	cvt.u64.u32 	%rd8, %r2;
	shl.b32 	%r586, %r130, 2;
	mov.u32 	%r587, _ZZN3cub18CUB_300001_SM_10006detail10radix_sort31DeviceRadixSortSingleTileKernelINS1_5radix10policy_hubIiNS0_8NullTypeEyE10Policy1000ELNS0_9SortOrderE0EiS6_yNS1_21identity_decomposer_tEEEvPKT1_PSB_PKT2_PSF_T3_iiT4_E12temp_storage;
	add.s32 	%r588, %r587, %r586;
	st.shared.u32 	[%r588], %r741;
	shl.b32 	%r589, %r131, 2;
	add.s32 	%r590, %r587, %r589;
	st.shared.u32 	[%r590], %r740;
	shl.b32 	%r591, %r132, 2;
	add.s32 	%r592, %r587, %r591;
	st.shared.u32 	[%r592], %r739;
	shl.b32 	%r593, %r133, 2;
	add.s32 	%r594, %r587, %r593;
	st.shared.u32 	[%r594], %r738;
	shl.b32 	%r595, %r134, 2;
	add.s32 	%r596, %r587, %r595;
	st.shared.u32 	[%r596], %r737;
	shl.b32 	%r597, %r135, 2;
	add.s32 	%r598, %r587, %r597;
	st.shared.u32 	[%r598], %r736;
	shl.b32 	%r599, %r136, 2;
	add.s32 	%r600, %r587, %r599;
	st.shared.u32 	[%r600], %r735;
	shl.b32 	%r601, %r137, 2;
	add.s32 	%r602, %r587, %r601;
	st.shared.u32 	[%r602], %r734;
	shl.b32 	%r603, %r138, 2;
	add.s32 	%r604, %r587, %r603;
	st.shared.u32 	[%r604], %r733;
	shl.b32 	%r605, %r139, 2;
	add.s32 	%r606, %r587, %r605;
	st.shared.u32 	[%r606], %r732;
	shl.b32 	%r607, %r140, 2;
	add.s32 	%r608, %r587, %r607;
	st.shared.u32 	[%r608], %r731;
	shl.b32 	%r609, %r141, 2;
	add.s32 	%r610, %r587, %r609;
	st.shared.u32 	[%r610], %r730;
	shl.b32 	%r611, %r142, 2;
	add.s32 	%r612, %r587, %r611;
	st.shared.u32 	[%r612], %r729;
	shl.b32 	%r613, %r143, 2;
	add.s32 	%r614, %r587, %r613;
	st.shared.u32 	[%r614], %r728;
	shl.b32 	%r615, %r144, 2;
	add.s32 	%r616, %r587, %r615;
	st.shared.u32 	[%r616], %r727;
	shl.b32 	%r617, %r145, 2;
	add.s32 	%r618, %r587, %r617;
	st.shared.u32 	[%r618], %r726;
	shl.b32 	%r619, %r146, 2;
	add.s32 	%r620, %r587, %r619;
	st.shared.u32 	[%r620], %r725;
	shl.b32 	%r621, %r147, 2;
	add.s32 	%r622, %r587, %r621;
	st.shared.u32 	[%r622], %r724;
	shl.b32 	%r623, %r148, 2;
	add.s32 	%r624, %r587, %r623;
	st.shared.u32 	[%r624], %r723;
	bar.sync 	0;
	mad.lo.s32 	%r149, %r2, -72, %r46;
	ld.shared.u32 	%r150, [%r149+1024];
	ld.shared.u32 	%r151, [%r149+2048];
	ld.shared.u32 	%r152, [%r149+3072];
	ld.shared.u32 	%r153, [%r149+4096];
	ld.shared.u32 	%r154, [%r149+5120];
	ld.shared.u32 	%r155, [%r149+6144];
	ld.shared.u32 	%r156, [%r149+7168];
	ld.shared.u32 	%r157, [%r149+8192];
	ld.shared.u32 	%r158, [%r149+9216];
	ld.shared.u32 	%r159, [%r149+10240];
	ld.shared.u32 	%r160, [%r149+11264];
	ld.shared.u32 	%r161, [%r149+12288];
	ld.shared.u32 	%r162, [%r149+13312];
	ld.shared.u32 	%r163, [%r149+14336];
	ld.shared.u32 	%r164, [%r149+15360];
	ld.shared.u32 	%r165, [%r149+16384];
	ld.shared.u32 	%r166, [%r149+17408];
	ld.shared.u32 	%r167, [%r149+18432];
	setp.gt.u64 	%p33, %rd4, %rd8;
	cvta.to.global.u64 	%rd9, %rd3;
	mul.wide.u32 	%rd10, %r2, 4;
	add.s64 	%rd2, %rd9, %rd10;
	@%p33 bra 	$L__BB62_45;
	bra.uni 	$L__BB62_46;
$L__BB62_45:
	ld.shared.u32 	%r625, [%r149];
	xor.b32  	%r626, %r625, -2147483648;
	st.global.u32 	[%rd2], %r626;
$L__BB62_46:
	add.s32 	%r627, %r2, 256;
	cvt.u64.u32 	%rd11, %r627;
	setp.le.u64 	%p34, %rd4, %rd11;
	@%p34 bra 	$L__BB62_48;
	xor.b32  	%r628, %r150, -2147483648;
	st.global.u32 	[%rd2+1024], %r628;
$L__BB62_48:
	add.s32 	%r629, %r2, 512;
	cvt.u64.u32 	%rd12, %r629;
	setp.le.u64 	%p35, %rd4, %rd12;
	@%p35 bra 	$L__BB62_50;
	xor.b32  	%r630, %r151, -2147483648;
	st.global.u32 	[%rd2+2048], %r630;
$L__BB62_50:
	add.s32 	%r631, %r2, 768;
	cvt.u64.u32 	%rd13, %r631;
	setp.le.u64 	%p36, %rd4, %rd13;
	@%p36 bra 	$L__BB62_52;
	xor.b32  	%r632, %r152, -2147483648;
	st.global.u32 	[%rd2+3072], %r632;
$L__BB62_52:
	or.b32  	%r633, %r2, 1024;
	cvt.u64.u32 	%rd14, %r633;
	setp.le.u64 	%p37, %rd4, %rd14;
	@%p37 bra 	$L__BB62_54;
	xor.b32  	%r634, %r153, -2147483648;
	st.global.u32 	[%rd2+4096], %r634;
$L__BB62_54:
	add.s32 	%r635, %r2, 1280;
	cvt.u64.u32 	%rd15, %r635;
	setp.le.u64 	%p38, %rd4, %rd15;
	@%p38 bra 	$L__BB62_56;
	xor.b32  	%r636, %r154, -2147483648;
	st.global.u32 	[%rd2+5120], %r636;
$L__BB62_56:
	add.s32 	%r637, %r2, 1536;
	cvt.u64.u32 	%rd16, %r637;
	setp.le.u64 	%p39, %rd4, %rd16;
	@%p39 bra 	$L__BB62_58;
	xor.b32  	%r638, %r155, -2147483648;
	st.global.u32 	[%rd2+6144], %r638;
$L__BB62_58:
	add.s32 	%r639, %r2, 1792;
	cvt.u64.u32 	%rd17, %r639;
	setp.le.u64 	%p40, %rd4, %rd17;
	@%p40 bra 	$L__BB62_60;
	xor.b32  	%r640, %r156, -2147483648;
	st.global.u32 	[%rd2+7168], %r640;
$L__BB62_60:
	or.b32  	%r641, %r2, 2048;
	cvt.u64.u32 	%rd18, %r641;
	setp.le.u64 	%p41, %rd4, %rd18;
	@%p41 bra 	$L__BB62_62;
	xor.b32  	%r642, %r157, -2147483648;
	st.global.u32 	[%rd2+8192], %r642;
$L__BB62_62:
	add.s32 	%r643, %r2, 2304;
	cvt.u64.u32 	%rd19, %r643;
	setp.le.u64 	%p42, %rd4, %rd19;
	@%p42 bra 	$L__BB62_64;
	xor.b32  	%r644, %r158, -2147483648;
	st.global.u32 	[%rd2+9216], %r644;
$L__BB62_64:
	add.s32 	%r645, %r2, 2560;
	cvt.u64.u32 	%rd20, %r645;
	setp.le.u64 	%p43, %rd4, %rd20;
	@%p43 bra 	$L__BB62_66;
	xor.b32  	%r646, %r159, -2147483648;
	st.global.u32 	[%rd2+10240], %r646;
$L__BB62_66:
	add.s32 	%r647, %r2, 2816;
	cvt.u64.u32 	%rd21, %r647;
	setp.le.u64 	%p44, %rd4, %rd21;
	@%p44 bra 	$L__BB62_68;
	xor.b32  	%r648, %r160, -2147483648;
	st.global.u32 	[%rd2+11264], %r648;
$L__BB62_68:
	or.b32  	%r649, %r2, 3072;
	cvt.u64.u32 	%rd22, %r649;
	setp.le.u64 	%p45, %rd4, %rd22;
	@%p45 bra 	$L__BB62_70;
	xor.b32  	%r650, %r161, -2147483648;
	st.global.u32 	[%rd2+12288], %r650;
$L__BB62_70:
	add.s32 	%r651, %r2, 3328;
	cvt.u64.u32 	%rd23, %r651;
	setp.le.u64 	%p46, %rd4, %rd23;
	@%p46 bra 	$L__BB62_72;
	xor.b32  	%r652, %r162, -2147483648;
	st.global.u32 	[%rd2+13312], %r652;
$L__BB62_72:
	add.s32 	%r653, %r2, 3584;
	cvt.u64.u32 	%rd24, %r653;
	setp.le.u64 	%p47, %rd4, %rd24;
	@%p47 bra 	$L__BB62_74;
	xor.b32  	%r654, %r163, -2147483648;
	st.global.u32 	[%rd2+14336], %r654;
$L__BB62_74:
	add.s32 	%r655, %r2, 3840;
	cvt.u64.u32 	%rd25, %r655;
	setp.le.u64 	%p48, %rd4, %rd25;
	@%p48 bra 	$L__BB62_76;
	xor.b32  	%r656, %r164, -2147483648;
	st.global.u32 	[%rd2+15360], %r656;
$L__BB62_76:
	or.b32  	%r657, %r2, 4096;
	cvt.u64.u32 	%rd26, %r657;
	setp.le.u64 	%p49, %rd4, %rd26;
	@%p49 bra 	$L__BB62_78;
	xor.b32  	%r658, %r165, -2147483648;
	st.global.u32 	[%rd2+16384], %r658;
$L__BB62_78:
	add.s32 	%r659, %r2, 4352;
	cvt.u64.u32 	%rd27, %r659;
	setp.le.u64 	%p50, %rd4, %rd27;
	@%p50 bra 	$L__BB62_80;
	xor.b32  	%r660, %r166, -2147483648;
	st.global.u32 	[%rd2+17408], %r660;
$L__BB62_80:
	add.s32 	%r661, %r2, 4608;
	cvt.u64.u32 	%rd28, %r661;
	setp.le.u64 	%p51, %rd4, %rd28;
	@%p51 bra 	$L__BB62_82;
	xor.b32  	%r662, %r167, -2147483648;
	st.global.u32 	[%rd2+18432], %r662;
$L__BB62_82:
	ret;
$L__BB62_83:
	shl.b32 	%r663, %r130, 2;
	mov.u32 	%r664, _ZZN3cub18CUB_300001_SM_10006detail10radix_sort31DeviceRadixSortSingleTileKernelINS1_5radix10policy_hubIiNS0_8NullTypeEyE10Policy1000ELNS0_9SortOrderE0EiS6_yNS1_21identity_decomposer_tEEEvPKT1_PSB_PKT2_PSF_T3_iiT4_E12temp_storage;
	add.s32 	%r665, %r664, %r663;
	st.shared.u32 	[%r665], %r741;
	shl.b32 	%r666, %r131, 2;
	add.s32 	%r667, %r664, %r666;
	st.shared.u32 	[%r667], %r740;
	shl.b32 	%r668, %r132, 2;
	add.s32 	%r669, %r664, %r668;
	st.shared.u32 	[%r669], %r739;
	shl.b32 	%r670, %r133, 2;
	add.s32 	%r671, %r664, %r670;
	st.shared.u32 	[%r671], %r738;
	shl.b32 	%r672, %r134, 2;
	add.s32 	%r673, %r664, %r672;
	st.shared.u32 	[%r673], %r737;
	shl.b32 	%r674, %r135, 2;
	add.s32 	%r675, %r664, %r674;
	st.shared.u32 	[%r675], %r736;
	shl.b32 	%r676, %r136, 2;
	add.s32 	%r677, %r664, %r676;
	st.shared.u32 	[%r677], %r735;
	shl.b32 	%r678, %r137, 2;
	add.s32 	%r679, %r664, %r678;
	st.shared.u32 	[%r679], %r734;
	shl.b32 	%r680, %r138, 2;
	add.s32 	%r681, %r664, %r680;
	st.shared.u32 	[%r681], %r733;
	shl.b32 	%r682, %r139, 2;
	add.s32 	%r683, %r664, %r682;
	st.shared.u32 	[%r683], %r732;
	shl.b32 	%r684, %r140, 2;
	add.s32 	%r685, %r664, %r684;
	st.shared.u32 	[%r685], %r731;
	shl.b32 	%r686, %r141, 2;
	add.s32 	%r687, %r664, %r686;
	st.shared.u32 	[%r687], %r730;
	shl.b32 	%r688, %r142, 2;
	add.s32 	%r689, %r664, %r688;
	st.shared.u32 	[%r689], %r729;
	shl.b32 	%r690, %r143, 2;
	add.s32 	%r691, %r664, %r690;
	st.shared.u32 	[%r691], %r728;
	shl.b32 	%r692, %r144, 2;
	add.s32 	%r693, %r664, %r692;
	st.shared.u32 	[%r693], %r727;
	shl.b32 	%r694, %r145, 2;
	add.s32 	%r695, %r664, %r694;
	st.shared.u32 	[%r695], %r726;
	shl.b32 	%r696, %r146, 2;
	add.s32 	%r697, %r664, %r696;
	st.shared.u32 	[%r697], %r725;
	shl.b32 	%r698, %r147, 2;
	add.s32 	%r699, %r664, %r698;
	st.shared.u32 	[%r699], %r724;
	shl.b32 	%r700, %r148, 2;
	add.s32 	%r701, %r664, %r700;
	st.shared.u32 	[%r701], %r723;
	bar.sync 	0;
	ld.shared.u32 	%r741, [%r46];
	ld.shared.u32 	%r740, [%r46+4];
	ld.shared.u32 	%r739, [%r46+8];
	ld.shared.u32 	%r738, [%r46+12];
	ld.shared.u32 	%r737, [%r46+16];
	ld.shared.u32 	%r736, [%r46+20];
	ld.shared.u32 	%r735, [%r46+24];
	ld.shared.u32 	%r734, [%r46+28];
	ld.shared.u32 	%r733, [%r46+32];
	ld.shared.u32 	%r732, [%r46+36];
	ld.shared.u32 	%r731, [%r46+40];
	ld.shared.u32 	%r730, [%r46+44];
	ld.shared.u32 	%r729, [%r46+48];
	ld.shared.u32 	%r728, [%r46+52];
	ld.shared.u32 	%r727, [%r46+56];
	ld.shared.u32 	%r726, [%r46+60];
	ld.shared.u32 	%r725, [%r46+64];
	ld.shared.u32 	%r724, [%r46+68];
	ld.shared.u32 	%r723, [%r46+72];
	bar.sync 	0;
	add.s32 	%r722, %r722, 6;
	add.s32 	%r721, %r721, -6;
	bra.uni 	$L__BB62_39;

}
	// .globl	_ZN3cub18CUB_300001_SM_10006detail10radix_sort30DeviceRadixSortHistogramKernelINS1_5radix10policy_hubIiNS0_8NullTypeEyE10Policy1000ELNS0_9SortOrderE0EiyNS1_21identity_decomposer_tEEEvPT2_PKT1_SB_iiT3_
.visible .entry _ZN3cub18CUB_300001_SM_10006detail10radix_sort30DeviceRadixSortHistogramKernelINS1_5radix10policy_hubIiNS0_8NullTypeEyE10Policy1000ELNS0_9SortOrderE0EiyNS1_21identity_decomposer_tEEEvPT2_PKT1_SB_iiT3_(
	.param .u64 .ptr .align 1 _ZN3cub18CUB_300001_SM_10006detail10radix_sort30DeviceRadixSortHistogramKernelINS1_5radix10policy_hubIiNS0_8NullTypeEyE10Policy1000ELNS0_9SortOrderE0EiyNS1_21identity_decomposer_tEEEvPT2_PKT1_SB_iiT3__param_0,
	.param .u64 .ptr .align 1 _ZN3cub18CUB_300001_SM_10006detail10radix_sort30DeviceRadixSortHistogramKernelINS1_5radix10policy_hubIiNS0_8NullTypeEyE10Policy1000ELNS0_9SortOrderE0EiyNS1_21identity_decomposer_tEEEvPT2_PKT1_SB_iiT3__param_1,
	.param .u64 _ZN3cub18CUB_300001_SM_10006detail10radix_sort30DeviceRadixSortHistogramKernelINS1_5radix10policy_hubIiNS0_8NullTypeEyE10Policy1000ELNS0_9SortOrderE0EiyNS1_21identity_decomposer_tEEEvPT2_PKT1_SB_iiT3__param_2,
	.param .u32 _ZN3cub18CUB_300001_SM_10006detail10radix_sort30DeviceRadixSortHistogramKernelINS1_5radix10policy_hubIiNS0_8NullTypeEyE10Policy1000ELNS0_9SortOrderE0EiyNS1_21identity_decomposer_tEEEvPT2_PKT1_SB_iiT3__param_3,
	.param .u32 _ZN3cub18CUB_300001_SM_10006detail10radix_sort30DeviceRadixSortHistogramKernelINS1_5radix10policy_hubIiNS0_8NullTypeEyE10Policy1000ELNS0_9SortOrderE0EiyNS1_21identity_decomposer_tEEEvPT2_PKT1_SB_iiT3__param_4,
	.param .align 1 .b8 _ZN3cub18CUB_300001_SM_10006detail10radix_sort30DeviceRadixSortHistogramKernelINS1_5radix10policy_hubIiNS0_8NullTypeEyE10Policy1000ELNS0_9SortOrderE0EiyNS1_21identity_decomposer_tEEEvPT2_PKT1_SB_iiT3__param_5[1]
)
.maxntid 128
{
	.reg .pred 	%p<91>;
	.reg .b32 	%r<486>;
	.reg .b64 	%rd<137>;
	// demoted variable
	.shared .align 4 .b8 _ZZN3cub18CUB_300001_SM_10006detail10radix_sort30DeviceRadixSortHistogramKernelINS1_5radix10policy_hubIiNS0_8NullTypeEyE10Policy1000ELNS0_9SortOrderE0EiyNS1_21identity_decomposer_tEEEvPT2_PKT1_SB_iiT3_E12temp_storage[4096];
	ld.param.u64 	%rd18, [_ZN3cub18CUB_300001_SM_10006detail10radix_sort30DeviceRadixSortHistogramKernelINS1_5radix10policy_hubIiNS0_8NullTypeEyE10Policy1000ELNS0_9SortOrderE0EiyNS1_21identity_decomposer_tEEEvPT2_PKT1_SB_iiT3__param_0];
	ld.param.u64 	%rd19, [_ZN3cub18CUB_300001_SM_10006detail10radix_sort30DeviceRadixSortHistogramKernelINS1_5radix10policy_hubIiNS0_8NullTypeEyE10Policy1000ELNS0_9SortOrderE0EiyNS1_21identity_decomposer_tEEEvPT2_PKT1_SB_iiT3__param_1];
	ld.param.u64 	%rd17, [_ZN3cub18CUB_300001_SM_10006detail10radix_sort30DeviceRadixSortHistogramKernelINS1_5radix10policy_hubIiNS0_8NullTypeEyE10Policy1000ELNS0_9SortOrderE0EiyNS1_21identity_decomposer_tEEEvPT2_PKT1_SB_iiT3__param_2];
	ld.param.u32 	%r174, [_ZN3cub18CUB_300001_SM_10006detail10radix_sort30DeviceRadixSortHistogramKernelINS1_5radix10policy_hubIiNS0_8NullTypeEyE10Policy1000ELNS0_9SortOrderE0EiyNS1_21identity_decomposer_tEEEvPT2_PKT1_SB_iiT3__param_3];
	ld.param.u32 	%r175, [_ZN3cub18CUB_300001_SM_10006detail10radix_sort30DeviceRadixSortHistogramKernelINS1_5radix10policy_hubIiNS0_8NullTypeEyE10Policy1000ELNS0_9SortOrderE0EiyNS1_21identity_decomposer_tEEEvPT2_PKT1_SB_iiT3__param_4];
	cvta.to.global.u64 	%rd1, %rd19;
	cvta.to.global.u64 	%rd2, %rd18;
	setp.eq.s64 	%p2, %rd17, 0;
	@%p2 bra 	$L__BB63_153;
	sub.s32 	%r176, %r175, %r174;
	add.s32 	%r177, %r176, 7;
	shr.s32 	%r178, %r177, 31;
	shr.u32 	%r179, %r178, 29;
	add.s32 	%r180, %r177, %r179;
	shr.s32 	%r181, %r180, 3;
	mov.u32 	%r182, %tid.x;
	setp.gt.u32 	%p3, %r182, 255;
	setp.lt.s32 	%p4, %r177, 8;
	mov.u32 	%r183, %ctaid.x;
	shl.b32 	%r184, %r183, 11;
	cvt.u64.u32 	%rd3, %r184;
	mov.u32 	%r185, %nctaid.x;
	shl.b32 	%r186, %r185, 11;
	cvt.u64.u32 	%rd4, %r186;
	add.s32 	%r1, %r181, -1;
	and.b32  	%r2, %r181, 15;
	and.b32  	%r3, %r181, 7;
	add.s32 	%r4, %r3, -1;
	and.b32  	%r5, %r181, 3;
	or.pred  	%p1, %p3, %p4;
	shl.b32 	%r187, %r182, 2;
	mov.u32 	%r188, _ZZN3cub18CUB_300001_SM_10006detail10radix_sort30DeviceRadixSortHistogramKernelINS1_5radix10policy_hubIiNS0_8NullTypeEyE10Policy1000ELNS0_9SortOrderE0EiyNS1_21identity_decomposer_tEEEvPT2_PKT1_SB_iiT3_E12temp_storage;
	add.s32 	%r6, %r188, %r187;
	and.b32  	%r7, %r181, 268435440;
	cvt.u64.u32 	%rd5, %r182;
	add.s32 	%r8, %r182, 128;
	add.s32 	%r9, %r182, 256;
	add.s32 	%r10, %r182, 384;
	add.s32 	%r11, %r182, 512;
	add.s32 	%r12, %r182, 640;
	add.s32 	%r13, %r182, 768;
	or.b32  	%r14, %r182, 1024;
	add.s32 	%r15, %r182, 1920;
	and.b32  	%r16, %r181, 268435448;
	and.b32  	%r17, %r181, 1;
	neg.s32 	%r18, %r7;
	add.s32 	%r19, %r6, 8192;
	add.s64 	%rd21, %rd17, -1;
	shr.u64 	%rd22, %rd21, 30;
	add.s64 	%rd23, %rd22, 1;
	min.u64 	%rd6, %rd23, %rd17;
	mov.b64 	%rd135, 0;
$L__BB63_2:
	@%p1 bra 	$L__BB63_30;
	setp.lt.u32 	%p5, %r1, 15;
	mov.b32 	%r439, 0;
	@%p5 bra 	$L__BB63_6;
	mov.u32 	%r436, %r19;
	mov.u32 	%r437, %r18;
$L__BB63_5:
	.pragma "nounroll";
	mov.b32 	%r190, 0;
	st.shared.u32 	[%r436+-8192], %r190;
	st.shared.u32 	[%r436+-7168], %r190;
	st.shared.u32 	[%r436+-6144], %r190;
	st.shared.u32 	[%r436+-5120], %r190;
	st.shared.u32 	[%r436+-4096], %r190;
	st.shared.u32 	[%r436+-3072], %r190;
	st.shared.u32 	[%r436+-2048], %r190;
	st.shared.u32 	[%r436+-1024], %r190;
	st.shared.u32 	[%r436], %r190;
	st.shared.u32 	[%r436+1024], %r190;
	st.shared.u32 	[%r436+2048], %r190;
	st.shared.u32 	[%r436+3072], %r190;
	st.shared.u32 	[%r436+4096], %r190;
	st.shared.u32 	[%r436+5120], %r190;
	st.shared.u32 	[%r436+6144], %r190;
	st.shared.u32 	[%r436+7168], %r190;
	add.s32 	%r437, %r437, 16;
	add.s32 	%r436, %r436, 16384;
	setp.ne.s32 	%p6, %r437, 0;
	mov.u32 	%r439, %r7;
	@%p6 bra 	$L__BB63_5;
$L__BB63_6:
	add.s32 	%r25, %r2, -1;
	setp.eq.s32 	%p7, %r2, 0;
	@%p7 bra 	$L__BB63_16;
	setp.lt.u32 	%p8, %r25, 7;
	@%p8 bra 	$L__BB63_9;
	shl.b32 	%r191, %r439, 10;
	add.s32 	%r192, %r6, %r191;
	mov.b32 	%r193, 0;
	st.shared.u32 	[%r192], %r193;
	st.shared.u32 	[%r192+1024], %r193;
	st.shared.u32 	[%r192+2048], %r193;
	st.shared.u32 	[%r192+3072], %r193;
	st.shared.u32 	[%r192+4096], %r193;
	st.shared.u32 	[%r192+5120], %r193;
	st.shared.u32 	[%r192+6144], %r193;
	st.shared.u32 	[%r192+7168], %r193;
	add.s32 	%r439, %r439, 8;
$L__BB63_9:
	setp.eq.s32 	%p9, %r3, 0;
	@%p9 bra 	$L__BB63_16;
	setp.lt.u32 	%p10, %r4, 3;
	@%p10 bra 	$L__BB63_12;
	shl.b32 	%r194, %r439, 10;
	add.s32 	%r195, %r6, %r194;
	mov.b32 	%r196, 0;
	st.shared.u32 	[%r195], %r196;
	st.shared.u32 	[%r195+1024], %r196;
	st.shared.u32 	[%r195+2048], %r196;
	st.shared.u32 	[%r195+3072], %r196;
	add.s32 	%r439, %r439, 4;
$L__BB63_12:
	setp.eq.s32 	%p11, %r5, 0;
	@%p11 bra 	$L__BB63_16;
	setp.eq.s32 	%p12, %r5, 1;
	shl.b32 	%r197, %r439, 10;
	add.s32 	%r30, %r6, %r197;
	mov.b32 	%r198, 0;
	st.shared.u32 	[%r30], %r198;
	@%p12 bra 	$L__BB63_16;
	setp.eq.s32 	%p13, %r5, 2;
	mov.b32 	%r199, 0;
	st.shared.u32 	[%r30+1024], %r199;
	@%p13 bra 	$L__BB63_16;
	mov.b32 	%r200, 0;
	st.shared.u32 	[%r30+2048], %r200;
$L__BB63_16:
	cvt.u32.u64 	%r201, %rd5;
	setp.gt.u32 	%p14, %r201, 127;
	@%p14 bra 	$L__BB63_30;
	setp.lt.u32 	%p15, %r1, 15;
	mov.b32 	%r443, 0;
	@%p15 bra 	$L__BB63_20;
	mov.b32 	%r441, 0;
$L__BB63_19:
	.pragma "nounroll";
	shl.b32 	%r204, %r441, 10;
	add.s32 	%r205, %r6, %r204;
	mov.b32 	%r206, 0;
	st.shared.u32 	[%r205+512], %r206;
	st.shared.u32 	[%r205+1536], %r206;
	st.shared.u32 	[%r205+2560], %r206;
	st.shared.u32 	[%r205+3584], %r206;
	st.shared.u32 	[%r205+4608], %r206;
	st.shared.u32 	[%r205+5632], %r206;
	st.shared.u32 	[%r205+6656], %r206;
	st.shared.u32 	[%r205+7680], %r206;
	st.shared.u32 	[%r205+8704], %r206;
	st.shared.u32 	[%r205+9728], %r206;
	st.shared.u32 	[%r205+10752], %r206;
	st.shared.u32 	[%r205+11776], %r206;
	st.shared.u32 	[%r205+12800], %r206;
	st.shared.u32 	[%r205+13824], %r206;
	st.shared.u32 	[%r205+14848], %r206;
	st.shared.u32 	[%r205+15872], %r206;
	add.s32 	%r441, %r441, 16;
	setp.ne.s32 	%p16, %r441, %r7;
	mov.u32 	%r443, %r7;
	@%p16 bra 	$L__BB63_19;
$L__BB63_20:
	setp.eq.s32 	%p17, %r2, 0;
	@%p17 bra 	$L__BB63_30;
	setp.lt.u32 	%p18, %r25, 7;
	@%p18 bra 	$L__BB63_23;
	shl.b32 	%r207, %r443, 10;
	add.s32 	%r208, %r6, %r207;
	mov.b32 	%r209, 0;
	st.shared.u32 	[%r208+512], %r209;
	st.shared.u32 	[%r208+1536], %r209;
	st.shared.u32 	[%r208+2560], %r209;
	st.shared.u32 	[%r208+3584], %r209;
	st.shared.u32 	[%r208+4608], %r209;
	st.shared.u32 	[%r208+5632], %r209;
	st.shared.u32 	[%r208+6656], %r209;
	st.shared.u32 	[%r208+7680], %r209;
	add.s32 	%r443, %r443, 8;
$L__BB63_23:
	setp.eq.s32 	%p19, %r3, 0;
	@%p19 bra 	$L__BB63_30;
	setp.lt.u32 	%p20, %r4, 3;
	@%p20 bra 	$L__BB63_26;
	shl.b32 	%r210, %r443, 10;
	add.s32 	%r211, %r6, %r210;
	mov.b32 	%r212, 0;
	st.shared.u32 	[%r211+512], %r212;
	st.shared.u32 	[%r211+1536], %r212;
	st.shared.u32 	[%r211+2560], %r212;
	st.shared.u32 	[%r211+3584], %r212;
	add.s32 	%r443, %r443, 4;
$L__BB63_26:
	setp.eq.s32 	%p21, %r5, 0;
	@%p21 bra 	$L__BB63_30;
	setp.eq.s32 	%p22, %r5, 1;
	shl.b32 	%r213, %r443, 10;
	add.s32 	%r38, %r6, %r213;
	mov.b32 	%r214, 0;
	st.shared.u32 	[%r38+512], %r214;
	@%p22 bra 	$L__BB63_30;
	setp.eq.s32 	%p23, %r5, 2;
	mov.b32 	%r215, 0;
	st.shared.u32 	[%r38+1536], %r215;
	@%p23 bra 	$L__BB63_30;
	mov.b32 	%r216, 0;
	st.shared.u32 	[%r38+2560], %r216;
$L__BB63_30:
	bar.sync 	0;
	bar.sync 	0;
	shl.b64 	%rd8, %rd135, 30;
	sub.s64 	%rd24, %rd17, %rd8;
	min.u64 	%rd9, %rd24, 1073741824;
	setp.le.u64 	%p24, %rd9, %rd3;
	@%p24 bra 	$L__BB63_70;
	mov.u64 	%rd136, %rd3;
$L__BB63_32:
	add.s64 	%rd11, %rd136, %rd8;
	sub.s64 	%rd12, %rd17, %rd11;
	setp.lt.u64 	%p25, %rd12, 2048;
	@%p25 bra 	$L__BB63_34;
	add.s64 	%rd27, %rd11, %rd5;
	shl.b64 	%rd28, %rd27, 2;
	add.s64 	%rd29, %rd1, %rd28;
	ld.global.u32 	%r475, [%rd29];
	ld.global.u32 	%r474, [%rd29+512];
	ld.global.u32 	%r473, [%rd29+1024];
	ld.global.u32 	%r472, [%rd29+1536];
	ld.global.u32 	%r471, [%rd29+2048];
	ld.global.u32 	%r470, [%rd29+2560];
	ld.global.u32 	%r469, [%rd29+3072];
	ld.global.u32 	%r468, [%rd29+3584];
	ld.global.u32 	%r467, [%rd29+4096];
	ld.global.u32 	%r466, [%rd29+4608];
	ld.global.u32 	%r465, [%rd29+5120];
	ld.global.u32 	%r464, [%rd29+5632];
	ld.global.u32 	%r463, [%rd29+6144];
	ld.global.u32 	%r462, [%rd29+6656];
	ld.global.u32 	%r461, [%rd29+7168];
	ld.global.u32 	%r460, [%rd29+7680];
	bra.uni 	$L__BB63_66;
$L__BB63_34:
	cvt.u32.u64 	%r218, %rd5;
	cvt.u32.u64 	%r55, %rd12;
	setp.ge.s32 	%p26, %r218, %r55;
	add.s64 	%rd25, %rd11, %rd5;
	shl.b64 	%rd26, %rd25, 2;
	add.s64 	%rd13, %rd1, %rd26;
	mov.b32 	%r475, 2147483647;
	@%p26 bra 	$L__BB63_36;
	ld.global.u32 	%r475, [%rd13];
$L__BB63_36:
	setp.ge.s32 	%p27, %r8, %r55;
	mov.b32 	%r474, 2147483647;
	@%p27 bra 	$L__BB63_38;
	ld.global.u32 	%r474, [%rd13+512];
$L__BB63_38:
	setp.ge.s32 	%p28, %r9, %r55;
	mov.b32 	%r473, 2147483647;
	@%p28 bra 	$L__BB63_40;
	ld.global.u32 	%r473, [%rd13+1024];
$L__BB63_40:
	setp.ge.s32 	%p29, %r10, %r55;
	mov.b32 	%r472, 2147483647;
	@%p29 bra 	$L__BB63_42;
	ld.global.u32 	%r472, [%rd13+1536];
$L__BB63_42:
	setp.ge.s32 	%p30, %r11, %r55;
	mov.b32 	%r471, 2147483647;
	@%p30 bra 	$L__BB63_44;
	ld.global.u32 	%r471, [%rd13+2048];
$L__BB63_44:
	setp.ge.s32 	%p31, %r12, %r55;
	mov.b32 	%r470, 2147483647;
	@%p31 bra 	$L__BB63_46;
	ld.global.u32 	%r470, [%rd13+2560];
$L__BB63_46:
	setp.ge.s32 	%p32, %r13, %r55;
	mov.b32 	%r469, 2147483647;
	@%p32 bra 	$L__BB63_48;
	ld.global.u32 	%r469, [%rd13+3072];
$L__BB63_48:
	mov.u32 	%r226, %tid.x;
	add.s32 	%r227, %r226, 896;
	setp.ge.s32 	%p33, %r227, %r55;
	mov.b32 	%r468, 2147483647;
	@%p33 bra 	$L__BB63_50;
	ld.global.u32 	%r468, [%rd13+3584];
$L__BB63_50:
	setp.ge.s32 	%p34, %r14, %r55;
	mov.b32 	%r467, 2147483647;
	@%p34 bra 	$L__BB63_52;
	ld.global.u32 	%r467, [%rd13+4096];
$L__BB63_52:
	add.s32 	%r231, %r226, 1152;
	setp.ge.s32 	%p35, %r231, %r55;
	mov.b32 	%r466, 2147483647;
	@%p35 bra 	$L__BB63_54;
	ld.global.u32 	%r466, [%rd13+4608];
$L__BB63_54:
	add.s32 	%r234, %r226, 1280;
	setp.ge.s32 	%p36, %r234, %r55;
	mov.b32 	%r465, 2147483647;
	@%p36 bra 	$L__BB63_56;
	ld.global.u32 	%r465, [%rd13+5120];
$L__BB63_56:
	add.s32 	%r237, %r226, 1408;
	setp.ge.s32 	%p37, %r237, %r55;
	mov.b32 	%r464, 2147483647;
	@%p37 bra 	$L__BB63_58;
	ld.global.u32 	%r464, [%rd13+5632];
$L__BB63_58:
	add.s32 	%r240, %r226, 1536;
	setp.ge.s32 	%p38, %r240, %r55;
	mov.b32 	%r463, 2147483647;
	@%p38 bra 	$L__BB63_60;
	ld.global.u32 	%r463, [%rd13+6144];
$L__BB63_60:
	add.s32 	%r243, %r226, 1664;
	setp.ge.s32 	%p39, %r243, %r55;
	mov.b32 	%r462, 2147483647;
	@%p39 bra 	$L__BB63_62;
	ld.global.u32 	%r462, [%rd13+6656];
$L__BB63_62:
	add.s32 	%r246, %r226, 1792;
	setp.ge.s32 	%p40, %r246, %r55;
	mov.b32 	%r461, 2147483647;
	@%p40 bra 	$L__BB63_64;
	ld.global.u32 	%r461, [%rd13+7168];
$L__BB63_64:
	setp.ge.s32 	%p41, %r15, %r55;
	mov.b32 	%r460, 2147483647;
	@%p41 bra 	$L__BB63_66;
	ld.global.u32 	%r460, [%rd13+7680];
$L__BB63_66:
	setp.le.s32 	%p42, %r175, %r174;
	@%p42 bra 	$L__BB63_69;
	xor.b32  	%r103, %r460, -2147483648;
	xor.b32  	%r104, %r461, -2147483648;
	xor.b32  	%r105, %r462, -2147483648;
	xor.b32  	%r106, %r463, -2147483648;
	xor.b32  	%r107, %r464, -2147483648;
	xor.b32  	%r108, %r465, -2147483648;
	xor.b32  	%r109, %r466, -2147483648;
	xor.b32  	%r110, %r467, -2147483648;
	xor.b32  	%r111, %r468, -2147483648;
	xor.b32  	%r112, %r469, -2147483648;
	xor.b32  	%r113, %r470, -2147483648;
	xor.b32  	%r114, %r471, -2147483648;
	xor.b32  	%r115, %r472, -2147483648;
	xor.b32  	%r116, %r473, -2147483648;
	xor.b32  	%r117, %r474, -2147483648;
	xor.b32  	%r118, %r475, -2147483648;
	mov.b32 	%r476, 0;
	mov.u32 	%r477, %r174;
$L__BB63_68:
	sub.s32 	%r249, %r175, %r477;
	shl.b32 	%r250, %r476, 10;
	mov.u32 	%r251, _ZZN3cub18CUB_300001_SM_10006detail10radix_sort30DeviceRadixSortHistogramKernelINS1_5radix10policy_hubIiNS0_8NullTypeEyE10Policy1000ELNS0_9SortOrderE0EiyNS1_21identity_decomposer_tEEEvPT2_PKT1_SB_iiT3_E12temp_storage;
	add.s32 	%r252, %r251, %r250;
	min.s32 	%r253, %r249, 8;
	mov.b32 	%r254, -1;
	shl.b32 	%r255, %r254, %r253;
	not.b32 	%r256, %r255;
	shr.u32 	%r257, %r118, %r477;
	and.b32  	%r258, %r257, %r256;
	shl.b32 	%r259, %r258, 2;
	add.s32 	%r260, %r252, %r259;
	atom.shared.add.u32 	%r261, [%r260], 1;
	shr.u32 	%r262, %r117, %r477;
	and.b32  	%r263, %r262, %r256;
	shl.b32 	%r264, %r263, 2;
	add.s32 	%r265, %r252, %r264;
	atom.shared.add.u32 	%r266, [%r265], 1;
	shr.u32 	%r267, %r116, %r477;
	and.b32  	%r268, %r267, %r256;
	shl.b32 	%r269, %r268, 2;
	add.s32 	%r270, %r252, %r269;
	atom.shared.add.u32 	%r271, [%r270], 1;
	shr.u32 	%r272, %r115, %r477;
	and.b32  	%r273, %r272, %r256;
	shl.b32 	%r274, %r273, 2;
	add.s32 	%r275, %r252, %r274;
	atom.shared.add.u32 	%r276, [%r275], 1;
	shr.u32 	%r277, %r114, %r477;
	and.b32  	%r278, %r277, %r256;
	shl.b32 	%r279, %r278, 2;
	add.s32 	%r280, %r252, %r279;
	atom.shared.add.u32 	%r281, [%r280], 1;
	shr.u32 	%r282, %r113, %r477;
	and.b32  	%r283, %r282, %r256;
	shl.b32 	%r284, %r283, 2;
	add.s32 	%r285, %r252, %r284;
	atom.shared.add.u32 	%r286, [%r285], 1;
	shr.u32 	%r287, %r112, %r477;
	and.b32  	%r288, %r287, %r256;
	shl.b32 	%r289, %r288, 2;
	add.s32 	%r290, %r252, %r289;
	atom.shared.add.u32 	%r291, [%r290], 1;
	shr.u32 	%r292, %r111, %r477;
	and.b32  	%r293, %r292, %r256;
	shl.b32 	%r294, %r293, 2;
	add.s32 	%r295, %r252, %r294;
	atom.shared.add.u32 	%r296, [%r295], 1;
	shr.u32 	%r297, %r110, %r477;
	and.b32  	%r298, %r297, %r256;
	shl.b32 	%r299, %r298, 2;
	add.s32 	%r300, %r252, %r299;
	atom.shared.add.u32 	%r301, [%r300], 1;
	shr.u32 	%r302, %r109, %r477;
	and.b32  	%r303, %r302, %r256;
	shl.b32 	%r304, %r303, 2;
	add.s32 	%r305, %r252, %r304;
	atom.shared.add.u32 	%r306, [%r305], 1;
	shr.u32 	%r307, %r108, %r477;
	and.b32  	%r308, %r307, %r256;
	shl.b32 	%r309, %r308, 2;
	add.s32 	%r310, %r252, %r309;
	atom.shared.add.u32 	%r311, [%r310], 1;
	shr.u32 	%r312, %r107, %r477;
	and.b32  	%r313, %r312, %r256;
	shl.b32 	%r314, %r313, 2;
	add.s32 	%r315, %r252, %r314;
	atom.shared.add.u32 	%r316, [%r315], 1;
	shr.u32 	%r317, %r106, %r477;
	and.b32  	%r318, %r317, %r256;
	shl.b32 	%r319, %r318, 2;
	add.s32 	%r320, %r252, %r319;
	atom.shared.add.u32 	%r321, [%r320], 1;
	shr.u32 	%r322, %r105, %r477;
	and.b32  	%r323, %r322, %r256;
	shl.b32 	%r324, %r323, 2;
	add.s32 	%r325, %r252, %r324;
	atom.shared.add.u32 	%r326, [%r325], 1;
	shr.u32 	%r327, %r104, %r477;
	and.b32  	%r328, %r327, %r256;
	shl.b32 	%r329, %r328, 2;
	add.s32 	%r330, %r252, %r329;
	atom.shared.add.u32 	%r331, [%r330], 1;
	shr.u32 	%r332, %r103, %r477;
	and.b32  	%r333, %r332, %r256;
	shl.b32 	%r334, %r333, 2;
	add.s32 	%r335, %r252, %r334;
	atom.shared.add.u32 	%r336, [%r335], 1;
	add.s32 	%r477, %r477, 8;
	add.s32 	%r476, %r476, 1;
	setp.lt.s32 	%p43, %r477, %r175;
	@%p43 bra 	$L__BB63_68;
$L__BB63_69:
	add.s64 	%rd136, %rd136, %rd4;
	setp.lt.u64 	%p44, %rd136, %rd9;
	@%p44 bra 	$L__BB63_32;
$L__BB63_70:
	bar.sync 	0;
	@%p1 bra 	$L__BB63_152;
	setp.lt.u32 	%p45, %r1, 7;
	mov.b32 	%r480, 0;
	@%p45 bra 	$L__BB63_90;
	mov.b32 	%r478, 0;
$L__BB63_73:
	.pragma "nounroll";
	shl.b32 	%r339, %r478, 10;
	add.s32 	%r124, %r6, %r339;
	ld.shared.u32 	%r125, [%r124];
	setp.eq.s32 	%p46, %r125, 0;
	@%p46 bra 	$L__BB63_75;
	cvt.u32.u64 	%r340, %rd5;
	shl.b32 	%r341, %r478, 8;
	add.s32 	%r342, %r341, %r340;
	mul.wide.u32 	%rd30, %r342, 8;
	add.s64 	%rd31, %rd2, %rd30;
	cvt.u64.u32 	%rd32, %r125;
	atom.global.add.u64 	%rd33, [%rd31], %rd32;
$L__BB63_75:
	ld.shared.u32 	%r126, [%r124+1024];
	setp.eq.s32 	%p47, %r126, 0;
	@%p47 bra 	$L__BB63_77;
	cvt.u32.u64 	%r343, %rd5;
	shl.b32 	%r344, %r478, 8;
	add.s32 	%r345, %r344, %r343;
	add.s32 	%r346, %r345, 256;
	mul.wide.u32 	%rd34, %r346, 8;
	add.s64 	%rd35, %rd2, %rd34;
	cvt.u64.u32 	%rd36, %r126;
	atom.global.add.u64 	%rd37, [%rd35], %rd36;
$L__BB63_77:
	ld.shared.u32 	%r127, [%r124+2048];
	setp.eq.s32 	%p48, %r127, 0;
	@%p48 bra 	$L__BB63_79;
	cvt.u32.u64 	%r347, %rd5;
	shl.b32 	%r348, %r478, 8;
	add.s32 	%r349, %r348, %r347;
	add.s32 	%r350, %r349, 512;
	mul.wide.u32 	%rd38, %r350, 8;
	add.s64 	%rd39, %rd2, %rd38;
	cvt.u64.u32 	%rd40, %r127;
	atom.global.add.u64 	%rd41, [%rd39], %rd40;
$L__BB63_79:
	ld.shared.u32 	%r128, [%r124+3072];
	setp.eq.s32 	%p49, %r128, 0;
	@%p49 bra 	$L__BB63_81;
	cvt.u32.u64 	%r351, %rd5;
	shl.b32 	%r352, %r478, 8;
	add.s32 	%r353, %r352, %r351;
	add.s32 	%r354, %r353, 768;
	mul.wide.u32 	%rd42, %r354, 8;
	add.s64 	%rd43, %rd2, %rd42;
	cvt.u64.u32 	%rd44, %r128;
	atom.global.add.u64 	%rd45, [%rd43], %rd44;
$L__BB63_81:
	ld.shared.u32 	%r129, [%r124+4096];
	setp.eq.s32 	%p50, %r129, 0;
	@%p50 bra 	$L__BB63_83;
	cvt.u32.u64 	%r355, %rd5;
	shl.b32 	%r356, %r478, 8;
	add.s32 	%r357, %r356, %r355;
	add.s32 	%r358, %r357, 1024;
	mul.wide.u32 	%rd46, %r358, 8;
	add.s64 	%rd47, %rd2, %rd46;
	cvt.u64.u32 	%rd48, %r129;
	atom.global.add.u64 	%rd49, [%rd47], %rd48;
$L__BB63_83:
	ld.shared.u32 	%r130, [%r124+5120];
	setp.eq.s32 	%p51, %r130, 0;
	@%p51 bra 	$L__BB63_85;
	cvt.u32.u64 	%r359, %rd5;
	shl.b32 	%r360, %r478, 8;
	add.s32 	%r361, %r360, %r359;
	add.s32 	%r362, %r361, 1280;
	mul.wide.u32 	%rd50, %r362, 8;
	add.s64 	%rd51, %rd2, %rd50;
	cvt.u64.u32 	%rd52, %r130;
	atom.global.add.u64 	%rd53, [%rd51], %rd52;
$L__BB63_85:
	ld.shared.u32 	%r131, [%r124+6144];
	setp.eq.s32 	%p52, %r131, 0;
	@%p52 bra 	$L__BB63_87;
	cvt.u32.u64 	%r363, %rd5;
	shl.b32 	%r364, %r478, 8;
	add.s32 	%r365, %r364, %r363;
	add.s32 	%r366, %r365, 1536;
	mul.wide.u32 	%rd54, %r366, 8;
	add.s64 	%rd55, %rd2, %rd54;
	cvt.u64.u32 	%rd56, %r131;
	atom.global.add.u64 	%rd57, [%rd55], %rd56;
$L__BB63_87:
	ld.shared.u32 	%r132, [%r124+7168];
	setp.eq.s32 	%p53, %r132, 0;
	@%p53 bra 	$L__BB63_89;
	cvt.u32.u64 	%r367, %rd5;
	shl.b32 	%r368, %r478, 8;
	add.s32 	%r369, %r368, %r367;
	add.s32 	%r370, %r369, 1792;
	mul.wide.u32 	%rd58, %r370, 8;
	add.s64 	%rd59, %rd2, %rd58;
	cvt.u64.u32 	%rd60, %r132;
	atom.global.add.u64 	%rd61, [%rd59], %rd60;
$L__BB63_89:
	add.s32 	%r478, %r478, 8;
	setp.ne.s32 	%p54, %r478, %r16;
	mov.u32 	%r480, %r16;
	@%p54 bra 	$L__BB63_73;
$L__BB63_90:
	add.s32 	%r135, %r5, -1;
	setp.eq.s32 	%p55, %r3, 0;
	@%p55 bra 	$L__BB63_111;
	setp.lt.u32 	%p56, %r4, 3;
	@%p56 bra 	$L__BB63_101;
	shl.b32 	%r371, %r480, 10;
	add.s32 	%r136, %r6, %r371;
	ld.shared.u32 	%r137, [%r136];
	setp.eq.s32 	%p57, %r137, 0;
	@%p57 bra 	$L__BB63_94;
	cvt.u32.u64 	%r372, %rd5;
	shl.b32 	%r373, %r480, 8;
	add.s32 	%r374, %r373, %r372;
	mul.wide.u32 	%rd62, %r374, 8;
	add.s64 	%rd63, %rd2, %rd62;
	cvt.u64.u32 	%rd64, %r137;
	atom.global.add.u64 	%rd65, [%rd63], %rd64;
$L__BB63_94:
	ld.shared.u32 	%r138, [%r136+1024];
	setp.eq.s32 	%p58, %r138, 0;
	@%p58 bra 	$L__BB63_96;
	cvt.u32.u64 	%r375, %rd5;
	shl.b32 	%r376, %r480, 8;
	add.s32 	%r377, %r376, %r375;
	add.s32 	%r378, %r377, 256;
	mul.wide.u32 	%rd66, %r378, 8;
	add.s64 	%rd67, %rd2, %rd66;
	cvt.u64.u32 	%rd68, %r138;
	atom.global.add.u64 	%rd69, [%rd67], %rd68;
$L__BB63_96:
	ld.shared.u32 	%r139, [%r136+2048];
	setp.eq.s32 	%p59, %r139, 0;
	@%p59 bra 	$L__BB63_98;
	cvt.u32.u64 	%r379, %rd5;
	shl.b32 	%r380, %r480, 8;
	add.s32 	%r381, %r380, %r379;
	add.s32 	%r382, %r381, 512;
	mul.wide.u32 	%rd70, %r382, 8;
	add.s64 	%rd71, %rd2, %rd70;
	cvt.u64.u32 	%rd72, %r139;
	atom.global.add.u64 	%rd73, [%rd71], %rd72;
$L__BB63_98:
	ld.shared.u32 	%r140, [%r136+3072];
	setp.eq.s32 	%p60, %r140, 0;
	@%p60 bra 	$L__BB63_100;
	cvt.u32.u64 	%r383, %rd5;
	shl.b32 	%r384, %r480, 8;
	add.s32 	%r385, %r384, %r383;
	add.s32 	%r386, %r385, 768;
	mul.wide.u32 	%rd74, %r386, 8;
	add.s64 	%rd75, %rd2, %rd74;
	cvt.u64.u32 	%rd76, %r140;
	atom.global.add.u64 	%rd77, [%rd75], %rd76;
$L__BB63_100:
	add.s32 	%r480, %r480, 4;
$L__BB63_101:
	setp.eq.s32 	%p61, %r5, 0;
	@%p61 bra 	$L__BB63_111;
	setp.eq.s32 	%p62, %r135, 0;
	@%p62 bra 	$L__BB63_108;
	shl.b32 	%r387, %r480, 10;
	add.s32 	%r143, %r6, %r387;
	ld.shared.u32 	%r144, [%r143];
	setp.eq.s32 	%p63, %r144, 0;
	@%p63 bra 	$L__BB63_105;
	cvt.u32.u64 	%r388, %rd5;
	shl.b32 	%r389, %r480, 8;
	add.s32 	%r390, %r389, %r388;
	mul.wide.u32 	%rd78, %r390, 8;
	add.s64 	%rd79, %rd2, %rd78;
	cvt.u64.u32 	%rd80, %r144;
	atom.global.add.u64 	%rd81, [%rd79], %rd80;
$L__BB63_105:
	ld.shared.u32 	%r145, [%r143+1024];
	setp.eq.s32 	%p64, %r145, 0;
	@%p64 bra 	$L__BB63_107;
	cvt.u32.u64 	%r391, %rd5;
	shl.b32 	%r392, %r480, 8;
	add.s32 	%r393, %r392, %r391;
	add.s32 	%r394, %r393, 256;
	mul.wide.u32 	%rd82, %r394, 8;
	add.s64 	%rd83, %rd2, %rd82;
	cvt.u64.u32 	%rd84, %r145;
	atom.global.add.u64 	%rd85, [%rd83], %rd84;
$L__BB63_107:
	add.s32 	%r480, %r480, 2;
$L__BB63_108:
	setp.eq.s32 	%p65, %r17, 0;
	@%p65 bra 	$L__BB63_111;
	shl.b32 	%r395, %r480, 10;
	add.s32 	%r396, %r6, %r395;
	ld.shared.u32 	%r148, [%r396];
	setp.eq.s32 	%p66, %r148, 0;
	@%p66 bra 	$L__BB63_111;
	cvt.u32.u64 	%r397, %rd5;
	shl.b32 	%r398, %r480, 8;
	add.s32 	%r399, %r398, %r397;
	mul.wide.u32 	%rd86, %r399, 8;
	add.s64 	%rd87, %rd2, %rd86;
	cvt.u64.u32 	%rd88, %r148;
	atom.global.add.u64 	%rd89, [%rd87], %rd88;
$L__BB63_111:
	cvt.u32.u64 	%r400, %rd5;
	setp.gt.u32 	%p67, %r400, 127;
	@%p67 bra 	$L__BB63_152;
	setp.lt.u32 	%p68, %r1, 7;
	mov.b32 	%r484, 0;
	@%p68 bra 	$L__BB63_131;
	mov.b32 	%r482, 0;
$L__BB63_114:
	.pragma "nounroll";
	shl.b32 	%r404, %r482, 10;
	add.s32 	%r150, %r6, %r404;
	ld.shared.u32 	%r151, [%r150+512];
	setp.eq.s32 	%p69, %r151, 0;
	shl.b32 	%r405, %r482, 8;
	add.s32 	%r406, %r405, %r400;
	mul.wide.u32 	%rd90, %r406, 8;
	add.s64 	%rd15, %rd2, %rd90;
	@%p69 bra 	$L__BB63_116;
	cvt.u64.u32 	%rd91, %r151;
	atom.global.add.u64 	%rd92, [%rd15+1024], %rd91;
$L__BB63_116:
	ld.shared.u32 	%r152, [%r150+1536];
	setp.eq.s32 	%p70, %r152, 0;
	@%p70 bra 	$L__BB63_118;
	cvt.u64.u32 	%rd93, %r152;
	atom.global.add.u64 	%rd94, [%rd15+3072], %rd93;
$L__BB63_118:
	ld.shared.u32 	%r153, [%r150+2560];
	setp.eq.s32 	%p71, %r153, 0;
	@%p71 bra 	$L__BB63_120;
	cvt.u64.u32 	%rd95, %r153;
	atom.global.add.u64 	%rd96, [%rd15+5120], %rd95;
$L__BB63_120:
	ld.shared.u32 	%r154, [%r150+3584];
	setp.eq.s32 	%p72, %r154, 0;
	@%p72 bra 	$L__BB63_122;
	cvt.u64.u32 	%rd97, %r154;
	atom.global.add.u64 	%rd98, [%rd15+7168], %rd97;
$L__BB63_122:
	ld.shared.u32 	%r155, [%r150+4608];
	setp.eq.s32 	%p73, %r155, 0;
	@%p73 bra 	$L__BB63_124;
	cvt.u64.u32 	%rd99, %r155;
	atom.global.add.u64 	%rd100, [%rd15+9216], %rd99;
$L__BB63_124:
	ld.shared.u32 	%r156, [%r150+5632];
	setp.eq.s32 	%p74, %r156, 0;
	@%p74 bra 	$L__BB63_126;
	cvt.u64.u32 	%rd101, %r156;
	atom.global.add.u64 	%rd102, [%rd15+11264], %rd101;
$L__BB63_126:
	ld.shared.u32 	%r157, [%r150+6656];
	setp.eq.s32 	%p75, %r157, 0;
	@%p75 bra 	$L__BB63_128;
	cvt.u64.u32 	%rd103, %r157;
	atom.global.add.u64 	%rd104, [%rd15+13312], %rd103;
$L__BB63_128:
	ld.shared.u32 	%r158, [%r150+7680];
	setp.eq.s32 	%p76, %r158, 0;
	@%p76 bra 	$L__BB63_130;
	cvt.u64.u32 	%rd105, %r158;
	atom.global.add.u64 	%rd106, [%rd15+15360], %rd105;
$L__BB63_130:
	add.s32 	%r482, %r482, 8;
	setp.ne.s32 	%p77, %r482, %r16;
	mov.u32 	%r484, %r16;
	@%p77 bra 	$L__BB63_114;
$L__BB63_131:
	setp.eq.s32 	%p78, %r3, 0;
	@%p78 bra 	$L__BB63_152;
	setp.lt.u32 	%p79, %r4, 3;
	@%p79 bra 	$L__BB63_142;
	shl.b32 	%r407, %r484, 10;
	add.s32 	%r161, %r6, %r407;
	ld.shared.u32 	%r162, [%r161+512];
	setp.eq.s32 	%p80, %r162, 0;
	@%p80 bra 	$L__BB63_135;
	shl.b32 	%r409, %r484, 8;
	add.s32 	%r410, %r409, %r400;
	mul.wide.u32 	%rd107, %r410, 8;
	add.s64 	%rd108, %rd2, %rd107;
	cvt.u64.u32 	%rd109, %r162;
	atom.global.add.u64 	%rd110, [%rd108+1024], %rd109;
$L__BB63_135:
	ld.shared.u32 	%r163, [%r161+1536];
	setp.eq.s32 	%p81, %r163, 0;
	@%p81 bra 	$L__BB63_137;
	shl.b32 	%r412, %r484, 8;
	add.s32 	%r413, %r412, %r400;
	add.s32 	%r414, %r413, 256;
	mul.wide.u32 	%rd111, %r414, 8;
	add.s64 	%rd112, %rd2, %rd111;
	cvt.u64.u32 	%rd113, %r163;
	atom.global.add.u64 	%rd114, [%rd112+1024], %rd113;
$L__BB63_137:
	ld.shared.u32 	%r164, [%r161+2560];
	setp.eq.s32 	%p82, %r164, 0;
	@%p82 bra 	$L__BB63_139;
	shl.b32 	%r416, %r484, 8;
	add.s32 	%r417, %r416, %r400;
	add.s32 	%r418, %r417, 512;
	mul.wide.u32 	%rd115, %r418, 8;
	add.s64 	%rd116, %rd2, %rd115;
	cvt.u64.u32 	%rd117, %r164;
	atom.global.add.u64 	%rd118, [%rd116+1024], %rd117;
$L__BB63_139:
	ld.shared.u32 	%r165, [%r161+3584];
	setp.eq.s32 	%p83, %r165, 0;
	@%p83 bra 	$L__BB63_141;
	shl.b32 	%r420, %r484, 8;
	add.s32 	%r421, %r420, %r400;
	add.s32 	%r422, %r421, 768;
	mul.wide.u32 	%rd119, %r422, 8;
	add.s64 	%rd120, %rd2, %rd119;
	cvt.u64.u32 	%rd121, %r165;
	atom.global.add.u64 	%rd122, [%rd120+1024], %rd121;
$L__BB63_141:
	add.s32 	%r484, %r484, 4;
$L__BB63_142:
	setp.eq.s32 	%p84, %r5, 0;
	@%p84 bra 	$L__BB63_152;
	setp.eq.s32 	%p85, %r135, 0;
	@%p85 bra 	$L__BB63_149;
	shl.b32 	%r423, %r484, 10;
	add.s32 	%r168, %r6, %r423;
	ld.shared.u32 	%r169, [%r168+512];
	setp.eq.s32 	%p86, %r169, 0;
	@%p86 bra 	$L__BB63_146;
	shl.b32 	%r425, %r484, 8;
	add.s32 	%r426, %r425, %r400;
	mul.wide.u32 	%rd123, %r426, 8;
	add.s64 	%rd124, %rd2, %rd123;
	cvt.u64.u32 	%rd125, %r169;
	atom.global.add.u64 	%rd126, [%rd124+1024], %rd125;
$L__BB63_146:
	ld.shared.u32 	%r170, [%r168+1536];
	setp.eq.s32 	%p87, %r170, 0;
	@%p87 bra 	$L__BB63_148;
	shl.b32 	%r428, %r484, 8;
	add.s32 	%r429, %r428, %r400;
	add.s32 	%r430, %r429, 256;
	mul.wide.u32 	%rd127, %r430, 8;
	add.s64 	%rd128, %rd2, %rd127;
	cvt.u64.u32 	%rd129, %r170;
	atom.global.add.u64 	%rd130, [%rd128+1024], %rd129;
$L__BB63_148:
	add.s32 	%r484, %r484, 2;
$L__BB63_149:
	setp.eq.s32 	%p88, %r17, 0;
	@%p88 bra 	$L__BB63_152;
	shl.b32 	%r431, %r484, 10;
	add.s32 	%r432, %r6, %r431;
	ld.shared.u32 	%r173, [%r432+512];
	setp.eq.s32 	%p89, %r173, 0;
	@%p89 bra 	$L__BB63_152;
	shl.b32 	%r434, %r484, 8;
	add.s32 	%r435, %r434, %r400;
	mul.wide.u32 	%rd131, %r435, 8;
	add.s64 	%rd132, %rd2, %rd131;
	cvt.u64.u32 	%rd133, %r173;
	atom.global.add.u64 	%rd134, [%rd132+1024], %rd133;
$L__BB63_152:
	bar.sync 	0;
	add.s64 	%rd135, %rd135, 1;
	setp.ne.s64 	%p90, %rd135, %rd6;
	@%p90 bra 	$L__BB63_2;
$L__BB63_153:
	ret;

}
	// .globl	_ZN3cub18CUB_300001_SM_10006detail10radix_sort33DeviceRadixSortExclusiveSumKernelINS1_5radix10policy_hubIiNS0_8NullTypeEyE10Policy1000EyEEvPT0_
.visible .entry _ZN3cub18CUB_300001_SM_10006detail10radix_sort33DeviceRadixSortExclusiveSumKernelINS1_5radix10policy_hubIiNS0_8NullTypeEyE10Policy1000EyEEvPT0_(
	.param .u64 .ptr .align 1 _ZN3cub18CUB_300001_SM_10006detail10radix_sort33DeviceRadixSortExclusiveSumKernelINS1_5radix10policy_hubIiNS0_8NullTypeEyE10Policy1000EyEEvPT0__param_0
)
{
	.reg .pred 	%p<4>;
	.reg .b32 	%r<28>;
	.reg .b64 	%rd<54>;
	// demoted variable
	.shared .align 16 .b8 _ZZN3cub18CUB_300001_SM_10006detail10radix_sort33DeviceRadixSortExclusiveSumKernelINS1_5radix10policy_hubIiNS0_8NullTypeEyE10Policy1000EyEEvPT0_E12temp_storage[2336];
	ld.param.u64 	%rd5, [_ZN3cub18CUB_300001_SM_10006detail10radix_sort33DeviceRadixSortExclusiveSumKernelINS1_5radix10policy_hubIiNS0_8NullTypeEyE10Policy1000EyEEvPT0__param_0];
	cvta.to.global.u64 	%rd6, %rd5;
	mov.u32 	%r3, %ctaid.x;
	shl.b32 	%r4, %r3, 8;
	mov.u32 	%r1, %tid.x;
	setp.gt.u32 	%p1, %r1, 255;
	add.s32 	%r5, %r4, %r1;
	mul.wide.s32 	%rd7, %r5, 8;
	add.s64 	%rd1, %rd6, %rd7;
	@%p1 bra 	$L__BB64_2;
	ld.global.u64 	%rd53, [%rd1];
$L__BB64_2:
	shr.u32 	%r6, %r1, 3;
	add.s32 	%r7, %r6, %r1;
	shl.b32 	%r8, %r7, 3;
	mov.u32 	%r9, _ZZN3cub18CUB_300001_SM_10006detail10radix_sort33DeviceRadixSortExclusiveSumKernelINS1_5radix10policy_hubIiNS0_8NullTypeEyE10Policy1000EyEEvPT0_E12temp_storage;
	add.s32 	%r10, %r9, %r8;
	add.s32 	%r2, %r10, 16;
	st.shared.u64 	[%r10+16], %rd53;
	bar.sync 	0;
	setp.gt.u32 	%p2, %r1, 31;
	@%p2 bra 	$L__BB64_4;
	mad.lo.s32 	%r27, %r1, 72, %r9;
	ld.shared.u64 	%rd23, [%r27+16];
	ld.shared.u64 	%rd24, [%r27+24];
	ld.shared.u64 	%rd25, [%r27+32];
	ld.shared.u64 	%rd26, [%r27+40];
	ld.shared.u64 	%rd27, [%r27+48];
	ld.shared.u64 	%rd28, [%r27+56];
	ld.shared.u64 	%rd29, [%r27+64];
	ld.shared.u64 	%rd30, [%r27+72];
	add.s64 	%rd31, %rd24, %rd23;
	add.s64 	%rd32, %rd31, %rd25;
	add.s64 	%rd33, %rd32, %rd26;
	add.s64 	%rd34, %rd33, %rd27;
	add.s64 	%rd35, %rd34, %rd28;
	add.s64 	%rd36, %rd35, %rd29;
	add.s64 	%rd10, %rd36, %rd30;
	mov.b32 	%r11, 1;
	mov.b32 	%r24, 0;
	mov.b32 	%r25, -1;
	// begin inline asm
	{  .reg .u64 r0;  .reg .u32 lo;  .reg .u32 hi;  .reg .pred p;  mov.b64 {lo, hi}, %rd10;  shfl.sync.up.b32 lo|p, lo, %r11, %r24, %r25;  shfl.sync.up.b32 hi|p, hi, %r11, %r24, %r25;  mov.b64 r0, {lo, hi};  @p add.u64 r0, r0, %rd10;  mov.u64 %rd8, r0;}
	// end inline asm
	mov.b32 	%r14, 2;
	// begin inline asm
	{  .reg .u64 r0;  .reg .u32 lo;  .reg .u32 hi;  .reg .pred p;  mov.b64 {lo, hi}, %rd8;  shfl.sync.up.b32 lo|p, lo, %r14, %r24, %r25;  shfl.sync.up.b32 hi|p, hi, %r14, %r24, %r25;  mov.b64 r0, {lo, hi};  @p add.u64 r0, r0, %rd8;  mov.u64 %rd11, r0;}
	// end inline asm
	mov.b32 	%r17, 4;
	// begin inline asm
	{  .reg .u64 r0;  .reg .u32 lo;  .reg .u32 hi;  .reg .pred p;  mov.b64 {lo, hi}, %rd11;  shfl.sync.up.b32 lo|p, lo, %r17, %r24, %r25;  shfl.sync.up.b32 hi|p, hi, %r17, %r24, %r25;  mov.b64 r0, {lo, hi};  @p add.u64 r0, r0, %rd11;  mov.u64 %rd14, r0;}
	// end inline asm
	mov.b32 	%r20, 8;
	// begin inline asm
	{  .reg .u64 r0;  .reg .u32 lo;  .reg .u32 hi;  .reg .pred p;  mov.b64 {lo, hi}, %rd14;  shfl.sync.up.b32 lo|p, lo, %r20, %r24, %r25;  shfl.sync.up.b32 hi|p, hi, %r20, %r24, %r25;  mov.b64 r0, {lo, hi};  @p add.u64 r0, r0, %rd14;  mov.u64 %rd17, r0;}
	// end inline asm
	mov.b32 	%r23, 16;
	// begin inline asm
	{  .reg .u64 r0;  .reg .u32 lo;  .reg .u32 hi;  .reg .pred p;  mov.b64 {lo, hi}, %rd17;  shfl.sync.up.b32 lo|p, lo, %r23, %r24, %r25;  shfl.sync.up.b32 hi|p, hi, %r23, %r24, %r25;  mov.b64 r0, {lo, hi};  @p add.u64 r0, r0, %rd17;  mov.u64 %rd20, r0;}
	// end inline asm
	sub.s64 	%rd37, %rd20, %rd10;
	ld.shared.u64 	%rd38, [%r27+16];
	ld.shared.u64 	%rd39, [%r27+24];
	ld.shared.u64 	%rd40, [%r27+32];
	ld.shared.u64 	%rd41, [%r27+40];
	ld.shared.u64 	%rd42, [%r27+48];
	ld.shared.u64 	%rd43, [%r27+56];
	ld.shared.u64 	%rd44, [%r27+64];
	add.s64 	%rd45, %rd38, %rd37;
	add.s64 	%rd46, %rd39, %rd45;
	add.s64 	%rd47, %rd40, %rd46;
	add.s64 	%rd48, %rd41, %rd47;
	add.s64 	%rd49, %rd42, %rd48;
	add.s64 	%rd50, %rd43, %rd49;
	add.s64 	%rd51, %rd44, %rd50;
	st.shared.u64 	[%r27+16], %rd37;
	st.shared.u64 	[%r27+24], %rd45;
	st.shared.u64 	[%r27+32], %rd46;
	st.shared.u64 	[%r27+40], %rd47;
	st.shared.u64 	[%r27+48], %rd48;
	st.shared.u64 	[%r27+56], %rd49;
	st.shared.u64 	[%r27+64], %rd50;
	st.shared.u64 	[%r27+72], %rd51;
$L__BB64_4:
	setp.gt.u32 	%p3, %r1, 255;
	bar.sync 	0;
	@%p3 bra 	$L__BB64_6;
	ld.shared.u64 	%rd52, [%r2];
	st.global.u64 	[%rd1], %rd52;
$L__BB64_6:
	ret;

}
	// .globl	_ZN3cub18CUB_300001_SM_10006detail10radix_sort29DeviceRadixSortOnesweepKernelINS1_5radix10policy_hubIiNS0_8NullTypeEyE10Policy1000ELNS0_9SortOrderE0EiS6_yiiNS1_21identity_decomposer_tEEEvPT5_SC_PT3_PKSD_PT1_PKSH_PT2_PKSL_T4_iiT6_
.visible .entry _ZN3cub18CUB_300001_SM_10006detail10radix_sort29DeviceRadixSortOnesweepKernelINS1_5radix10policy_hubIiNS0_8NullTypeEyE10Policy1000ELNS0_9SortOrderE0EiS6_yiiNS1_21identity_decomposer_tEEEvPT5_SC_PT3_PKSD_PT1_PKSH_PT2_PKSL_T4_iiT6_(
	.param .u64 .ptr .align 1 _ZN3cub18CUB_300001_SM_10006detail10radix_sort29DeviceRadixSortOnesweepKernelINS1_5radix10policy_hubIiNS0_8NullTypeEyE10Policy1000ELNS0_9SortOrderE0EiS6_yiiNS1_21identity_decomposer_tEEEvPT5_SC_PT3_PKSD_PT1_PKSH_PT2_PKSL_T4_iiT6__param_0,
	.param .u64 .ptr .align 1 _ZN3cub18CUB_300001_SM_10006detail10radix_sort29DeviceRadixSortOnesweepKernelINS1_5radix10policy_hubIiNS0_8NullTypeEyE10Policy1000ELNS0_9SortOrderE0EiS6_yiiNS1_21identity_decomposer_tEEEvPT5_SC_PT3_PKSD_PT1_PKSH_PT2_PKSL_T4_iiT6__param_1,
	.param .u64 .ptr .align 1 _ZN3cub18CUB_300001_SM_10006detail10radix_sort29DeviceRadixSortOnesweepKernelINS1_5radix10policy_hubIiNS0_8NullTypeEyE10Policy1000ELNS0_9SortOrderE0EiS6_yiiNS1_21identity_decomposer_tEEEvPT5_SC_PT3_PKSD_PT1_PKSH_PT2_PKSL_T4_iiT6__param_2,
	.param .u64 .ptr .align 1 _ZN3cub18CUB_300001_SM_10006detail10radix_sort29DeviceRadixSortOnesweepKernelINS1_5radix10policy_hubIiNS0_8NullTypeEyE10Policy1000ELNS0_9SortOrderE0EiS6_yiiNS1_21identity_decomposer_tEEEvPT5_SC_PT3_PKSD_PT1_PKSH_PT2_PKSL_T4_iiT6__param_3,
	.param .u64 .ptr .align 1 _ZN3cub18CUB_300001_SM_10006detail10radix_sort29DeviceRadixSortOnesweepKernelINS1_5radix10policy_hubIiNS0_8NullTypeEyE10Policy1000ELNS0_9SortOrderE0EiS6_yiiNS1_21identity_decomposer_tEEEvPT5_SC_PT3_PKSD_PT1_PKSH_PT2_PKSL_T4_iiT6__param_4,
	.param .u64 .ptr .align 1 _ZN3cub18CUB_300001_SM_10006detail10radix_sort29DeviceRadixSortOnesweepKernelINS1_5radix10policy_hubIiNS0_8NullTypeEyE10Policy1000ELNS0_9SortOrderE0EiS6_yiiNS1_21identity_decomposer_tEEEvPT5_SC_PT3_PKSD_PT1_PKSH_PT2_PKSL_T4_iiT6__param_5,
	.param .u64 .ptr .align 1 _ZN3cub18CUB_300001_SM_10006detail10radix_sort29DeviceRadixSortOnesweepKernelINS1_5radix10policy_hubIiNS0_8NullTypeEyE10Policy1000ELNS0_9SortOrderE0EiS6_yiiNS1_21identity_decomposer_tEEEvPT5_SC_PT3_PKSD_PT1_PKSH_PT2_PKSL_T4_iiT6__param_6,
	.param .u64 .ptr .align 1 _ZN3cub18CUB_300001_SM_10006detail10radix_sort29DeviceRadixSortOnesweepKernelINS1_5radix10policy_hubIiNS0_8NullTypeEyE10Policy1000ELNS0_9SortOrderE0EiS6_yiiNS1_21identity_decomposer_tEEEvPT5_SC_PT3_PKSD_PT1_PKSH_PT2_PKSL_T4_iiT6__param_7,
	.param .u32 _ZN3cub18CUB_300001_SM_10006detail10radix_sort29DeviceRadixSortOnesweepKernelINS1_5radix10policy_hubIiNS0_8NullTypeEyE10Policy1000ELNS0_9SortOrderE0EiS6_yiiNS1_21identity_decomposer_tEEEvPT5_SC_PT3_PKSD_PT1_PKSH_PT2_PKSL_T4_iiT6__param_8,
	.param .u32 _ZN3cub18CUB_300001_SM_10006detail10radix_sort29DeviceRadixSortOnesweepKernelINS1_5radix10policy_hubIiNS0_8NullTypeEyE10Policy1000ELNS0_9SortOrderE0EiS6_yiiNS1_21identity_decomposer_tEEEvPT5_SC_PT3_PKSD_PT1_PKSH_PT2_PKSL_T4_iiT6__param_9,
	.param .u32 _ZN3cub18CUB_300001_SM_10006detail10radix_sort29DeviceRadixSortOnesweepKernelINS1_5radix10policy_hubIiNS0_8NullTypeEyE10Policy1000ELNS0_9SortOrderE0EiS6_yiiNS1_21identity_decomposer_tEEEvPT5_SC_PT3_PKSD_PT1_PKSH_PT2_PKSL_T4_iiT6__param_10,
	.param .align 1 .b8 _ZN3cub18CUB_300001_SM_10006detail10radix_sort29DeviceRadixSortOnesweepKernelINS1_5radix10policy_hubIiNS0_8NullTypeEyE10Policy1000ELNS0_9SortOrderE0EiS6_yiiNS1_21identity_decomposer_tEEEvPT5_SC_PT3_PKSD_PT1_PKSH_PT2_PKSL_T4_iiT6__param_11[1]
)
.maxntid 384
{
	.reg .pred 	%p<142>;
	.reg .b32 	%r<1806>;
	.reg .b64 	%rd<239>;
	// demoted variable
	.shared .align 16 .b8 _ZZN3cub18CUB_300001_SM_10006detail10radix_sort29DeviceRadixSortOnesweepKernelINS1_5radix10policy_hubIiNS0_8NullTypeEyE10Policy1000ELNS0_9SortOrderE0EiS6_yiiNS1_21identity_decomposer_tEEEvPT5_SC_PT3_PKSD_PT1_PKSH_PT2_PKSL_T4_iiT6_E1s[31232];
	ld.param.u64 	%rd21, [_ZN3cub18CUB_300001_SM_10006detail10radix_sort29DeviceRadixSortOnesweepKernelINS1_5radix10policy_hubIiNS0_8NullTypeEyE10Policy1000ELNS0_9SortOrderE0EiS6_yiiNS1_21identity_decomposer_tEEEvPT5_SC_PT3_PKSD_PT1_PKSH_PT2_PKSL_T4_iiT6__param_1];
	ld.param.u64 	%rd24, [_ZN3cub18CUB_300001_SM_10006detail10radix_sort29DeviceRadixSortOnesweepKernelINS1_5radix10policy_hubIiNS0_8NullTypeEyE10Policy1000ELNS0_9SortOrderE0EiS6_yiiNS1_21identity_decomposer_tEEEvPT5_SC_PT3_PKSD_PT1_PKSH_PT2_PKSL_T4_iiT6__param_4];
	ld.param.u64 	%rd25, [_ZN3cub18CUB_300001_SM_10006detail10radix_sort29DeviceRadixSortOnesweepKernelINS1_5radix10policy_hubIiNS0_8NullTypeEyE10Policy1000ELNS0_9SortOrderE0EiS6_yiiNS1_21identity_decomposer_tEEEvPT5_SC_PT3_PKSD_PT1_PKSH_PT2_PKSL_T4_iiT6__param_5];
	ld.param.u32 	%r293, [_ZN3cub18CUB_300001_SM_10006detail10radix_sort29DeviceRadixSortOnesweepKernelINS1_5radix10policy_hubIiNS0_8NullTypeEyE10Policy1000ELNS0_9SortOrderE0EiS6_yiiNS1_21identity_decomposer_tEEEvPT5_SC_PT3_PKSD_PT1_PKSH_PT2_PKSL_T4_iiT6__param_9];
	ld.param.u32 	%r294, [_ZN3cub18CUB_300001_SM_10006detail10radix_sort29DeviceRadixSortOnesweepKernelINS1_5radix10policy_hubIiNS0_8NullTypeEyE10Policy1000ELNS0_9SortOrderE0EiS6_yiiNS1_21identity_decomposer_tEEEvPT5_SC_PT3_PKSD_PT1_PKSH_PT2_PKSL_T4_iiT6__param_10];
	cvta.to.global.u64 	%rd1, %rd24;
	cvta.to.global.u64 	%rd2, %rd25;
	mov.u32 	%r1, %tid.x;
	// begin inline asm
	mov.u32 %r295, %laneid;
	// end inline asm
	setp.ne.s32 	%p1, %r1, 0;
	@%p1 bra 	$L__BB65_2;
	cvta.to.global.u64 	%rd26, %rd21;
	atom.global.add.u32 	%r296, [%rd26], 1;
	st.shared.u32 	[_ZZN3cub18CUB_300001_SM_10006detail10radix_sort29DeviceRadixSortOnesweepKernelINS1_5radix10policy_hubIiNS0_8NullTypeEyE10Policy1000ELNS0_9SortOrderE0EiS6_yiiNS1_21identity_decomposer_tEEEvPT5_SC_PT3_PKSD_PT1_PKSH_PT2_PKSL_T4_iiT6_E1s+29184], %r296;
$L__BB65_2:
	ld.param.u32 	%r1706, [_ZN3cub18CUB_300001_SM_10006detail10radix_sort29DeviceRadixSortOnesweepKernelINS1_5radix10policy_hubIiNS0_8NullTypeEyE10Policy1000ELNS0_9SortOrderE0EiS6_yiiNS1_21identity_decomposer_tEEEvPT5_SC_PT3_PKSD_PT1_PKSH_PT2_PKSL_T4_iiT6__param_8];
	bar.sync 	0;
	ld.shared.u32 	%r3, [_ZZN3cub18CUB_300001_SM_10006detail10radix_sort29DeviceRadixSortOnesweepKernelINS1_5radix10policy_hubIiNS0_8NullTypeEyE10Policy1000ELNS0_9SortOrderE0EiS6_yiiNS1_21identity_decomposer_tEEEvPT5_SC_PT3_PKSD_PT1_PKSH_PT2_PKSL_T4_iiT6_E1s+29184];
	mul.lo.s32 	%r297, %r3, 7296;
	add.s32 	%r4, %r297, 7296;
	setp.gt.s32 	%p2, %r4, %r1706;
	cvt.s64.s32 	%rd3, %r297;
	@%p2 bra 	$L__BB65_4;
	and.b32  	%r298, %r1, 31;
	and.b32  	%r299, %r1, 992;
	mul.lo.s32 	%r300, %r299, 19;
	or.b32  	%r301, %r300, %r298;
	cvt.u64.u32 	%rd27, %r301;
	add.s64 	%rd28, %rd27, %rd3;
	shl.b64 	%rd29, %rd28, 2;
	add.s64 	%rd30, %rd2, %rd29;
	ld.global.u32 	%r1732, [%rd30];
	ld.global.u32 	%r1733, [%rd30+128];
	ld.global.u32 	%r1734, [%rd30+256];
	ld.global.u32 	%r1735, [%rd30+384];
	ld.global.u32 	%r1736, [%rd30+512];
	ld.global.u32 	%r1737, [%rd30+640];
	ld.global.u32 	%r1738, [%rd30+768];
	ld.global.u32 	%r1739, [%rd30+896];
	ld.global.u32 	%r1740, [%rd30+1024];
	ld.global.u32 	%r1741, [%rd30+1152];
	ld.global.u32 	%r1742, [%rd30+1280];
	ld.global.u32 	%r1743, [%rd30+1408];
	ld.global.u32 	%r1744, [%rd30+1536];
	ld.global.u32 	%r1745, [%rd30+1664];
	ld.global.u32 	%r1746, [%rd30+1792];
	ld.global.u32 	%r1747, [%rd30+1920];
	ld.global.u32 	%r1748, [%rd30+2048];
	ld.global.u32 	%r1749, [%rd30+2176];
	ld.global.u32 	%r1750, [%rd30+2304];
	bra.uni 	$L__BB65_42;
$L__BB65_4:
	ld.param.u32 	%r1707, [_ZN3cub18CUB_300001_SM_10006detail10radix_sort29DeviceRadixSortOnesweepKernelINS1_5radix10policy_hubIiNS0_8NullTypeEyE10Policy1000ELNS0_9SortOrderE0EiS6_yiiNS1_21identity_decomposer_tEEEvPT5_SC_PT3_PKSD_PT1_PKSH_PT2_PKSL_T4_iiT6__param_8];
	cvt.u32.u64 	%r303, %rd3;
	sub.s32 	%r24, %r1707, %r303;
	and.b32  	%r304, %r1, 31;
	and.b32  	%r305, %r1, 992;
	mul.lo.s32 	%r306, %r305, 19;
	or.b32  	%r25, %r306, %r304;
	setp.ge.s32 	%p3, %r25, %r24;
	cvt.u64.u32 	%rd31, %r25;
	add.s64 	%rd32, %rd31, %rd3;
	shl.b64 	%rd33, %rd32, 2;
	add.s64 	%rd4, %rd2, %rd33;
	mov.b32 	%r1732, 2147483647;
	@%p3 bra 	$L__BB65_6;
	ld.global.u32 	%r1732, [%rd4];
$L__BB65_6:
	add.s32 	%r308, %r25, 32;
	setp.ge.s32 	%p4, %r308, %r24;
	mov.b32 	%r1733, 2147483647;
	@%p4 bra 	$L__BB65_8;
	ld.global.u32 	%r1733, [%rd4+128];
$L__BB65_8:
	add.s32 	%r310, %r25, 64;
	setp.ge.s32 	%p5, %r310, %r24;
	mov.b32 	%r1734, 2147483647;
	@%p5 bra 	$L__BB65_10;
	ld.global.u32 	%r1734, [%rd4+256];
$L__BB65_10:
	add.s32 	%r312, %r25, 96;
	setp.ge.s32 	%p6, %r312, %r24;
	mov.b32 	%r1735, 2147483647;
	@%p6 bra 	$L__BB65_12;
	ld.global.u32 	%r1735, [%rd4+384];
$L__BB65_12:
	add.s32 	%r314, %r25, 128;
	setp.ge.s32 	%p7, %r314, %r24;
	mov.b32 	%r1736, 2147483647;
	@%p7 bra 	$L__BB65_14;
	ld.global.u32 	%r1736, [%rd4+512];
$L__BB65_14:
	add.s32 	%r316, %r25, 160;
	setp.ge.s32 	%p8, %r316, %r24;
	mov.b32 	%r1737, 2147483647;
	@%p8 bra 	$L__BB65_16;
	ld.global.u32 	%r1737, [%rd4+640];
$L__BB65_16:
	add.s32 	%r318, %r25, 192;
	setp.ge.s32 	%p9, %r318, %r24;
	mov.b32 	%r1738, 2147483647;
	@%p9 bra 	$L__BB65_18;
	ld.global.u32 	%r1738, [%rd4+768];
$L__BB65_18:
	add.s32 	%r320, %r25, 224;
	setp.ge.s32 	%p10, %r320, %r24;
	mov.b32 	%r1739, 2147483647;
	@%p10 bra 	$L__BB65_20;
	ld.global.u32 	%r1739, [%rd4+896];
$L__BB65_20:
	add.s32 	%r322, %r25, 256;
	setp.ge.s32 	%p11, %r322, %r24;
	mov.b32 	%r1740, 2147483647;
	@%p11 bra 	$L__BB65_22;
	ld.global.u32 	%r1740, [%rd4+1024];
$L__BB65_22:
	add.s32 	%r324, %r25, 288;
	setp.ge.s32 	%p12, %r324, %r24;
	mov.b32 	%r1741, 2147483647;
	@%p12 bra 	$L__BB65_24;
	ld.global.u32 	%r1741, [%rd4+1152];
$L__BB65_24:
	add.s32 	%r326, %r25, 320;
	setp.ge.s32 	%p13, %r326, %r24;
	mov.b32 	%r1742, 2147483647;
	@%p13 bra 	$L__BB65_26;
	ld.global.u32 	%r1742, [%rd4+1280];
$L__BB65_26:
	add.s32 	%r328, %r25, 352;
	setp.ge.s32 	%p14, %r328, %r24;
	mov.b32 	%r1743, 2147483647;
	@%p14 bra 	$L__BB65_28;
	ld.global.u32 	%r1743, [%rd4+1408];
$L__BB65_28:
	add.s32 	%r330, %r25, 384;
	setp.ge.s32 	%p15, %r330, %r24;
	mov.b32 	%r1744, 2147483647;
	@%p15 bra 	$L__BB65_30;
	ld.global.u32 	%r1744, [%rd4+1536];
$L__BB65_30:
	add.s32 	%r332, %r25, 416;
	setp.ge.s32 	%p16, %r332, %r24;
	mov.b32 	%r1745, 2147483647;
	@%p16 bra 	$L__BB65_32;
	ld.global.u32 	%r1745, [%rd4+1664];
$L__BB65_32:
	add.s32 	%r334, %r25, 448;
	setp.ge.s32 	%p17, %r334, %r24;
	mov.b32 	%r1746, 2147483647;
	@%p17 bra 	$L__BB65_34;
	ld.global.u32 	%r1746, [%rd4+1792];
$L__BB65_34:
	add.s32 	%r336, %r25, 480;
	setp.ge.s32 	%p18, %r336, %r24;
	mov.b32 	%r1747, 2147483647;
	@%p18 bra 	$L__BB65_36;
	ld.global.u32 	%r1747, [%rd4+1920];
$L__BB65_36:
	add.s32 	%r338, %r25, 512;
	setp.ge.s32 	%p19, %r338, %r24;
	mov.b32 	%r1748, 2147483647;
	@%p19 bra 	$L__BB65_38;
	ld.global.u32 	%r1748, [%rd4+2048];
$L__BB65_38:
	add.s32 	%r340, %r25, 544;
	setp.ge.s32 	%p20, %r340, %r24;
	mov.b32 	%r1749, 2147483647;
	@%p20 bra 	$L__BB65_40;
	ld.global.u32 	%r1749, [%rd4+2176];
$L__BB65_40:
	add.s32 	%r342, %r25, 576;
	setp.ge.s32 	%p21, %r342, %r24;
	mov.b32 	%r1750, 2147483647;
	@%p21 bra 	$L__BB65_42;
	ld.global.u32 	%r1750, [%rd4+2304];
$L__BB65_42:
	mov.b32 	%r343, -1;
	shl.b32 	%r344, %r343, %r294;
	not.b32 	%r82, %r344;
	shr.u32 	%r83, %r1, 5;
	shl.b32 	%r345, %r83, 10;
	mov.u32 	%r346, _ZZN3cub18CUB_300001_SM_10006detail10radix_sort29DeviceRadixSortOnesweepKernelINS1_5radix10policy_hubIiNS0_8NullTypeEyE10Policy1000ELNS0_9SortOrderE0EiS6_yiiNS1_21identity_decomposer_tEEEvPT5_SC_PT3_PKSD_PT1_PKSH_PT2_PKSL_T4_iiT6_E1s;
	add.s32 	%r84, %r346, %r345;
	setp.gt.s32 	%p22, %r295, 255;
	@%p22 bra 	$L__BB65_55;
	max.s32 	%r347, %r295, 224;
	sub.s32 	%r348, %r347, %r295;
	add.s32 	%r349, %r348, 31;
	shr.u32 	%r350, %r349, 5;
	add.s32 	%r85, %r350, 1;
	and.b32  	%r86, %r85, 15;
	setp.lt.u32 	%p23, %r349, 480;
	mov.u32 	%r1754, %r295;
	@%p23 bra 	$L__BB65_46;
	and.b32  	%r351, %r85, 268435440;
	neg.s32 	%r1752, %r351;
	shl.b32 	%r353, %r295, 2;
	add.s32 	%r354, %r345, %r353;
	add.s32 	%r356, %r354, %r346;
	add.s32 	%r1751, %r356, 1024;
	mov.u32 	%r1754, %r295;
$L__BB65_45:
	.pragma "nounroll";
	mov.b32 	%r357, 0;
	st.shared.u32 	[%r1751+-1024], %r357;
	st.shared.u32 	[%r1751+-896], %r357;
	st.shared.u32 	[%r1751+-768], %r357;
	st.shared.u32 	[%r1751+-640], %r357;
	st.shared.u32 	[%r1751+-512], %r357;
	st.shared.u32 	[%r1751+-384], %r357;
	st.shared.u32 	[%r1751+-256], %r357;
	st.shared.u32 	[%r1751+-128], %r357;
	st.shared.u32 	[%r1751], %r357;
	st.shared.u32 	[%r1751+128], %r357;
	st.shared.u32 	[%r1751+256], %r357;
	st.shared.u32 	[%r1751+384], %r357;
	st.shared.u32 	[%r1751+512], %r357;
	st.shared.u32 	[%r1751+640], %r357;
	st.shared.u32 	[%r1751+768], %r357;
	st.shared.u32 	[%r1751+896], %r357;
	add.s32 	%r1754, %r1754, 512;
	add.s32 	%r1752, %r1752, 16;
	add.s32 	%r1751, %r1751, 2048;
	setp.ne.s32 	%p24, %r1752, 0;
	@%p24 bra 	$L__BB65_45;
$L__BB65_46:
	setp.eq.s32 	%p25, %r86, 0;
	@%p25 bra 	$L__BB65_55;
	and.b32  	%r96, %r85, 7;
	setp.lt.u32 	%p26, %r86, 8;
	@%p26 bra 	$L__BB65_49;
	shl.b32 	%r358, %r1754, 2;
	add.s32 	%r359, %r84, %r358;
	mov.b32 	%r360, 0;
	st.shared.u32 	[%r359], %r360;
	st.shared.u32 	[%r359+128], %r360;
	st.shared.u32 	[%r359+256], %r360;
	st.shared.u32 	[%r359+384], %r360;
	st.shared.u32 	[%r359+512], %r360;
	st.shared.u32 	[%r359+640], %r360;
	st.shared.u32 	[%r359+768], %r360;
	st.shared.u32 	[%r359+896], %r360;
	add.s32 	%r1754, %r1754, 256;
$L__BB65_49:
	setp.eq.s32 	%p27, %r96, 0;
	@%p27 bra 	$L__BB65_55;
	and.b32  	%r99, %r85, 3;
	setp.lt.u32 	%p28, %r96, 4;
	@%p28 bra 	$L__BB65_52;
	shl.b32 	%r361, %r1754, 2;
	add.s32 	%r362, %r84, %r361;
	mov.b32 	%r363, 0;
	st.shared.u32 	[%r362], %r363;
	st.shared.u32 	[%r362+128], %r363;
	st.shared.u32 	[%r362+256], %r363;
	st.shared.u32 	[%r362+384], %r363;
	add.s32 	%r1754, %r1754, 128;
$L__BB65_52:
	setp.eq.s32 	%p29, %r99, 0;
	@%p29 bra 	$L__BB65_55;
	shl.b32 	%r365, %r1754, 2;
	add.s32 	%r366, %r345, %r365;
	add.s32 	%r1758, %r346, %r366;
	neg.s32 	%r1757, %r99;
$L__BB65_54:
	.pragma "nounroll";
	mov.b32 	%r368, 0;
	st.shared.u32 	[%r1758], %r368;
	add.s32 	%r1758, %r1758, 128;
	add.s32 	%r1757, %r1757, 1;
	setp.ne.s32 	%p30, %r1757, 0;
	@%p30 bra 	$L__BB65_54;
$L__BB65_55:
	bar.warp.sync 	-1;
	xor.b32  	%r370, %r1732, -2147483648;
	shr.u32 	%r371, %r370, %r293;
	and.b32  	%r108, %r371, %r82;
	shl.b32 	%r372, %r108, 2;
	add.s32 	%r373, %r84, %r372;
	atom.shared.add.u32 	%r374, [%r373], 1;
	xor.b32  	%r375, %r1733, -2147483648;
	shr.u32 	%r376, %r375, %r293;
	and.b32  	%r377, %r376, %r82;
	shl.b32 	%r378, %r377, 2;
	add.s32 	%r379, %r84, %r378;
	atom.shared.add.u32 	%r380, [%r379], 1;
	xor.b32  	%r381, %r1734, -2147483648;
	shr.u32 	%r382, %r381, %r293;
	and.b32  	%r383, %r382, %r82;
	shl.b32 	%r384, %r383, 2;
	add.s32 	%r385, %r84, %r384;
	atom.shared.add.u32 	%r386, [%r385], 1;
	xor.b32  	%r387, %r1735, -2147483648;
	shr.u32 	%r388, %r387, %r293;
	and.b32  	%r389, %r388, %r82;
	shl.b32 	%r390, %r389, 2;
	add.s32 	%r391, %r84, %r390;
	atom.shared.add.u32 	%r392, [%r391], 1;
	xor.b32  	%r393, %r1736, -2147483648;
	shr.u32 	%r394, %r393, %r293;
	and.b32  	%r395, %r394, %r82;
	shl.b32 	%r396, %r395, 2;
	add.s32 	%r397, %r84, %r396;
	atom.shared.add.u32 	%r398, [%r397], 1;
	xor.b32  	%r399, %r1737, -2147483648;
	shr.u32 	%r400, %r399, %r293;
	and.b32  	%r401, %r400, %r82;
	shl.b32 	%r402, %r401, 2;
	add.s32 	%r403, %r84, %r402;
	atom.shared.add.u32 	%r404, [%r403], 1;
	xor.b32  	%r405, %r1738, -2147483648;
	shr.u32 	%r406, %r405, %r293;
	and.b32  	%r407, %r406, %r82;
	shl.b32 	%r408, %r407, 2;
	add.s32 	%r409, %r84, %r408;
	atom.shared.add.u32 	%r410, [%r409], 1;
	xor.b32  	%r1771, %r1739, -2147483648;
	shr.u32 	%r411, %r1771, %r293;
	and.b32  	%r412, %r411, %r82;
	shl.b32 	%r413, %r412, 2;
	add.s32 	%r414, %r84, %r413;
	atom.shared.add.u32 	%r415, [%r414], 1;
	xor.b32  	%r1772, %r1740, -2147483648;
	shr.u32 	%r416, %r1772, %r293;
	and.b32  	%r417, %r416, %r82;
	shl.b32 	%r418, %r417, 2;
	add.s32 	%r419, %r84, %r418;
	atom.shared.add.u32 	%r420, [%r419], 1;
	xor.b32  	%r421, %r1741, -2147483648;
	shr.u32 	%r422, %r421, %r293;
	and.b32  	%r423, %r422, %r82;
	shl.b32 	%r424, %r423, 2;
	add.s32 	%r425, %r84, %r424;
	atom.shared.add.u32 	%r426, [%r425], 1;
	xor.b32  	%r427, %r1742, -2147483648;
	shr.u32 	%r428, %r427, %r293;
	and.b32  	%r429, %r428, %r82;
	shl.b32 	%r430, %r429, 2;
	add.s32 	%r431, %r84, %r430;
	atom.shared.add.u32 	%r432, [%r431], 1;
	xor.b32  	%r433, %r1743, -2147483648;
	shr.u32 	%r434, %r433, %r293;
	and.b32  	%r435, %r434, %r82;
	shl.b32 	%r436, %r435, 2;
	add.s32 	%r437, %r84, %r436;
	atom.shared.add.u32 	%r438, [%r437], 1;
	xor.b32  	%r439, %r1744, -2147483648;
	shr.u32 	%r440, %r439, %r293;
	and.b32  	%r441, %r440, %r82;
	shl.b32 	%r442, %r441, 2;
	add.s32 	%r443, %r84, %r442;
	atom.shared.add.u32 	%r444, [%r443], 1;
	xor.b32  	%r445, %r1745, -2147483648;
	shr.u32 	%r446, %r445, %r293;
	and.b32  	%r447, %r446, %r82;
	shl.b32 	%r448, %r447, 2;
	add.s32 	%r449, %r84, %r448;
	atom.shared.add.u32 	%r450, [%r449], 1;
	xor.b32  	%r451, %r1746, -2147483648;
	shr.u32 	%r452, %r451, %r293;
	and.b32  	%r453, %r452, %r82;
	shl.b32 	%r454, %r453, 2;
	add.s32 	%r455, %r84, %r454;
	atom.shared.add.u32 	%r456, [%r455], 1;
	xor.b32  	%r457, %r1747, -2147483648;
	shr.u32 	%r458, %r457, %r293;
	and.b32  	%r459, %r458, %r82;
	shl.b32 	%r460, %r459, 2;
	add.s32 	%r461, %r84, %r460;
	atom.shared.add.u32 	%r462, [%r461], 1;
	xor.b32  	%r463, %r1748, -2147483648;
	shr.u32 	%r464, %r463, %r293;
	and.b32  	%r465, %r464, %r82;
	shl.b32 	%r466, %r465, 2;
	add.s32 	%r467, %r84, %r466;
	atom.shared.add.u32 	%r468, [%r467], 1;
	xor.b32  	%r469, %r1749, -2147483648;
	shr.u32 	%r470, %r469, %r293;
	and.b32  	%r471, %r470, %r82;
	shl.b32 	%r472, %r471, 2;
	add.s32 	%r473, %r84, %r472;
	atom.shared.add.u32 	%r474, [%r473], 1;
	xor.b32  	%r475, %r1750, -2147483648;
	shr.u32 	%r476, %r475, %r293;
	and.b32  	%r477, %r476, %r82;
	shl.b32 	%r478, %r477, 2;
	add.s32 	%r479, %r84, %r478;
	atom.shared.add.u32 	%r480, [%r479], 1;
	bar.sync 	0;
	setp.gt.u32 	%p31, %r1, 255;
	shl.b32 	%r481, %r1, 2;
	add.s32 	%r111, %r346, %r481;
	mov.b32 	%r1759, 0;
	@%p31 bra 	$L__BB65_57;
	ld.shared.u32 	%r483, [%r111];
	mov.b32 	%r484, 0;
	st.shared.u32 	[%r111], %r484;
	ld.shared.u32 	%r485, [%r111+1024];
	st.shared.u32 	[%r111+1024], %r483;
	add.s32 	%r486, %r485, %r483;
	ld.shared.u32 	%r487, [%r111+2048];
	st.shared.u32 	[%r111+2048], %r486;
	add.s32 	%r488, %r487, %r486;
	ld.shared.u32 	%r489, [%r111+3072];
	st.shared.u32 	[%r111+3072], %r488;
	add.s32 	%r490, %r489, %r488;
	ld.shared.u32 	%r491, [%r111+4096];
	st.shared.u32 	[%r111+4096], %r490;
	add.s32 	%r492, %r491, %r490;
	ld.shared.u32 	%r493, [%r111+5120];
	st.shared.u32 	[%r111+5120], %r492;
	add.s32 	%r494, %r493, %r492;
	ld.shared.u32 	%r495, [%r111+6144];
	st.shared.u32 	[%r111+6144], %r494;
	add.s32 	%r496, %r495, %r494;
	ld.shared.u32 	%r497, [%r111+7168];
	st.shared.u32 	[%r111+7168], %r496;
	add.s32 	%r498, %r497, %r496;
	ld.shared.u32 	%r499, [%r111+8192];
	st.shared.u32 	[%r111+8192], %r498;
	add.s32 	%r500, %r499, %r498;
	ld.shared.u32 	%r501, [%r111+9216];
	st.shared.u32 	[%r111+9216], %r500;
	add.s32 	%r502, %r501, %r500;
	ld.shared.u32 	%r503, [%r111+10240];
	st.shared.u32 	[%r111+10240], %r502;
	add.s32 	%r504, %r503, %r502;
	ld.shared.u32 	%r505, [%r111+11264];
	st.shared.u32 	[%r111+11264], %r504;
	add.s32 	%r1759, %r505, %r504;
$L__BB65_57:
	ld.param.u64 	%rd228, [_ZN3cub18CUB_300001_SM_10006detail10radix_sort29DeviceRadixSortOnesweepKernelINS1_5radix10policy_hubIiNS0_8NullTypeEyE10Policy1000ELNS0_9SortOrderE0EiS6_yiiNS1_21identity_decomposer_tEEEvPT5_SC_PT3_PKSD_PT1_PKSH_PT2_PKSL_T4_iiT6__param_0];
	setp.gt.u32 	%p32, %r1, 255;
	shl.b32 	%r506, %r3, 8;
	add.s32 	%r507, %r506, %r1;
	cvta.to.global.u64 	%rd5, %rd228;
	mul.wide.s32 	%rd34, %r507, 4;
	add.s64 	%rd6, %rd5, %rd34;
	@%p32 bra 	$L__BB65_59;
	or.b32  	%r508, %r1759, 1073741824;
	st.volatile.global.u32 	[%rd6], %r508;
$L__BB65_59:
	ld.param.u64 	%rd235, [_ZN3cub18CUB_300001_SM_10006detail10radix_sort29DeviceRadixSortOnesweepKernelINS1_5radix10policy_hubIiNS0_8NullTypeEyE10Policy1000ELNS0_9SortOrderE0EiS6_yiiNS1_21identity_decomposer_tEEEvPT5_SC_PT3_PKSD_PT1_PKSH_PT2_PKSL_T4_iiT6__param_3];
	xor.b32  	%r1773, %r1741, -2147483648;
	xor.b32  	%r1774, %r1742, -2147483648;
	xor.b32  	%r1765, %r1733, -2147483648;
	xor.b32  	%r1766, %r1734, -2147483648;
	xor.b32  	%r1777, %r1745, -2147483648;
	xor.b32  	%r1778, %r1746, -2147483648;
	xor.b32  	%r1764, %r1732, -2147483648;
	xor.b32  	%r1779, %r1747, -2147483648;
	xor.b32  	%r1780, %r1748, -2147483648;
	xor.b32  	%r1768, %r1736, -2147483648;
	xor.b32  	%r1767, %r1735, -2147483648;
	xor.b32  	%r1775, %r1743, -2147483648;
	xor.b32  	%r1782, %r1750, -2147483648;
	xor.b32  	%r1781, %r1749, -2147483648;
	xor.b32  	%r1769, %r1737, -2147483648;
	xor.b32  	%r1776, %r1744, -2147483648;
	xor.b32  	%r1770, %r1738, -2147483648;
	setp.lt.u32 	%p33, %r1, 256;
	setp.eq.s32 	%p34, %r1759, 7296;
	and.pred  	%p35, %p33, %p34;
	selp.u32 	%r509, 1, 0, %p35;
	{ 
	.reg .pred 	%p1; 
	.reg .pred 	%p2; 
	setp.ne.u32 	%p1, %r509, 0; 
	bar.red.or.pred 	%p2, 0, %p1; 
	selp.u32 	%r510, 1, 0, %p2; 
	}
	setp.eq.s32 	%p36, %r510, 0;
	cvt.u64.u32 	%rd7, %r1;
	cvta.to.global.u64 	%rd35, %rd235;
	mul.wide.u32 	%rd36, %r1, 8;
	add.s64 	%rd8, %rd35, %rd36;
	@%p36 bra 	$L__BB65_111;
	setp.gt.u32 	%p37, %r1, 255;
	setp.gt.u32 	%p38, %r1, %r108;
	selp.b32 	%r131, 7296, 0, %p38;
	shl.b32 	%r511, %r1, 3;
	mov.u32 	%r512, _ZZN3cub18CUB_300001_SM_10006detail10radix_sort29DeviceRadixSortOnesweepKernelINS1_5radix10policy_hubIiNS0_8NullTypeEyE10Policy1000ELNS0_9SortOrderE0EiS6_yiiNS1_21identity_decomposer_tEEEvPT5_SC_PT3_PKSD_PT1_PKSH_PT2_PKSL_T4_iiT6_E1s;
	add.s32 	%r513, %r512, %r511;
	add.s32 	%r132, %r513, 29184;
	@%p37 bra 	$L__BB65_68;
	ld.global.u64 	%rd37, [%rd8];
	cvt.u64.u32 	%rd38, %r131;
	sub.s64 	%rd237, %rd37, %rd38;
	st.shared.u64 	[%r132], %rd237;
	setp.lt.s32 	%p39, %r3, 1;
	mov.u32 	%r1763, %r1759;
	@%p39 bra 	$L__BB65_67;
	mov.b32 	%r1761, -1;
	mov.u32 	%r1760, %r3;
	mov.u32 	%r1763, %r1759;
$L__BB65_63:
	add.s32 	%r136, %r1760, -1;
	shl.b32 	%r515, %r136, 8;
	add.s32 	%r516, %r515, %r1;
	mul.wide.s32 	%rd39, %r516, 4;
	add.s64 	%rd10, %rd5, %rd39;
$L__BB65_64:
	membar.cta;
	ld.volatile.global.u32 	%r137, [%rd10];
	setp.eq.s32 	%p40, %r137, 0;
	@%p40 bra 	$L__BB65_64;
	and.b32  	%r517, %r137, 1073741823;
	add.s32 	%r1763, %r517, %r1763;
	setp.gt.s32 	%p41, %r137, -1;
	vote.sync.ballot.b32 	%r1761, %p41, %r1761;
	setp.gt.u32 	%p43, %r1760, 1;
	and.pred  	%p44, %p41, %p43;
	mov.u32 	%r1760, %r136;
	@%p44 bra 	$L__BB65_63;
	ld.shared.u64 	%rd237, [%r132];
$L__BB65_67:
	or.b32  	%r518, %r1763, -2147483648;
	st.volatile.global.u32 	[%rd6], %r518;
	sub.s32 	%r519, %r1763, %r1759;
	cvt.s64.s32 	%rd40, %r519;
	add.s64 	%rd41, %rd237, %rd40;
	st.shared.u64 	[%r132], %rd41;
$L__BB65_68:
	ld.param.u32 	%r1708, [_ZN3cub18CUB_300001_SM_10006detail10radix_sort29DeviceRadixSortOnesweepKernelINS1_5radix10policy_hubIiNS0_8NullTypeEyE10Policy1000ELNS0_9SortOrderE0EiS6_yiiNS1_21identity_decomposer_tEEEvPT5_SC_PT3_PKSD_PT1_PKSH_PT2_PKSL_T4_iiT6__param_8];
	ld.param.u64 	%rd231, [_ZN3cub18CUB_300001_SM_10006detail10radix_sort29DeviceRadixSortOnesweepKernelINS1_5radix10policy_hubIiNS0_8NullTypeEyE10Policy1000ELNS0_9SortOrderE0EiS6_yiiNS1_21identity_decomposer_tEEEvPT5_SC_PT3_PKSD_PT1_PKSH_PT2_PKSL_T4_iiT6__param_2];
	setp.gt.u32 	%p45, %r1, 255;
	setp.lt.s32 	%p46, %r4, %r1708;
	setp.eq.s64 	%p47, %rd231, 0;
	or.pred  	%p48, %p47, %p46;
	or.pred  	%p49, %p45, %p48;
	@%p49 bra 	$L__BB65_70;
	ld.param.u64 	%rd232, [_ZN3cub18CUB_300001_SM_10006detail10radix_sort29DeviceRadixSortOnesweepKernelINS1_5radix10policy_hubIiNS0_8NullTypeEyE10Policy1000ELNS0_9SortOrderE0EiS6_yiiNS1_21identity_decomposer_tEEEvPT5_SC_PT3_PKSD_PT1_PKSH_PT2_PKSL_T4_iiT6__param_2];
	ld.shared.u64 	%rd42, [%r132];
	cvt.u64.u32 	%rd43, %r131;
	cvt.s64.s32 	%rd44, %r1759;
	add.s64 	%rd45, %rd43, %rd44;
	add.s64 	%rd46, %rd45, %rd42;
	cvta.to.global.u64 	%rd47, %rd232;
	shl.b64 	%rd48, %rd7, 3;
	add.s64 	%rd49, %rd47, %rd48;
	st.global.u64 	[%rd49], %rd46;
$L__BB65_70:
	ld.param.u32 	%r1709, [_ZN3cub18CUB_300001_SM_10006detail10radix_sort29DeviceRadixSortOnesweepKernelINS1_5radix10policy_hubIiNS0_8NullTypeEyE10Policy1000ELNS0_9SortOrderE0EiS6_yiiNS1_21identity_decomposer_tEEEvPT5_SC_PT3_PKSD_PT1_PKSH_PT2_PKSL_T4_iiT6__param_8];
	setp.gt.s32 	%p50, %r4, %r1709;
	bar.sync 	0;
	shl.b32 	%r520, %r108, 3;
	add.s32 	%r522, %r512, %r520;
	ld.shared.u64 	%rd13, [%r522+29184];
	@%p50 bra 	$L__BB65_72;
	and.b32  	%r523, %r1, 31;
	and.b32  	%r524, %r1, 992;
	mul.lo.s32 	%r525, %r524, 19;
	or.b32  	%r526, %r525, %r523;
	cvt.u64.u32 	%rd50, %r526;
	add.s64 	%rd51, %rd13, %rd50;
	shl.b64 	%rd52, %rd51, 2;
	add.s64 	%rd53, %rd1, %rd52;
	st.global.u32 	[%rd53], %r1732;
	st.global.u32 	[%rd53+128], %r1733;
	st.global.u32 	[%rd53+256], %r1734;
	st.global.u32 	[%rd53+384], %r1735;
	st.global.u32 	[%rd53+512], %r1736;
	st.global.u32 	[%rd53+640], %r1737;
	st.global.u32 	[%rd53+768], %r1738;
	st.global.u32 	[%rd53+896], %r1739;
	st.global.u32 	[%rd53+1024], %r1740;
	st.global.u32 	[%rd53+1152], %r1741;
	st.global.u32 	[%rd53+1280], %r1742;
	st.global.u32 	[%rd53+1408], %r1743;
	st.global.u32 	[%rd53+1536], %r1744;
	st.global.u32 	[%rd53+1664], %r1745;
	st.global.u32 	[%rd53+1792], %r1746;
	st.global.u32 	[%rd53+1920], %r1747;
	st.global.u32 	[%rd53+2048], %r1748;
	st.global.u32 	[%rd53+2176], %r1749;
	st.global.u32 	[%rd53+2304], %r1750;
	bra.uni 	$L__BB65_110;
$L__BB65_72:
	ld.param.u32 	%r1710, [_ZN3cub18CUB_300001_SM_10006detail10radix_sort29DeviceRadixSortOnesweepKernelINS1_5radix10policy_hubIiNS0_8NullTypeEyE10Policy1000ELNS0_9SortOrderE0EiS6_yiiNS1_21identity_decomposer_tEEEvPT5_SC_PT3_PKSD_PT1_PKSH_PT2_PKSL_T4_iiT6__param_8];
	mad.lo.s32 	%r141, %r3, -7296, %r1710;
	and.b32  	%r527, %r1, 31;
	and.b32  	%r528, %r1, 992;
	mul.lo.s32 	%r529, %r528, 19;
	or.b32  	%r142, %r529, %r527;
	setp.ge.s32 	%p51, %r142, %r141;
	cvt.u64.u32 	%rd54, %r142;
	add.s64 	%rd55, %rd13, %rd54;
	shl.b64 	%rd56, %rd55, 2;
	add.s64 	%rd14, %rd1, %rd56;
	@%p51 bra 	$L__BB65_74;
	st.global.u32 	[%rd14], %r1732;
$L__BB65_74:
	add.s32 	%r530, %r142, 32;
	setp.ge.s32 	%p52, %r530, %r141;
	@%p52 bra 	$L__BB65_76;
	st.global.u32 	[%rd14+128], %r1733;
$L__BB65_76:
	add.s32 	%r531, %r142, 64;
	setp.ge.s32 	%p53, %r531, %r141;
	@%p53 bra 	$L__BB65_78;
	st.global.u32 	[%rd14+256], %r1734;
$L__BB65_78:
	add.s32 	%r532, %r142, 96;
	setp.ge.s32 	%p54, %r532, %r141;
	@%p54 bra 	$L__BB65_80;
	st.global.u32 	[%rd14+384], %r1735;
$L__BB65_80:
	add.s32 	%r533, %r142, 128;
	setp.ge.s32 	%p55, %r533, %r141;
	@%p55 bra 	$L__BB65_82;
	st.global.u32 	[%rd14+512], %r1736;
$L__BB65_82:
	add.s32 	%r534, %r142, 160;
	setp.ge.s32 	%p56, %r534, %r141;
	@%p56 bra 	$L__BB65_84;
	st.global.u32 	[%rd14+640], %r1737;
$L__BB65_84:
	add.s32 	%r535, %r142, 192;
	setp.ge.s32 	%p57, %r535, %r141;
	@%p57 bra 	$L__BB65_86;
	st.global.u32 	[%rd14+768], %r1738;
$L__BB65_86:
	add.s32 	%r536, %r142, 224;
	setp.ge.s32 	%p58, %r536, %r141;
	@%p58 bra 	$L__BB65_88;
	st.global.u32 	[%rd14+896], %r1739;
$L__BB65_88:
	add.s32 	%r537, %r142, 256;
	setp.ge.s32 	%p59, %r537, %r141;
	@%p59 bra 	$L__BB65_90;
	st.global.u32 	[%rd14+1024], %r1740;
$L__BB65_90:
	add.s32 	%r538, %r142, 288;
	setp.ge.s32 	%p60, %r538, %r141;
	@%p60 bra 	$L__BB65_92;
	st.global.u32 	[%rd14+1152], %r1741;
$L__BB65_92:
	add.s32 	%r539, %r142, 320;
	setp.ge.s32 	%p61, %r539, %r141;
	@%p61 bra 	$L__BB65_94;
	st.global.u32 	[%rd14+1280], %r1742;
$L__BB65_94:
	add.s32 	%r540, %r142, 352;
	setp.ge.s32 	%p62, %r540, %r141;
	@%p62 bra 	$L__BB65_96;
	st.global.u32 	[%rd14+1408], %r1743;
$L__BB65_96:
	add.s32 	%r541, %r142, 384;
	setp.ge.s32 	%p63, %r541, %r141;
	@%p63 bra 	$L__BB65_98;
	st.global.u32 	[%rd14+1536], %r1744;
$L__BB65_98:
	add.s32 	%r542, %r142, 416;
	setp.ge.s32 	%p64, %r542, %r141;
	@%p64 bra 	$L__BB65_100;
	st.global.u32 	[%rd14+1664], %r1745;
$L__BB65_100:
	add.s32 	%r543, %r142, 448;
	setp.ge.s32 	%p65, %r543, %r141;
	@%p65 bra 	$L__BB65_102;
	st.global.u32 	[%rd14+1792], %r1746;
$L__BB65_102:
	add.s32 	%r544, %r142, 480;
	setp.ge.s32 	%p66, %r544, %r141;
	@%p66 bra 	$L__BB65_104;
	st.global.u32 	[%rd14+1920], %r1747;
$L__BB65_104:
	add.s32 	%r545, %r142, 512;
	setp.ge.s32 	%p67, %r545, %r141;
	@%p67 bra 	$L__BB65_106;
	st.global.u32 	[%rd14+2048], %r1748;
$L__BB65_106:
	add.s32 	%r546, %r142, 544;
	setp.ge.s32 	%p68, %r546, %r141;
	@%p68 bra 	$L__BB65_108;
	st.global.u32 	[%rd14+2176], %r1749;
$L__BB65_108:
	add.s32 	%r547, %r142, 576;
	setp.ge.s32 	%p69, %r547, %r141;
	@%p69 bra 	$L__BB65_110;
	st.global.u32 	[%rd14+2304], %r1750;
$L__BB65_110:
	// begin inline asm
	exit;
	// end inline asm
	mov.u32 	%r1764, %r1732;
	mov.u32 	%r1765, %r1733;
	mov.u32 	%r1766, %r1734;
	mov.u32 	%r1767, %r1735;
	mov.u32 	%r1768, %r1736;
	mov.u32 	%r1769, %r1737;
	mov.u32 	%r1770, %r1738;
	mov.u32 	%r1771, %r1739;
	mov.u32 	%r1772, %r1740;
	mov.u32 	%r1773, %r1741;
	mov.u32 	%r1774, %r1742;
	mov.u32 	%r1775, %r1743;
	mov.u32 	%r1776, %r1744;
	mov.u32 	%r1777, %r1745;
	mov.u32 	%r1778, %r1746;
	mov.u32 	%r1779, %r1747;
	mov.u32 	%r1780, %r1748;
	mov.u32 	%r1781, %r1749;
	mov.u32 	%r1782, %r1750;
$L__BB65_111:
	mul.hi.u32 	%r548, %r1, 357913942;
	add.s32 	%r549, %r548, %r1;
	shl.b32 	%r550, %r549, 2;
	mov.u32 	%r551, _ZZN3cub18CUB_300001_SM_10006detail10radix_sort29DeviceRadixSortOnesweepKernelINS1_5radix10policy_hubIiNS0_8NullTypeEyE10Policy1000ELNS0_9SortOrderE0EiS6_yiiNS1_21identity_decomposer_tEEEvPT5_SC_PT3_PKSD_PT1_PKSH_PT2_PKSL_T4_iiT6_E1s;
	add.s32 	%r552, %r551, %r550;
	add.s32 	%r162, %r552, 13328;
	st.shared.u32 	[%r552+13328], %r1759;
	bar.sync 	0;
	setp.gt.u32 	%p70, %r1, 31;
	@%p70 bra 	$L__BB65_113;
	mad.lo.s32 	%r584, %r1, 52, %r551;
	ld.shared.u32 	%r585, [%r584+13328];
	ld.shared.u32 	%r586, [%r584+13332];
	ld.shared.u32 	%r587, [%r584+13336];
	ld.shared.u32 	%r588, [%r584+13340];
	ld.shared.u32 	%r589, [%r584+13344];
	ld.shared.u32 	%r590, [%r584+13348];
	ld.shared.u32 	%r591, [%r584+13352];
	ld.shared.u32 	%r592, [%r584+13356];
	ld.shared.u32 	%r593, [%r584+13360];
	ld.shared.u32 	%r594, [%r584+13364];
	ld.shared.u32 	%r595, [%r584+13368];
	ld.shared.u32 	%r596, [%r584+13372];
	add.s32 	%r597, %r586, %r585;
	add.s32 	%r598, %r597, %r587;
	add.s32 	%r599, %r598, %r588;
	add.s32 	%r600, %r599, %r589;
	add.s32 	%r601, %r600, %r590;
	add.s32 	%r602, %r601, %r591;
	add.s32 	%r603, %r602, %r592;
	add.s32 	%r604, %r603, %r593;
	add.s32 	%r605, %r604, %r594;
	add.s32 	%r606, %r605, %r595;
	add.s32 	%r557, %r606, %r596;
	mov.b32 	%r555, 1;
	mov.b32 	%r580, 0;
	mov.b32 	%r582, -1;
	// begin inline asm
	{  .reg .s32 r0;  .reg .pred p;  shfl.sync.up.b32 r0|p, %r557, %r555, %r580, %r582;  @p add.s32 r0, r0, %r557;  mov.s32 %r553, r0;}
	// end inline asm
	mov.b32 	%r561, 2;
	// begin inline asm
	{  .reg .s32 r0;  .reg .pred p;  shfl.sync.up.b32 r0|p, %r553, %r561, %r580, %r582;  @p add.s32 r0, r0, %r553;  mov.s32 %r559, r0;}
	// end inline asm
	mov.b32 	%r567, 4;
	// begin inline asm
	{  .reg .s32 r0;  .reg .pred p;  shfl.sync.up.b32 r0|p, %r559, %r567, %r580, %r582;  @p add.s32 r0, r0, %r559;  mov.s32 %r565, r0;}
	// end inline asm
	mov.b32 	%r573, 8;
	// begin inline asm
	{  .reg .s32 r0;  .reg .pred p;  shfl.sync.up.b32 r0|p, %r565, %r573, %r580, %r582;  @p add.s32 r0, r0, %r565;  mov.s32 %r571, r0;}
	// end inline asm
	mov.b32 	%r579, 16;
	// begin inline asm
	{  .reg .s32 r0;  .reg .pred p;  shfl.sync.up.b32 r0|p, %r571, %r579, %r580, %r582;  @p add.s32 r0, r0, %r571;  mov.s32 %r577, r0;}
	// end inline asm
	sub.s32 	%r607, %r577, %r557;
	add.s32 	%r608, %r585, %r607;
	add.s32 	%r609, %r586, %r608;
	add.s32 	%r610, %r587, %r609;
	add.s32 	%r611, %r588, %r610;
	add.s32 	%r612, %r589, %r611;
	add.s32 	%r613, %r590, %r612;
	add.s32 	%r614, %r591, %r613;
	add.s32 	%r615, %r592, %r614;
	add.s32 	%r616, %r593, %r615;
	add.s32 	%r617, %r594, %r616;
	add.s32 	%r618, %r595, %r617;
	st.shared.u32 	[%r584+13328], %r607;
	st.shared.u32 	[%r584+13332], %r608;
	st.shared.u32 	[%r584+13336], %r609;
	st.shared.u32 	[%r584+13340], %r610;
	st.shared.u32 	[%r584+13344], %r611;
	st.shared.u32 	[%r584+13348], %r612;
	st.shared.u32 	[%r584+13352], %r613;
	st.shared.u32 	[%r584+13356], %r614;
	st.shared.u32 	[%r584+13360], %r615;
	st.shared.u32 	[%r584+13364], %r616;
	st.shared.u32 	[%r584+13368], %r617;
	st.shared.u32 	[%r584+13372], %r618;
$L__BB65_113:
	setp.gt.u32 	%p71, %r1, 255;
	bar.sync 	0;
	ld.shared.u32 	%r163, [%r162];
	@%p71 bra 	$L__BB65_115;
	shl.b32 	%r619, %r1, 2;
	add.s32 	%r621, %r551, %r619;
	ld.shared.u32 	%r622, [%r621];
	add.s32 	%r623, %r622, %r163;
	st.shared.u32 	[%r621], %r623;
	ld.shared.u32 	%r624, [%r621+1024];
	add.s32 	%r625, %r624, %r163;
	st.shared.u32 	[%r621+1024], %r625;
	ld.shared.u32 	%r626, [%r621+2048];
	add.s32 	%r627, %r626, %r163;
	st.shared.u32 	[%r621+2048], %r627;
	ld.shared.u32 	%r628, [%r621+3072];
	add.s32 	%r629, %r628, %r163;
	st.shared.u32 	[%r621+3072], %r629;
	ld.shared.u32 	%r630, [%r621+4096];
	add.s32 	%r631, %r630, %r163;
	st.shared.u32 	[%r621+4096], %r631;
	ld.shared.u32 	%r632, [%r621+5120];
	add.s32 	%r633, %r632, %r163;
	st.shared.u32 	[%r621+5120], %r633;
	ld.shared.u32 	%r634, [%r621+6144];
	add.s32 	%r635, %r634, %r163;
	st.shared.u32 	[%r621+6144], %r635;
	ld.shared.u32 	%r636, [%r621+7168];
	add.s32 	%r637, %r636, %r163;
	st.shared.u32 	[%r621+7168], %r637;
	ld.shared.u32 	%r638, [%r621+8192];
	add.s32 	%r639, %r638, %r163;
	st.shared.u32 	[%r621+8192], %r639;
	ld.shared.u32 	%r640, [%r621+9216];
	add.s32 	%r641, %r640, %r163;
	st.shared.u32 	[%r621+9216], %r641;
	ld.shared.u32 	%r642, [%r621+10240];
	add.s32 	%r643, %r642, %r163;
	st.shared.u32 	[%r621+10240], %r643;
	ld.shared.u32 	%r644, [%r621+11264];
	add.s32 	%r645, %r644, %r163;
	st.shared.u32 	[%r621+11264], %r645;
$L__BB65_115:
	shl.b32 	%r672, %r1, 5;
	and.b32  	%r673, %r672, 31744;
	add.s32 	%r164, %r551, %r673;
	bar.sync 	0;
	// begin inline asm
	mov.u32 %r646, %lanemask_le;
	// end inline asm
	shr.u32 	%r675, %r1764, %r293;
	and.b32  	%r669, %r675, %r82;
	mov.b32 	%r649, 1;
	// begin inline asm
	{
    .reg .pred p;
    and.b32 %r647, %r669, %r649;    setp.ne.u32 p, %r647, 0;
    vote.ballot.sync.b32 %r647, p, 0xffffffff;
    @!p not.b32 %r647, %r647;
}

	// end inline asm
	mov.b32 	%r652, 2;
	// begin inline asm
	{
    .reg .pred p;
    and.b32 %r650, %r669, %r652;    setp.ne.u32 p, %r650, 0;
    vote.ballot.sync.b32 %r650, p, 0xffffffff;
    @!p not.b32 %r650, %r650;
}

	// end inline asm
	and.b32  	%r676, %r650, %r647;
	mov.b32 	%r655, 4;
	// begin inline asm
	{
    .reg .pred p;
    and.b32 %r653, %r669, %r655;    setp.ne.u32 p, %r653, 0;
    vote.ballot.sync.b32 %r653, p, 0xffffffff;
    @!p not.b32 %r653, %r653;
}

	// end inline asm
	and.b32  	%r677, %r653, %r676;
	mov.b32 	%r658, 8;
	// begin inline asm
	{
    .reg .pred p;
    and.b32 %r656, %r669, %r658;    setp.ne.u32 p, %r656, 0;
    vote.ballot.sync.b32 %r656, p, 0xffffffff;
    @!p not.b32 %r656, %r656;
}

	// end inline asm
	and.b32  	%r678, %r656, %r677;
	mov.b32 	%r661, 16;
	// begin inline asm
	{
    .reg .pred p;
    and.b32 %r659, %r669, %r661;    setp.ne.u32 p, %r659, 0;
    vote.ballot.sync.b32 %r659, p, 0xffffffff;
    @!p not.b32 %r659, %r659;
}

	// end inline asm
	and.b32  	%r679, %r659, %r678;
	mov.b32 	%r664, 32;
	// begin inline asm
	{
    .reg .pred p;
    and.b32 %r662, %r669, %r664;    setp.ne.u32 p, %r662, 0;
    vote.ballot.sync.b32 %r662, p, 0xffffffff;
    @!p not.b32 %r662, %r662;
}

	// end inline asm
	and.b32  	%r680, %r662, %r679;
	mov.b32 	%r667, 64;
	// begin inline asm
	{
    .reg .pred p;
    and.b32 %r665, %r669, %r667;    setp.ne.u32 p, %r665, 0;
    vote.ballot.sync.b32 %r665, p, 0xffffffff;
    @!p not.b32 %r665, %r665;
}

	// end inline asm
	and.b32  	%r681, %r665, %r680;
	mov.b32 	%r670, 128;
	// begin inline asm
	{
    .reg .pred p;
    and.b32 %r668, %r669, %r670;    setp.ne.u32 p, %r668, 0;
    vote.ballot.sync.b32 %r668, p, 0xffffffff;
    @!p not.b32 %r668, %r668;
}

	// end inline asm
	and.b32  	%r682, %r668, %r681;
	clz.b32 	%r683, %r682;
	sub.s32 	%r167, 31, %r683;
	and.b32  	%r684, %r646, %r682;
	popc.b32 	%r168, %r684;
	setp.ne.s32 	%p72, %r295, %r167;
	mov.b32 	%r1783, 0;
	@%p72 bra 	$L__BB65_117;
	shl.b32 	%r685, %r669, 2;
	add.s32 	%r686, %r164, %r685;
	atom.shared.add.u32 	%r1783, [%r686], %r168;
$L__BB65_117:
	shfl.sync.idx.b32	%r712|%p73, %r1783, %r167, 31, -1;
	add.s32 	%r171, %r168, %r712;
	shr.u32 	%r713, %r1765, %r293;
	and.b32  	%r709, %r713, %r82;
	mov.b32 	%r689, 1;
	// begin inline asm
	{
    .reg .pred p;
    and.b32 %r687, %r709, %r689;    setp.ne.u32 p, %r687, 0;
    vote.ballot.sync.b32 %r687, p, 0xffffffff;
    @!p not.b32 %r687, %r687;
}

	// end inline asm
	mov.b32 	%r692, 2;
	// begin inline asm
	{
    .reg .pred p;
    and.b32 %r690, %r709, %r692;    setp.ne.u32 p, %r690, 0;
    vote.ballot.sync.b32 %r690, p, 0xffffffff;
    @!p not.b32 %r690, %r690;
}

	// end inline asm
	and.b32  	%r714, %r690, %r687;
	mov.b32 	%r695, 4;
	// begin inline asm
	{
    .reg .pred p;
    and.b32 %r693, %r709, %r695;    setp.ne.u32 p, %r693, 0;
    vote.ballot.sync.b32 %r693, p, 0xffffffff;
    @!p not.b32 %r693, %r693;
}

	// end inline asm
	and.b32  	%r715, %r693, %r714;
	mov.b32 	%r698, 8;
	// begin inline asm
	{
    .reg .pred p;
    and.b32 %r696, %r709, %r698;    setp.ne.u32 p, %r696, 0;
    vote.ballot.sync.b32 %r696, p, 0xffffffff;
    @!p not.b32 %r696, %r696;
}

	// end inline asm
	and.b32  	%r716, %r696, %r715;
	mov.b32 	%r701, 16;
	// begin inline asm
	{
    .reg .pred p;
    and.b32 %r699, %r709, %r701;    setp.ne.u32 p, %r699, 0;
    vote.ballot.sync.b32 %r699, p, 0xffffffff;
    @!p not.b32 %r699, %r699;
}

	// end inline asm
	and.b32  	%r717, %r699, %r716;
	mov.b32 	%r704, 32;
	// begin inline asm
	{
    .reg .pred p;
    and.b32 %r702, %r709, %r704;    setp.ne.u32 p, %r702, 0;
    vote.ballot.sync.b32 %r702, p, 0xffffffff;
    @!p not.b32 %r702, %r702;
}

	// end inline asm
	and.b32  	%r718, %r702, %r717;
	mov.b32 	%r707, 64;
	// begin inline asm
	{
    .reg .pred p;
    and.b32 %r705, %r709, %r707;    setp.ne.u32 p, %r705, 0;
    vote.ballot.sync.b32 %r705, p, 0xffffffff;
    @!p not.b32 %r705, %r705;
}

	// end inline asm
	and.b32  	%r719, %r705, %r718;
	mov.b32 	%r710, 128;
	// begin inline asm
	{
    .reg .pred p;
    and.b32 %r708, %r709, %r710;    setp.ne.u32 p, %r708, 0;
    vote.ballot.sync.b32 %r708, p, 0xffffffff;
    @!p not.b32 %r708, %r708;
}

	// end inline asm
	and.b32  	%r720, %r708, %r719;
	clz.b32 	%r721, %r720;
	sub.s32 	%r173, 31, %r721;
	and.b32  	%r722, %r646, %r720;
	popc.b32 	%r174, %r722;
	setp.ne.s32 	%p74, %r295, %r173;
	mov.b32 	%r1784, 0;
	@%p74 bra 	$L__BB65_119;
	shl.b32 	%r723, %r709, 2;
	add.s32 	%r724, %r164, %r723;
	atom.shared.add.u32 	%r1784, [%r724], %r174;
$L__BB65_119:
	shfl.sync.idx.b32	%r750|%p75, %r1784, %r173, 31, -1;
	add.s32 	%r177, %r174, %r750;
	shr.u32 	%r751, %r1766, %r293;
	and.b32  	%r747, %r751, %r82;
	mov.b32 	%r727, 1;
	// begin inline asm
	{
    .reg .pred p;
    and.b32 %r725, %r747, %r727;    setp.ne.u32 p, %r725, 0;
    vote.ballot.sync.b32 %r725, p, 0xffffffff;
    @!p not.b32 %r725, %r725;
}

	// end inline asm
	mov.b32 	%r730, 2;
	// begin inline asm
	{
    .reg .pred p;
    and.b32 %r728, %r747, %r730;    setp.ne.u32 p, %r728, 0;
    vote.ballot.sync.b32 %r728, p, 0xffffffff;
    @!p not.b32 %r728, %r728;
}

	// end inline asm
	and.b32  	%r752, %r728, %r725;
	mov.b32 	%r733, 4;
	// begin inline asm
	{
    .reg .pred p;
    and.b32 %r731, %r747, %r733;    setp.ne.u32 p, %r731, 0;
    vote.ballot.sync.b32 %r731, p, 0xffffffff;
    @!p not.b32 %r731, %r731;
}

	// end inline asm
	and.b32  	%r753, %r731, %r752;
	mov.b32 	%r736, 8;
	// begin inline asm
	{
    .reg .pred p;
    and.b32 %r734, %r747, %r736;    setp.ne.u32 p, %r734, 0;
    vote.ballot.sync.b32 %r734, p, 0xffffffff;
    @!p not.b32 %r734, %r734;
}

	// end inline asm
	and.b32  	%r754, %r734, %r753;
	mov.b32 	%r739, 16;
	// begin inline asm
	{
    .reg .pred p;
    and.b32 %r737, %r747, %r739;    setp.ne.u32 p, %r737, 0;
    vote.ballot.sync.b32 %r737, p, 0xffffffff;
    @!p not.b32 %r737, %r737;
}

	// end inline asm
	and.b32  	%r755, %r737, %r754;
	mov.b32 	%r742, 32;
	// begin inline asm
	{
    .reg .pred p;
    and.b32 %r740, %r747, %r742;    setp.ne.u32 p, %r740, 0;
    vote.ballot.sync.b32 %r740, p, 0xffffffff;
    @!p not.b32 %r740, %r740;
}

	// end inline asm
	and.b32  	%r756, %r740, %r755;
	mov.b32 	%r745, 64;
	// begin inline asm
	{
    .reg .pred p;
    and.b32 %r743, %r747, %r745;    setp.ne.u32 p, %r743, 0;
    vote.ballot.sync.b32 %r743, p, 0xffffffff;
    @!p not.b32 %r743, %r743;
}

	// end inline asm
	and.b32  	%r757, %r743, %r756;
	mov.b32 	%r748, 128;
	// begin inline asm
	{
    .reg .pred p;
    and.b32 %r746, %r747, %r748;    setp.ne.u32 p, %r746, 0;
    vote.ballot.sync.b32 %r746, p, 0xffffffff;
    @!p not.b32 %r746, %r746;
}

	// end inline asm
	and.b32  	%r758, %r746, %r757;
	clz.b32 	%r759, %r758;
	sub.s32 	%r179, 31, %r759;
	and.b32  	%r760, %r646, %r758;
	popc.b32 	%r180, %r760;
	setp.ne.s32 	%p76, %r295, %r179;
	mov.b32 	%r1785, 0;
	@%p76 bra 	$L__BB65_121;
	shl.b32 	%r761, %r747, 2;
	add.s32 	%r762, %r164, %r761;
	atom.shared.add.u32 	%r1785, [%r762], %r180;
$L__BB65_121:
	shfl.sync.idx.b32	%r788|%p77, %r1785, %r179, 31, -1;
	add.s32 	%r183, %r180, %r788;
	shr.u32 	%r789, %r1767, %r293;
	and.b32  	%r785, %r789, %r82;
	mov.b32 	%r765, 1;
	// begin inline asm
	{
    .reg .pred p;
    and.b32 %r763, %r785, %r765;    setp.ne.u32 p, %r763, 0;
    vote.ballot.sync.b32 %r763, p, 0xffffffff;
    @!p not.b32 %r763, %r763;
}

	// end inline asm
	mov.b32 	%r768, 2;
	// begin inline asm
	{
    .reg .pred p;
    and.b32 %r766, %r785, %r768;    setp.ne.u32 p, %r766, 0;
    vote.ballot.sync.b32 %r766, p, 0xffffffff;
    @!p not.b32 %r766, %r766;
}

	// end inline asm
	and.b32  	%r790, %r766, %r763;
	mov.b32 	%r771, 4;
	// begin inline asm
	{
    .reg .pred p;
    and.b32 %r769, %r785, %r771;    setp.ne.u32 p, %r769, 0;
    vote.ballot.sync.b32 %r769, p, 0xffffffff;
    @!p not.b32 %r769, %r769;
}

	// end inline asm
	and.b32  	%r791, %r769, %r790;
	mov.b32 	%r774, 8;
	// begin inline asm
	{
    .reg .pred p;
    and.b32 %r772, %r785, %r774;    setp.ne.u32 p, %r772, 0;
    vote.ballot.sync.b32 %r772, p, 0xffffffff;
    @!p not.b32 %r772, %r772;
}

	// end inline asm
	and.b32  	%r792, %r772, %r791;
	mov.b32 	%r777, 16;
	// begin inline asm
	{
    .reg .pred p;
    and.b32 %r775, %r785, %r777;    setp.ne.u32 p, %r775, 0;
    vote.ballot.sync.b32 %r775, p, 0xffffffff;
    @!p not.b32 %r775, %r775;
}

	// end inline asm
	and.b32  	%r793, %r775, %r792;
	mov.b32 	%r780, 32;
	// begin inline asm
	{
    .reg .pred p;
    and.b32 %r778, %r785, %r780;    setp.ne.u32 p, %r778, 0;
    vote.ballot.sync.b32 %r778, p, 0xffffffff;
    @!p not.b32 %r778, %r778;
}

	// end inline asm
	and.b32  	%r794, %r778, %r793;
	mov.b32 	%r783, 64;
	// begin inline asm
	{
    .reg .pred p;
    and.b32 %r781, %r785, %r783;    setp.ne.u32 p, %r781, 0;
    vote.ballot.sync.b32 %r781, p, 0xffffffff;
    @!p not.b32 %r781, %r781;
}

	// end inline asm
	and.b32  	%r795, %r781, %r794;
	mov.b32 	%r786, 128;
	// begin inline asm
	{
    .reg .pred p;
    and.b32 %r784, %r785, %r786;    setp.ne.u32 p, %r784, 0;
    vote.ballot.sync.b32 %r784, p, 0xffffffff;
    @!p not.b32 %r784, %r784;
}

	// end inline asm
	and.b32  	%r796, %r784, %r795;
	clz.b32 	%r797, %r796;
	sub.s32 	%r185, 31, %r797;
	and.b32  	%r798, %r646, %r796;
	popc.b32 	%r186, %r798;
	setp.ne.s32 	%p78, %r295, %r185;
	mov.b32 	%r1786, 0;
	@%p78 bra 	$L__BB65_123;
	shl.b32 	%r799, %r785, 2;
	add.s32 	%r800, %r164, %r799;
	atom.shared.add.u32 	%r1786, [%r800], %r186;
$L__BB65_123:
	shfl.sync.idx.b32	%r826|%p79, %r1786, %r185, 31, -1;
	add.s32 	%r189, %r186, %r826;
	shr.u32 	%r827, %r1768, %r293;
	and.b32  	%r823, %r827, %r82;
	mov.b32 	%r803, 1;
	// begin inline asm
	{
    .reg .pred p;
    and.b32 %r801, %r823, %r803;    setp.ne.u32 p, %r801, 0;
    vote.ballot.sync.b32 %r801, p, 0xffffffff;
    @!p not.b32 %r801, %r801;
}

	// end inline asm
	mov.b32 	%r806, 2;
	// begin inline asm
	{
    .reg .pred p;
    and.b32 %r804, %r823, %r806;    setp.ne.u32 p, %r804, 0;
    vote.ballot.sync.b32 %r804, p, 0xffffffff;
    @!p not.b32 %r804, %r804;
}

	// end inline asm
	and.b32  	%r828, %r804, %r801;
	mov.b32 	%r809, 4;
	// begin inline asm
	{
    .reg .pred p;
    and.b32 %r807, %r823, %r809;    setp.ne.u32 p, %r807, 0;
    vote.ballot.sync.b32 %r807, p, 0xffffffff;
    @!p not.b32 %r807, %r807;
}

	// end inline asm
	and.b32  	%r829, %r807, %r828;
	mov.b32 	%r812, 8;
	// begin inline asm
	{
    .reg .pred p;
    and.b32 %r810, %r823, %r812;    setp.ne.u32 p, %r810, 0;
    vote.ballot.sync.b32 %r810, p, 0xffffffff;
    @!p not.b32 %r810, %r810;
}

	// end inline asm
	and.b32  	%r830, %r810, %r829;
	mov.b32 	%r815, 16;
	// begin inline asm
	{
    .reg .pred p;
    and.b32 %r813, %r823, %r815;    setp.ne.u32 p, %r813, 0;
    vote.ballot.sync.b32 %r813, p, 0xffffffff;
    @!p not.b32 %r813, %r813;
}

	// end inline asm
	and.b32  	%r831, %r813, %r830;
	mov.b32 	%r818, 32;
	// begin inline asm
	{
    .reg .pred p;
    and.b32 %r816, %r823, %r818;    setp.ne.u32 p, %r816, 0;
    vote.ballot.sync.b32 %r816, p, 0xffffffff;
    @!p not.b32 %r816, %r816;
}

	// end inline asm
	and.b32  	%r832, %r816, %r831;
	mov.b32 	%r821, 64;
	// begin inline asm
	{
    .reg .pred p;
    and.b32 %r819, %r823, %r821;    setp.ne.u32 p, %r819, 0;
    vote.ballot.sync.b32 %r819, p, 0xffffffff;
    @!p not.b32 %r819, %r819;
}

	// end inline asm
	and.b32  	%r833, %r819, %r832;
	mov.b32 	%r824, 128;
	// begin inline asm
	{
    .reg .pred p;
    and.b32 %r822, %r823, %r824;    setp.ne.u32 p, %r822, 0;
    vote.ballot.sync.b32 %r822, p, 0xffffffff;
    @!p not.b32 %r822, %r822;
}

	// end inline asm
	and.b32  	%r834, %r822, %r833;
	clz.b32 	%r835, %r834;
	sub.s32 	%r191, 31, %r835;
	and.b32  	%r836, %r646, %r834;
	popc.b32 	%r192, %r836;
	setp.ne.s32 	%p80, %r295, %r191;
	mov.b32 	%r1787, 0;
	@%p80 bra 	$L__BB65_125;
	shl.b32 	%r837, %r823, 2;
	add.s32 	%r838, %r164, %r837;
	atom.shared.add.u32 	%r1787, [%r838], %r192;
$L__BB65_125:
	shfl.sync.idx.b32	%r864|%p81, %r1787, %r191, 31, -1;
	add.s32 	%r195, %r192, %r864;
	shr.u32 	%r865, %r1769, %r293;
	and.b32  	%r861, %r865, %r82;
	mov.b32 	%r841, 1;
	// begin inline asm
	{
    .reg .pred p;
    and.b32 %r839, %r861, %r841;    setp.ne.u32 p, %r839, 0;
    vote.ballot.sync.b32 %r839, p, 0xffffffff;
    @!p not.b32 %r839, %r839;
}

	// end inline asm
	mov.b32 	%r844, 2;
	// begin inline asm
	{
    .reg .pred p;
    and.b32 %r842, %r861, %r844;    setp.ne.u32 p, %r842, 0;
    vote.ballot.sync.b32 %r842, p, 0xffffffff;
    @!p not.b32 %r842, %r842;
}

	// end inline asm
	and.b32  	%r866, %r842, %r839;
	mov.b32 	%r847, 4;
	// begin inline asm
	{
    .reg .pred p;
    and.b32 %r845, %r861, %r847;    setp.ne.u32 p, %r845, 0;
    vote.ballot.sync.b32 %r845, p, 0xffffffff;
    @!p not.b32 %r845, %r845;
}

	// end inline asm
	and.b32  	%r867, %r845, %r866;
	mov.b32 	%r850, 8;
	// begin inline asm
	{
    .reg .pred p;
    and.b32 %r848, %r861, %r850;    setp.ne.u32 p, %r848, 0;
    vote.ballot.sync.b32 %r848, p, 0xffffffff;
    @!p not.b32 %r848, %r848;
}

	// end inline asm
	and.b32  	%r868, %r848, %r867;
	mov.b32 	%r853, 16;
	// begin inline asm
	{
    .reg .pred p;
    and.b32 %r851, %r861, %r853;    setp.ne.u32 p, %r851, 0;
    vote.ballot.sync.b32 %r851, p, 0xffffffff;
    @!p not.b32 %r851, %r851;
}

	// end inline asm
	and.b32  	%r869, %r851, %r868;
	mov.b32 	%r856, 32;
	// begin inline asm
	{
    .reg .pred p;
    and.b32 %r854, %r861, %r856;    setp.ne.u32 p, %r854, 0;
    vote.ballot.sync.b32 %r854, p, 0xffffffff;
    @!p not.b32 %r854, %r854;
}

	// end inline asm
	and.b32  	%r870, %r854, %r869;
	mov.b32 	%r859, 64;
	// begin inline asm
	{
    .reg .pred p;
    and.b32 %r857, %r861, %r859;    setp.ne.u32 p, %r857, 0;
    vote.ballot.sync.b32 %r857, p, 0xffffffff;
    @!p not.b32 %r857, %r857;
}

	// end inline asm
	and.b32  	%r871, %r857, %r870;
	mov.b32 	%r862, 128;
	// begin inline asm
	{
    .reg .pred p;
    and.b32 %r860, %r861, %r862;    setp.ne.u32 p, %r860, 0;
    vote.ballot.sync.b32 %r860, p, 0xffffffff;
    @!p not.b32 %r860, %r860;
}

	// end inline asm
	and.b32  	%r872, %r860, %r871;
	clz.b32 	%r873, %r872;
	sub.s32 	%r197, 31, %r873;
	and.b32  	%r874, %r646, %r872;
	popc.b32 	%r198, %r874;
	setp.ne.s32 	%p82, %r295, %r197;
	mov.b32 	%r1788, 0;
	@%p82 bra 	$L__BB65_127;
	shl.b32 	%r875, %r861, 2;
	add.s32 	%r876, %r164, %r875;
	atom.shared.add.u32 	%r1788, [%r876], %r198;
$L__BB65_127:
	shfl.sync.idx.b32	%r902|%p83, %r1788, %r197, 31, -1;
	add.s32 	%r201, %r198, %r902;
	shr.u32 	%r903, %r1770, %r293;
	and.b32  	%r899, %r903, %r82;
	mov.b32 	%r879, 1;
	// begin inline asm
	{
    .reg .pred p;
    and.b32 %r877, %r899, %r879;    setp.ne.u32 p, %r877, 0;
    vote.ballot.sync.b32 %r877, p, 0xffffffff;
    @!p not.b32 %r877, %r877;
}

	// end inline asm
	mov.b32 	%r882, 2;
	// begin inline asm
	{
    .reg .pred p;
    and.b32 %r880, %r899, %r882;    setp.ne.u32 p, %r880, 0;
    vote.ballot.sync.b32 %r880, p, 0xffffffff;
    @!p not.b32 %r880, %r880;
}

	// end inline asm
	and.b32  	%r904, %r880, %r877;
	mov.b32 	%r885, 4;
	// begin inline asm
	{
    .reg .pred p;
    and.b32 %r883, %r899, %r885;    setp.ne.u32 p, %r883, 0;
    vote.ballot.sync.b32 %r883, p, 0xffffffff;
    @!p not.b32 %r883, %r883;
}

	// end inline asm
	and.b32  	%r905, %r883, %r904;
	mov.b32 	%r888, 8;
	// begin inline asm
	{
    .reg .pred p;
    and.b32 %r886, %r899, %r888;    setp.ne.u32 p, %r886, 0;
    vote.ballot.sync.b32 %r886, p, 0xffffffff;
    @!p not.b32 %r886, %r886;
}

	// end inline asm
	and.b32  	%r906, %r886, %r905;
	mov.b32 	%r891, 16;
	// begin inline asm
	{
    .reg .pred p;
    and.b32 %r889, %r899, %r891;    setp.ne.u32 p, %r889, 0;
    vote.ballot.sync.b32 %r889, p, 0xffffffff;
    @!p not.b32 %r889, %r889;
}

	// end inline asm
	and.b32  	%r907, %r889, %r906;
	mov.b32 	%r894, 32;
	// begin inline asm
	{
    .reg .pred p;
    and.b32 %r892, %r899, %r894;    setp.ne.u32 p, %r892, 0;
    vote.ballot.sync.b32 %r892, p, 0xffffffff;
    @!p not.b32 %r892, %r892;
}

	// end inline asm
	and.b32  	%r908, %r892, %r907;
	mov.b32 	%r897, 64;
	// begin inline asm
	{
    .reg .pred p;
    and.b32 %r895, %r899, %r897;    setp.ne.u32 p, %r895, 0;
    vote.ballot.sync.b32 %r895, p, 0xffffffff;
    @!p not.b32 %r895, %r895;
}

	// end inline asm
	and.b32  	%r909, %r895, %r908;
	mov.b32 	%r900, 128;
	// begin inline asm
	{
    .reg .pred p;
    and.b32 %r898, %r899, %r900;    setp.ne.u32 p, %r898, 0;
    vote.ballot.sync.b32 %r898, p, 0xffffffff;
    @!p not.b32 %r898, %r898;
}

	// end inline asm
	and.b32  	%r910, %r898, %r909;
	clz.b32 	%r911, %r910;
	sub.s32 	%r203, 31, %r911;
	and.b32  	%r912, %r646, %r910;
	popc.b32 	%r204, %r912;
	setp.ne.s32 	%p84, %r295, %r203;
	mov.b32 	%r1789, 0;
	@%p84 bra 	$L__BB65_129;
	shl.b32 	%r913, %r899, 2;
	add.s32 	%r914, %r164, %r913;
	atom.shared.add.u32 	%r1789, [%r914], %r204;
$L__BB65_129:
	shfl.sync.idx.b32	%r940|%p85, %r1789, %r203, 31, -1;
	add.s32 	%r207, %r204, %r940;
	shr.u32 	%r941, %r1771, %r293;
	and.b32  	%r937, %r941, %r82;
	mov.b32 	%r917, 1;
	// begin inline asm
	{
    .reg .pred p;
    and.b32 %r915, %r937, %r917;    setp.ne.u32 p, %r915, 0;
    vote.ballot.sync.b32 %r915, p, 0xffffffff;
    @!p not.b32 %r915, %r915;
}

	// end inline asm
	mov.b32 	%r920, 2;
	// begin inline asm
	{
    .reg .pred p;
    and.b32 %r918, %r937, %r920;    setp.ne.u32 p, %r918, 0;
    vote.ballot.sync.b32 %r918, p, 0xffffffff;
    @!p not.b32 %r918, %r918;
}

	// end inline asm
	and.b32  	%r942, %r918, %r915;
	mov.b32 	%r923, 4;
	// begin inline asm
	{
    .reg .pred p;
    and.b32 %r921, %r937, %r923;    setp.ne.u32 p, %r921, 0;
    vote.ballot.sync.b32 %r921, p, 0xffffffff;
    @!p not.b32 %r921, %r921;
}

	// end inline asm
	and.b32  	%r943, %r921, %r942;
	mov.b32 	%r926, 8;
	// begin inline asm
	{
    .reg .pred p;
    and.b32 %r924, %r937, %r926;    setp.ne.u32 p, %r924, 0;
    vote.ballot.sync.b32 %r924, p, 0xffffffff;
    @!p not.b32 %r924, %r924;
}

	// end inline asm
	and.b32  	%r944, %r924, %r943;
	mov.b32 	%r929, 16;
	// begin inline asm
	{
    .reg .pred p;
    and.b32 %r927, %r937, %r929;    setp.ne.u32 p, %r927, 0;
    vote.ballot.sync.b32 %r927, p, 0xffffffff;
    @!p not.b32 %r927, %r927;
}

	// end inline asm
	and.b32  	%r945, %r927, %r944;
	mov.b32 	%r932, 32;
	// begin inline asm
	{
    .reg .pred p;
    and.b32 %r930, %r937, %r932;    setp.ne.u32 p, %r930, 0;
    vote.ballot.sync.b32 %r930, p, 0xffffffff;
    @!p not.b32 %r930, %r930;
}

	// end inline asm
	and.b32  	%r946, %r930, %r945;
	mov.b32 	%r935, 64;
	// begin inline asm
	{
    .reg .pred p;
    and.b32 %r933, %r937, %r935;    setp.ne.u32 p, %r933, 0;
    vote.ballot.sync.b32 %r933, p, 0xffffffff;
    @!p not.b32 %r933, %r933;
}

	// end inline asm
	and.b32  	%r947, %r933, %r946;
	mov.b32 	%r938, 128;
	// begin inline asm
	{
    .reg .pred p;
    and.b32 %r936, %r937, %r938;    setp.ne.u32 p, %r936, 0;
    vote.ballot.sync.b32 %r936, p, 0xffffffff;
    @!p not.b32 %r936, %r936;
}

	// end inline asm
	and.b32  	%r948, %r936, %r947;
	clz.b32 	%r949, %r948;
	sub.s32 	%r209, 31, %r949;
	and.b32  	%r950, %r646, %r948;
	popc.b32 	%r210, %r950;
	setp.ne.s32 	%p86, %r295, %r209;
	mov.b32 	%r1790, 0;
	@%p86 bra 	$L__BB65_131;
	shl.b32 	%r951, %r937, 2;
	add.s32 	%r952, %r164, %r951;
	atom.shared.add.u32 	%r1790, [%r952], %r210;
$L__BB65_131:
	shfl.sync.idx.b32	%r978|%p87, %r1790, %r209, 31, -1;
	add.s32 	%r213, %r210, %r978;
	shr.u32 	%r979, %r1772, %r293;
	and.b32  	%r975, %r979, %r82;
	mov.b32 	%r955, 1;
	// begin inline asm
	{
    .reg .pred p;
    and.b32 %r953, %r975, %r955;    setp.ne.u32 p, %r953, 0;
    vote.ballot.sync.b32 %r953, p, 0xffffffff;
    @!p not.b32 %r953, %r953;
}

	// end inline asm
	mov.b32 	%r958, 2;
	// begin inline asm
	{
    .reg .pred p;
    and.b32 %r956, %r975, %r958;    setp.ne.u32 p, %r956, 0;
    vote.ballot.sync.b32 %r956, p, 0xffffffff;
    @!p not.b32 %r956, %r956;
}

	// end inline asm
	and.b32  	%r980, %r956, %r953;
	mov.b32 	%r961, 4;
	// begin inline asm
	{
    .reg .pred p;
    and.b32 %r959, %r975, %r961;    setp.ne.u32 p, %r959, 0;
    vote.ballot.sync.b32 %r959, p, 0xffffffff;
    @!p not.b32 %r959, %r959;
}

	// end inline asm
	and.b32  	%r981, %r959, %r980;
	mov.b32 	%r964, 8;
	// begin inline asm
	{
    .reg .pred p;
    and.b32 %r962, %r975, %r964;    setp.ne.u32 p, %r962, 0;
    vote.ballot.sync.b32 %r962, p, 0xffffffff;
    @!p not.b32 %r962, %r962;
}

	// end inline asm
	and.b32  	%r982, %r962, %r981;
	mov.b32 	%r967, 16;
	// begin inline asm
	{
    .reg .pred p;
    and.b32 %r965, %r975, %r967;    setp.ne.u32 p, %r965, 0;
    vote.ballot.sync.b32 %r965, p, 0xffffffff;
    @!p not.b32 %r965, %r965;
}

	// end inline asm
	and.b32  	%r983, %r965, %r982;
	mov.b32 	%r970, 32;
	// begin inline asm
	{
    .reg .pred p;
    and.b32 %r968, %r975, %r970;    setp.ne.u32 p, %r968, 0;
    vote.ballot.sync.b32 %r968, p, 0xffffffff;
    @!p not.b32 %r968, %r968;
}

	// end inline asm
	and.b32  	%r984, %r968, %r983;
	mov.b32 	%r973, 64;
	// begin inline asm
	{
    .reg .pred p;
    and.b32 %r971, %r975, %r973;    setp.ne.u32 p, %r971, 0;
    vote.ballot.sync.b32 %r971, p, 0xffffffff;
    @!p not.b32 %r971, %r971;
}

	// end inline asm
	and.b32  	%r985, %r971, %r984;
	mov.b32 	%r976, 128;
	// begin inline asm
	{
    .reg .pred p;
    and.b32 %r974, %r975, %r976;    setp.ne.u32 p, %r974, 0;
    vote.ballot.sync.b32 %r974, p, 0xffffffff;
    @!p not.b32 %r974, %r974;
}

	// end inline asm
	and.b32  	%r986, %r974, %r985;
	clz.b32 	%r987, %r986;
	sub.s32 	%r215, 31, %r987;
	and.b32  	%r988, %r646, %r986;
	popc.b32 	%r216, %r988;
	setp.ne.s32 	%p88, %r295, %r215;
	mov.b32 	%r1791, 0;
	@%p88 bra 	$L__BB65_133;
	shl.b32 	%r989, %r975, 2;
	add.s32 	%r990, %r164, %r989;
	atom.shared.add.u32 	%r1791, [%r990], %r216;
$L__BB65_133:
	shfl.sync.idx.b32	%r1016|%p89, %r1791, %r215, 31, -1;
	add.s32 	%r219, %r216, %r1016;
	shr.u32 	%r1017, %r1773, %r293;
	and.b32  	%r1013, %r1017, %r82;
	mov.b32 	%r993, 1;
	// begin inline asm
	{
    .reg .pred p;
    and.b32 %r991, %r1013, %r993;    setp.ne.u32 p, %r991, 0;
    vote.ballot.sync.b32 %r991, p, 0xffffffff;
    @!p not.b32 %r991, %r991;
}

	// end inline asm
	mov.b32 	%r996, 2;
	// begin inline asm
	{
    .reg .pred p;
    and.b32 %r994, %r1013, %r996;    setp.ne.u32 p, %r994, 0;
    vote.ballot.sync.b32 %r994, p, 0xffffffff;
    @!p not.b32 %r994, %r994;
}

	// end inline asm
	and.b32  	%r1018, %r994, %r991;
	mov.b32 	%r999, 4;
	// begin inline asm
	{
    .reg .pred p;
    and.b32 %r997, %r1013, %r999;    setp.ne.u32 p, %r997, 0;
    vote.ballot.sync.b32 %r997, p, 0xffffffff;
    @!p not.b32 %r997, %r997;
}

	// end inline asm
	and.b32  	%r1019, %r997, %r1018;
	mov.b32 	%r1002, 8;
	// begin inline asm
	{
    .reg .pred p;
    and.b32 %r1000, %r1013, %r1002;    setp.ne.u32 p, %r1000, 0;
    vote.ballot.sync.b32 %r1000, p, 0xffffffff;
    @!p not.b32 %r1000, %r1000;
}

	// end inline asm
	and.b32  	%r1020, %r1000, %r1019;
	mov.b32 	%r1005, 16;
	// begin inline asm
	{
    .reg .pred p;
    and.b32 %r1003, %r1013, %r1005;    setp.ne.u32 p, %r1003, 0;
    vote.ballot.sync.b32 %r1003, p, 0xffffffff;
    @!p not.b32 %r1003, %r1003;
}

	// end inline asm
	and.b32  	%r1021, %r1003, %r1020;
	mov.b32 	%r1008, 32;
	// begin inline asm
	{
    .reg .pred p;
    and.b32 %r1006, %r1013, %r1008;    setp.ne.u32 p, %r1006, 0;
    vote.ballot.sync.b32 %r1006, p, 0xffffffff;
    @!p not.b32 %r1006, %r1006;
}

	// end inline asm
	and.b32  	%r1022, %r1006, %r1021;
	mov.b32 	%r1011, 64;
	// begin inline asm
	{
    .reg .pred p;
    and.b32 %r1009, %r1013, %r1011;    setp.ne.u32 p, %r1009, 0;
    vote.ballot.sync.b32 %r1009, p, 0xffffffff;
    @!p not.b32 %r1009, %r1009;
}

	// end inline asm
	and.b32  	%r1023, %r1009, %r1022;
	mov.b32 	%r1014, 128;
	// begin inline asm
	{
    .reg .pred p;
    and.b32 %r1012, %r1013, %r1014;    setp.ne.u32 p, %r1012, 0;
    vote.ballot.sync.b32 %r1012, p, 0xffffffff;
    @!p not.b32 %r1012, %r1012;
}

	// end inline asm
	and.b32  	%r1024, %r1012, %r1023;
	clz.b32 	%r1025, %r1024;
	sub.s32 	%r221, 31, %r1025;
	and.b32  	%r1026, %r646, %r1024;
	popc.b32 	%r222, %r1026;
	setp.ne.s32 	%p90, %r295, %r221;
	mov.b32 	%r1792, 0;
	@%p90 bra 	$L__BB65_135;
	shl.b32 	%r1027, %r1013, 2;
	add.s32 	%r1028, %r164, %r1027;
	atom.shared.add.u32 	%r1792, [%r1028], %r222;
$L__BB65_135:
	shfl.sync.idx.b32	%r1054|%p91, %r1792, %r221, 31, -1;
	add.s32 	%r225, %r222, %r1054;
	shr.u32 	%r1055, %r1774, %r293;
	and.b32  	%r1051, %r1055, %r82;
	mov.b32 	%r1031, 1;
	// begin inline asm
	{
    .reg .pred p;
    and.b32 %r1029, %r1051, %r1031;    setp.ne.u32 p, %r1029, 0;
    vote.ballot.sync.b32 %r1029, p, 0xffffffff;
    @!p not.b32 %r1029, %r1029;
}

	// end inline asm
	mov.b32 	%r1034, 2;
	// begin inline asm
	{
    .reg .pred p;
    and.b32 %r1032, %r1051, %r1034;    setp.ne.u32 p, %r1032, 0;
    vote.ballot.sync.b32 %r1032, p, 0xffffffff;
    @!p not.b32 %r1032, %r1032;
}

	// end inline asm
	and.b32  	%r1056, %r1032, %r1029;
	mov.b32 	%r1037, 4;
	// begin inline asm
	{
    .reg .pred p;
    and.b32 %r1035, %r1051, %r1037;    setp.ne.u32 p, %r1035, 0;
    vote.ballot.sync.b32 %r1035, p, 0xffffffff;
    @!p not.b32 %r1035, %r1035;
}

	// end inline asm
	and.b32  	%r1057, %r1035, %r1056;
	mov.b32 	%r1040, 8;
	// begin inline asm
	{
    .reg .pred p;
    and.b32 %r1038, %r1051, %r1040;    setp.ne.u32 p, %r1038, 0;
    vote.ballot.sync.b32 %r1038, p, 0xffffffff;
    @!p not.b32 %r1038, %r1038;
}

	// end inline asm
	and.b32  	%r1058, %r1038, %r1057;
	mov.b32 	%r1043, 16;
	// begin inline asm
	{
    .reg .pred p;
    and.b32 %r1041, %r1051, %r1043;    setp.ne.u32 p, %r1041, 0;
    vote.ballot.sync.b32 %r1041, p, 0xffffffff;
    @!p not.b32 %r1041, %r1041;
}

	// end inline asm
	and.b32  	%r1059, %r1041, %r1058;
	mov.b32 	%r1046, 32;
	// begin inline asm
	{
    .reg .pred p;
    and.b32 %r1044, %r1051, %r1046;    setp.ne.u32 p, %r1044, 0;
    vote.ballot.sync.b32 %r1044, p, 0xffffffff;
    @!p not.b32 %r1044, %r1044;
}

	// end inline asm
	and.b32  	%r1060, %r1044, %r1059;
	mov.b32 	%r1049, 64;
	// begin inline asm
	{
    .reg .pred p;
    and.b32 %r1047, %r1051, %r1049;    setp.ne.u32 p, %r1047, 0;
    vote.ballot.sync.b32 %r1047, p, 0xffffffff;
    @!p not.b32 %r1047, %r1047;
}

	// end inline asm
	and.b32  	%r1061, %r1047, %r1060;
	mov.b32 	%r1052, 128;
	// begin inline asm
	{
    .reg .pred p;
    and.b32 %r1050, %r1051, %r1052;    setp.ne.u32 p, %r1050, 0;
    vote.ballot.sync.b32 %r1050, p, 0xffffffff;
    @!p not.b32 %r1050, %r1050;
}

	// end inline asm
	and.b32  	%r1062, %r1050, %r1061;
	clz.b32 	%r1063, %r1062;
	sub.s32 	%r227, 31, %r1063;
	and.b32  	%r1064, %r646, %r1062;
	popc.b32 	%r228, %r1064;
	setp.ne.s32 	%p92, %r295, %r227;
	mov.b32 	%r1793, 0;
	@%p92 bra 	$L__BB65_137;
	shl.b32 	%r1065, %r1051, 2;
	add.s32 	%r1066, %r164, %r1065;
	atom.shared.add.u32 	%r1793, [%r1066], %r228;
$L__BB65_137:
	shfl.sync.idx.b32	%r1092|%p93, %r1793, %r227, 31, -1;
	add.s32 	%r231, %r228, %r1092;
	shr.u32 	%r1093, %r1775, %r293;
	and.b32  	%r1089, %r1093, %r82;
	mov.b32 	%r1069, 1;
	// begin inline asm
	{
    .reg .pred p;
    and.b32 %r1067, %r1089, %r1069;    setp.ne.u32 p, %r1067, 0;
    vote.ballot.sync.b32 %r1067, p, 0xffffffff;
    @!p not.b32 %r1067, %r1067;
}

	// end inline asm
	mov.b32 	%r1072, 2;
	// begin inline asm
	{
    .reg .pred p;
    and.b32 %r1070, %r1089, %r1072;    setp.ne.u32 p, %r1070, 0;
    vote.ballot.sync.b32 %r1070, p, 0xffffffff;
    @!p not.b32 %r1070, %r1070;
}

	// end inline asm
	and.b32  	%r1094, %r1070, %r1067;
	mov.b32 	%r1075, 4;
	// begin inline asm
	{
    .reg .pred p;
    and.b32 %r1073, %r1089, %r1075;    setp.ne.u32 p, %r1073, 0;
    vote.ballot.sync.b32 %r1073, p, 0xffffffff;
    @!p not.b32 %r1073, %r1073;
}

	// end inline asm
	and.b32  	%r1095, %r1073, %r1094;
	mov.b32 	%r1078, 8;
	// begin inline asm
	{
    .reg .pred p;
    and.b32 %r1076, %r1089, %r1078;    setp.ne.u32 p, %r1076, 0;
    vote.ballot.sync.b32 %r1076, p, 0xffffffff;
    @!p not.b32 %r1076, %r1076;
}

	// end inline asm
	and.b32  	%r1096, %r1076, %r1095;
	mov.b32 	%r1081, 16;
	// begin inline asm
	{
    .reg .pred p;
    and.b32 %r1079, %r1089, %r1081;    setp.ne.u32 p, %r1079, 0;
    vote.ballot.sync.b32 %r1079, p, 0xffffffff;
    @!p not.b32 %r1079, %r1079;
}

	// end inline asm
	and.b32  	%r1097, %r1079, %r1096;
	mov.b32 	%r1084, 32;
	// begin inline asm
	{
    .reg .pred p;
    and.b32 %r1082, %r1089, %r1084;    setp.ne.u32 p, %r1082, 0;
    vote.ballot.sync.b32 %r1082, p, 0xffffffff;
    @!p not.b32 %r1082, %r1082;
}

	// end inline asm
	and.b32  	%r1098, %r1082, %r1097;
	mov.b32 	%r1087, 64;
	// begin inline asm
	{
    .reg .pred p;
    and.b32 %r1085, %r1089, %r1087;    setp.ne.u32 p, %r1085, 0;
    vote.ballot.sync.b32 %r1085, p, 0xffffffff;
    @!p not.b32 %r1085, %r1085;
}

	// end inline asm
	and.b32  	%r1099, %r1085, %r1098;
	mov.b32 	%r1090, 128;
	// begin inline asm
	{
    .reg .pred p;
    and.b32 %r1088, %r1089, %r1090;    setp.ne.u32 p, %r1088, 0;
    vote.ballot.sync.b32 %r1088, p, 0xffffffff;
    @!p not.b32 %r1088, %r1088;
}

	// end inline asm
	and.b32  	%r1100, %r1088, %r1099;
	clz.b32 	%r1101, %r1100;
	sub.s32 	%r233, 31, %r1101;
	and.b32  	%r1102, %r646, %r1100;
	popc.b32 	%r234, %r1102;
	setp.ne.s32 	%p94, %r295, %r233;
	mov.b32 	%r1794, 0;
	@%p94 bra 	$L__BB65_139;
	shl.b32 	%r1103, %r1089, 2;
	add.s32 	%r1104, %r164, %r1103;
	atom.shared.add.u32 	%r1794, [%r1104], %r234;
$L__BB65_139:
	shfl.sync.idx.b32	%r1130|%p95, %r1794, %r233, 31, -1;
	add.s32 	%r237, %r234, %r1130;
	shr.u32 	%r1131, %r1776, %r293;
	and.b32  	%r1127, %r1131, %r82;
	mov.b32 	%r1107, 1;
	// begin inline asm
	{
    .reg .pred p;
    and.b32 %r1105, %r1127, %r1107;    setp.ne.u32 p, %r1105, 0;
    vote.ballot.sync.b32 %r1105, p, 0xffffffff;
    @!p not.b32 %r1105, %r1105;
}

	// end inline asm
	mov.b32 	%r1110, 2;
	// begin inline asm
	{
    .reg .pred p;
    and.b32 %r1108, %r1127, %r1110;    setp.ne.u32 p, %r1108, 0;
    vote.ballot.sync.b32 %r1108, p, 0xffffffff;
    @!p not.b32 %r1108, %r1108;
}

	// end inline asm
	and.b32  	%r1132, %r1108, %r1105;
	mov.b32 	%r1113, 4;
	// begin inline asm
	{
    .reg .pred p;
    and.b32 %r1111, %r1127, %r1113;    setp.ne.u32 p, %r1111, 0;
    vote.ballot.sync.b32 %r1111, p, 0xffffffff;
    @!p not.b32 %r1111, %r1111;
}

	// end inline asm
	and.b32  	%r1133, %r1111, %r1132;
	mov.b32 	%r1116, 8;
	// begin inline asm
	{
    .reg .pred p;
    and.b32 %r1114, %r1127, %r1116;    setp.ne.u32 p, %r1114, 0;
    vote.ballot.sync.b32 %r1114, p, 0xffffffff;
    @!p not.b32 %r1114, %r1114;
}

	// end inline asm
	and.b32  	%r1134, %r1114, %r1133;
	mov.b32 	%r1119, 16;
	// begin inline asm
	{
    .reg .pred p;
    and.b32 %r1117, %r1127, %r1119;    setp.ne.u32 p, %r1117, 0;
    vote.ballot.sync.b32 %r1117, p, 0xffffffff;
    @!p not.b32 %r1117, %r1117;
}

	// end inline asm
	and.b32  	%r1135, %r1117, %r1134;
	mov.b32 	%r1122, 32;
	// begin inline asm
	{
    .reg .pred p;
    and.b32 %r1120, %r1127, %r1122;    setp.ne.u32 p, %r1120, 0;
    vote.ballot.sync.b32 %r1120, p, 0xffffffff;
    @!p not.b32 %r1120, %r1120;
}

	// end inline asm
	and.b32  	%r1136, %r1120, %r1135;
	mov.b32 	%r1125, 64;
	// begin inline asm
	{
    .reg .pred p;
    and.b32 %r1123, %r1127, %r1125;    setp.ne.u32 p, %r1123, 0;
    vote.ballot.sync.b32 %r1123, p, 0xffffffff;
    @!p not.b32 %r1123, %r1123;
}

	// end inline asm
	and.b32  	%r1137, %r1123, %r1136;
	mov.b32 	%r1128, 128;
	// begin inline asm
	{
    .reg .pred p;
    and.b32 %r1126, %r1127, %r1128;    setp.ne.u32 p, %r1126, 0;
    vote.ballot.sync.b32 %r1126, p, 0xffffffff;
    @!p not.b32 %r1126, %r1126;
}

	// end inline asm
	and.b32  	%r1138, %r1126, %r1137;
	clz.b32 	%r1139, %r1138;
	sub.s32 	%r239, 31, %r1139;
	and.b32  	%r1140, %r646, %r1138;
	popc.b32 	%r240, %r1140;
	setp.ne.s32 	%p96, %r295, %r239;
	mov.b32 	%r1795, 0;
	@%p96 bra 	$L__BB65_141;
	shl.b32 	%r1141, %r1127, 2;
	add.s32 	%r1142, %r164, %r1141;
	atom.shared.add.u32 	%r1795, [%r1142], %r240;
$L__BB65_141:
	shfl.sync.idx.b32	%r1168|%p97, %r1795, %r239, 31, -1;
	add.s32 	%r243, %r240, %r1168;
	shr.u32 	%r1169, %r1777, %r293;
	and.b32  	%r1165, %r1169, %r82;
	mov.b32 	%r1145, 1;
	// begin inline asm
	{
    .reg .pred p;
    and.b32 %r1143, %r1165, %r1145;    setp.ne.u32 p, %r1143, 0;
    vote.ballot.sync.b32 %r1143, p, 0xffffffff;
    @!p not.b32 %r1143, %r1143;
}

	// end inline asm
	mov.b32 	%r1148, 2;
	// begin inline asm
	{
    .reg .pred p;
    and.b32 %r1146, %r1165, %r1148;    setp.ne.u32 p, %r1146, 0;
    vote.ballot.sync.b32 %r1146, p, 0xffffffff;
    @!p not.b32 %r1146, %r1146;
}

	// end inline asm
	and.b32  	%r1170, %r1146, %r1143;
	mov.b32 	%r1151, 4;
	// begin inline asm
	{
    .reg .pred p;
    and.b32 %r1149, %r1165, %r1151;    setp.ne.u32 p, %r1149, 0;
    vote.ballot.sync.b32 %r1149, p, 0xffffffff;
    @!p not.b32 %r1149, %r1149;
}

	// end inline asm
	and.b32  	%r1171, %r1149, %r1170;
	mov.b32 	%r1154, 8;
	// begin inline asm
	{
    .reg .pred p;
    and.b32 %r1152, %r1165, %r1154;    setp.ne.u32 p, %r1152, 0;
    vote.ballot.sync.b32 %r1152, p, 0xffffffff;
    @!p not.b32 %r1152, %r1152;
}

	// end inline asm
	and.b32  	%r1172, %r1152, %r1171;
	mov.b32 	%r1157, 16;
	// begin inline asm
	{
    .reg .pred p;
    and.b32 %r1155, %r1165, %r1157;    setp.ne.u32 p, %r1155, 0;
    vote.ballot.sync.b32 %r1155, p, 0xffffffff;
    @!p not.b32 %r1155, %r1155;
}

	// end inline asm
	and.b32  	%r1173, %r1155, %r1172;
	mov.b32 	%r1160, 32;
	// begin inline asm
	{
    .reg .pred p;
    and.b32 %r1158, %r1165, %r1160;    setp.ne.u32 p, %r1158, 0;
    vote.ballot.sync.b32 %r1158, p, 0xffffffff;
    @!p not.b32 %r1158, %r1158;
}

	// end inline asm
	and.b32  	%r1174, %r1158, %r1173;
	mov.b32 	%r1163, 64;
	// begin inline asm
	{
    .reg .pred p;
    and.b32 %r1161, %r1165, %r1163;    setp.ne.u32 p, %r1161, 0;
    vote.ballot.sync.b32 %r1161, p, 0xffffffff;
    @!p not.b32 %r1161, %r1161;
}

	// end inline asm
	and.b32  	%r1175, %r1161, %r1174;
	mov.b32 	%r1166, 128;
	// begin inline asm
	{
    .reg .pred p;
    and.b32 %r1164, %r1165, %r1166;    setp.ne.u32 p, %r1164, 0;
    vote.ballot.sync.b32 %r1164, p, 0xffffffff;
    @!p not.b32 %r1164, %r1164;
}

	// end inline asm
	and.b32  	%r1176, %r1164, %r1175;
	clz.b32 	%r1177, %r1176;
	sub.s32 	%r245, 31, %r1177;
	and.b32  	%r1178, %r646, %r1176;
	popc.b32 	%r246, %r1178;
	setp.ne.s32 	%p98, %r295, %r245;
	mov.b32 	%r1796, 0;
	@%p98 bra 	$L__BB65_143;
	shl.b32 	%r1179, %r1165, 2;
	add.s32 	%r1180, %r164, %r1179;
	atom.shared.add.u32 	%r1796, [%r1180], %r246;
$L__BB65_143:
	shfl.sync.idx.b32	%r1206|%p99, %r1796, %r245, 31, -1;
	add.s32 	%r249, %r246, %r1206;
	shr.u32 	%r1207, %r1778, %r293;
	and.b32  	%r1203, %r1207, %r82;
	mov.b32 	%r1183, 1;
	// begin inline asm
	{
    .reg .pred p;
    and.b32 %r1181, %r1203, %r1183;    setp.ne.u32 p, %r1181, 0;
    vote.ballot.sync.b32 %r1181, p, 0xffffffff;
    @!p not.b32 %r1181, %r1181;
}

	// end inline asm
	mov.b32 	%r1186, 2;
	// begin inline asm
	{
    .reg .pred p;
    and.b32 %r1184, %r1203, %r1186;    setp.ne.u32 p, %r1184, 0;
    vote.ballot.sync.b32 %r1184, p, 0xffffffff;
    @!p not.b32 %r1184, %r1184;
}

	// end inline asm
	and.b32  	%r1208, %r1184, %r1181;
	mov.b32 	%r1189, 4;
	// begin inline asm
	{
    .reg .pred p;
    and.b32 %r1187, %r1203, %r1189;    setp.ne.u32 p, %r1187, 0;
    vote.ballot.sync.b32 %r1187, p, 0xffffffff;
    @!p not.b32 %r1187, %r1187;
}

	// end inline asm
	and.b32  	%r1209, %r1187, %r1208;
	mov.b32 	%r1192, 8;
	// begin inline asm
	{
    .reg .pred p;
    and.b32 %r1190, %r1203, %r1192;    setp.ne.u32 p, %r1190, 0;
    vote.ballot.sync.b32 %r1190, p, 0xffffffff;
    @!p not.b32 %r1190, %r1190;
}

	// end inline asm
	and.b32  	%r1210, %r1190, %r1209;
	mov.b32 	%r1195, 16;
	// begin inline asm
	{
    .reg .pred p;
    and.b32 %r1193, %r1203, %r1195;    setp.ne.u32 p, %r1193, 0;
    vote.ballot.sync.b32 %r1193, p, 0xffffffff;
    @!p not.b32 %r1193, %r1193;
}

	// end inline asm
	and.b32  	%r1211, %r1193, %r1210;
	mov.b32 	%r1198, 32;
	// begin inline asm
	{
    .reg .pred p;
    and.b32 %r1196, %r1203, %r1198;    setp.ne.u32 p, %r1196, 0;
    vote.ballot.sync.b32 %r1196, p, 0xffffffff;
    @!p not.b32 %r1196, %r1196;
}

	// end inline asm
	and.b32  	%r1212, %r1196, %r1211;
	mov.b32 	%r1201, 64;
	// begin inline asm
	{
    .reg .pred p;
    and.b32 %r1199, %r1203, %r1201;    setp.ne.u32 p, %r1199, 0;
    vote.ballot.sync.b32 %r1199, p, 0xffffffff;
    @!p not.b32 %r1199, %r1199;
}

	// end inline asm
	and.b32  	%r1213, %r1199, %r1212;
	mov.b32 	%r1204, 128;
	// begin inline asm
	{
    .reg .pred p;
    and.b32 %r1202, %r1203, %r1204;    setp.ne.u32 p, %r1202, 0;
    vote.ballot.sync.b32 %r1202, p, 0xffffffff;
    @!p not.b32 %r1202, %r1202;
}

	// end inline asm
	and.b32  	%r1214, %r1202, %r1213;
	clz.b32 	%r1215, %r1214;
	sub.s32 	%r251, 31, %r1215;
	and.b32  	%r1216, %r646, %r1214;
	popc.b32 	%r252, %r1216;
	setp.ne.s32 	%p100, %r295, %r251;
	mov.b32 	%r1797, 0;
	@%p100 bra 	$L__BB65_145;
	shl.b32 	%r1217, %r1203, 2;
	add.s32 	%r1218, %r164, %r1217;
	atom.shared.add.u32 	%r1797, [%r1218], %r252;
$L__BB65_145:
	shfl.sync.idx.b32	%r1244|%p101, %r1797, %r251, 31, -1;
	add.s32 	%r255, %r252, %r1244;
	shr.u32 	%r1245, %r1779, %r293;
	and.b32  	%r1241, %r1245, %r82;
	mov.b32 	%r1221, 1;
	// begin inline asm
	{
    .reg .pred p;
    and.b32 %r1219, %r1241, %r1221;    setp.ne.u32 p, %r1219, 0;
    vote.ballot.sync.b32 %r1219, p, 0xffffffff;
    @!p not.b32 %r1219, %r1219;
}

	// end inline asm
	mov.b32 	%r1224, 2;
	// begin inline asm
	{
    .reg .pred p;
    and.b32 %r1222, %r1241, %r1224;    setp.ne.u32 p, %r1222, 0;
    vote.ballot.sync.b32 %r1222, p, 0xffffffff;
    @!p not.b32 %r1222, %r1222;
}

	// end inline asm
	and.b32  	%r1246, %r1222, %r1219;
	mov.b32 	%r1227, 4;
	// begin inline asm
	{
    .reg .pred p;
    and.b32 %r1225, %r1241, %r1227;    setp.ne.u32 p, %r1225, 0;
    vote.ballot.sync.b32 %r1225, p, 0xffffffff;
    @!p not.b32 %r1225, %r1225;
}

	// end inline asm
	and.b32  	%r1247, %r1225, %r1246;
	mov.b32 	%r1230, 8;
	// begin inline asm
	{
    .reg .pred p;
    and.b32 %r1228, %r1241, %r1230;    setp.ne.u32 p, %r1228, 0;
    vote.ballot.sync.b32 %r1228, p, 0xffffffff;
    @!p not.b32 %r1228, %r1228;
}

	// end inline asm
	and.b32  	%r1248, %r1228, %r1247;
	mov.b32 	%r1233, 16;
	// begin inline asm
	{
    .reg .pred p;
    and.b32 %r1231, %r1241, %r1233;    setp.ne.u32 p, %r1231, 0;
    vote.ballot.sync.b32 %r1231, p, 0xffffffff;
    @!p not.b32 %r1231, %r1231;
}

	// end inline asm
	and.b32  	%r1249, %r1231, %r1248;
	mov.b32 	%r1236, 32;
	// begin inline asm
	{
    .reg .pred p;
    and.b32 %r1234, %r1241, %r1236;    setp.ne.u32 p, %r1234, 0;
    vote.ballot.sync.b32 %r1234, p, 0xffffffff;
    @!p not.b32 %r1234, %r1234;
}

	// end inline asm
	and.b32  	%r1250, %r1234, %r1249;
	mov.b32 	%r1239, 64;
	// begin inline asm
	{
    .reg .pred p;
    and.b32 %r1237, %r1241, %r1239;    setp.ne.u32 p, %r1237, 0;
    vote.ballot.sync.b32 %r1237, p, 0xffffffff;
    @!p not.b32 %r1237, %r1237;
}

	// end inline asm
	and.b32  	%r1251, %r1237, %r1250;
	mov.b32 	%r1242, 128;
	// begin inline asm
	{
    .reg .pred p;
    and.b32 %r1240, %r1241, %r1242;    setp.ne.u32 p, %r1240, 0;
    vote.ballot.sync.b32 %r1240, p, 0xffffffff;
    @!p not.b32 %r1240, %r1240;
}

	// end inline asm
	and.b32  	%r1252, %r1240, %r1251;
	clz.b32 	%r1253, %r1252;
	sub.s32 	%r257, 31, %r1253;
	and.b32  	%r1254, %r646, %r1252;
	popc.b32 	%r258, %r1254;
	setp.ne.s32 	%p102, %r295, %r257;
	mov.b32 	%r1798, 0;
	@%p102 bra 	$L__BB65_147;
	shl.b32 	%r1259, %r1241, 2;
	add.s32 	%r1260, %r164, %r1259;
	atom.shared.add.u32 	%r1798, [%r1260], %r258;
$L__BB65_147:
	shfl.sync.idx.b32	%r1286|%p103, %r1798, %r257, 31, -1;
	add.s32 	%r261, %r258, %r1286;
	shr.u32 	%r1287, %r1780, %r293;
	and.b32  	%r1283, %r1287, %r82;
	mov.b32 	%r1263, 1;
	// begin inline asm
	{
    .reg .pred p;
    and.b32 %r1261, %r1283, %r1263;    setp.ne.u32 p, %r1261, 0;
    vote.ballot.sync.b32 %r1261, p, 0xffffffff;
    @!p not.b32 %r1261, %r1261;
}

	// end inline asm
	mov.b32 	%r1266, 2;
	// begin inline asm
	{
    .reg .pred p;
    and.b32 %r1264, %r1283, %r1266;    setp.ne.u32 p, %r1264, 0;
    vote.ballot.sync.b32 %r1264, p, 0xffffffff;
    @!p not.b32 %r1264, %r1264;
}

	// end inline asm
	and.b32  	%r1288, %r1264, %r1261;
	mov.b32 	%r1269, 4;
	// begin inline asm
	{
    .reg .pred p;
    and.b32 %r1267, %r1283, %r1269;    setp.ne.u32 p, %r1267, 0;
    vote.ballot.sync.b32 %r1267, p, 0xffffffff;
    @!p not.b32 %r1267, %r1267;
}

	// end inline asm
	and.b32  	%r1289, %r1267, %r1288;
	mov.b32 	%r1272, 8;
	// begin inline asm
	{
    .reg .pred p;
    and.b32 %r1270, %r1283, %r1272;    setp.ne.u32 p, %r1270, 0;
    vote.ballot.sync.b32 %r1270, p, 0xffffffff;
    @!p not.b32 %r1270, %r1270;
}

	// end inline asm
	and.b32  	%r1290, %r1270, %r1289;
	mov.b32 	%r1275, 16;
	// begin inline asm
	{
    .reg .pred p;
    and.b32 %r1273, %r1283, %r1275;    setp.ne.u32 p, %r1273, 0;
    vote.ballot.sync.b32 %r1273, p, 0xffffffff;
    @!p not.b32 %r1273, %r1273;
}

	// end inline asm
	and.b32  	%r1291, %r1273, %r1290;
	mov.b32 	%r1278, 32;
	// begin inline asm
	{
    .reg .pred p;
    and.b32 %r1276, %r1283, %r1278;    setp.ne.u32 p, %r1276, 0;
    vote.ballot.sync.b32 %r1276, p, 0xffffffff;
    @!p not.b32 %r1276, %r1276;
}

	// end inline asm
	and.b32  	%r1292, %r1276, %r1291;
	mov.b32 	%r1281, 64;
	// begin inline asm
	{
    .reg .pred p;
    and.b32 %r1279, %r1283, %r1281;    setp.ne.u32 p, %r1279, 0;
    vote.ballot.sync.b32 %r1279, p, 0xffffffff;
    @!p not.b32 %r1279, %r1279;
}

	// end inline asm
	and.b32  	%r1293, %r1279, %r1292;
	mov.b32 	%r1284, 128;
	// begin inline asm
	{
    .reg .pred p;
    and.b32 %r1282, %r1283, %r1284;    setp.ne.u32 p, %r1282, 0;
    vote.ballot.sync.b32 %r1282, p, 0xffffffff;
    @!p not.b32 %r1282, %r1282;
}

	// end inline asm
	and.b32  	%r1294, %r1282, %r1293;
	clz.b32 	%r1295, %r1294;
	sub.s32 	%r263, 31, %r1295;
	and.b32  	%r1296, %r646, %r1294;
	popc.b32 	%r264, %r1296;
	setp.ne.s32 	%p104, %r295, %r263;
	mov.b32 	%r1799, 0;
	@%p104 bra 	$L__BB65_149;
	shl.b32 	%r1301, %r1283, 2;
	add.s32 	%r1302, %r164, %r1301;
	atom.shared.add.u32 	%r1799, [%r1302], %r264;
$L__BB65_149:
	shfl.sync.idx.b32	%r1328|%p105, %r1799, %r263, 31, -1;
	add.s32 	%r267, %r264, %r1328;
	shr.u32 	%r1329, %r1781, %r293;
	and.b32  	%r1325, %r1329, %r82;
	mov.b32 	%r1305, 1;
	// begin inline asm
	{
    .reg .pred p;
    and.b32 %r1303, %r1325, %r1305;    setp.ne.u32 p, %r1303, 0;
    vote.ballot.sync.b32 %r1303, p, 0xffffffff;
    @!p not.b32 %r1303, %r1303;
}

	// end inline asm
	mov.b32 	%r1308, 2;
	// begin inline asm
	{
    .reg .pred p;
    and.b32 %r1306, %r1325, %r1308;    setp.ne.u32 p, %r1306, 0;
    vote.ballot.sync.b32 %r1306, p, 0xffffffff;
    @!p not.b32 %r1306, %r1306;
}

	// end inline asm
	and.b32  	%r1330, %r1306, %r1303;
	mov.b32 	%r1311, 4;
	// begin inline asm
	{
    .reg .pred p;
    and.b32 %r1309, %r1325, %r1311;    setp.ne.u32 p, %r1309, 0;
    vote.ballot.sync.b32 %r1309, p, 0xffffffff;
    @!p not.b32 %r1309, %r1309;
}

	// end inline asm
	and.b32  	%r1331, %r1309, %r1330;
	mov.b32 	%r1314, 8;
	// begin inline asm
	{
    .reg .pred p;
    and.b32 %r1312, %r1325, %r1314;    setp.ne.u32 p, %r1312, 0;
    vote.ballot.sync.b32 %r1312, p, 0xffffffff;
    @!p not.b32 %r1312, %r1312;
}

	// end inline asm
	and.b32  	%r1332, %r1312, %r1331;
	mov.b32 	%r1317, 16;
	// begin inline asm
	{
    .reg .pred p;
    and.b32 %r1315, %r1325, %r1317;    setp.ne.u32 p, %r1315, 0;
    vote.ballot.sync.b32 %r1315, p, 0xffffffff;
    @!p not.b32 %r1315, %r1315;
}

	// end inline asm
	and.b32  	%r1333, %r1315, %r1332;
	mov.b32 	%r1320, 32;
	// begin inline asm
	{
    .reg .pred p;
    and.b32 %r1318, %r1325, %r1320;    setp.ne.u32 p, %r1318, 0;
    vote.ballot.sync.b32 %r1318, p, 0xffffffff;
    @!p not.b32 %r1318, %r1318;
}

	// end inline asm
	and.b32  	%r1334, %r1318, %r1333;
	mov.b32 	%r1323, 64;
	// begin inline asm
	{
    .reg .pred p;
    and.b32 %r1321, %r1325, %r1323;    setp.ne.u32 p, %r1321, 0;
    vote.ballot.sync.b32 %r1321, p, 0xffffffff;
    @!p not.b32 %r1321, %r1321;
}

	// end inline asm
	and.b32  	%r1335, %r1321, %r1334;
	mov.b32 	%r1326, 128;
	// begin inline asm
	{
    .reg .pred p;
    and.b32 %r1324, %r1325, %r1326;    setp.ne.u32 p, %r1324, 0;
    vote.ballot.sync.b32 %r1324, p, 0xffffffff;
    @!p not.b32 %r1324, %r1324;
}

	// end inline asm
	and.b32  	%r1336, %r1324, %r1335;
	clz.b32 	%r1337, %r1336;
	sub.s32 	%r269, 31, %r1337;
	and.b32  	%r1338, %r646, %r1336;
	popc.b32 	%r270, %r1338;
	setp.ne.s32 	%p106, %r295, %r269;
	mov.b32 	%r1800, 0;
	@%p106 bra 	$L__BB65_151;
	shl.b32 	%r1339, %r1, 5;
	and.b32  	%r1340, %r1339, 31744;
	add.s32 	%r1342, %r551, %r1340;
	shl.b32 	%r1343, %r1325, 2;
	add.s32 	%r1344, %r1342, %r1343;
	atom.shared.add.u32 	%r1800, [%r1344], %r270;
$L__BB65_151:
	shfl.sync.idx.b32	%r1370|%p107, %r1800, %r269, 31, -1;
	add.s32 	%r273, %r270, %r1370;
	shr.u32 	%r1371, %r1782, %r293;
	and.b32  	%r1367, %r1371, %r82;
	mov.b32 	%r1347, 1;
	// begin inline asm
	{
    .reg .pred p;
    and.b32 %r1345, %r1367, %r1347;    setp.ne.u32 p, %r1345, 0;
    vote.ballot.sync.b32 %r1345, p, 0xffffffff;
    @!p not.b32 %r1345, %r1345;
}

	// end inline asm
	mov.b32 	%r1350, 2;
	// begin inline asm
	{
    .reg .pred p;
    and.b32 %r1348, %r1367, %r1350;    setp.ne.u32 p, %r1348, 0;
    vote.ballot.sync.b32 %r1348, p, 0xffffffff;
    @!p not.b32 %r1348, %r1348;
}

	// end inline asm
	and.b32  	%r1372, %r1348, %r1345;
	mov.b32 	%r1353, 4;
	// begin inline asm
	{
    .reg .pred p;
    and.b32 %r1351, %r1367, %r1353;    setp.ne.u32 p, %r1351, 0;
    vote.ballot.sync.b32 %r1351, p, 0xffffffff;
    @!p not.b32 %r1351, %r1351;
}

	// end inline asm
	and.b32  	%r1373, %r1351, %r1372;
	mov.b32 	%r1356, 8;
	// begin inline asm
	{
    .reg .pred p;
    and.b32 %r1354, %r1367, %r1356;    setp.ne.u32 p, %r1354, 0;
    vote.ballot.sync.b32 %r1354, p, 0xffffffff;
    @!p not.b32 %r1354, %r1354;
}

	// end inline asm
	and.b32  	%r1374, %r1354, %r1373;
	mov.b32 	%r1359, 16;
	// begin inline asm
	{
    .reg .pred p;
    and.b32 %r1357, %r1367, %r1359;    setp.ne.u32 p, %r1357, 0;
    vote.ballot.sync.b32 %r1357, p, 0xffffffff;
    @!p not.b32 %r1357, %r1357;
}

	// end inline asm
	and.b32  	%r1375, %r1357, %r1374;
	mov.b32 	%r1362, 32;
	// begin inline asm
	{
    .reg .pred p;
    and.b32 %r1360, %r1367, %r1362;    setp.ne.u32 p, %r1360, 0;
    vote.ballot.sync.b32 %r1360, p, 0xffffffff;
    @!p not.b32 %r1360, %r1360;
}

	// end inline asm
	and.b32  	%r1376, %r1360, %r1375;
	mov.b32 	%r1365, 64;
	// begin inline asm
	{
    .reg .pred p;
    and.b32 %r1363, %r1367, %r1365;    setp.ne.u32 p, %r1363, 0;
    vote.ballot.sync.b32 %r1363, p, 0xffffffff;
    @!p not.b32 %r1363, %r1363;
}

	// end inline asm
	and.b32  	%r1377, %r1363, %r1376;
	mov.b32 	%r1368, 128;
	// begin inline asm
	{
    .reg .pred p;
    and.b32 %r1366, %r1367, %r1368;    setp.ne.u32 p, %r1366, 0;
    vote.ballot.sync.b32 %r1366, p, 0xffffffff;
    @!p not.b32 %r1366, %r1366;
}

	// end inline asm
	and.b32  	%r1378, %r1366, %r1377;
	clz.b32 	%r1379, %r1378;
	sub.s32 	%r275, 31, %r1379;
	and.b32  	%r1380, %r646, %r1378;
	popc.b32 	%r276, %r1380;
	setp.ne.s32 	%p108, %r295, %r275;
	mov.b32 	%r1801, 0;
	@%p108 bra 	$L__BB65_153;
	shl.b32 	%r1385, %r1367, 2;
	add.s32 	%r1386, %r164, %r1385;
	atom.shared.add.u32 	%r1801, [%r1386], %r276;
$L__BB65_153:
	setp.gt.u32 	%p109, %r1, 255;
	shfl.sync.idx.b32	%r1387|%p110, %r1801, %r275, 31, -1;
	add.s32 	%r1388, %r276, %r1387;
	bar.sync 	0;
	shl.b32 	%r1389, %r171, 2;
	add.s32 	%r1391, %r551, %r1389;
	st.shared.u32 	[%r1391+-4], %r1764;
	shl.b32 	%r1392, %r177, 2;
	add.s32 	%r1393, %r551, %r1392;
	st.shared.u32 	[%r1393+-4], %r1765;
	shl.b32 	%r1394, %r183, 2;
	add.s32 	%r1395, %r551, %r1394;
	st.shared.u32 	[%r1395+-4], %r1766;
	shl.b32 	%r1396, %r189, 2;
	add.s32 	%r1397, %r551, %r1396;
	st.shared.u32 	[%r1397+-4], %r1767;
	shl.b32 	%r1398, %r195, 2;
	add.s32 	%r1399, %r551, %r1398;
	st.shared.u32 	[%r1399+-4], %r1768;
	shl.b32 	%r1400, %r201, 2;
	add.s32 	%r1401, %r551, %r1400;
	st.shared.u32 	[%r1401+-4], %r1769;
	shl.b32 	%r1402, %r207, 2;
	add.s32 	%r1403, %r551, %r1402;
	st.shared.u32 	[%r1403+-4], %r1770;
	shl.b32 	%r1404, %r213, 2;
	add.s32 	%r1405, %r551, %r1404;
	st.shared.u32 	[%r1405+-4], %r1771;
	shl.b32 	%r1406, %r219, 2;
	add.s32 	%r1407, %r551, %r1406;
	st.shared.u32 	[%r1407+-4], %r1772;
	shl.b32 	%r1408, %r225, 2;
	add.s32 	%r1409, %r551, %r1408;
	st.shared.u32 	[%r1409+-4], %r1773;
	shl.b32 	%r1410, %r231, 2;
	add.s32 	%r1411, %r551, %r1410;
	st.shared.u32 	[%r1411+-4], %r1774;
	shl.b32 	%r1412, %r237, 2;
	add.s32 	%r1413, %r551, %r1412;
	st.shared.u32 	[%r1413+-4], %r1775;
	shl.b32 	%r1414, %r243, 2;
	add.s32 	%r1415, %r551, %r1414;
	st.shared.u32 	[%r1415+-4], %r1776;
	shl.b32 	%r1416, %r249, 2;
	add.s32 	%r1417, %r551, %r1416;
	st.shared.u32 	[%r1417+-4], %r1777;
	shl.b32 	%r1418, %r255, 2;
	add.s32 	%r1419, %r551, %r1418;
	st.shared.u32 	[%r1419+-4], %r1778;
	shl.b32 	%r1420, %r261, 2;
	add.s32 	%r1421, %r551, %r1420;
	st.shared.u32 	[%r1421+-4], %r1779;
	shl.b32 	%r1422, %r267, 2;
	add.s32 	%r1423, %r551, %r1422;
	st.shared.u32 	[%r1423+-4], %r1780;
	shl.b32 	%r1424, %r273, 2;
	add.s32 	%r1425, %r551, %r1424;
	st.shared.u32 	[%r1425+-4], %r1781;
	shl.b32 	%r1426, %r1388, 2;
	add.s32 	%r1427, %r551, %r1426;
	st.shared.u32 	[%r1427+-4], %r1782;
	shl.b32 	%r1428, %r1, 3;
	add.s32 	%r1429, %r551, %r1428;
	add.s32 	%r279, %r1429, 29184;
	@%p109 bra 	$L__BB65_161;
	ld.param.u64 	%rd236, [_ZN3cub18CUB_300001_SM_10006detail10radix_sort29DeviceRadixSortOnesweepKernelINS1_5radix10policy_hubIiNS0_8NullTypeEyE10Policy1000ELNS0_9SortOrderE0EiS6_yiiNS1_21identity_decomposer_tEEEvPT5_SC_PT3_PKSD_PT1_PKSH_PT2_PKSL_T4_iiT6__param_3];
	cvta.to.global.u64 	%rd57, %rd236;
	shl.b64 	%rd58, %rd7, 3;
	add.s64 	%rd59, %rd57, %rd58;
	ld.global.u64 	%rd60, [%rd59];
	cvt.s64.s32 	%rd61, %r163;
	sub.s64 	%rd238, %rd60, %rd61;
	st.shared.u64 	[%r279], %rd238;
	setp.lt.s32 	%p111, %r3, 1;
	mov.u32 	%r1805, %r1759;
	@%p111 bra 	$L__BB65_160;
	mov.b32 	%r1803, -1;
	mov.u32 	%r1802, %r3;
	mov.u32 	%r1805, %r1759;
$L__BB65_156:
	ld.param.u64 	%rd229, [_ZN3cub18CUB_300001_SM_10006detail10radix_sort29DeviceRadixSortOnesweepKernelINS1_5radix10policy_hubIiNS0_8NullTypeEyE10Policy1000ELNS0_9SortOrderE0EiS6_yiiNS1_21identity_decomposer_tEEEvPT5_SC_PT3_PKSD_PT1_PKSH_PT2_PKSL_T4_iiT6__param_0];
	add.s32 	%r283, %r1802, -1;
	shl.b32 	%r1431, %r283, 8;
	add.s32 	%r1432, %r1431, %r1;
	cvta.to.global.u64 	%rd62, %rd229;
	mul.wide.s32 	%rd63, %r1432, 4;
	add.s64 	%rd16, %rd62, %rd63;
$L__BB65_157:
	membar.cta;
	ld.volatile.global.u32 	%r284, [%rd16];
	setp.eq.s32 	%p112, %r284, 0;
	@%p112 bra 	$L__BB65_157;
	and.b32  	%r1433, %r284, 1073741823;
	add.s32 	%r1805, %r1433, %r1805;
	setp.gt.s32 	%p113, %r284, -1;
	vote.sync.ballot.b32 	%r1803, %p113, %r1803;
	setp.gt.u32 	%p115, %r1802, 1;
	and.pred  	%p116, %p113, %p115;
	mov.u32 	%r1802, %r283;
	@%p116 bra 	$L__BB65_156;
	ld.shared.u64 	%rd238, [%r279];
$L__BB65_160:
	ld.param.u64 	%rd230, [_ZN3cub18CUB_300001_SM_10006detail10radix_sort29DeviceRadixSortOnesweepKernelINS1_5radix10policy_hubIiNS0_8NullTypeEyE10Policy1000ELNS0_9SortOrderE0EiS6_yiiNS1_21identity_decomposer_tEEEvPT5_SC_PT3_PKSD_PT1_PKSH_PT2_PKSL_T4_iiT6__param_0];
	or.b32  	%r1434, %r1805, -2147483648;
	cvta.to.global.u64 	%rd64, %rd230;
	shl.b32 	%r1435, %r3, 8;
	add.s32 	%r1436, %r1435, %r1;
	mul.wide.s32 	%rd65, %r1436, 4;
	add.s64 	%rd66, %rd64, %rd65;
	st.volatile.global.u32 	[%rd66], %r1434;
	sub.s32 	%r1437, %r1805, %r1759;
	cvt.s64.s32 	%rd67, %r1437;
	add.s64 	%rd68, %rd238, %rd67;
	st.shared.u64 	[%r279], %rd68;
$L__BB65_161:
	ld.param.u32 	%r1711, [_ZN3cub18CUB_300001_SM_10006detail10radix_sort29DeviceRadixSortOnesweepKernelINS1_5radix10policy_hubIiNS0_8NullTypeEyE10Policy1000ELNS0_9SortOrderE0EiS6_yiiNS1_21identity_decomposer_tEEEvPT5_SC_PT3_PKSD_PT1_PKSH_PT2_PKSL_T4_iiT6__param_8];
	ld.param.u64 	%rd233, [_ZN3cub18CUB_300001_SM_10006detail10radix_sort29DeviceRadixSortOnesweepKernelINS1_5radix10policy_hubIiNS0_8NullTypeEyE10Policy1000ELNS0_9SortOrderE0EiS6_yiiNS1_21identity_decomposer_tEEEvPT5_SC_PT3_PKSD_PT1_PKSH_PT2_PKSL_T4_iiT6__param_2];
	setp.gt.u32 	%p117, %r1, 255;
	mad.lo.s32 	%r288, %r3, 7296, 7296;
	setp.lt.s32 	%p118, %r288, %r1711;
	setp.eq.s64 	%p119, %rd233, 0;
	or.pred  	%p120, %p119, %p118;
	or.pred  	%p121, %p117, %p120;
	@%p121 bra 	$L__BB65_163;
	ld.param.u64 	%rd234, [_ZN3cub18CUB_300001_SM_10006detail10radix_sort29DeviceRadixSortOnesweepKernelINS1_5radix10policy_hubIiNS0_8NullTypeEyE10Policy1000ELNS0_9SortOrderE0EiS6_yiiNS1_21identity_decomposer_tEEEvPT5_SC_PT3_PKSD_PT1_PKSH_PT2_PKSL_T4_iiT6__param_2];
	ld.shared.u64 	%rd69, [%r279];
	cvt.s64.s32 	%rd70, %r1759;
	cvt.s64.s32 	%rd71, %r163;
	add.s64 	%rd72, %rd71, %rd70;
	add.s64 	%rd73, %rd72, %rd69;
	cvta.to.global.u64 	%rd74, %rd234;
	shl.b64 	%rd75, %rd7, 3;
	add.s64 	%rd76, %rd74, %rd75;
	st.global.u64 	[%rd76], %rd73;
$L__BB65_163:
	ld.param.u32 	%r1712, [_ZN3cub18CUB_300001_SM_10006detail10radix_sort29DeviceRadixSortOnesweepKernelINS1_5radix10policy_hubIiNS0_8NullTypeEyE10Policy1000ELNS0_9SortOrderE0EiS6_yiiNS1_21identity_decomposer_tEEEvPT5_SC_PT3_PKSD_PT1_PKSH_PT2_PKSL_T4_iiT6__param_8];
	shl.b32 	%r1438, %r1, 2;
	add.s32 	%r289, %r551, %r1438;
	setp.gt.s32 	%p122, %r288, %r1712;
	bar.sync 	0;
	@%p122 bra 	$L__BB65_165;
	ld.shared.u32 	%r1440, [%r289];
	shr.u32 	%r1441, %r1440, %r293;
	and.b32  	%r1442, %r1441, %r82;
	shl.b32 	%r1443, %r1442, 3;
	add.s32 	%r1445, %r551, 29184;
	add.s32 	%r1446, %r1445, %r1443;
	ld.shared.u64 	%rd77, [%r1446];
	add.s64 	%rd78, %rd77, %rd7;
	xor.b32  	%r1447, %r1440, -2147483648;
	shl.b64 	%rd79, %rd78, 2;
	add.s64 	%rd80, %rd1, %rd79;
	st.global.u32 	[%rd80], %r1447;
	bar.warp.sync 	-1;
	ld.shared.u32 	%r1448, [%r289+1536];
	shr.u32 	%r1449, %r1448, %r293;
	and.b32  	%r1450, %r1449, %r82;
	shl.b32 	%r1451, %r1450, 3;
	add.s32 	%r1452, %r1445, %r1451;
	ld.shared.u64 	%rd81, [%r1452];
	add.s64 	%rd82, %rd81, %rd7;
	xor.b32  	%r1453, %r1448, -2147483648;
	shl.b64 	%rd83, %rd82, 2;
	add.s64 	%rd84, %rd1, %rd83;
	st.global.u32 	[%rd84+1536], %r1453;
	bar.warp.sync 	-1;
	ld.shared.u32 	%r1454, [%r289+3072];
	shr.u32 	%r1455, %r1454, %r293;
	and.b32  	%r1456, %r1455, %r82;
	shl.b32 	%r1457, %r1456, 3;
	add.s32 	%r1458, %r1445, %r1457;
	ld.shared.u64 	%rd85, [%r1458];
	add.s64 	%rd86, %rd85, %rd7;
	xor.b32  	%r1459, %r1454, -2147483648;
	shl.b64 	%rd87, %rd86, 2;
	add.s64 	%rd88, %rd1, %rd87;
	st.global.u32 	[%rd88+3072], %r1459;
	bar.warp.sync 	-1;
	ld.shared.u32 	%r1460, [%r289+4608];
	shr.u32 	%r1461, %r1460, %r293;
	and.b32  	%r1462, %r1461, %r82;
	shl.b32 	%r1463, %r1462, 3;
	add.s32 	%r1464, %r1445, %r1463;
	ld.shared.u64 	%rd89, [%r1464];
	add.s64 	%rd90, %rd89, %rd7;
	xor.b32  	%r1465, %r1460, -2147483648;
	shl.b64 	%rd91, %rd90, 2;
	add.s64 	%rd92, %rd1, %rd91;
	st.global.u32 	[%rd92+4608], %r1465;
	bar.warp.sync 	-1;
	ld.shared.u32 	%r1466, [%r289+6144];
	shr.u32 	%r1467, %r1466, %r293;
	and.b32  	%r1468, %r1467, %r82;
	shl.b32 	%r1469, %r1468, 3;
	add.s32 	%r1470, %r1445, %r1469;
	ld.shared.u64 	%rd93, [%r1470];
	add.s64 	%rd94, %rd93, %rd7;
	xor.b32  	%r1471, %r1466, -2147483648;
	shl.b64 	%rd95, %rd94, 2;
	add.s64 	%rd96, %rd1, %rd95;
	st.global.u32 	[%rd96+6144], %r1471;
	bar.warp.sync 	-1;
	ld.shared.u32 	%r1472, [%r289+7680];
	shr.u32 	%r1473, %r1472, %r293;
	and.b32  	%r1474, %r1473, %r82;
	shl.b32 	%r1475, %r1474, 3;
	add.s32 	%r1476, %r1445, %r1475;
	ld.shared.u64 	%rd97, [%r1476];
	add.s64 	%rd98, %rd97, %rd7;
	xor.b32  	%r1477, %r1472, -2147483648;
	shl.b64 	%rd99, %rd98, 2;
	add.s64 	%rd100, %rd1, %rd99;
	st.global.u32 	[%rd100+7680], %r1477;
	bar.warp.sync 	-1;
	ld.shared.u32 	%r1478, [%r289+9216];
	shr.u32 	%r1479, %r1478, %r293;
	and.b32  	%r1480, %r1479, %r82;
	shl.b32 	%r1481, %r1480, 3;
	add.s32 	%r1482, %r1445, %r1481;
	ld.shared.u64 	%rd101, [%r1482];
	add.s64 	%rd102, %rd101, %rd7;
	xor.b32  	%r1483, %r1478, -2147483648;
	shl.b64 	%rd103, %rd102, 2;
	add.s64 	%rd104, %rd1, %rd103;
	st.global.u32 	[%rd104+9216], %r1483;
	bar.warp.sync 	-1;
	ld.shared.u32 	%r1484, [%r289+10752];
	shr.u32 	%r1485, %r1484, %r293;
	and.b32  	%r1486, %r1485, %r82;
	shl.b32 	%r1487, %r1486, 3;
	add.s32 	%r1488, %r1445, %r1487;
	ld.shared.u64 	%rd105, [%r1488];
	add.s64 	%rd106, %rd105, %rd7;
	xor.b32  	%r1489, %r1484, -2147483648;
	shl.b64 	%rd107, %rd106, 2;
	add.s64 	%rd108, %rd1, %rd107;
	st.global.u32 	[%rd108+10752], %r1489;
	bar.warp.sync 	-1;
	ld.shared.u32 	%r1490, [%r289+12288];
	shr.u32 	%r1491, %r1490, %r293;
	and.b32  	%r1492, %r1491, %r82;
	shl.b32 	%r1493, %r1492, 3;
	add.s32 	%r1494, %r1445, %r1493;
	ld.shared.u64 	%rd109, [%r1494];
	add.s64 	%rd110, %rd109, %rd7;
	xor.b32  	%r1495, %r1490, -2147483648;
	shl.b64 	%rd111, %rd110, 2;
	add.s64 	%rd112, %rd1, %rd111;
	st.global.u32 	[%rd112+12288], %r1495;
	bar.warp.sync 	-1;
	ld.shared.u32 	%r1496, [%r289+13824];
	shr.u32 	%r1497, %r1496, %r293;
	and.b32  	%r1498, %r1497, %r82;
	shl.b32 	%r1499, %r1498, 3;
	add.s32 	%r1500, %r1445, %r1499;
	ld.shared.u64 	%rd113, [%r1500];
	add.s64 	%rd114, %rd113, %rd7;
	xor.b32  	%r1501, %r1496, -2147483648;
	shl.b64 	%rd115, %rd114, 2;
	add.s64 	%rd116, %rd1, %rd115;
	st.global.u32 	[%rd116+13824], %r1501;
	bar.warp.sync 	-1;
	ld.shared.u32 	%r1502, [%r289+15360];
	shr.u32 	%r1503, %r1502, %r293;
	and.b32  	%r1504, %r1503, %r82;
	shl.b32 	%r1505, %r1504, 3;
	add.s32 	%r1506, %r1445, %r1505;
	ld.shared.u64 	%rd117, [%r1506];
	add.s64 	%rd118, %rd117, %rd7;
	xor.b32  	%r1507, %r1502, -2147483648;
	shl.b64 	%rd119, %rd118, 2;
	add.s64 	%rd120, %rd1, %rd119;
	st.global.u32 	[%rd120+15360], %r1507;
	bar.warp.sync 	-1;
	ld.shared.u32 	%r1508, [%r289+16896];
	shr.u32 	%r1509, %r1508, %r293;
	and.b32  	%r1510, %r1509, %r82;
	shl.b32 	%r1511, %r1510, 3;
	add.s32 	%r1512, %r1445, %r1511;
	ld.shared.u64 	%rd121, [%r1512];
	add.s64 	%rd122, %rd121, %rd7;
	xor.b32  	%r1513, %r1508, -2147483648;
	shl.b64 	%rd123, %rd122, 2;
	add.s64 	%rd124, %rd1, %rd123;
	st.global.u32 	[%rd124+16896], %r1513;
	bar.warp.sync 	-1;
	ld.shared.u32 	%r1514, [%r289+18432];
	shr.u32 	%r1515, %r1514, %r293;
	and.b32  	%r1516, %r1515, %r82;
	shl.b32 	%r1517, %r1516, 3;
	add.s32 	%r1518, %r1445, %r1517;
	ld.shared.u64 	%rd125, [%r1518];
	add.s64 	%rd126, %rd125, %rd7;
	xor.b32  	%r1519, %r1514, -2147483648;
	shl.b64 	%rd127, %rd126, 2;
	add.s64 	%rd128, %rd1, %rd127;
	st.global.u32 	[%rd128+18432], %r1519;
	bar.warp.sync 	-1;
	ld.shared.u32 	%r1520, [%r289+19968];
	shr.u32 	%r1521, %r1520, %r293;
	and.b32  	%r1522, %r1521, %r82;
	shl.b32 	%r1523, %r1522, 3;
	add.s32 	%r1524, %r1445, %r1523;
	ld.shared.u64 	%rd129, [%r1524];
	add.s64 	%rd130, %rd129, %rd7;
	xor.b32  	%r1525, %r1520, -2147483648;
	shl.b64 	%rd131, %rd130, 2;
	add.s64 	%rd132, %rd1, %rd131;
	st.global.u32 	[%rd132+19968], %r1525;
	bar.warp.sync 	-1;
	ld.shared.u32 	%r1526, [%r289+21504];
	shr.u32 	%r1527, %r1526, %r293;
	and.b32  	%r1528, %r1527, %r82;
	shl.b32 	%r1529, %r1528, 3;
	add.s32 	%r1530, %r1445, %r1529;
	ld.shared.u64 	%rd133, [%r1530];
	add.s64 	%rd134, %rd133, %rd7;
	xor.b32  	%r1531, %r1526, -2147483648;
	shl.b64 	%rd135, %rd134, 2;
	add.s64 	%rd136, %rd1, %rd135;
	st.global.u32 	[%rd136+21504], %r1531;
	bar.warp.sync 	-1;
	ld.shared.u32 	%r1532, [%r289+23040];
	shr.u32 	%r1533, %r1532, %r293;
	and.b32  	%r1534, %r1533, %r82;
	shl.b32 	%r1535, %r1534, 3;
	add.s32 	%r1536, %r1445, %r1535;
	ld.shared.u64 	%rd137, [%r1536];
	add.s64 	%rd138, %rd137, %rd7;
	xor.b32  	%r1537, %r1532, -2147483648;
	shl.b64 	%rd139, %rd138, 2;
	add.s64 	%rd140, %rd1, %rd139;
	st.global.u32 	[%rd140+23040], %r1537;
	bar.warp.sync 	-1;
	ld.shared.u32 	%r1538, [%r289+24576];
	shr.u32 	%r1539, %r1538, %r293;
	and.b32  	%r1540, %r1539, %r82;
	shl.b32 	%r1541, %r1540, 3;
	add.s32 	%r1542, %r1445, %r1541;
	ld.shared.u64 	%rd141, [%r1542];
	add.s64 	%rd142, %rd141, %rd7;
	xor.b32  	%r1543, %r1538, -2147483648;
	shl.b64 	%rd143, %rd142, 2;
	add.s64 	%rd144, %rd1, %rd143;
	st.global.u32 	[%rd144+24576], %r1543;
	bar.warp.sync 	-1;
	ld.shared.u32 	%r1544, [%r289+26112];
	shr.u32 	%r1545, %r1544, %r293;
	and.b32  	%r1546, %r1545, %r82;
	shl.b32 	%r1547, %r1546, 3;
	add.s32 	%r1548, %r1445, %r1547;
	ld.shared.u64 	%rd145, [%r1548];
	add.s64 	%rd146, %rd145, %rd7;
	xor.b32  	%r1549, %r1544, -2147483648;
	shl.b64 	%rd147, %rd146, 2;
	add.s64 	%rd148, %rd1, %rd147;
	st.global.u32 	[%rd148+26112], %r1549;
	bar.warp.sync 	-1;
	ld.shared.u32 	%r1550, [%r289+27648];
	shr.u32 	%r1551, %r1550, %r293;
	and.b32  	%r1552, %r1551, %r82;
	shl.b32 	%r1553, %r1552, 3;
	add.s32 	%r1554, %r1445, %r1553;
	ld.shared.u64 	%rd149, [%r1554];
	add.s64 	%rd150, %rd149, %rd7;
	xor.b32  	%r1555, %r1550, -2147483648;
	shl.b64 	%rd151, %rd150, 2;
	add.s64 	%rd152, %rd1, %rd151;
	st.global.u32 	[%rd152+27648], %r1555;
	bar.warp.sync 	-1;
	bra.uni 	$L__BB65_204;
$L__BB65_165:
	ld.param.u32 	%r1713, [_ZN3cub18CUB_300001_SM_10006detail10radix_sort29DeviceRadixSortOnesweepKernelINS1_5radix10policy_hubIiNS0_8NullTypeEyE10Policy1000ELNS0_9SortOrderE0EiS6_yiiNS1_21identity_decomposer_tEEEvPT5_SC_PT3_PKSD_PT1_PKSH_PT2_PKSL_T4_iiT6__param_8];
	mad.lo.s32 	%r290, %r3, -7296, %r1713;
	setp.ge.s32 	%p123, %r1, %r290;
	@%p123 bra 	$L__BB65_167;
	ld.shared.u32 	%r1556, [%r289];
	shr.u32 	%r1557, %r1556, %r293;
	and.b32  	%r1558, %r1557, %r82;
	shl.b32 	%r1559, %r1558, 3;
	add.s32 	%r1561, %r551, %r1559;
	ld.shared.u64 	%rd153, [%r1561+29184];
	xor.b32  	%r1562, %r1556, -2147483648;
	add.s64 	%rd154, %rd153, %rd7;
	shl.b64 	%rd155, %rd154, 2;
	add.s64 	%rd156, %rd1, %rd155;
	st.global.u32 	[%rd156], %r1562;
$L__BB65_167:
	bar.warp.sync 	-1;
	add.s32 	%r1563, %r1, 384;
	setp.ge.s32 	%p124, %r1563, %r290;
	@%p124 bra 	$L__BB65_169;
	ld.shared.u32 	%r1564, [%r289+1536];
	shr.u32 	%r1565, %r1564, %r293;
	and.b32  	%r1566, %r1565, %r82;
	shl.b32 	%r1567, %r1566, 3;
	add.s32 	%r1569, %r551, %r1567;
	ld.shared.u64 	%rd157, [%r1569+29184];
	xor.b32  	%r1570, %r1564, -2147483648;
	add.s64 	%rd158, %rd157, %rd7;
	shl.b64 	%rd159, %rd158, 2;
	add.s64 	%rd160, %rd1, %rd159;
	st.global.u32 	[%rd160+1536], %r1570;
$L__BB65_169:
	bar.warp.sync 	-1;
	add.s32 	%r1571, %r1, 768;
	setp.ge.s32 	%p125, %r1571, %r290;
	@%p125 bra 	$L__BB65_171;
	ld.shared.u32 	%r1572, [%r289+3072];
	shr.u32 	%r1573, %r1572, %r293;
	and.b32  	%r1574, %r1573, %r82;
	shl.b32 	%r1575, %r1574, 3;
	add.s32 	%r1577, %r551, %r1575;
	ld.shared.u64 	%rd161, [%r1577+29184];
	xor.b32  	%r1578, %r1572, -2147483648;
	add.s64 	%rd162, %rd161, %rd7;
	shl.b64 	%rd163, %rd162, 2;
	add.s64 	%rd164, %rd1, %rd163;
	st.global.u32 	[%rd164+3072], %r1578;
$L__BB65_171:
	bar.warp.sync 	-1;
	add.s32 	%r1579, %r1, 1152;
	setp.ge.s32 	%p126, %r1579, %r290;
	@%p126 bra 	$L__BB65_173;
	ld.shared.u32 	%r1580, [%r289+4608];
	shr.u32 	%r1581, %r1580, %r293;
	and.b32  	%r1582, %r1581, %r82;
	shl.b32 	%r1583, %r1582, 3;
	add.s32 	%r1585, %r551, %r1583;
	ld.shared.u64 	%rd165, [%r1585+29184];
	xor.b32  	%r1586, %r1580, -2147483648;
	add.s64 	%rd166, %rd165, %rd7;
	shl.b64 	%rd167, %rd166, 2;
	add.s64 	%rd168, %rd1, %rd167;
	st.global.u32 	[%rd168+4608], %r1586;
$L__BB65_173:
	bar.warp.sync 	-1;
	add.s32 	%r1587, %r1, 1536;
	setp.ge.s32 	%p127, %r1587, %r290;
	@%p127 bra 	$L__BB65_175;
	ld.shared.u32 	%r1588, [%r289+6144];
	shr.u32 	%r1589, %r1588, %r293;
	and.b32  	%r1590, %r1589, %r82;
	shl.b32 	%r1591, %r1590, 3;
	add.s32 	%r1593, %r551, %r1591;
	ld.shared.u64 	%rd169, [%r1593+29184];
	xor.b32  	%r1594, %r1588, -2147483648;
	add.s64 	%rd170, %rd169, %rd7;
	shl.b64 	%rd171, %rd170, 2;
	add.s64 	%rd172, %rd1, %rd171;
	st.global.u32 	[%rd172+6144], %r1594;
$L__BB65_175:
	bar.warp.sync 	-1;
	add.s32 	%r1595, %r1, 1920;
	setp.ge.s32 	%p128, %r1595, %r290;
	@%p128 bra 	$L__BB65_177;
	ld.shared.u32 	%r1596, [%r289+7680];
	shr.u32 	%r1597, %r1596, %r293;
	and.b32  	%r1598, %r1597, %r82;
	shl.b32 	%r1599, %r1598, 3;
	add.s32 	%r1601, %r551, %r1599;
	ld.shared.u64 	%rd173, [%r1601+29184];
	xor.b32  	%r1602, %r1596, -2147483648;
	add.s64 	%rd174, %rd173, %rd7;
	shl.b64 	%rd175, %rd174, 2;
	add.s64 	%rd176, %rd1, %rd175;
	st.global.u32 	[%rd176+7680], %r1602;
$L__BB65_177:
	bar.warp.sync 	-1;
	add.s32 	%r1603, %r1, 2304;
	setp.ge.s32 	%p129, %r1603, %r290;
	@%p129 bra 	$L__BB65_179;
	ld.shared.u32 	%r1604, [%r289+9216];
	shr.u32 	%r1605, %r1604, %r293;
	and.b32  	%r1606, %r1605, %r82;
	shl.b32 	%r1607, %r1606, 3;
	add.s32 	%r1609, %r551, %r1607;
	ld.shared.u64 	%rd177, [%r1609+29184];
	xor.b32  	%r1610, %r1604, -2147483648;
	add.s64 	%rd178, %rd177, %rd7;
	shl.b64 	%rd179, %rd178, 2;
	add.s64 	%rd180, %rd1, %rd179;
	st.global.u32 	[%rd180+9216], %r1610;
$L__BB65_179:
	bar.warp.sync 	-1;
	add.s32 	%r1611, %r1, 2688;
	setp.ge.s32 	%p130, %r1611, %r290;
	@%p130 bra 	$L__BB65_181;
	ld.shared.u32 	%r1612, [%r289+10752];
	shr.u32 	%r1613, %r1612, %r293;
	and.b32  	%r1614, %r1613, %r82;
	shl.b32 	%r1615, %r1614, 3;
	add.s32 	%r1617, %r551, %r1615;
	ld.shared.u64 	%rd181, [%r1617+29184];
	xor.b32  	%r1618, %r1612, -2147483648;
	add.s64 	%rd182, %rd181, %rd7;
	shl.b64 	%rd183, %rd182, 2;
	add.s64 	%rd184, %rd1, %rd183;
	st.global.u32 	[%rd184+10752], %r1618;
$L__BB65_181:
	bar.warp.sync 	-1;
	or.b32  	%r1619, %r1, 3072;
	setp.ge.s32 	%p131, %r1619, %r290;
	@%p131 bra 	$L__BB65_183;
	ld.shared.u32 	%r1620, [%r289+12288];
	shr.u32 	%r1621, %r1620, %r293;
	and.b32  	%r1622, %r1621, %r82;
	shl.b32 	%r1623, %r1622, 3;
	add.s32 	%r1625, %r551, %r1623;
	ld.shared.u64 	%rd185, [%r1625+29184];
	xor.b32  	%r1626, %r1620, -2147483648;
	add.s64 	%rd186, %rd185, %rd7;
	shl.b64 	%rd187, %rd186, 2;
	add.s64 	%rd188, %rd1, %rd187;
	st.global.u32 	[%rd188+12288], %r1626;
$L__BB65_183:
	bar.warp.sync 	-1;
	add.s32 	%r1627, %r1, 3456;
	setp.ge.s32 	%p132, %r1627, %r290;
	@%p132 bra 	$L__BB65_185;
	ld.shared.u32 	%r1628, [%r289+13824];
	shr.u32 	%r1629, %r1628, %r293;
	and.b32  	%r1630, %r1629, %r82;
	shl.b32 	%r1631, %r1630, 3;
	add.s32 	%r1633, %r551, %r1631;
	ld.shared.u64 	%rd189, [%r1633+29184];
	xor.b32  	%r1634, %r1628, -2147483648;
	add.s64 	%rd190, %rd189, %rd7;
	shl.b64 	%rd191, %rd190, 2;
	add.s64 	%rd192, %rd1, %rd191;
	st.global.u32 	[%rd192+13824], %r1634;
$L__BB65_185:
	bar.warp.sync 	-1;
	add.s32 	%r1635, %r1, 3840;
	setp.ge.s32 	%p133, %r1635, %r290;
	@%p133 bra 	$L__BB65_187;
	ld.shared.u32 	%r1636, [%r289+15360];
	shr.u32 	%r1637, %r1636, %r293;
	and.b32  	%r1638, %r1637, %r82;
	shl.b32 	%r1639, %r1638, 3;
	add.s32 	%r1641, %r551, %r1639;
	ld.shared.u64 	%rd193, [%r1641+29184];
	xor.b32  	%r1642, %r1636, -2147483648;
	add.s64 	%rd194, %rd193, %rd7;
	shl.b64 	%rd195, %rd194, 2;
	add.s64 	%rd196, %rd1, %rd195;
	st.global.u32 	[%rd196+15360], %r1642;
$L__BB65_187:
	bar.warp.sync 	-1;
	add.s32 	%r1643, %r1, 4224;
	setp.ge.s32 	%p134, %r1643, %r290;
	@%p134 bra 	$L__BB65_189;
	ld.shared.u32 	%r1644, [%r289+16896];
	shr.u32 	%r1645, %r1644, %r293;
	and.b32  	%r1646, %r1645, %r82;
	shl.b32 	%r1647, %r1646, 3;
	add.s32 	%r1649, %r551, %r1647;
	ld.shared.u64 	%rd197, [%r1649+29184];
	xor.b32  	%r1650, %r1644, -2147483648;
	add.s64 	%rd198, %rd197, %rd7;
	shl.b64 	%rd199, %rd198, 2;
	add.s64 	%rd200, %rd1, %rd199;
	st.global.u32 	[%rd200+16896], %r1650;
$L__BB65_189:
	bar.warp.sync 	-1;
	add.s32 	%r1651, %r1, 4608;
	setp.ge.s32 	%p135, %r1651, %r290;
	@%p135 bra 	$L__BB65_191;
	ld.shared.u32 	%r1652, [%r289+18432];
	shr.u32 	%r1653, %r1652, %r293;
	and.b32  	%r1654, %r1653, %r82;
	shl.b32 	%r1655, %r1654, 3;
	add.s32 	%r1657, %r551, %r1655;
	ld.shared.u64 	%rd201, [%r1657+29184];
	xor.b32  	%r1658, %r1652, -2147483648;
	add.s64 	%rd202, %rd201, %rd7;
	shl.b64 	%rd203, %rd202, 2;
	add.s64 	%rd204, %rd1, %rd203;
	st.global.u32 	[%rd204+18432], %r1658;
$L__BB65_191:
	bar.warp.sync 	-1;
	add.s32 	%r1659, %r1, 4992;
	setp.ge.s32 	%p136, %r1659, %r290;
	@%p136 bra 	$L__BB65_193;
	ld.shared.u32 	%r1660, [%r289+19968];
	shr.u32 	%r1661, %r1660, %r293;
	and.b32  	%r1662, %r1661, %r82;
	shl.b32 	%r1663, %r1662, 3;
	add.s32 	%r1665, %r551, %r1663;
	ld.shared.u64 	%rd205, [%r1665+29184];
	xor.b32  	%r1666, %r1660, -2147483648;
	add.s64 	%rd206, %rd205, %rd7;
	shl.b64 	%rd207, %rd206, 2;
	add.s64 	%rd208, %rd1, %rd207;
	st.global.u32 	[%rd208+19968], %r1666;
$L__BB65_193:
	bar.warp.sync 	-1;
	add.s32 	%r1667, %r1, 5376;
	setp.ge.s32 	%p137, %r1667, %r290;
	@%p137 bra 	$L__BB65_195;
	ld.shared.u32 	%r1668, [%r289+21504];
	shr.u32 	%r1669, %r1668, %r293;
	and.b32  	%r1670, %r1669, %r82;
	shl.b32 	%r1671, %r1670, 3;
	add.s32 	%r1673, %r551, %r1671;
	ld.shared.u64 	%rd209, [%r1673+29184];
	xor.b32  	%r1674, %r1668, -2147483648;
	add.s64 	%rd210, %rd209, %rd7;
	shl.b64 	%rd211, %rd210, 2;
	add.s64 	%rd212, %rd1, %rd211;
	st.global.u32 	[%rd212+21504], %r1674;
$L__BB65_195:
	bar.warp.sync 	-1;
	add.s32 	%r1675, %r1, 5760;
	setp.ge.s32 	%p138, %r1675, %r290;
	@%p138 bra 	$L__BB65_197;
	ld.shared.u32 	%r1676, [%r289+23040];
	shr.u32 	%r1677, %r1676, %r293;
	and.b32  	%r1678, %r1677, %r82;
	shl.b32 	%r1679, %r1678, 3;
	add.s32 	%r1681, %r551, %r1679;
	ld.shared.u64 	%rd213, [%r1681+29184];
	xor.b32  	%r1682, %r1676, -2147483648;
	add.s64 	%rd214, %rd213, %rd7;
	shl.b64 	%rd215, %rd214, 2;
	add.s64 	%rd216, %rd1, %rd215;
	st.global.u32 	[%rd216+23040], %r1682;
$L__BB65_197:
	bar.warp.sync 	-1;
	or.b32  	%r1683, %r1, 6144;
	setp.ge.s32 	%p139, %r1683, %r290;
	@%p139 bra 	$L__BB65_199;
	ld.shared.u32 	%r1684, [%r289+24576];
	shr.u32 	%r1685, %r1684, %r293;
	and.b32  	%r1686, %r1685, %r82;
	shl.b32 	%r1687, %r1686, 3;
	add.s32 	%r1689, %r551, %r1687;
	ld.shared.u64 	%rd217, [%r1689+29184];
	xor.b32  	%r1690, %r1684, -2147483648;
	add.s64 	%rd218, %rd217, %rd7;
	shl.b64 	%rd219, %rd218, 2;
	add.s64 	%rd220, %rd1, %rd219;
	st.global.u32 	[%rd220+24576], %r1690;
$L__BB65_199:
	bar.warp.sync 	-1;
	add.s32 	%r1691, %r1, 6528;
	setp.ge.s32 	%p140, %r1691, %r290;
	@%p140 bra 	$L__BB65_201;
	ld.shared.u32 	%r1692, [%r289+26112];
	shr.u32 	%r1693, %r1692, %r293;
	and.b32  	%r1694, %r1693, %r82;
	shl.b32 	%r1695, %r1694, 3;
	add.s32 	%r1697, %r551, %r1695;
	ld.shared.u64 	%rd221, [%r1697+29184];
	xor.b32  	%r1698, %r1692, -2147483648;
	add.s64 	%rd222, %rd221, %rd7;
	shl.b64 	%rd223, %rd222, 2;
	add.s64 	%rd224, %rd1, %rd223;
	st.global.u32 	[%rd224+26112], %r1698;
$L__BB65_201:
	bar.warp.sync 	-1;
	add.s32 	%r1699, %r1, 6912;
	ld.shared.u32 	%r291, [%r289+27648];
	shr.u32 	%r1700, %r291, %r293;
	and.b32  	%r1701, %r1700, %r82;
	shl.b32 	%r1702, %r1701, 3;
	add.s32 	%r1704, %r551, %r1702;
	ld.shared.u64 	%rd225, [%r1704+29184];
	add.s64 	%rd19, %rd225, %rd7;
	setp.ge.s32 	%p141, %r1699, %r290;
	@%p141 bra 	$L__BB65_203;
	xor.b32  	%r1705, %r291, -2147483648;
	shl.b64 	%rd226, %rd19, 2;
	add.s64 	%rd227, %rd1, %rd226;
	st.global.u32 	[%rd227+27648], %r1705;
$L__BB65_203:
	bar.warp.sync 	-1;
$L__BB65_204:
	ret;

}
	// .globl	_ZN3cub18CUB_300001_SM_10006detail10radix_sort31DeviceRadixSortSingleTileKernelINS1_5radix10policy_hubIifyE10Policy1000ELNS0_9SortOrderE0EifyNS1_21identity_decomposer_tEEEvPKT1_PSA_PKT2_PSE_T3_iiT4_
.visible .entry _ZN3cub18CUB_300001_SM_10006detail10radix_sort31DeviceRadixSortSingleTileKernelINS1_5radix10policy_hubIifyE10Policy1000ELNS0_9SortOrderE0EifyNS1_21identity_decomposer_tEEEvPKT1_PSA_PKT2_PSE_T3_iiT4_(
	.param .u64 .ptr .align 1 _ZN3cub18CUB_300001_SM_10006detail10radix_sort31DeviceRadixSortSingleTileKernelINS1_5radix10policy_hubIifyE10Policy1000ELNS0_9SortOrderE0EifyNS1_21identity_decomposer_tEEEvPKT1_PSA_PKT2_PSE_T3_iiT4__param_0,
	.param .u64 .ptr .align 1 _ZN3cub18CUB_300001_SM_10006detail10radix_sort31DeviceRadixSortSingleTileKernelINS1_5radix10policy_hubIifyE10Policy1000ELNS0_9SortOrderE0EifyNS1_21identity_decomposer_tEEEvPKT1_PSA_PKT2_PSE_T3_iiT4__param_1,
	.param .u64 .ptr .align 1 _ZN3cub18CUB_300001_SM_10006detail10radix_sort31DeviceRadixSortSingleTileKernelINS1_5radix10policy_hubIifyE10Policy1000ELNS0_9SortOrderE0EifyNS1_21identity_decomposer_tEEEvPKT1_PSA_PKT2_PSE_T3_iiT4__param_2,
	.param .u64 .ptr .align 1 _ZN3cub18CUB_300001_SM_10006detail10radix_sort31DeviceRadixSortSingleTileKernelINS1_5radix10policy_hubIifyE10Policy1000ELNS0_9SortOrderE0EifyNS1_21identity_decomposer_tEEEvPKT1_PSA_PKT2_PSE_T3_iiT4__param_3,
	.param .u64 _ZN3cub18CUB_300001_SM_10006detail10radix_sort31DeviceRadixSortSingleTileKernelINS1_5radix10policy_hubIifyE10Policy1000ELNS0_9SortOrderE0EifyNS1_21identity_decomposer_tEEEvPKT1_PSA_PKT2_PSE_T3_iiT4__param_4,
	.param .u32 _ZN3cub18CUB_300001_SM_10006detail10radix_sort31DeviceRadixSortSingleTileKernelINS1_5radix10policy_hubIifyE10Policy1000ELNS0_9SortOrderE0EifyNS1_21identity_decomposer_tEEEvPKT1_PSA_PKT2_PSE_T3_iiT4__param_5,
	.param .u32 _ZN3cub18CUB_300001_SM_10006detail10radix_sort31DeviceRadixSortSingleTileKernelINS1_5radix10policy_hubIifyE10Policy1000ELNS0_9SortOrderE0EifyNS1_21identity_decomposer_tEEEvPKT1_PSA_PKT2_PSE_T3_iiT4__param_6,
	.param .align 1 .b8 _ZN3cub18CUB_300001_SM_10006detail10radix_sort31DeviceRadixSortSingleTileKernelINS1_5radix10policy_hubIifyE10Policy1000ELNS0_9SortOrderE0EifyNS1_21identity_decomposer_tEEEvPKT1_PSA_PKT2_PSE_T3_iiT4__param_7[1]
)
.maxntid 256
.minnctapersm 1
{
	.reg .pred 	%p<73>;
	.reg .b16 	%rs<39>;
	.reg .b32 	%r<748>;
	.reg .b32 	%f<153>;
	.reg .b64 	%rd<37>;
	// demoted variable
	.shared .align 16 .b8 _ZZN3cub18CUB_300001_SM_10006detail10radix_sort31DeviceRadixSortSingleTileKernelINS1_5radix10policy_hubIifyE10Policy1000ELNS0_9SortOrderE0EifyNS1_21identity_decomposer_tEEEvPKT1_PSA_PKT2_PSE_T3_iiT4_E12temp_storage[33856];
	ld.param.u64 	%rd10, [_ZN3cub18CUB_300001_SM_10006detail10radix_sort31DeviceRadixSortSingleTileKernelINS1_5radix10policy_hubIifyE10Policy1000ELNS0_9SortOrderE0EifyNS1_21identity_decomposer_tEEEvPKT1_PSA_PKT2_PSE_T3_iiT4__param_0];
	ld.param.u64 	%rd6, [_ZN3cub18CUB_300001_SM_10006detail10radix_sort31DeviceRadixSortSingleTileKernelINS1_5radix10policy_hubIifyE10Policy1000ELNS0_9SortOrderE0EifyNS1_21identity_decomposer_tEEEvPKT1_PSA_PKT2_PSE_T3_iiT4__param_1];
	ld.param.u64 	%rd7, [_ZN3cub18CUB_300001_SM_10006detail10radix_sort31DeviceRadixSortSingleTileKernelINS1_5radix10policy_hubIifyE10Policy1000ELNS0_9SortOrderE0EifyNS1_21identity_decomposer_tEEEvPKT1_PSA_PKT2_PSE_T3_iiT4__param_2];
	ld.param.u64 	%rd8, [_ZN3cub18CUB_300001_SM_10006detail10radix_sort31DeviceRadixSortSingleTileKernelINS1_5radix10policy_hubIifyE10Policy1000ELNS0_9SortOrderE0EifyNS1_21identity_decomposer_tEEEvPKT1_PSA_PKT2_PSE_T3_iiT4__param_3];
	ld.param.u64 	%rd9, [_ZN3cub18CUB_300001_SM_10006detail10radix_sort31DeviceRadixSortSingleTileKernelINS1_5radix10policy_hubIifyE10Policy1000ELNS0_9SortOrderE0EifyNS1_21identity_decomposer_tEEEvPKT1_PSA_PKT2_PSE_T3_iiT4__param_4];
	ld.param.u32 	%r209, [_ZN3cub18CUB_300001_SM_10006detail10radix_sort31DeviceRadixSortSingleTileKernelINS1_5radix10policy_hubIifyE10Policy1000ELNS0_9SortOrderE0EifyNS1_21identity_decomposer_tEEEvPKT1_PSA_PKT2_PSE_T3_iiT4__param_5];
	ld.param.u32 	%r210, [_ZN3cub18CUB_300001_SM_10006detail10radix_sort31DeviceRadixSortSingleTileKernelINS1_5radix10policy_hubIifyE10Policy1000ELNS0_9SortOrderE0EifyNS1_21identity_decomposer_tEEEvPKT1_PSA_PKT2_PSE_T3_iiT4__param_6];
	cvta.to.global.u64 	%rd11, %rd10;
	cvt.u32.u64 	%r1, %rd9;
	mov.u32 	%r2, %tid.x;
	mul.lo.s32 	%r3, %r2, 19;
	setp.ge.s32 	%p1, %r3, %r1;
	mul.wide.u32 	%rd12, %r3, 4;
	add.s64 	%rd1, %rd11, %rd12;
	mov.b32 	%r745, -1;
	@%p1 bra 	$L__BB66_2;
	ld.global.u32 	%r212, [%rd1];
	xor.b32  	%r745, %r212, -2147483648;
$L__BB66_2:
	add.s32 	%r6, %r3, 1;
	setp.ge.s32 	%p2, %r6, %r1;
	mov.b32 	%r744, -1;
	@%p2 bra 	$L__BB66_4;
	ld.global.u32 	%r214, [%rd1+4];
	xor.b32  	%r744, %r214, -2147483648;
$L__BB66_4:
	add.s32 	%r9, %r3, 2;
	setp.ge.s32 	%p3, %r9, %r1;
	mov.b32 	%r743, -1;
	@%p3 bra 	$L__BB66_6;
	ld.global.u32 	%r216, [%rd1+8];
	xor.b32  	%r743, %r216, -2147483648;
$L__BB66_6:
	add.s32 	%r12, %r3, 3;
	setp.ge.s32 	%p4, %r12, %r1;
	mov.b32 	%r742, -1;
	@%p4 bra 	$L__BB66_8;
	ld.global.u32 	%r218, [%rd1+12];
	xor.b32  	%r742, %r218, -2147483648;
$L__BB66_8:
	add.s32 	%r15, %r3, 4;
	setp.ge.s32 	%p5, %r15, %r1;
	mov.b32 	%r741, -1;
	@%p5 bra 	$L__BB66_10;
	ld.global.u32 	%r220, [%rd1+16];
	xor.b32  	%r741, %r220, -2147483648;
$L__BB66_10:
	add.s32 	%r18, %r3, 5;
	setp.ge.s32 	%p6, %r18, %r1;
	mov.b32 	%r740, -1;
	@%p6 bra 	$L__BB66_12;
	ld.global.u32 	%r222, [%rd1+20];
	xor.b32  	%r740, %r222, -2147483648;
$L__BB66_12:
	add.s32 	%r21, %r3, 6;
	setp.ge.s32 	%p7, %r21, %r1;
	mov.b32 	%r739, -1;
	@%p7 bra 	$L__BB66_14;
	ld.global.u32 	%r224, [%rd1+24];
	xor.b32  	%r739, %r224, -2147483648;
$L__BB66_14:
	add.s32 	%r24, %r3, 7;
	setp.ge.s32 	%p8, %r24, %r1;
	mov.b32 	%r738, -1;
	@%p8 bra 	$L__BB66_16;
	ld.global.u32 	%r226, [%rd1+28];
	xor.b32  	%r738, %r226, -2147483648;
$L__BB66_16:
	add.s32 	%r27, %r3, 8;
	setp.ge.s32 	%p9, %r27, %r1;
	mov.b32 	%r737, -1;
	@%p9 bra 	$L__BB66_18;
	ld.global.u32 	%r228, [%rd1+32];
	xor.b32  	%r737, %r228, -2147483648;
$L__BB66_18:
	add.s32 	%r30, %r3, 9;
	setp.ge.s32 	%p10, %r30, %r1;
	mov.b32 	%r736, -1;
	@%p10 bra 	$L__BB66_20;
	ld.global.u32 	%r230, [%rd1+36];
	xor.b32  	%r736, %r230, -2147483648;
$L__BB66_20:
	add.s32 	%r33, %r3, 10;
	setp.ge.s32 	%p11, %r33, %r1;
	mov.b32 	%r735, -1;
	@%p11 bra 	$L__BB66_22;
	ld.global.u32 	%r232, [%rd1+40];
	xor.b32  	%r735, %r232, -2147483648;
$L__BB66_22:
	add.s32 	%r36, %r3, 11;
	setp.ge.s32 	%p12, %r36, %r1;
	mov.b32 	%r734, -1;
	@%p12 bra 	$L__BB66_24;
	ld.global.u32 	%r234, [%rd1+44];
	xor.b32  	%r734, %r234, -2147483648;
$L__BB66_24:
	add.s32 	%r39, %r3, 12;
	setp.ge.s32 	%p13, %r39, %r1;
	mov.b32 	%r733, -1;
	@%p13 bra 	$L__BB66_26;
	ld.global.u32 	%r236, [%rd1+48];
	xor.b32  	%r733, %r236, -2147483648;
$L__BB66_26:
	add.s32 	%r42, %r3, 13;
	setp.ge.s32 	%p14, %r42, %r1;
	mov.b32 	%r732, -1;
	@%p14 bra 	$L__BB66_28;
	ld.global.u32 	%r238, [%rd1+52];
	xor.b32  	%r732, %r238, -2147483648;
$L__BB66_28:
	add.s32 	%r45, %r3, 14;
	setp.ge.s32 	%p15, %r45, %r1;
	mov.b32 	%r731, -1;
	@%p15 bra 	$L__BB66_30;
	ld.global.u32 	%r240, [%rd1+56];
	xor.b32  	%r731, %r240, -2147483648;
$L__BB66_30:
	add.s32 	%r48, %r3, 15;
	setp.ge.s32 	%p16, %r48, %r1;
	mov.b32 	%r730, -1;
	@%p16 bra 	$L__BB66_32;
	ld.global.u32 	%r242, [%rd1+60];
	xor.b32  	%r730, %r242, -2147483648;
$L__BB66_32:
	add.s32 	%r51, %r3, 16;
	setp.ge.s32 	%p17, %r51, %r1;
	mov.b32 	%r729, -1;
	@%p17 bra 	$L__BB66_34;
	ld.global.u32 	%r244, [%rd1+64];
	xor.b32  	%r729, %r244, -2147483648;
$L__BB66_34:
	add.s32 	%r54, %r3, 17;
	setp.ge.s32 	%p18, %r54, %r1;
	mov.b32 	%r728, -1;
	@%p18 bra 	$L__BB66_36;
	ld.global.u32 	%r246, [%rd1+68];
	xor.b32  	%r728, %r246, -2147483648;
$L__BB66_36:
	add.s32 	%r57, %r3, 18;
	setp.ge.s32 	%p19, %r57, %r1;
	mov.b32 	%r727, -1;
	@%p19 bra 	$L__BB66_38;
	ld.global.u32 	%r248, [%rd1+72];
	xor.b32  	%r727, %r248, -2147483648;
$L__BB66_38:
	bar.sync 	0;
	mov.b64 	{%r249, %r250}, %rd9;
	shfl.sync.idx.b32	%r60|%p20, %r249, 0, 31, -1;
	shfl.sync.idx.b32	%r251|%p21, %r250, 0, 31, -1;
	mov.b64 	%rd2, {%r60, %r251};
	setp.ge.s32 	%p22, %r3, %r60;
	cvta.to.global.u64 	%rd13, %rd7;
	add.s64 	%rd3, %rd13, %rd12;
	@%p22 bra 	$L__BB66_40;
	ld.global.f32 	%f152, [%rd3];
$L__BB66_40:
	setp.ge.s32 	%p23, %r6, %r60;
	@%p23 bra 	$L__BB66_42;
	ld.global.f32 	%f151, [%rd3+4];
$L__BB66_42:
	setp.ge.s32 	%p24, %r9, %r60;
	@%p24 bra 	$L__BB66_44;
	ld.global.f32 	%f150, [%rd3+8];
$L__BB66_44:
	setp.ge.s32 	%p25, %r12, %r60;
	@%p25 bra 	$L__BB66_46;
	ld.global.f32 	%f149, [%rd3+12];
$L__BB66_46:
	setp.ge.s32 	%p26, %r15, %r60;
	@%p26 bra 	$L__BB66_48;
	ld.global.f32 	%f148, [%rd3+16];
$L__BB66_48:
	setp.ge.s32 	%p27, %r18, %r60;
	@%p27 bra 	$L__BB66_50;
	ld.global.f32 	%f147, [%rd3+20];
$L__BB66_50:
	setp.ge.s32 	%p28, %r21, %r60;
	@%p28 bra 	$L__BB66_52;
	ld.global.f32 	%f146, [%rd3+24];
$L__BB66_52:
	setp.ge.s32 	%p29, %r24, %r60;
	@%p29 bra 	$L__BB66_54;
	ld.global.f32 	%f145, [%rd3+28];
$L__BB66_54:
	setp.ge.s32 	%p30, %r27, %r60;
	@%p30 bra 	$L__BB66_56;
	ld.global.f32 	%f144, [%rd3+32];
$L__BB66_56:
	setp.ge.s32 	%p31, %r30, %r60;
	@%p31 bra 	$L__BB66_58;
	ld.global.f32 	%f143, [%rd3+36];
$L__BB66_58:
	setp.ge.s32 	%p32, %r33, %r60;
	@%p32 bra 	$L__BB66_60;
	ld.global.f32 	%f142, [%rd3+40];
$L__BB66_60:
	setp.ge.s32 	%p33, %r36, %r60;
	@%p33 bra 	$L__BB66_62;
	ld.global.f32 	%f141, [%rd3+44];
$L__BB66_62:
	setp.ge.s32 	%p34, %r39, %r60;
	@%p34 bra 	$L__BB66_64;
	ld.global.f32 	%f140, [%rd3+48];
$L__BB66_64:
	setp.ge.s32 	%p35, %r42, %r60;
	@%p35 bra 	$L__BB66_66;
	ld.global.f32 	%f139, [%rd3+52];
$L__BB66_66:
	setp.ge.s32 	%p36, %r45, %r60;
	@%p36 bra 	$L__BB66_68;
	ld.global.f32 	%f138, [%rd3+56];
$L__BB66_68:
	setp.ge.s32 	%p37, %r48, %r60;
	@%p37 bra 	$L__BB66_70;
	ld.global.f32 	%f137, [%rd3+60];
$L__BB66_70:
	setp.ge.s32 	%p38, %r51, %r60;
	@%p38 bra 	$L__BB66_72;
	ld.global.f32 	%f136, [%rd3+64];
$L__BB66_72:
	setp.ge.s32 	%p39, %r54, %r60;
	@%p39 bra 	$L__BB66_74;
	ld.global.f32 	%f135, [%rd3+68];
$L__BB66_74:
	setp.ge.s32 	%p40, %r57, %r60;
	@%p40 bra 	$L__BB66_76;
	ld.global.f32 	%f134, [%rd3+72];
$L__BB66_76:
	bar.sync 	0;
	shr.u32 	%r61, %r2, 5;
	shl.b32 	%r253, %r2, 2;
	mov.u32 	%r254, _ZZN3cub18CUB_300001_SM_10006detail10radix_sort31DeviceRadixSortSingleTileKernelINS1_5radix10policy_hubIifyE10Policy1000ELNS0_9SortOrderE0EifyNS1_21identity_decomposer_tEEEvPKT1_PSA_PKT2_PSE_T3_iiT4_E12temp_storage;
	add.s32 	%r62, %r254, %r253;
	shl.b32 	%r255, %r2, 7;
	add.s32 	%r63, %r62, %r255;
	shl.b32 	%r256, %r61, 2;
	add.s32 	%r257, %r254, %r256;
	add.s32 	%r64, %r257, 33792;
	mad.lo.s32 	%r65, %r2, -56, %r63;
	add.s32 	%r726, %r209, 6;
	sub.s32 	%r725, %r210, %r209;
$L__BB66_77:
	add.s32 	%r317, %r726, -6;
	min.s32 	%r260, %r725, 6;
	mov.b32 	%r346, 0;
	st.shared.u32 	[%r62], %r346;
	st.shared.u32 	[%r62+1024], %r346;
	st.shared.u32 	[%r62+2048], %r346;
	st.shared.u32 	[%r62+3072], %r346;
	st.shared.u32 	[%r62+4096], %r346;
	st.shared.u32 	[%r62+5120], %r346;
	st.shared.u32 	[%r62+6144], %r346;
	st.shared.u32 	[%r62+7168], %r346;
	st.shared.u32 	[%r62+8192], %r346;
	st.shared.u32 	[%r62+9216], %r346;
	st.shared.u32 	[%r62+10240], %r346;
	st.shared.u32 	[%r62+11264], %r346;
	st.shared.u32 	[%r62+12288], %r346;
	st.shared.u32 	[%r62+13312], %r346;
	st.shared.u32 	[%r62+14336], %r346;
	st.shared.u32 	[%r62+15360], %r346;
	st.shared.u32 	[%r62+16384], %r346;
	st.shared.u32 	[%r62+17408], %r346;
	st.shared.u32 	[%r62+18432], %r346;
	st.shared.u32 	[%r62+19456], %r346;
	st.shared.u32 	[%r62+20480], %r346;
	st.shared.u32 	[%r62+21504], %r346;
	st.shared.u32 	[%r62+22528], %r346;
	st.shared.u32 	[%r62+23552], %r346;
	st.shared.u32 	[%r62+24576], %r346;
	st.shared.u32 	[%r62+25600], %r346;
	st.shared.u32 	[%r62+26624], %r346;
	st.shared.u32 	[%r62+27648], %r346;
	st.shared.u32 	[%r62+28672], %r346;
	st.shared.u32 	[%r62+29696], %r346;
	st.shared.u32 	[%r62+30720], %r346;
	st.shared.u32 	[%r62+31744], %r346;
	st.shared.u32 	[%r62+32768], %r346;
	// begin inline asm
	bmsk.clamp.b32 %r258, %r346, %r260;
	// end inline asm
	// begin inline asm
	shr.b32 %r261, %r745, %r317;
	// end inline asm
	and.b32  	%r349, %r258, %r261;
	shl.b32 	%r350, %r349, 10;
	and.b32  	%r351, %r350, 31744;
	add.s32 	%r352, %r62, %r351;
	shr.u32 	%r353, %r349, 4;
	and.b32  	%r354, %r353, 268435454;
	add.s32 	%r90, %r352, %r354;
	ld.shared.u16 	%rs1, [%r90];
	add.s16 	%rs20, %rs1, 1;
	st.shared.u16 	[%r90], %rs20;
	// begin inline asm
	shr.b32 %r264, %r744, %r317;
	// end inline asm
	and.b32  	%r355, %r258, %r264;
	shl.b32 	%r356, %r355, 10;
	and.b32  	%r357, %r356, 31744;
	add.s32 	%r358, %r62, %r357;
	shr.u32 	%r359, %r355, 4;
	and.b32  	%r360, %r359, 268435454;
	add.s32 	%r91, %r358, %r360;
	ld.shared.u16 	%rs2, [%r91];
	add.s16 	%rs21, %rs2, 1;
	st.shared.u16 	[%r91], %rs21;
	// begin inline asm
	shr.b32 %r267, %r743, %r317;
	// end inline asm
	and.b32  	%r361, %r258, %r267;
	shl.b32 	%r362, %r361, 10;
	and.b32  	%r363, %r362, 31744;
	add.s32 	%r364, %r62, %r363;
	shr.u32 	%r365, %r361, 4;
	and.b32  	%r366, %r365, 268435454;
	add.s32 	%r92, %r364, %r366;
	ld.shared.u16 	%rs3, [%r92];
	add.s16 	%rs22, %rs3, 1;
	st.shared.u16 	[%r92], %rs22;
	// begin inline asm
	shr.b32 %r270, %r742, %r317;
	// end inline asm
	and.b32  	%r367, %r258, %r270;
	shl.b32 	%r368, %r367, 10;
	and.b32  	%r369, %r368, 31744;
	add.s32 	%r370, %r62, %r369;
	shr.u32 	%r371, %r367, 4;
	and.b32  	%r372, %r371, 268435454;
	add.s32 	%r93, %r370, %r372;
	ld.shared.u16 	%rs4, [%r93];
	add.s16 	%rs23, %rs4, 1;
	st.shared.u16 	[%r93], %rs23;
	// begin inline asm
	shr.b32 %r273, %r741, %r317;
	// end inline asm
	and.b32  	%r373, %r258, %r273;
	shl.b32 	%r374, %r373, 10;
	and.b32  	%r375, %r374, 31744;
	add.s32 	%r376, %r62, %r375;
	shr.u32 	%r377, %r373, 4;
	and.b32  	%r378, %r377, 268435454;
	add.s32 	%r94, %r376, %r378;
	ld.shared.u16 	%rs5, [%r94];
	add.s16 	%rs24, %rs5, 1;
	st.shared.u16 	[%r94], %rs24;
	// begin inline asm
	shr.b32 %r276, %r740, %r317;
	// end inline asm
	and.b32  	%r379, %r258, %r276;
	shl.b32 	%r380, %r379, 10;
	and.b32  	%r381, %r380, 31744;
	add.s32 	%r382, %r62, %r381;
	shr.u32 	%r383, %r379, 4;
	and.b32  	%r384, %r383, 268435454;
	add.s32 	%r95, %r382, %r384;
	ld.shared.u16 	%rs6, [%r95];
	add.s16 	%rs25, %rs6, 1;
	st.shared.u16 	[%r95], %rs25;
	// begin inline asm
	shr.b32 %r279, %r739, %r317;
	// end inline asm
	and.b32  	%r385, %r258, %r279;
	shl.b32 	%r386, %r385, 10;
	and.b32  	%r387, %r386, 31744;
	add.s32 	%r388, %r62, %r387;
	shr.u32 	%r389, %r385, 4;
	and.b32  	%r390, %r389, 268435454;
	add.s32 	%r96, %r388, %r390;
	ld.shared.u16 	%rs7, [%r96];
	add.s16 	%rs26, %rs7, 1;
	st.shared.u16 	[%r96], %rs26;
	// begin inline asm
	shr.b32 %r282, %r738, %r317;
	// end inline asm
	and.b32  	%r391, %r258, %r282;
	shl.b32 	%r392, %r391, 10;
	and.b32  	%r393, %r392, 31744;
	add.s32 	%r394, %r62, %r393;
	shr.u32 	%r395, %r391, 4;
	and.b32  	%r396, %r395, 268435454;
	add.s32 	%r97, %r394, %r396;
	ld.shared.u16 	%rs8, [%r97];
	add.s16 	%rs27, %rs8, 1;
	st.shared.u16 	[%r97], %rs27;
	// begin inline asm
	shr.b32 %r285, %r737, %r317;
	// end inline asm
	and.b32  	%r397, %r258, %r285;
	shl.b32 	%r398, %r397, 10;
	and.b32  	%r399, %r398, 31744;
	add.s32 	%r400, %r62, %r399;
	shr.u32 	%r401, %r397, 4;
	and.b32  	%r402, %r401, 268435454;
	add.s32 	%r98, %r400, %r402;
	ld.shared.u16 	%rs9, [%r98];
	add.s16 	%rs28, %rs9, 1;
	st.shared.u16 	[%r98], %rs28;
	// begin inline asm
	shr.b32 %r288, %r736, %r317;
	// end inline asm
	and.b32  	%r403, %r258, %r288;
	shl.b32 	%r404, %r403, 10;
	and.b32  	%r405, %r404, 31744;
	add.s32 	%r406, %r62, %r405;
	shr.u32 	%r407, %r403, 4;
	and.b32  	%r408, %r407, 268435454;
	add.s32 	%r99, %r406, %r408;
	ld.shared.u16 	%rs10, [%r99];
	add.s16 	%rs29, %rs10, 1;
	st.shared.u16 	[%r99], %rs29;
	// begin inline asm
	shr.b32 %r291, %r735, %r317;
	// end inline asm
	and.b32  	%r409, %r258, %r291;
	shl.b32 	%r410, %r409, 10;
	and.b32  	%r411, %r410, 31744;
	add.s32 	%r412, %r62, %r411;
	shr.u32 	%r413, %r409, 4;
	and.b32  	%r414, %r413, 268435454;
	add.s32 	%r100, %r412, %r414;
	ld.shared.u16 	%rs11, [%r100];
	add.s16 	%rs30, %rs11, 1;
	st.shared.u16 	[%r100], %rs30;
	// begin inline asm
	shr.b32 %r294, %r734, %r317;
	// end inline asm
	and.b32  	%r415, %r258, %r294;
	shl.b32 	%r416, %r415, 10;
	and.b32  	%r417, %r416, 31744;
	add.s32 	%r418, %r62, %r417;
	shr.u32 	%r419, %r415, 4;
	and.b32  	%r420, %r419, 268435454;
	add.s32 	%r101, %r418, %r420;
	ld.shared.u16 	%rs12, [%r101];
	add.s16 	%rs31, %rs12, 1;
	st.shared.u16 	[%r101], %rs31;
	// begin inline asm
	shr.b32 %r297, %r733, %r317;
	// end inline asm
	and.b32  	%r421, %r258, %r297;
	shl.b32 	%r422, %r421, 10;
	and.b32  	%r423, %r422, 31744;
	add.s32 	%r424, %r62, %r423;
	shr.u32 	%r425, %r421, 4;
	and.b32  	%r426, %r425, 268435454;
	add.s32 	%r102, %r424, %r426;
	ld.shared.u16 	%rs13, [%r102];
	add.s16 	%rs32, %rs13, 1;
	st.shared.u16 	[%r102], %rs32;
	// begin inline asm
	shr.b32 %r300, %r732, %r317;
	// end inline asm
	and.b32  	%r427, %r258, %r300;
	shl.b32 	%r428, %r427, 10;
	and.b32  	%r429, %r428, 31744;
	add.s32 	%r430, %r62, %r429;
	shr.u32 	%r431, %r427, 4;
	and.b32  	%r432, %r431, 268435454;
	add.s32 	%r103, %r430, %r432;
	ld.shared.u16 	%rs14, [%r103];
	add.s16 	%rs33, %rs14, 1;
	st.shared.u16 	[%r103], %rs33;
	// begin inline asm
	shr.b32 %r303, %r731, %r317;
	// end inline asm
	and.b32  	%r433, %r258, %r303;
	shl.b32 	%r434, %r433, 10;
	and.b32  	%r435, %r434, 31744;
	add.s32 	%r436, %r62, %r435;
	shr.u32 	%r437, %r433, 4;
	and.b32  	%r438, %r437, 268435454;
	add.s32 	%r104, %r436, %r438;
	ld.shared.u16 	%rs15, [%r104];
	add.s16 	%rs34, %rs15, 1;
	st.shared.u16 	[%r104], %rs34;
	// begin inline asm
	shr.b32 %r306, %r730, %r317;
	// end inline asm
	and.b32  	%r439, %r258, %r306;
	shl.b32 	%r440, %r439, 10;
	and.b32  	%r441, %r440, 31744;
	add.s32 	%r442, %r62, %r441;
	shr.u32 	%r443, %r439, 4;
	and.b32  	%r444, %r443, 268435454;
	add.s32 	%r105, %r442, %r444;
	ld.shared.u16 	%rs16, [%r105];
	add.s16 	%rs35, %rs16, 1;
	st.shared.u16 	[%r105], %rs35;
	// begin inline asm
	shr.b32 %r309, %r729, %r317;
	// end inline asm
	and.b32  	%r445, %r258, %r309;
	shl.b32 	%r446, %r445, 10;
	and.b32  	%r447, %r446, 31744;
	add.s32 	%r448, %r62, %r447;
	shr.u32 	%r449, %r445, 4;
	and.b32  	%r450, %r449, 268435454;
	add.s32 	%r106, %r448, %r450;
	ld.shared.u16 	%rs17, [%r106];
	add.s16 	%rs36, %rs17, 1;
	st.shared.u16 	[%r106], %rs36;
	// begin inline asm
	shr.b32 %r312, %r728, %r317;
	// end inline asm
	and.b32  	%r451, %r258, %r312;
	shl.b32 	%r452, %r451, 10;
	and.b32  	%r453, %r452, 31744;
	add.s32 	%r454, %r62, %r453;
	shr.u32 	%r455, %r451, 4;
	and.b32  	%r456, %r455, 268435454;
	add.s32 	%r107, %r454, %r456;
	ld.shared.u16 	%rs18, [%r107];
	add.s16 	%rs37, %rs18, 1;
	st.shared.u16 	[%r107], %rs37;
	// begin inline asm
	shr.b32 %r315, %r727, %r317;
	// end inline asm
	and.b32  	%r457, %r258, %r315;
	shl.b32 	%r458, %r457, 10;
	and.b32  	%r459, %r458, 31744;
	add.s32 	%r460, %r62, %r459;
	shr.u32 	%r461, %r457, 4;
	and.b32  	%r462, %r461, 268435454;
	add.s32 	%r108, %r460, %r462;
	ld.shared.u16 	%rs19, [%r108];
	add.s16 	%rs38, %rs19, 1;
	st.shared.u16 	[%r108], %rs38;
	bar.sync 	0;
	ld.shared.u32 	%r109, [%r63];
	ld.shared.u32 	%r463, [%r63+4];
	ld.shared.u32 	%r464, [%r63+8];
	ld.shared.u32 	%r465, [%r63+12];
	ld.shared.u32 	%r466, [%r63+16];
	ld.shared.u32 	%r467, [%r63+20];
	ld.shared.u32 	%r468, [%r63+24];
	ld.shared.u32 	%r469, [%r63+28];
	ld.shared.u32 	%r470, [%r63+32];
	ld.shared.u32 	%r471, [%r63+36];
	ld.shared.u32 	%r472, [%r63+40];
	ld.shared.u32 	%r473, [%r63+44];
	ld.shared.u32 	%r474, [%r63+48];
	ld.shared.u32 	%r475, [%r63+52];
	ld.shared.u32 	%r476, [%r63+56];
	ld.shared.u32 	%r477, [%r63+60];
	ld.shared.u32 	%r478, [%r63+64];
	ld.shared.u32 	%r479, [%r63+68];
	ld.shared.u32 	%r480, [%r63+72];
	ld.shared.u32 	%r481, [%r63+76];
	ld.shared.u32 	%r482, [%r63+80];
	ld.shared.u32 	%r483, [%r63+84];
	ld.shared.u32 	%r484, [%r63+88];
	ld.shared.u32 	%r485, [%r63+92];
	ld.shared.u32 	%r486, [%r63+96];
	ld.shared.u32 	%r487, [%r63+100];
	ld.shared.u32 	%r488, [%r63+104];
	ld.shared.u32 	%r489, [%r63+108];
	ld.shared.u32 	%r490, [%r63+112];
	ld.shared.u32 	%r491, [%r63+116];
	ld.shared.u32 	%r492, [%r63+120];
	ld.shared.u32 	%r493, [%r63+124];
	ld.shared.u32 	%r494, [%r63+128];
	add.s32 	%r110, %r463, %r109;
	add.s32 	%r111, %r464, %r110;
	add.s32 	%r112, %r465, %r111;
	add.s32 	%r113, %r466, %r112;
	add.s32 	%r114, %r467, %r113;
	add.s32 	%r115, %r468, %r114;
	add.s32 	%r116, %r469, %r115;
	add.s32 	%r117, %r470, %r116;
	add.s32 	%r118, %r471, %r117;
	add.s32 	%r119, %r472, %r118;
	add.s32 	%r120, %r473, %r119;
	add.s32 	%r121, %r474, %r120;
	add.s32 	%r122, %r475, %r121;
	add.s32 	%r123, %r476, %r122;
	add.s32 	%r124, %r477, %r123;
	add.s32 	%r125, %r478, %r124;
	add.s32 	%r126, %r479, %r125;
	add.s32 	%r127, %r480, %r126;
	add.s32 	%r128, %r481, %r127;
	add.s32 	%r129, %r482, %r128;
	add.s32 	%r130, %r483, %r129;
	add.s32 	%r131, %r484, %r130;
	add.s32 	%r132, %r485, %r131;
	add.s32 	%r133, %r486, %r132;
	add.s32 	%r134, %r487, %r133;
	add.s32 	%r135, %r488, %r134;
	add.s32 	%r136, %r489, %r135;
	add.s32 	%r137, %r490, %r136;
	add.s32 	%r138, %r491, %r137;
	add.s32 	%r139, %r492, %r138;
	add.s32 	%r140, %r493, %r139;
	add.s32 	%r323, %r494, %r140;
	// begin inline asm
	mov.u32 %r318, %laneid;
	// end inline asm
	mov.b32 	%r321, 1;
	mov.b32 	%r348, -1;
	// begin inline asm
	{  .reg .u32 r0;  .reg .pred p;  shfl.sync.up.b32 r0|p, %r323, %r321, %r346, %r348;  @p add.u32 r0, r0, %r323;  mov.u32 %r319, r0;}
	// end inline asm
	mov.b32 	%r327, 2;
	// begin inline asm
	{  .reg .u32 r0;  .reg .pred p;  shfl.sync.up.b32 r0|p, %r319, %r327, %r346, %r348;  @p add.u32 r0, r0, %r319;  mov.u32 %r325, r0;}
	// end inline asm
	mov.b32 	%r333, 4;
	// begin inline asm
	{  .reg .u32 r0;  .reg .pred p;  shfl.sync.up.b32 r0|p, %r325, %r333, %r346, %r348;  @p add.u32 r0, r0, %r325;  mov.u32 %r331, r0;}
	// end inline asm
	mov.b32 	%r339, 8;
	// begin inline asm
	{  .reg .u32 r0;  .reg .pred p;  shfl.sync.up.b32 r0|p, %r331, %r339, %r346, %r348;  @p add.u32 r0, r0, %r331;  mov.u32 %r337, r0;}
	// end inline asm
	mov.b32 	%r345, 16;
	// begin inline asm
	{  .reg .u32 r0;  .reg .pred p;  shfl.sync.up.b32 r0|p, %r337, %r345, %r346, %r348;  @p add.u32 r0, r0, %r337;  mov.u32 %r343, r0;}
	// end inline asm
	setp.ne.s32 	%p41, %r318, 31;
	@%p41 bra 	$L__BB66_79;
	st.shared.u32 	[%r64], %r343;
$L__BB66_79:
	sub.s32 	%r495, %r343, %r323;
	setp.gt.u32 	%p42, %r2, 31;
	setp.eq.s32 	%p43, %r61, 7;
	setp.eq.s32 	%p44, %r61, 6;
	setp.eq.s32 	%p45, %r61, 5;
	setp.eq.s32 	%p46, %r61, 4;
	setp.eq.s32 	%p47, %r61, 3;
	setp.eq.s32 	%p48, %r61, 2;
	setp.eq.s32 	%p49, %r61, 1;
	bar.sync 	0;
	ld.shared.v4.u32 	{%r496, %r497, %r498, %r499}, [_ZZN3cub18CUB_300001_SM_10006detail10radix_sort31DeviceRadixSortSingleTileKernelINS1_5radix10policy_hubIifyE10Policy1000ELNS0_9SortOrderE0EifyNS1_21identity_decomposer_tEEEvPKT1_PSA_PKT2_PSE_T3_iiT4_E12temp_storage+33792];
	selp.b32 	%r500, %r496, %r746, %p49;
	add.s32 	%r501, %r497, %r496;
	selp.b32 	%r502, %r501, %r500, %p48;
	add.s32 	%r503, %r501, %r498;
	selp.b32 	%r504, %r503, %r502, %p47;
	add.s32 	%r505, %r503, %r499;
	selp.b32 	%r506, %r505, %r504, %p46;
	ld.shared.v4.u32 	{%r507, %r508, %r509, %r510}, [_ZZN3cub18CUB_300001_SM_10006detail10radix_sort31DeviceRadixSortSingleTileKernelINS1_5radix10policy_hubIifyE10Policy1000ELNS0_9SortOrderE0EifyNS1_21identity_decomposer_tEEEvPKT1_PSA_PKT2_PSE_T3_iiT4_E12temp_storage+33808];
	add.s32 	%r511, %r505, %r507;
	selp.b32 	%r512, %r511, %r506, %p45;
	add.s32 	%r513, %r511, %r508;
	selp.b32 	%r514, %r513, %r512, %p44;
	add.s32 	%r515, %r513, %r509;
	selp.b32 	%r746, %r515, %r514, %p43;
	add.s32 	%r145, %r515, %r510;
	setp.ne.s32 	%p50, %r318, 0;
	selp.b32 	%r516, %r495, 0, %p50;
	add.s32 	%r517, %r746, %r516;
	or.pred  	%p51, %p42, %p50;
	selp.b32 	%r747, %r517, %r495, %p42;
	@%p51 bra 	$L__BB66_81;
	shl.b32 	%r747, %r145, 16;
	st.shared.u32 	[_ZZN3cub18CUB_300001_SM_10006detail10radix_sort31DeviceRadixSortSingleTileKernelINS1_5radix10policy_hubIifyE10Policy1000ELNS0_9SortOrderE0EifyNS1_21identity_decomposer_tEEEvPKT1_PSA_PKT2_PSE_T3_iiT4_E12temp_storage+33832], %r747;
$L__BB66_81:
	setp.eq.s32 	%p52, %r2, 0;
	bar.sync 	0;
	ld.shared.u32 	%r518, [_ZZN3cub18CUB_300001_SM_10006detail10radix_sort31DeviceRadixSortSingleTileKernelINS1_5radix10policy_hubIifyE10Policy1000ELNS0_9SortOrderE0EifyNS1_21identity_decomposer_tEEEvPKT1_PSA_PKT2_PSE_T3_iiT4_E12temp_storage+33832];
	selp.b32 	%r519, 0, %r518, %p52;
	add.s32 	%r520, %r747, %r519;
	add.s32 	%r521, %r109, %r520;
	add.s32 	%r522, %r110, %r520;
	add.s32 	%r523, %r111, %r520;
	add.s32 	%r524, %r112, %r520;
	add.s32 	%r525, %r113, %r520;
	add.s32 	%r526, %r114, %r520;
	add.s32 	%r527, %r115, %r520;
	add.s32 	%r528, %r116, %r520;
	add.s32 	%r529, %r117, %r520;
	add.s32 	%r530, %r118, %r520;
	add.s32 	%r531, %r119, %r520;
	add.s32 	%r532, %r120, %r520;
	add.s32 	%r533, %r121, %r520;
	add.s32 	%r534, %r122, %r520;
	add.s32 	%r535, %r123, %r520;
	add.s32 	%r536, %r124, %r520;
	add.s32 	%r537, %r125, %r520;
	add.s32 	%r538, %r126, %r520;
	add.s32 	%r539, %r127, %r520;
	add.s32 	%r540, %r128, %r520;
	add.s32 	%r541, %r129, %r520;
	add.s32 	%r542, %r130, %r520;
	add.s32 	%r543, %r131, %r520;
	add.s32 	%r544, %r132, %r520;
	add.s32 	%r545, %r133, %r520;
	add.s32 	%r546, %r134, %r520;
	add.s32 	%r547, %r135, %r520;
	add.s32 	%r548, %r136, %r520;
	add.s32 	%r549, %r137, %r520;
	add.s32 	%r550, %r138, %r520;
	add.s32 	%r551, %r139, %r520;
	add.s32 	%r552, %r140, %r520;
	st.shared.u32 	[%r63], %r520;
	st.shared.u32 	[%r63+4], %r521;
	st.shared.u32 	[%r63+8], %r522;
	st.shared.u32 	[%r63+12], %r523;
	st.shared.u32 	[%r63+16], %r524;
	st.shared.u32 	[%r63+20], %r525;
	st.shared.u32 	[%r63+24], %r526;
	st.shared.u32 	[%r63+28], %r527;
	st.shared.u32 	[%r63+32], %r528;
	st.shared.u32 	[%r63+36], %r529;
	st.shared.u32 	[%r63+40], %r530;
	st.shared.u32 	[%r63+44], %r531;
	st.shared.u32 	[%r63+48], %r532;
	st.shared.u32 	[%r63+52], %r533;
	st.shared.u32 	[%r63+56], %r534;
	st.shared.u32 	[%r63+60], %r535;
	st.shared.u32 	[%r63+64], %r536;
	st.shared.u32 	[%r63+68], %r537;
	st.shared.u32 	[%r63+72], %r538;
	st.shared.u32 	[%r63+76], %r539;
	st.shared.u32 	[%r63+80], %r540;
	st.shared.u32 	[%r63+84], %r541;
	st.shared.u32 	[%r63+88], %r542;
	st.shared.u32 	[%r63+92], %r543;
	st.shared.u32 	[%r63+96], %r544;
	st.shared.u32 	[%r63+100], %r545;
	st.shared.u32 	[%r63+104], %r546;
	st.shared.u32 	[%r63+108], %r547;
	st.shared.u32 	[%r63+112], %r548;
	st.shared.u32 	[%r63+116], %r549;
	st.shared.u32 	[%r63+120], %r550;
	st.shared.u32 	[%r63+124], %r551;
	st.shared.u32 	[%r63+128], %r552;
	bar.sync 	0;
	cvt.u32.u16 	%r553, %rs1;
	ld.shared.u16 	%r554, [%r90];
	add.s32 	%r149, %r554, %r553;
	cvt.u32.u16 	%r555, %rs2;
	ld.shared.u16 	%r556, [%r91];
	add.s32 	%r150, %r556, %r555;
	cvt.u32.u16 	%r557, %rs3;
	ld.shared.u16 	%r558, [%r92];
	add.s32 	%r151, %r558, %r557;
	cvt.u32.u16 	%r559, %rs4;
	ld.shared.u16 	%r560, [%r93];
	add.s32 	%r152, %r560, %r559;
	cvt.u32.u16 	%r561, %rs5;
	ld.shared.u16 	%r562, [%r94];
	add.s32 	%r153, %r562, %r561;
	cvt.u32.u16 	%r563, %rs6;
	ld.shared.u16 	%r564, [%r95];
	add.s32 	%r154, %r564, %r563;
	cvt.u32.u16 	%r565, %rs7;
	ld.shared.u16 	%r566, [%r96];
	add.s32 	%r155, %r566, %r565;
	cvt.u32.u16 	%r567, %rs8;
	ld.shared.u16 	%r568, [%r97];
	add.s32 	%r156, %r568, %r567;
	cvt.u32.u16 	%r569, %rs9;
	ld.shared.u16 	%r570, [%r98];
	add.s32 	%r157, %r570, %r569;
	cvt.u32.u16 	%r571, %rs10;
	ld.shared.u16 	%r572, [%r99];
	add.s32 	%r158, %r572, %r571;
	cvt.u32.u16 	%r573, %rs11;
	ld.shared.u16 	%r574, [%r100];
	add.s32 	%r159, %r574, %r573;
	cvt.u32.u16 	%r575, %rs12;
	ld.shared.u16 	%r576, [%r101];
	add.s32 	%r160, %r576, %r575;
	cvt.u32.u16 	%r577, %rs13;
	ld.shared.u16 	%r578, [%r102];
	add.s32 	%r161, %r578, %r577;
	cvt.u32.u16 	%r579, %rs14;
	ld.shared.u16 	%r580, [%r103];
	add.s32 	%r162, %r580, %r579;
	cvt.u32.u16 	%r581, %rs15;
	ld.shared.u16 	%r582, [%r104];
	add.s32 	%r163, %r582, %r581;
	cvt.u32.u16 	%r583, %rs16;
	ld.shared.u16 	%r584, [%r105];
	add.s32 	%r164, %r584, %r583;
	cvt.u32.u16 	%r585, %rs17;
	ld.shared.u16 	%r586, [%r106];
	add.s32 	%r165, %r586, %r585;
	cvt.u32.u16 	%r587, %rs18;
	ld.shared.u16 	%r588, [%r107];
	add.s32 	%r166, %r588, %r587;
	cvt.u32.u16 	%r589, %rs19;
	ld.shared.u16 	%r590, [%r108];
	add.s32 	%r167, %r590, %r589;
	bar.sync 	0;
	setp.lt.s32 	%p53, %r726, %r210;
	@%p53 bra 	$L__BB66_121;
	cvt.u64.u32 	%rd15, %r2;
	shl.b32 	%r591, %r149, 2;
	mov.u32 	%r592, _ZZN3cub18CUB_300001_SM_10006detail10radix_sort31DeviceRadixSortSingleTileKernelINS1_5radix10policy_hubIifyE10Policy1000ELNS0_9SortOrderE0EifyNS1_21identity_decomposer_tEEEvPKT1_PSA_PKT2_PSE_T3_iiT4_E12temp_storage;
	add.s32 	%r593, %r592, %r591;
	st.shared.u32 	[%r593], %r745;
	shl.b32 	%r594, %r150, 2;
	add.s32 	%r595, %r592, %r594;
	st.shared.u32 	[%r595], %r744;
	shl.b32 	%r596, %r151, 2;
	add.s32 	%r597, %r592, %r596;
	st.shared.u32 	[%r597], %r743;
	shl.b32 	%r598, %r152, 2;
	add.s32 	%r599, %r592, %r598;
	st.shared.u32 	[%r599], %r742;
	shl.b32 	%r600, %r153, 2;
	add.s32 	%r601, %r592, %r600;
	st.shared.u32 	[%r601], %r741;
	shl.b32 	%r602, %r154, 2;
	add.s32 	%r603, %r592, %r602;
	st.shared.u32 	[%r603], %r740;
	shl.b32 	%r604, %r155, 2;
	add.s32 	%r605, %r592, %r604;
	st.shared.u32 	[%r605], %r739;
	shl.b32 	%r606, %r156, 2;
	add.s32 	%r607, %r592, %r606;
	st.shared.u32 	[%r607], %r738;
	shl.b32 	%r608, %r157, 2;
	add.s32 	%r609, %r592, %r608;
	st.shared.u32 	[%r609], %r737;
	shl.b32 	%r610, %r158, 2;
	add.s32 	%r611, %r592, %r610;
	st.shared.u32 	[%r611], %r736;
	shl.b32 	%r612, %r159, 2;
	add.s32 	%r613, %r592, %r612;
	st.shared.u32 	[%r613], %r735;
	shl.b32 	%r614, %r160, 2;
	add.s32 	%r615, %r592, %r614;
	st.shared.u32 	[%r615], %r734;
	shl.b32 	%r616, %r161, 2;
	add.s32 	%r617, %r592, %r616;
	st.shared.u32 	[%r617], %r733;
	shl.b32 	%r618, %r162, 2;
	add.s32 	%r619, %r592, %r618;
	st.shared.u32 	[%r619], %r732;
	shl.b32 	%r620, %r163, 2;
	add.s32 	%r621, %r592, %r620;
	st.shared.u32 	[%r621], %r731;
	shl.b32 	%r622, %r164, 2;
	add.s32 	%r623, %r592, %r622;
	st.shared.u32 	[%r623], %r730;
	shl.b32 	%r624, %r165, 2;
	add.s32 	%r625, %r592, %r624;
	st.shared.u32 	[%r625], %r729;
	shl.b32 	%r626, %r166, 2;
	add.s32 	%r627, %r592, %r626;
	st.shared.u32 	[%r627], %r728;
	shl.b32 	%r628, %r167, 2;
	add.s32 	%r629, %r592, %r628;
	st.shared.u32 	[%r629], %r727;
	bar.sync 	0;
	mad.lo.s32 	%r168, %r2, -72, %r65;
	ld.shared.u32 	%r169, [%r168];
	ld.shared.u32 	%r170, [%r168+1024];
	ld.shared.u32 	%r171, [%r168+2048];
	ld.shared.u32 	%r172, [%r168+3072];
	ld.shared.u32 	%r173, [%r168+4096];
	ld.shared.u32 	%r174, [%r168+5120];
	ld.shared.u32 	%r175, [%r168+6144];
	ld.shared.u32 	%r176, [%r168+7168];
	ld.shared.u32 	%r177, [%r168+8192];
	ld.shared.u32 	%r178, [%r168+9216];
	ld.shared.u32 	%r179, [%r168+10240];
	ld.shared.u32 	%r180, [%r168+11264];
	ld.shared.u32 	%r181, [%r168+12288];
	ld.shared.u32 	%r182, [%r168+13312];
	ld.shared.u32 	%r183, [%r168+14336];
	ld.shared.u32 	%r184, [%r168+15360];
	ld.shared.u32 	%r185, [%r168+16384];
	ld.shared.u32 	%r186, [%r168+17408];
	ld.shared.u32 	%r187, [%r168+18432];
	bar.sync 	0;
	st.shared.f32 	[%r593], %f152;
	st.shared.f32 	[%r595], %f151;
	st.shared.f32 	[%r597], %f150;
	st.shared.f32 	[%r599], %f149;
	st.shared.f32 	[%r601], %f148;
	st.shared.f32 	[%r603], %f147;
	st.shared.f32 	[%r605], %f146;
	st.shared.f32 	[%r607], %f145;
	st.shared.f32 	[%r609], %f144;
	st.shared.f32 	[%r611], %f143;
	st.shared.f32 	[%r613], %f142;
	st.shared.f32 	[%r615], %f141;
	st.shared.f32 	[%r617], %f140;
	st.shared.f32 	[%r619], %f139;
	st.shared.f32 	[%r621], %f138;
	st.shared.f32 	[%r623], %f137;
	st.shared.f32 	[%r625], %f136;
	st.shared.f32 	[%r627], %f135;
	st.shared.f32 	[%r629], %f134;
	bar.sync 	0;
	ld.shared.f32 	%f58, [%r168+1024];
	ld.shared.f32 	%f59, [%r168+2048];
	ld.shared.f32 	%f60, [%r168+3072];
	ld.shared.f32 	%f61, [%r168+4096];
	ld.shared.f32 	%f62, [%r168+5120];
	ld.shared.f32 	%f63, [%r168+6144];
	ld.shared.f32 	%f64, [%r168+7168];
	ld.shared.f32 	%f65, [%r168+8192];
	ld.shared.f32 	%f66, [%r168+9216];
	ld.shared.f32 	%f67, [%r168+10240];
	ld.shared.f32 	%f68, [%r168+11264];
	ld.shared.f32 	%f69, [%r168+12288];
	ld.shared.f32 	%f70, [%r168+13312];
	ld.shared.f32 	%f71, [%r168+14336];
	ld.shared.f32 	%f72, [%r168+15360];
	ld.shared.f32 	%f73, [%r168+16384];
	ld.shared.f32 	%f74, [%r168+17408];
	ld.shared.f32 	%f75, [%r168+18432];
	setp.gt.u64 	%p54, %rd2, %rd15;
	cvta.to.global.u64 	%rd16, %rd6;
	mul.wide.u32 	%rd17, %r2, 4;
	add.s64 	%rd4, %rd16, %rd17;
	cvta.to.global.u64 	%rd18, %rd8;
	add.s64 	%rd5, %rd18, %rd17;
	@%p54 bra 	$L__BB66_83;
	bra.uni 	$L__BB66_84;
$L__BB66_83:
	xor.b32  	%r630, %r169, -2147483648;
	ld.shared.f32 	%f114, [%r168];
	st.global.u32 	[%rd4], %r630;
	st.global.f32 	[%rd5], %f114;
$L__BB66_84:
	add.s32 	%r631, %r2, 256;
	cvt.u64.u32 	%rd19, %r631;
	setp.le.u64 	%p55, %rd2, %rd19;
	@%p55 bra 	$L__BB66_86;
	xor.b32  	%r632, %r170, -2147483648;
	st.global.u32 	[%rd4+1024], %r632;
	st.global.f32 	[%rd5+1024], %f58;
$L__BB66_86:
	add.s32 	%r633, %r2, 512;
	cvt.u64.u32 	%rd20, %r633;
	setp.le.u64 	%p56, %rd2, %rd20;
	@%p56 bra 	$L__BB66_88;
	xor.b32  	%r634, %r171, -2147483648;
	st.global.u32 	[%rd4+2048], %r634;
	st.global.f32 	[%rd5+2048], %f59;
$L__BB66_88:
	add.s32 	%r635, %r2, 768;
	cvt.u64.u32 	%rd21, %r635;
	setp.le.u64 	%p57, %rd2, %rd21;
	@%p57 bra 	$L__BB66_90;
	xor.b32  	%r636, %r172, -2147483648;
	st.global.u32 	[%rd4+3072], %r636;
	st.global.f32 	[%rd5+3072], %f60;
$L__BB66_90:
	or.b32  	%r637, %r2, 1024;
	cvt.u64.u32 	%rd22, %r637;
	setp.le.u64 	%p58, %rd2, %rd22;
	@%p58 bra 	$L__BB66_92;
	xor.b32  	%r638, %r173, -2147483648;
	st.global.u32 	[%rd4+4096], %r638;
	st.global.f32 	[%rd5+4096], %f61;
$L__BB66_92:
	add.s32 	%r639, %r2, 1280;
	cvt.u64.u32 	%rd23, %r639;
	setp.le.u64 	%p59, %rd2, %rd23;
	@%p59 bra 	$L__BB66_94;
	xor.b32  	%r640, %r174, -2147483648;
	st.global.u32 	[%rd4+5120], %r640;
	st.global.f32 	[%rd5+5120], %f62;
$L__BB66_94:
	add.s32 	%r641, %r2, 1536;
	cvt.u64.u32 	%rd24, %r641;
	setp.le.u64 	%p60, %rd2, %rd24;
	@%p60 bra 	$L__BB66_96;
	xor.b32  	%r642, %r175, -2147483648;
	st.global.u32 	[%rd4+6144], %r642;
	st.global.f32 	[%rd5+6144], %f63;
$L__BB66_96:
	add.s32 	%r643, %r2, 1792;
	cvt.u64.u32 	%rd25, %r643;
	setp.le.u64 	%p61, %rd2, %rd25;
	@%p61 bra 	$L__BB66_98;
	xor.b32  	%r644, %r176, -2147483648;
	st.global.u32 	[%rd4+7168], %r644;
	st.global.f32 	[%rd5+7168], %f64;
$L__BB66_98:
	or.b32  	%r645, %r2, 2048;
	cvt.u64.u32 	%rd26, %r645;
	setp.le.u64 	%p62, %rd2, %rd26;
	@%p62 bra 	$L__BB66_100;
	xor.b32  	%r646, %r177, -2147483648;
	st.global.u32 	[%rd4+8192], %r646;
	st.global.f32 	[%rd5+8192], %f65;
$L__BB66_100:
	add.s32 	%r647, %r2, 2304;
	cvt.u64.u32 	%rd27, %r647;
	setp.le.u64 	%p63, %rd2, %rd27;
	@%p63 bra 	$L__BB66_102;
	xor.b32  	%r648, %r178, -2147483648;
	st.global.u32 	[%rd4+9216], %r648;
	st.global.f32 	[%rd5+9216], %f66;
$L__BB66_102:
	add.s32 	%r649, %r2, 2560;
	cvt.u64.u32 	%rd28, %r649;
	setp.le.u64 	%p64, %rd2, %rd28;
	@%p64 bra 	$L__BB66_104;
	xor.b32  	%r650, %r179, -2147483648;
	st.global.u32 	[%rd4+10240], %r650;
	st.global.f32 	[%rd5+10240], %f67;
$L__BB66_104:
	add.s32 	%r651, %r2, 2816;
	cvt.u64.u32 	%rd29, %r651;
	setp.le.u64 	%p65, %rd2, %rd29;
	@%p65 bra 	$L__BB66_106;
	xor.b32  	%r652, %r180, -2147483648;
	st.global.u32 	[%rd4+11264], %r652;
	st.global.f32 	[%rd5+11264], %f68;
$L__BB66_106:
	or.b32  	%r653, %r2, 3072;
	cvt.u64.u32 	%rd30, %r653;
	setp.le.u64 	%p66, %rd2, %rd30;
	@%p66 bra 	$L__BB66_108;
	xor.b32  	%r654, %r181, -2147483648;
	st.global.u32 	[%rd4+12288], %r654;
	st.global.f32 	[%rd5+12288], %f69;
$L__BB66_108:
	add.s32 	%r655, %r2, 3328;
	cvt.u64.u32 	%rd31, %r655;
	setp.le.u64 	%p67, %rd2, %rd31;
	@%p67 bra 	$L__BB66_110;
	xor.b32  	%r656, %r182, -2147483648;
	st.global.u32 	[%rd4+13312], %r656;
	st.global.f32 	[%rd5+13312], %f70;
$L__BB66_110:
	add.s32 	%r657, %r2, 3584;
	cvt.u64.u32 	%rd32, %r657;
	setp.le.u64 	%p68, %rd2, %rd32;
	@%p68 bra 	$L__BB66_112;
	xor.b32  	%r658, %r183, -2147483648;
	st.global.u32 	[%rd4+14336], %r658;
	st.global.f32 	[%rd5+14336], %f71;
$L__BB66_112:
	add.s32 	%r659, %r2, 3840;
	cvt.u64.u32 	%rd33, %r659;
	setp.le.u64 	%p69, %rd2, %rd33;
	@%p69 bra 	$L__BB66_114;
	xor.b32  	%r660, %r184, -2147483648;
	st.global.u32 	[%rd4+15360], %r660;
	st.global.f32 	[%rd5+15360], %f72;
$L__BB66_114:
	or.b32  	%r661, %r2, 4096;
	cvt.u64.u32 	%rd34, %r661;
	setp.le.u64 	%p70, %rd2, %rd34;
	@%p70 bra 	$L__BB66_116;
	xor.b32  	%r662, %r185, -2147483648;
	st.global.u32 	[%rd4+16384], %r662;
	st.global.f32 	[%rd5+16384], %f73;
$L__BB66_116:
	add.s32 	%r663, %r2, 4352;
	cvt.u64.u32 	%rd35, %r663;
	setp.le.u64 	%p71, %rd2, %rd35;
	@%p71 bra 	$L__BB66_118;
	xor.b32  	%r664, %r186, -2147483648;
	st.global.u32 	[%rd4+17408], %r664;
	st.global.f32 	[%rd5+17408], %f74;
$L__BB66_118:
	add.s32 	%r665, %r2, 4608;
	cvt.u64.u32 	%rd36, %r665;
	setp.le.u64 	%p72, %rd2, %rd36;
	@%p72 bra 	$L__BB66_120;
	xor.b32  	%r666, %r187, -2147483648;
	st.global.u32 	[%rd4+18432], %r666;
	st.global.f32 	[%rd5+18432], %f75;
$L__BB66_120:
	ret;
$L__BB66_121:
	shl.b32 	%r667, %r149, 2;
	mov.u32 	%r668, _ZZN3cub18CUB_300001_SM_10006detail10radix_sort31DeviceRadixSortSingleTileKernelINS1_5radix10policy_hubIifyE10Policy1000ELNS0_9SortOrderE0EifyNS1_21identity_decomposer_tEEEvPKT1_PSA_PKT2_PSE_T3_iiT4_E12temp_storage;
	add.s32 	%r669, %r668, %r667;
	st.shared.u32 	[%r669], %r745;
	shl.b32 	%r670, %r150, 2;
	add.s32 	%r671, %r668, %r670;
	st.shared.u32 	[%r671], %r744;
	shl.b32 	%r672, %r151, 2;
	add.s32 	%r673, %r668, %r672;
	st.shared.u32 	[%r673], %r743;
	shl.b32 	%r674, %r152, 2;
	add.s32 	%r675, %r668, %r674;
	st.shared.u32 	[%r675], %r742;
	shl.b32 	%r676, %r153, 2;
	add.s32 	%r677, %r668, %r676;
	st.shared.u32 	[%r677], %r741;
	shl.b32 	%r678, %r154, 2;
	add.s32 	%r679, %r668, %r678;
	st.shared.u32 	[%r679], %r740;
	shl.b32 	%r680, %r155, 2;
	add.s32 	%r681, %r668, %r680;
	st.shared.u32 	[%r681], %r739;
	shl.b32 	%r682, %r156, 2;
	add.s32 	%r683, %r668, %r682;
	st.shared.u32 	[%r683], %r738;
	shl.b32 	%r684, %r157, 2;
	add.s32 	%r685, %r668, %r684;
	st.shared.u32 	[%r685], %r737;
	shl.b32 	%r686, %r158, 2;
	add.s32 	%r687, %r668, %r686;
	st.shared.u32 	[%r687], %r736;
	shl.b32 	%r688, %r159, 2;
	add.s32 	%r689, %r668, %r688;
	st.shared.u32 	[%r689], %r735;
	shl.b32 	%r690, %r160, 2;
	add.s32 	%r691, %r668, %r690;
	st.shared.u32 	[%r691], %r734;
	shl.b32 	%r692, %r161, 2;
	add.s32 	%r693, %r668, %r692;
	st.shared.u32 	[%r693], %r733;
	shl.b32 	%r694, %r162, 2;
	add.s32 	%r695, %r668, %r694;
	st.shared.u32 	[%r695], %r732;
	shl.b32 	%r696, %r163, 2;
	add.s32 	%r697, %r668, %r696;
	st.shared.u32 	[%r697], %r731;
	shl.b32 	%r698, %r164, 2;
	add.s32 	%r699, %r668, %r698;
	st.shared.u32 	[%r699], %r730;
	shl.b32 	%r700, %r165, 2;
	add.s32 	%r701, %r668, %r700;
	st.shared.u32 	[%r701], %r729;
	shl.b32 	%r702, %r166, 2;
	add.s32 	%r703, %r668, %r702;
	st.shared.u32 	[%r703], %r728;
	shl.b32 	%r704, %r167, 2;
	add.s32 	%r705, %r668, %r704;
	st.shared.u32 	[%r705], %r727;
	bar.sync 	0;
	ld.shared.u32 	%r745, [%r65];
	ld.shared.u32 	%r744, [%r65+4];
	ld.shared.u32 	%r743, [%r65+8];
	ld.shared.u32 	%r742, [%r65+12];
	ld.shared.u32 	%r741, [%r65+16];
	ld.shared.u32 	%r740, [%r65+20];
	ld.shared.u32 	%r739, [%r65+24];
	ld.shared.u32 	%r738, [%r65+28];
	ld.shared.u32 	%r737, [%r65+32];
	ld.shared.u32 	%r736, [%r65+36];
	ld.shared.u32 	%r735, [%r65+40];
	ld.shared.u32 	%r734, [%r65+44];
	ld.shared.u32 	%r733, [%r65+48];
	ld.shared.u32 	%r732, [%r65+52];
	ld.shared.u32 	%r731, [%r65+56];
	ld.shared.u32 	%r730, [%r65+60];
	ld.shared.u32 	%r729, [%r65+64];
	ld.shared.u32 	%r728, [%r65+68];
	ld.shared.u32 	%r727, [%r65+72];
	bar.sync 	0;
	st.shared.f32 	[%r669], %f152;
	st.shared.f32 	[%r671], %f151;
	st.shared.f32 	[%r673], %f150;
	st.shared.f32 	[%r675], %f149;
	st.shared.f32 	[%r677], %f148;
	st.shared.f32 	[%r679], %f147;
	st.shared.f32 	[%r681], %f146;
	st.shared.f32 	[%r683], %f145;
	st.shared.f32 	[%r685], %f144;
	st.shared.f32 	[%r687], %f143;
	st.shared.f32 	[%r689], %f142;
	st.shared.f32 	[%r691], %f141;
	st.shared.f32 	[%r693], %f140;
	st.shared.f32 	[%r695], %f139;
	st.shared.f32 	[%r697], %f138;
	st.shared.f32 	[%r699], %f137;
	st.shared.f32 	[%r701], %f136;
	st.shared.f32 	[%r703], %f135;
	st.shared.f32 	[%r705], %f134;
	bar.sync 	0;
	ld.shared.f32 	%f152, [%r65];
	ld.shared.f32 	%f151, [%r65+4];
	ld.shared.f32 	%f150, [%r65+8];
	ld.shared.f32 	%f149, [%r65+12];
	ld.shared.f32 	%f148, [%r65+16];
	ld.shared.f32 	%f147, [%r65+20];
	ld.shared.f32 	%f146, [%r65+24];
	ld.shared.f32 	%f145, [%r65+28];
	ld.shared.f32 	%f144, [%r65+32];
	ld.shared.f32 	%f143, [%r65+36];
	ld.shared.f32 	%f142, [%r65+40];
	ld.shared.f32 	%f141, [%r65+44];
	ld.shared.f32 	%f140, [%r65+48];
	ld.shared.f32 	%f139, [%r65+52];
	ld.shared.f32 	%f138, [%r65+56];
	ld.shared.f32 	%f137, [%r65+60];
	ld.shared.f32 	%f136, [%r65+64];
	ld.shared.f32 	%f135, [%r65+68];
	ld.shared.f32 	%f134, [%r65+72];
	bar.sync 	0;
	add.s32 	%r726, %r726, 6;
	add.s32 	%r725, %r725, -6;
	bra.uni 	$L__BB66_77;

}
	// .globl	_ZN3cub18CUB_300001_SM_10006detail10radix_sort30DeviceRadixSortHistogramKernelINS1_5radix10policy_hubIifyE10Policy1000ELNS0_9SortOrderE0EiyNS1_21identity_decomposer_tEEEvPT2_PKT1_SA_iiT3_
.visible .entry _ZN3cub18CUB_300001_SM_10006detail10radix_sort30DeviceRadixSortHistogramKernelINS1_5radix10policy_hubIifyE10Policy1000ELNS0_9SortOrderE0EiyNS1_21identity_decomposer_tEEEvPT2_PKT1_SA_iiT3_(
	.param .u64 .ptr .align 1 _ZN3cub18CUB_300001_SM_10006detail10radix_sort30DeviceRadixSortHistogramKernelINS1_5radix10policy_hubIifyE10Policy1000ELNS0_9SortOrderE0EiyNS1_21identity_decomposer_tEEEvPT2_PKT1_SA_iiT3__param_0,
	.param .u64 .ptr .align 1 _ZN3cub18CUB_300001_SM_10006detail10radix_sort30DeviceRadixSortHistogramKernelINS1_5radix10policy_hubIifyE10Policy1000ELNS0_9SortOrderE0EiyNS1_21identity_decomposer_tEEEvPT2_PKT1_SA_iiT3__param_1,
	.param .u64 _ZN3cub18CUB_300001_SM_10006detail10radix_sort30DeviceRadixSortHistogramKernelINS1_5radix10policy_hubIifyE10Policy1000ELNS0_9SortOrderE0EiyNS1_21identity_decomposer_tEEEvPT2_PKT1_SA_iiT3__param_2,
	.param .u32 _ZN3cub18CUB_300001_SM_10006detail10radix_sort30DeviceRadixSortHistogramKernelINS1_5radix10policy_hubIifyE10Policy1000ELNS0_9SortOrderE0EiyNS1_21identity_decomposer_tEEEvPT2_PKT1_SA_iiT3__param_3,
	.param .u32 _ZN3cub18CUB_300001_SM_10006detail10radix_sort30DeviceRadixSortHistogramKernelINS1_5radix10policy_hubIifyE10Policy1000ELNS0_9SortOrderE0EiyNS1_21identity_decomposer_tEEEvPT2_PKT1_SA_iiT3__param_4,
	.param .align 1 .b8 _ZN3cub18CUB_300001_SM_10006detail10radix_sort30DeviceRadixSortHistogramKernelINS1_5radix10policy_hubIifyE10Policy1000ELNS0_9SortOrderE0EiyNS1_21identity_decomposer_tEEEvPT2_PKT1_SA_iiT3__param_5[1]
)
.maxntid 128
{
	.reg .pred 	%p<91>;
	.reg .b32 	%r<486>;
	.reg .b64 	%rd<137>;
	// demoted variable
	.shared .align 4 .b8 _ZZN3cub18CUB_300001_SM_10006detail10radix_sort30DeviceRadixSortHistogramKernelINS1_5radix10policy_hubIifyE10Policy1000ELNS0_9SortOrderE0EiyNS1_21identity_decomposer_tEEEvPT2_PKT1_SA_iiT3_E12temp_storage[4096];
	ld.param.u64 	%rd18, [_ZN3cub18CUB_300001_SM_10006detail10radix_sort30DeviceRadixSortHistogramKernelINS1_5radix10policy_hubIifyE10Policy1000ELNS0_9SortOrderE0EiyNS1_21identity_decomposer_tEEEvPT2_PKT1_SA_iiT3__param_0];
	ld.param.u64 	%rd19, [_ZN3cub18CUB_300001_SM_10006detail10radix_sort30DeviceRadixSortHistogramKernelINS1_5radix10policy_hubIifyE10Policy1000ELNS0_9SortOrderE0EiyNS1_21identity_decomposer_tEEEvPT2_PKT1_SA_iiT3__param_1];
	ld.param.u64 	%rd17, [_ZN3cub18CUB_300001_SM_10006detail10radix_sort30DeviceRadixSortHistogramKernelINS1_5radix10policy_hubIifyE10Policy1000ELNS0_9SortOrderE0EiyNS1_21identity_decomposer_tEEEvPT2_PKT1_SA_iiT3__param_2];
	ld.param.u32 	%r174, [_ZN3cub18CUB_300001_SM_10006detail10radix_sort30DeviceRadixSortHistogramKernelINS1_5radix10policy_hubIifyE10Policy1000ELNS0_9SortOrderE0EiyNS1_21identity_decomposer_tEEEvPT2_PKT1_SA_iiT3__param_3];
	ld.param.u32 	%r175, [_ZN3cub18CUB_300001_SM_10006detail10radix_sort30DeviceRadixSortHistogramKernelINS1_5radix10policy_hubIifyE10Policy1000ELNS0_9SortOrderE0EiyNS1_21identity_decomposer_tEEEvPT2_PKT1_SA_iiT3__param_4];
	cvta.to.global.u64 	%rd1, %rd19;
	cvta.to.global.u64 	%rd2, %rd18;
	setp.eq.s64 	%p2, %rd17, 0;
	@%p2 bra 	$L__BB67_153;
	sub.s32 	%r176, %r175, %r174;
	add.s32 	%r177, %r176, 7;
	shr.s32 	%r178, %r177, 31;
	shr.u32 	%r179, %r178, 29;
	add.s32 	%r180, %r177, %r179;
	shr.s32 	%r181, %r180, 3;
	mov.u32 	%r182, %tid.x;
	setp.gt.u32 	%p3, %r182, 255;
	setp.lt.s32 	%p4, %r177, 8;
	mov.u32 	%r183, %ctaid.x;
	shl.b32 	%r184, %r183, 11;
	cvt.u64.u32 	%rd3, %r184;
	mov.u32 	%r185, %nctaid.x;
	shl.b32 	%r186, %r185, 11;
	cvt.u64.u32 	%rd4, %r186;
	add.s32 	%r1, %r181, -1;
	and.b32  	%r2, %r181, 15;
	and.b32  	%r3, %r181, 7;
	add.s32 	%r4, %r3, -1;
	and.b32  	%r5, %r181, 3;
	or.pred  	%p1, %p3, %p4;
	shl.b32 	%r187, %r182, 2;
	mov.u32 	%r188, _ZZN3cub18CUB_300001_SM_10006detail10radix_sort30DeviceRadixSortHistogramKernelINS1_5radix10policy_hubIifyE10Policy1000ELNS0_9SortOrderE0EiyNS1_21identity_decomposer_tEEEvPT2_PKT1_SA_iiT3_E12temp_storage;
	add.s32 	%r6, %r188, %r187;
	and.b32  	%r7, %r181, 268435440;
	cvt.u64.u32 	%rd5, %r182;
	add.s32 	%r8, %r182, 128;
	add.s32 	%r9, %r182, 256;
	add.s32 	%r10, %r182, 384;
	add.s32 	%r11, %r182, 512;
	add.s32 	%r12, %r182, 640;
	add.s32 	%r13, %r182, 768;
	or.b32  	%r14, %r182, 1024;
	add.s32 	%r15, %r182, 1920;
	and.b32  	%r16, %r181, 268435448;
	and.b32  	%r17, %r181, 1;
	neg.s32 	%r18, %r7;
	add.s32 	%r19, %r6, 8192;
	add.s64 	%rd21, %rd17, -1;
	shr.u64 	%rd22, %rd21, 30;
	add.s64 	%rd23, %rd22, 1;
	min.u64 	%rd6, %rd23, %rd17;
	mov.b64 	%rd135, 0;
$L__BB67_2:
	@%p1 bra 	$L__BB67_30;
	setp.lt.u32 	%p5, %r1, 15;
	mov.b32 	%r439, 0;
	@%p5 bra 	$L__BB67_6;
	mov.u32 	%r436, %r19;
	mov.u32 	%r437, %r18;
$L__BB67_5:
	.pragma "nounroll";
	mov.b32 	%r190, 0;
	st.shared.u32 	[%r436+-8192], %r190;
	st.shared.u32 	[%r436+-7168], %r190;
	st.shared.u32 	[%r436+-6144], %r190;
	st.shared.u32 	[%r436+-5120], %r190;
	st.shared.u32 	[%r436+-4096], %r190;
	st.shared.u32 	[%r436+-3072], %r190;
	st.shared.u32 	[%r436+-2048], %r190;
	st.shared.u32 	[%r436+-1024], %r190;
	st.shared.u32 	[%r436], %r190;
	st.shared.u32 	[%r436+1024], %r190;
	st.shared.u32 	[%r436+2048], %r190;
	st.shared.u32 	[%r436+3072], %r190;
	st.shared.u32 	[%r436+4096], %r190;
	st.shared.u32 	[%r436+5120], %r190;
	st.shared.u32 	[%r436+6144], %r190;
	st.shared.u32 	[%r436+7168], %r190;
	add.s32 	%r437, %r437, 16;
	add.s32 	%r436, %r436, 16384;
	setp.ne.s32 	%p6, %r437, 0;
	mov.u32 	%r439, %r7;
	@%p6 bra 	$L__BB67_5;
$L__BB67_6:
	add.s32 	%r25, %r2, -1;
	setp.eq.s32 	%p7, %r2, 0;
	@%p7 bra 	$L__BB67_16;
	setp.lt.u32 	%p8, %r25, 7;
	@%p8 bra 	$L__BB67_9;
	shl.b32 	%r191, %r439, 10;
	add.s32 	%r192, %r6, %r191;
	mov.b32 	%r193, 0;
	st.shared.u32 	[%r192], %r193;
	st.shared.u32 	[%r192+1024], %r193;
	st.shared.u32 	[%r192+2048], %r193;
	st.shared.u32 	[%r192+3072], %r193;
	st.shared.u32 	[%r192+4096], %r193;
	st.shared.u32 	[%r192+5120], %r193;
	st.shared.u32 	[%r192+6144], %r193;
	st.shared.u32 	[%r192+7168], %r193;
	add.s32 	%r439, %r439, 8;
$L__BB67_9:
	setp.eq.s32 	%p9, %r3, 0;
	@%p9 bra 	$L__BB67_16;
	setp.lt.u32 	%p10, %r4, 3;
	@%p10 bra 	$L__BB67_12;
	shl.b32 	%r194, %r439, 10;
	add.s32 	%r195, %r6, %r194;
	mov.b32 	%r196, 0;
	st.shared.u32 	[%r195], %r196;
	st.shared.u32 	[%r195+1024], %r196;
	st.shared.u32 	[%r195+2048], %r196;
	st.shared.u32 	[%r195+3072], %r196;
	add.s32 	%r439, %r439, 4;
$L__BB67_12:
	setp.eq.s32 	%p11, %r5, 0;
	@%p11 bra 	$L__BB67_16;
	setp.eq.s32 	%p12, %r5, 1;
	shl.b32 	%r197, %r439, 10;
	add.s32 	%r30, %r6, %r197;
	mov.b32 	%r198, 0;
	st.shared.u32 	[%r30], %r198;
	@%p12 bra 	$L__BB67_16;
	setp.eq.s32 	%p13, %r5, 2;
	mov.b32 	%r199, 0;
	st.shared.u32 	[%r30+1024], %r199;
	@%p13 bra 	$L__BB67_16;
	mov.b32 	%r200, 0;
	st.shared.u32 	[%r30+2048], %r200;
$L__BB67_16:
	cvt.u32.u64 	%r201, %rd5;
	setp.gt.u32 	%p14, %r201, 127;
	@%p14 bra 	$L__BB67_30;
	setp.lt.u32 	%p15, %r1, 15;
	mov.b32 	%r443, 0;
	@%p15 bra 	$L__BB67_20;
	mov.b32 	%r441, 0;
$L__BB67_19:
	.pragma "nounroll";
	shl.b32 	%r204, %r441, 10;
	add.s32 	%r205, %r6, %r204;
	mov.b32 	%r206, 0;
	st.shared.u32 	[%r205+512], %r206;
	st.shared.u32 	[%r205+1536], %r206;
	st.shared.u32 	[%r205+2560], %r206;
	st.shared.u32 	[%r205+3584], %r206;
	st.shared.u32 	[%r205+4608], %r206;
	st.shared.u32 	[%r205+5632], %r206;
	st.shared.u32 	[%r205+6656], %r206;
	st.shared.u32 	[%r205+7680], %r206;
	st.shared.u32 	[%r205+8704], %r206;
	st.shared.u32 	[%r205+9728], %r206;
	st.shared.u32 	[%r205+10752], %r206;
	st.shared.u32 	[%r205+11776], %r206;
	st.shared.u32 	[%r205+12800], %r206;
	st.shared.u32 	[%r205+13824], %r206;
	st.shared.u32 	[%r205+14848], %r206;
	st.shared.u32 	[%r205+15872], %r206;
	add.s32 	%r441, %r441, 16;
	setp.ne.s32 	%p16, %r441, %r7;
	mov.u32 	%r443, %r7;
	@%p16 bra 	$L__BB67_19;
$L__BB67_20:
	setp.eq.s32 	%p17, %r2, 0;
	@%p17 bra 	$L__BB67_30;
	setp.lt.u32 	%p18, %r25, 7;
	@%p18 bra 	$L__BB67_23;
	shl.b32 	%r207, %r443, 10;
	add.s32 	%r208, %r6, %r207;
	mov.b32 	%r209, 0;
	st.shared.u32 	[%r208+512], %r209;
	st.shared.u32 	[%r208+1536], %r209;
	st.shared.u32 	[%r208+2560], %r209;
	st.shared.u32 	[%r208+3584], %r209;
	st.shared.u32 	[%r208+4608], %r209;
	st.shared.u32 	[%r208+5632], %r209;
	st.shared.u32 	[%r208+6656], %r209;
	st.shared.u32 	[%r208+7680], %r209;
	add.s32 	%r443, %r443, 8;
$L__BB67_23:
	setp.eq.s32 	%p19, %r3, 0;
	@%p19 bra 	$L__BB67_30;
	setp.lt.u32 	%p20, %r4, 3;
	@%p20 bra 	$L__BB67_26;
	shl.b32 	%r210, %r443, 10;
	add.s32 	%r211, %r6, %r210;
	mov.b32 	%r212, 0;
	st.shared.u32 	[%r211+512], %r212;
	st.shared.u32 	[%r211+1536], %r212;
	st.shared.u32 	[%r211+2560], %r212;
	st.shared.u32 	[%r211+3584], %r212;
	add.s32 	%r443, %r443, 4;
$L__BB67_26:
	setp.eq.s32 	%p21, %r5, 0;
	@%p21 bra 	$L__BB67_30;
	setp.eq.s32 	%p22, %r5, 1;
	shl.b32 	%r213, %r443, 10;
	add.s32 	%r38, %r6, %r213;
	mov.b32 	%r214, 0;
	st.shared.u32 	[%r38+512], %r214;
	@%p22 bra 	$L__BB67_30;
	setp.eq.s32 	%p23, %r5, 2;
	mov.b32 	%r215, 0;
	st.shared.u32 	[%r38+1536], %r215;
	@%p23 bra 	$L__BB67_30;
	mov.b32 	%r216, 0;
	st.shared.u32 	[%r38+2560], %r216;
$L__BB67_30:
	bar.sync 	0;
	bar.sync 	0;
	shl.b64 	%rd8, %rd135, 30;
	sub.s64 	%rd24, %rd17, %rd8;
	min.u64 	%rd9, %rd24, 1073741824;
	setp.le.u64 	%p24, %rd9, %rd3;
	@%p24 bra 	$L__BB67_70;
	mov.u64 	%rd136, %rd3;
$L__BB67_32:
	add.s64 	%rd11, %rd136, %rd8;
	sub.s64 	%rd12, %rd17, %rd11;
	setp.lt.u64 	%p25, %rd12, 2048;
	@%p25 bra 	$L__BB67_34;
	add.s64 	%rd27, %rd11, %rd5;
	shl.b64 	%rd28, %rd27, 2;
	add.s64 	%rd29, %rd1, %rd28;
	ld.global.u32 	%r475, [%rd29];
	ld.global.u32 	%r474, [%rd29+512];
	ld.global.u32 	%r473, [%rd29+1024];
	ld.global.u32 	%r472, [%rd29+1536];
	ld.global.u32 	%r471, [%rd29+2048];
	ld.global.u32 	%r470, [%rd29+2560];
	ld.global.u32 	%r469, [%rd29+3072];
	ld.global.u32 	%r468, [%rd29+3584];
	ld.global.u32 	%r467, [%rd29+4096];
	ld.global.u32 	%r466, [%rd29+4608];
	ld.global.u32 	%r465, [%rd29+5120];
	ld.global.u32 	%r464, [%rd29+5632];
	ld.global.u32 	%r463, [%rd29+6144];
	ld.global.u32 	%r462, [%rd29+6656];
	ld.global.u32 	%r461, [%rd29+7168];
	ld.global.u32 	%r460, [%rd29+7680];
	bra.uni 	$L__BB67_66;
$L__BB67_34:
	cvt.u32.u64 	%r218, %rd5;
	cvt.u32.u64 	%r55, %rd12;
	setp.ge.s32 	%p26, %r218, %r55;
	add.s64 	%rd25, %rd11, %rd5;
	shl.b64 	%rd26, %rd25, 2;
	add.s64 	%rd13, %rd1, %rd26;
	mov.b32 	%r475, 2147483647;
	@%p26 bra 	$L__BB67_36;
	ld.global.u32 	%r475, [%rd13];
$L__BB67_36:
	setp.ge.s32 	%p27, %r8, %r55;
	mov.b32 	%r474, 2147483647;
	@%p27 bra 	$L__BB67_38;
	ld.global.u32 	%r474, [%rd13+512];
$L__BB67_38:
	setp.ge.s32 	%p28, %r9, %r55;
	mov.b32 	%r473, 2147483647;
	@%p28 bra 	$L__BB67_40;
	ld.global.u32 	%r473, [%rd13+1024];
$L__BB67_40:
	setp.ge.s32 	%p29, %r10, %r55;
	mov.b32 	%r472, 2147483647;
	@%p29 bra 	$L__BB67_42;
	ld.global.u32 	%r472, [%rd13+1536];
$L__BB67_42:
	setp.ge.s32 	%p30, %r11, %r55;
	mov.b32 	%r471, 2147483647;
	@%p30 bra 	$L__BB67_44;
	ld.global.u32 	%r471, [%rd13+2048];
$L__BB67_44:
	setp.ge.s32 	%p31, %r12, %r55;
	mov.b32 	%r470, 2147483647;
	@%p31 bra 	$L__BB67_46;
	ld.global.u32 	%r470, [%rd13+2560];
$L__BB67_46:
	setp.ge.s32 	%p32, %r13, %r55;
	mov.b32 	%r469, 2147483647;
	@%p32 bra 	$L__BB67_48;
	ld.global.u32 	%r469, [%rd13+3072];
$L__BB67_48:
	mov.u32 	%r226, %tid.x;
	add.s32 	%r227, %r226, 896;
	setp.ge.s32 	%p33, %r227, %r55;
	mov.b32 	%r468, 2147483647;
	@%p33 bra 	$L__BB67_50;
	ld.global.u32 	%r468, [%rd13+3584];
$L__BB67_50:
	setp.ge.s32 	%p34, %r14, %r55;
	mov.b32 	%r467, 2147483647;
	@%p34 bra 	$L__BB67_52;
	ld.global.u32 	%r467, [%rd13+4096];
$L__BB67_52:
	add.s32 	%r231, %r226, 1152;
	setp.ge.s32 	%p35, %r231, %r55;
	mov.b32 	%r466, 2147483647;
	@%p35 bra 	$L__BB67_54;
	ld.global.u32 	%r466, [%rd13+4608];
$L__BB67_54:
	add.s32 	%r234, %r226, 1280;
	setp.ge.s32 	%p36, %r234, %r55;
	mov.b32 	%r465, 2147483647;
	@%p36 bra 	$L__BB67_56;
	ld.global.u32 	%r465, [%rd13+5120];
$L__BB67_56:
	add.s32 	%r237, %r226, 1408;
	setp.ge.s32 	%p37, %r237, %r55;
	mov.b32 	%r464, 2147483647;
	@%p37 bra 	$L__BB67_58;
	ld.global.u32 	%r464, [%rd13+5632];
$L__BB67_58:
	add.s32 	%r240, %r226, 1536;
	setp.ge.s32 	%p38, %r240, %r55;
	mov.b32 	%r463, 2147483647;
	@%p38 bra 	$L__BB67_60;
	ld.global.u32 	%r463, [%rd13+6144];
$L__BB67_60:
	add.s32 	%r243, %r226, 1664;
	setp.ge.s32 	%p39, %r243, %r55;
	mov.b32 	%r462, 2147483647;
	@%p39 bra 	$L__BB67_62;
	ld.global.u32 	%r462, [%rd13+6656];
$L__BB67_62:
	add.s32 	%r246, %r226, 1792;
	setp.ge.s32 	%p40, %r246, %r55;
	mov.b32 	%r461, 2147483647;
	@%p40 bra 	$L__BB67_64;
	ld.global.u32 	%r461, [%rd13+7168];
$L__BB67_64:
	setp.ge.s32 	%p41, %r15, %r55;
	mov.b32 	%r460, 2147483647;
	@%p41 bra 	$L__BB67_66;
	ld.global.u32 	%r460, [%rd13+7680];
$L__BB67_66:
	setp.le.s32 	%p42, %r175, %r174;
	@%p42 bra 	$L__BB67_69;
	xor.b32  	%r103, %r460, -2147483648;
	xor.b32  	%r104, %r461, -2147483648;
	xor.b32  	%r105, %r462, -2147483648;
	xor.b32  	%r106, %r463, -2147483648;
	xor.b32  	%r107, %r464, -2147483648;
	xor.b32  	%r108, %r465, -2147483648;
	xor.b32  	%r109, %r466, -2147483648;
	xor.b32  	%r110, %r467, -2147483648;
	xor.b32  	%r111, %r468, -2147483648;
	xor.b32  	%r112, %r469, -2147483648;
	xor.b32  	%r113, %r470, -2147483648;
	xor.b32  	%r114, %r471, -2147483648;
	xor.b32  	%r115, %r472, -2147483648;
	xor.b32  	%r116, %r473, -2147483648;
	xor.b32  	%r117, %r474, -2147483648;
	xor.b32  	%r118, %r475, -2147483648;
	mov.b32 	%r476, 0;
	mov.u32 	%r477, %r174;
$L__BB67_68:
	sub.s32 	%r249, %r175, %r477;
	shl.b32 	%r250, %r476, 10;
	mov.u32 	%r251, _ZZN3cub18CUB_300001_SM_10006detail10radix_sort30DeviceRadixSortHistogramKernelINS1_5radix10policy_hubIifyE10Policy1000ELNS0_9SortOrderE0EiyNS1_21identity_decomposer_tEEEvPT2_PKT1_SA_iiT3_E12temp_storage;
	add.s32 	%r252, %r251, %r250;
	min.s32 	%r253, %r249, 8;
	mov.b32 	%r254, -1;
	shl.b32 	%r255, %r254, %r253;
	not.b32 	%r256, %r255;
	shr.u32 	%r257, %r118, %r477;
	and.b32  	%r258, %r257, %r256;
	shl.b32 	%r259, %r258, 2;
	add.s32 	%r260, %r252, %r259;
	atom.shared.add.u32 	%r261, [%r260], 1;
	shr.u32 	%r262, %r117, %r477;
	and.b32  	%r263, %r262, %r256;
	shl.b32 	%r264, %r263, 2;
	add.s32 	%r265, %r252, %r264;
	atom.shared.add.u32 	%r266, [%r265], 1;
	shr.u32 	%r267, %r116, %r477;
	and.b32  	%r268, %r267, %r256;
	shl.b32 	%r269, %r268, 2;
	add.s32 	%r270, %r252, %r269;
	atom.shared.add.u32 	%r271, [%r270], 1;
	shr.u32 	%r272, %r115, %r477;
	and.b32  	%r273, %r272, %r256;
	shl.b32 	%r274, %r273, 2;
	add.s32 	%r275, %r252, %r274;
	atom.shared.add.u32 	%r276, [%r275], 1;
	shr.u32 	%r277, %r114, %r477;
	and.b32  	%r278, %r277, %r256;
	shl.b32 	%r279, %r278, 2;
	add.s32 	%r280, %r252, %r279;
	atom.shared.add.u32 	%r281, [%r280], 1;
	shr.u32 	%r282, %r113, %r477;
	and.b32  	%r283, %r282, %r256;
	shl.b32 	%r284, %r283, 2;
	add.s32 	%r285, %r252, %r284;
	atom.shared.add.u32 	%r286, [%r285], 1;
	shr.u32 	%r287, %r112, %r477;
	and.b32  	%r288, %r287, %r256;
	shl.b32 	%r289, %r288, 2;
	add.s32 	%r290, %r252, %r289;
	atom.shared.add.u32 	%r291, [%r290], 1;
	shr.u32 	%r292, %r111, %r477;
	and.b32  	%r293, %r292, %r256;
	shl.b32 	%r294, %r293, 2;
	add.s32 	%r295, %r252, %r294;
	atom.shared.add.u32 	%r296, [%r295], 1;
	shr.u32 	%r297, %r110, %r477;
	and.b32  	%r298, %r297, %r256;
	shl.b32 	%r299, %r298, 2;
	add.s32 	%r300, %r252, %r299;
	atom.shared.add.u32 	%r301, [%r300], 1;
	shr.u32 	%r302, %r109, %r477;
	and.b32  	%r303, %r302, %r256;
	shl.b32 	%r304, %r303, 2;
	add.s32 	%r305, %r252, %r304;
	atom.shared.add.u32 	%r306, [%r305], 1;
	shr.u32 	%r307, %r108, %r477;
	and.b32  	%r308, %r307, %r256;
	shl.b32 	%r309, %r308, 2;
	add.s32 	%r310, %r252, %r309;
	atom.shared.add.u32 	%r311, [%r310], 1;
	shr.u32 	%r312, %r107, %r477;
	and.b32  	%r313, %r312, %r256;
	shl.b32 	%r314, %r313, 2;
	add.s32 	%r315, %r252, %r314;
	atom.shared.add.u32 	%r316, [%r315], 1;
	shr.u32 	%r317, %r106, %r477;
	and.b32  	%r318, %r317, %r256;
	shl.b32 	%r319, %r318, 2;
	add.s32 	%r320, %r252, %r319;
	atom.shared.add.u32 	%r321, [%r320], 1;
	shr.u32 	%r322, %r105, %r477;
	and.b32  	%r323, %r322, %r256;
	shl.b32 	%r324, %r323, 2;
	add.s32 	%r325, %r252, %r324;
	atom.shared.add.u32 	%r326, [%r325], 1;
	shr.u32 	%r327, %r104, %r477;
	and.b32  	%r328, %r327, %r256;
	shl.b32 	%r329, %r328, 2;
	add.s32 	%r330, %r252, %r329;
	atom.shared.add.u32 	%r331, [%r330], 1;
	shr.u32 	%r332, %r103, %r477;
	and.b32  	%r333, %r332, %r256;
	shl.b32 	%r334, %r333, 2;
	add.s32 	%r335, %r252, %r334;
	atom.shared.add.u32 	%r336, [%r335], 1;
	add.s32 	%r477, %r477, 8;
	add.s32 	%r476, %r476, 1;
	setp.lt.s32 	%p43, %r477, %r175;
	@%p43 bra 	$L__BB67_68;
$L__BB67_69:
	add.s64 	%rd136, %rd136, %rd4;
	setp.lt.u64 	%p44, %rd136, %rd9;
	@%p44 bra 	$L__BB67_32;
$L__BB67_70:
	bar.sync 	0;
	@%p1 bra 	$L__BB67_152;
	setp.lt.u32 	%p45, %r1, 7;
	mov.b32 	%r480, 0;
	@%p45 bra 	$L__BB67_90;
	mov.b32 	%r478, 0;
$L__BB67_73:
	.pragma "nounroll";
	shl.b32 	%r339, %r478, 10;
	add.s32 	%r124, %r6, %r339;
	ld.shared.u32 	%r125, [%r124];
	setp.eq.s32 	%p46, %r125, 0;
	@%p46 bra 	$L__BB67_75;
	cvt.u32.u64 	%r340, %rd5;
	shl.b32 	%r341, %r478, 8;
	add.s32 	%r342, %r341, %r340;
	mul.wide.u32 	%rd30, %r342, 8;
	add.s64 	%rd31, %rd2, %rd30;
	cvt.u64.u32 	%rd32, %r125;
	atom.global.add.u64 	%rd33, [%rd31], %rd32;
$L__BB67_75:
	ld.shared.u32 	%r126, [%r124+1024];
	setp.eq.s32 	%p47, %r126, 0;
	@%p47 bra 	$L__BB67_77;
	cvt.u32.u64 	%r343, %rd5;
	shl.b32 	%r344, %r478, 8;
	add.s32 	%r345, %r344, %r343;
	add.s32 	%r346, %r345, 256;
	mul.wide.u32 	%rd34, %r346, 8;
	add.s64 	%rd35, %rd2, %rd34;
	cvt.u64.u32 	%rd36, %r126;
	atom.global.add.u64 	%rd37, [%rd35], %rd36;
$L__BB67_77:
	ld.shared.u32 	%r127, [%r124+2048];
	setp.eq.s32 	%p48, %r127, 0;
	@%p48 bra 	$L__BB67_79;
	cvt.u32.u64 	%r347, %rd5;
	shl.b32 	%r348, %r478, 8;
	add.s32 	%r349, %r348, %r347;
	add.s32 	%r350, %r349, 512;
	mul.wide.u32 	%rd38, %r350, 8;
	add.s64 	%rd39, %rd2, %rd38;
	cvt.u64.u32 	%rd40, %r127;
	atom.global.add.u64 	%rd41, [%rd39], %rd40;
$L__BB67_79:
	ld.shared.u32 	%r128, [%r124+3072];
	setp.eq.s32 	%p49, %r128, 0;
	@%p49 bra 	$L__BB67_81;
	cvt.u32.u64 	%r351, %rd5;
	shl.b32 	%r352, %r478, 8;
	add.s32 	%r353, %r352, %r351;
	add.s32 	%r354, %r353, 768;
	mul.wide.u32 	%rd42, %r354, 8;
	add.s64 	%rd43, %rd2, %rd42;
	cvt.u64.u32 	%rd44, %r128;
	atom.global.add.u64 	%rd45, [%rd43], %rd44;
$L__BB67_81:
	ld.shared.u32 	%r129, [%r124+4096];
	setp.eq.s32 	%p50, %r129, 0;
	@%p50 bra 	$L__BB67_83;
	cvt.u32.u64 	%r355, %rd5;
	shl.b32 	%r356, %r478, 8;
	add.s32 	%r357, %r356, %r355;
	add.s32 	%r358, %r357, 1024;
	mul.wide.u32 	%rd46, %r358, 8;
	add.s64 	%rd47, %rd2, %rd46;
	cvt.u64.u32 	%rd48, %r129;
	atom.global.add.u64 	%rd49, [%rd47], %rd48;
$L__BB67_83:
	ld.shared.u32 	%r130, [%r124+5120];
	setp.eq.s32 	%p51, %r130, 0;
	@%p51 bra 	$L__BB67_85;
	cvt.u32.u64 	%r359, %rd5;
	shl.b32 	%r360, %r478, 8;
	add.s32 	%r361, %r360, %r359;
	add.s32 	%r362, %r361, 1280;
	mul.wide.u32 	%rd50, %r362, 8;
	add.s64 	%rd51, %rd2, %rd50;
	cvt.u64.u32 	%rd52, %r130;
	atom.global.add.u64 	%rd53, [%rd51], %rd52;
$L__BB67_85:
	ld.shared.u32 	%r131, [%r124+6144];
	setp.eq.s32 	%p52, %r131, 0;
	@%p52 bra 	$L__BB67_87;
	cvt.u32.u64 	%r363, %rd5;
	shl.b32 	%r364, %r478, 8;
	add.s32 	%r365, %r364, %r363;
	add.s32 	%r366, %r365, 1536;
	mul.wide.u32 	%rd54, %r366, 8;
	add.s64 	%rd55, %rd2, %rd54;
	cvt.u64.u32 	%rd56, %r131;
	atom.global.add.u64 	%rd57, [%rd55], %rd56;
$L__BB67_87:
	ld.shared.u32 	%r132, [%r124+7168];
	setp.eq.s32 	%p53, %r132, 0;
	@%p53 bra 	$L__BB67_89;
	cvt.u32.u64 	%r367, %rd5;
	shl.b32 	%r368, %r478, 8;
	add.s32 	%r369, %r368, %r367;
	add.s32 	%r370, %r369, 1792;
	mul.wide.u32 	%rd58, %r370, 8;
	add.s64 	%rd59, %rd2, %rd58;
	cvt.u64.u32 	%rd60, %r132;
	atom.global.add.u64 	%rd61, [%rd59], %rd60;
$L__BB67_89:
	add.s32 	%r478, %r478, 8;
	setp.ne.s32 	%p54, %r478, %r16;
	mov.u32 	%r480, %r16;
	@%p54 bra 	$L__BB67_73;
$L__BB67_90:
	add.s32 	%r135, %r5, -1;
	setp.eq.s32 	%p55, %r3, 0;
	@%p55 bra 	$L__BB67_111;
	setp.lt.u32 	%p56, %r4, 3;
	@%p56 bra 	$L__BB67_101;
	shl.b32 	%r371, %r480, 10;
	add.s32 	%r136, %r6, %r371;
	ld.shared.u32 	%r137, [%r136];
	setp.eq.s32 	%p57, %r137, 0;
	@%p57 bra 	$L__BB67_94;
	cvt.u32.u64 	%r372, %rd5;
	shl.b32 	%r373, %r480, 8;
	add.s32 	%r374, %r373, %r372;
	mul.wide.u32 	%rd62, %r374, 8;
	add.s64 	%rd63, %rd2, %rd62;
	cvt.u64.u32 	%rd64, %r137;
	atom.global.add.u64 	%rd65, [%rd63], %rd64;
$L__BB67_94:
	ld.shared.u32 	%r138, [%r136+1024];
	setp.eq.s32 	%p58, %r138, 0;
	@%p58 bra 	$L__BB67_96;
	cvt.u32.u64 	%r375, %rd5;
	shl.b32 	%r376, %r480, 8;
	add.s32 	%r377, %r376, %r375;
	add.s32 	%r378, %r377, 256;
	mul.wide.u32 	%rd66, %r378, 8;
	add.s64 	%rd67, %rd2, %rd66;
	cvt.u64.u32 	%rd68, %r138;
	atom.global.add.u64 	%rd69, [%rd67], %rd68;
$L__BB67_96:
	ld.shared.u32 	%r139, [%r136+2048];
	setp.eq.s32 	%p59, %r139, 0;
	@%p59 bra 	$L__BB67_98;
	cvt.u32.u64 	%r379, %rd5;
	shl.b32 	%r380, %r480, 8;
	add.s32 	%r381, %r380, %r379;
	add.s32 	%r382, %r381, 512;
	mul.wide.u32 	%rd70, %r382, 8;
	add.s64 	%rd71, %rd2, %rd70;
	cvt.u64.u32 	%rd72, %r139;
	atom.global.add.u64 	%rd73, [%rd71], %rd72;
$L__BB67_98:
	ld.shared.u32 	%r140, [%r136+3072];
	setp.eq.s32 	%p60, %r140, 0;
	@%p60 bra 	$L__BB67_100;
	cvt.u32.u64 	%r383, %rd5;
	shl.b32 	%r384, %r480, 8;
	add.s32 	%r385, %r384, %r383;
	add.s32 	%r386, %r385, 768;
	mul.wide.u32 	%rd74, %r386, 8;
	add.s64 	%rd75, %rd2, %rd74;
	cvt.u64.u32 	%rd76, %r140;
	atom.global.add.u64 	%rd77, [%rd75], %rd76;
$L__BB67_100:
	add.s32 	%r480, %r480, 4;
$L__BB67_101:
	setp.eq.s32 	%p61, %r5, 0;
	@%p61 bra 	$L__BB67_111;
	setp.eq.s32 	%p62, %r135, 0;
	@%p62 bra 	$L__BB67_108;
	shl.b32 	%r387, %r480, 10;
	add.s32 	%r143, %r6, %r387;
	ld.shared.u32 	%r144, [%r143];
	setp.eq.s32 	%p63, %r144, 0;
	@%p63 bra 	$L__BB67_105;
	cvt.u32.u64 	%r388, %rd5;
	shl.b32 	%r389, %r480, 8;
	add.s32 	%r390, %r389, %r388;
	mul.wide.u32 	%rd78, %r390, 8;
	add.s64 	%rd79, %rd2, %rd78;
	cvt.u64.u32 	%rd80, %r144;
	atom.global.add.u64 	%rd81, [%rd79], %rd80;
$L__BB67_105:
	ld.shared.u32 	%r145, [%r143+1024];
	setp.eq.s32 	%p64, %r145, 0;
	@%p64 bra 	$L__BB67_107;
	cvt.u32.u64 	%r391, %rd5;
	shl.b32 	%r392, %r480, 8;
	add.s32 	%r393, %r392, %r391;
	add.s32 	%r394, %r393, 256;
	mul.wide.u32 	%rd82, %r394, 8;
	add.s64 	%rd83, %rd2, %rd82;
	cvt.u64.u32 	%rd84, %r145;
	atom.global.add.u64 	%rd85, [%rd83], %rd84;
$L__BB67_107:
	add.s32 	%r480, %r480, 2;
$L__BB67_108:
	setp.eq.s32 	%p65, %r17, 0;
	@%p65 bra 	$L__BB67_111;
	shl.b32 	%r395, %r480, 10;
	add.s32 	%r396, %r6, %r395;
	ld.shared.u32 	%r148, [%r396];
	setp.eq.s32 	%p66, %r148, 0;
	@%p66 bra 	$L__BB67_111;
	cvt.u32.u64 	%r397, %rd5;
	shl.b32 	%r398, %r480, 8;
	add.s32 	%r399, %r398, %r397;
	mul.wide.u32 	%rd86, %r399, 8;
	add.s64 	%rd87, %rd2, %rd86;
	cvt.u64.u32 	%rd88, %r148;
	atom.global.add.u64 	%rd89, [%rd87], %rd88;
$L__BB67_111:
	cvt.u32.u64 	%r400, %rd5;
	setp.gt.u32 	%p67, %r400, 127;
	@%p67 bra 	$L__BB67_152;
	setp.lt.u32 	%p68, %r1, 7;
	mov.b32 	%r484, 0;
	@%p68 bra 	$L__BB67_131;
	mov.b32 	%r482, 0;
$L__BB67_114:
	.pragma "nounroll";
	shl.b32 	%r404, %r482, 10;
	add.s32 	%r150, %r6, %r404;
	ld.shared.u32 	%r151, [%r150+512];
	setp.eq.s32 	%p69, %r151, 0;
	shl.b32 	%r405, %r482, 8;
	add.s32 	%r406, %r405, %r400;
	mul.wide.u32 	%rd90, %r406, 8;
	add.s64 	%rd15, %rd2, %rd90;
	@%p69 bra 	$L__BB67_116;
	cvt.u64.u32 	%rd91, %r151;
	atom.global.add.u64 	%rd92, [%rd15+1024], %rd91;
$L__BB67_116:
	ld.shared.u32 	%r152, [%r150+1536];
	setp.eq.s32 	%p70, %r152, 0;
	@%p70 bra 	$L__BB67_118;
	cvt.u64.u32 	%rd93, %r152;
	atom.global.add.u64 	%rd94, [%rd15+3072], %rd93;
$L__BB67_118:
	ld.shared.u32 	%r153, [%r150+2560];
	setp.eq.s32 	%p71, %r153, 0;
	@%p71 bra 	$L__BB67_120;
	cvt.u64.u32 	%rd95, %r153;
	atom.global.add.u64 	%rd96, [%rd15+5120], %rd95;
$L__BB67_120:
	ld.shared.u32 	%r154, [%r150+3584];
	setp.eq.s32 	%p72, %r154, 0;
	@%p72 bra 	$L__BB67_122;
	cvt.u64.u32 	%rd97, %r154;
	atom.global.add.u64 	%rd98, [%rd15+7168], %rd97;
$L__BB67_122:
	ld.shared.u32 	%r155, [%r150+4608];
	setp.eq.s32 	%p73, %r155, 0;
	@%p73 bra 	$L__BB67_124;
	cvt.u64.u32 	%rd99, %r155;
	atom.global.add.u64 	%rd100, [%rd15+9216], %rd99;
$L__BB67_124:
	ld.shared.u32 	%r156, [%r150+5632];
	setp.eq.s32 	%p74, %r156, 0;
	@%p74 bra 	$L__BB67_126;
	cvt.u64.u32 	%rd101, %r156;
	atom.global.add.u64 	%rd102, [%rd15+11264], %rd101;
$L__BB67_126:
	ld.shared.u32 	%r157, [%r150+6656];
	setp.eq.s32 	%p75, %r157, 0;
	@%p75 bra 	$L__BB67_128;
	cvt.u64.u32 	%rd103, %r157;
	atom.global.add.u64 	%rd104, [%rd15+13312], %rd103;
$L__BB67_128:
	ld.shared.u32 	%r158, [%r150+7680];
	setp.eq.s32 	%p76, %r158, 0;
	@%p76 bra 	$L__BB67_130;
	cvt.u64.u32 	%rd105, %r158;
	atom.global.add.u64 	%rd106, [%rd15+15360], %rd105;
$L__BB67_130:
	add.s32 	%r482, %r482, 8;
	setp.ne.s32 	%p77, %r482, %r16;
	mov.u32 	%r484, %r16;
	@%p77 bra 	$L__BB67_114;
$L__BB67_131:
	setp.eq.s32 	%p78, %r3, 0;
	@%p78 bra 	$L__BB67_152;
	setp.lt.u32 	%p79, %r4, 3;
	@%p79 bra 	$L__BB67_142;
	shl.b32 	%r407, %r484, 10;
	add.s32 	%r161, %r6, %r407;
	ld.shared.u32 	%r162, [%r161+512];
	setp.eq.s32 	%p80, %r162, 0;
	@%p80 bra 	$L__BB67_135;
	shl.b32 	%r409, %r484, 8;
	add.s32 	%r410, %r409, %r400;
	mul.wide.u32 	%rd107, %r410, 8;
	add.s64 	%rd108, %rd2, %rd107;
	cvt.u64.u32 	%rd109, %r162;
	atom.global.add.u64 	%rd110, [%rd108+1024], %rd109;
$L__BB67_135:
	ld.shared.u32 	%r163, [%r161+1536];
	setp.eq.s32 	%p81, %r163, 0;
	@%p81 bra 	$L__BB67_137;
	shl.b32 	%r412, %r484, 8;
	add.s32 	%r413, %r412, %r400;
	add.s32 	%r414, %r413, 256;
	mul.wide.u32 	%rd111, %r414, 8;
	add.s64 	%rd112, %rd2, %rd111;
	cvt.u64.u32 	%rd113, %r163;
	atom.global.add.u64 	%rd114, [%rd112+1024], %rd113;
$L__BB67_137:
	ld.shared.u32 	%r164, [%r161+2560];
	setp.eq.s32 	%p82, %r164, 0;
	@%p82 bra 	$L__BB67_139;
	shl.b32 	%r416, %r484, 8;
	add.s32 	%r417, %r416, %r400;
	add.s32 	%r418, %r417, 512;
	mul.wide.u32 	%rd115, %r418, 8;
	add.s64 	%rd116, %rd2, %rd115;
	cvt.u64.u32 	%rd117, %r164;
	atom.global.add.u64 	%rd118, [%rd116+1024], %rd117;
$L__BB67_139:
	ld.shared.u32 	%r165, [%r161+3584];
	setp.eq.s32 	%p83, %r165, 0;
	@%p83 bra 	$L__BB67_141;
	shl.b32 	%r420, %r484, 8;
	add.s32 	%r421, %r420, %r400;
	add.s32 	%r422, %r421, 768;
	mul.wide.u32 	%rd119, %r422, 8;
	add.s64 	%rd120, %rd2, %rd119;
	cvt.u64.u32 	%rd121, %r165;
	atom.global.add.u64 	%rd122, [%rd120+1024], %rd121;
$L__BB67_141:
	add.s32 	%r484, %r484, 4;
$L__BB67_142:
	setp.eq.s32 	%p84, %r5, 0;
	@%p84 bra 	$L__BB67_152;
	setp.eq.s32 	%p85, %r135, 0;
	@%p85 bra 	$L__BB67_149;
	shl.b32 	%r423, %r484, 10;
	add.s32 	%r168, %r6, %r423;
	ld.shared.u32 	%r169, [%r168+512];
	setp.eq.s32 	%p86, %r169, 0;
	@%p86 bra 	$L__BB67_146;
	shl.b32 	%r425, %r484, 8;
	add.s32 	%r426, %r425, %r400;
	mul.wide.u32 	%rd123, %r426, 8;
	add.s64 	%rd124, %rd2, %rd123;
	cvt.u64.u32 	%rd125, %r169;
	atom.global.add.u64 	%rd126, [%rd124+1024], %rd125;
$L__BB67_146:
	ld.shared.u32 	%r170, [%r168+1536];
	setp.eq.s32 	%p87, %r170, 0;
	@%p87 bra 	$L__BB67_148;
	shl.b32 	%r428, %r484, 8;
	add.s32 	%r429, %r428, %r400;
	add.s32 	%r430, %r429, 256;
	mul.wide.u32 	%rd127, %r430, 8;
	add.s64 	%rd128, %rd2, %rd127;
	cvt.u64.u32 	%rd129, %r170;
	atom.global.add.u64 	%rd130, [%rd128+1024], %rd129;
$L__BB67_148:
	add.s32 	%r484, %r484, 2;
$L__BB67_149:
	setp.eq.s32 	%p88, %r17, 0;
	@%p88 bra 	$L__BB67_152;
	shl.b32 	%r431, %r484, 10;
	add.s32 	%r432, %r6, %r431;
	ld.shared.u32 	%r173, [%r432+512];
	setp.eq.s32 	%p89, %r173, 0;
	@%p89 bra 	$L__BB67_152;
	shl.b32 	%r434, %r484, 8;
	add.s32 	%r435, %r434, %r400;
	mul.wide.u32 	%rd131, %r435, 8;
	add.s64 	%rd132, %rd2, %rd131;
	cvt.u64.u32 	%rd133, %r173;
	atom.global.add.u64 	%rd134, [%rd132+1024], %rd133;
$L__BB67_152:
	bar.sync 	0;
	add.s64 	%rd135, %rd135, 1;
	setp.ne.s64 	%p90, %rd135, %rd6;
	@%p90 bra 	$L__BB67_2;
$L__BB67_153:
	ret;

}
	// .globl	_ZN3cub18CUB_300001_SM_10006detail10radix_sort33DeviceRadixSortExclusiveSumKernelINS1_5radix10policy_hubIifyE10Policy1000EyEEvPT0_
.visible .entry _ZN3cub18CUB_300001_SM_10006detail10radix_sort33DeviceRadixSortExclusiveSumKernelINS1_5radix10policy_hubIifyE10Policy1000EyEEvPT0_(
	.param .u64 .ptr .align 1 _ZN3cub18CUB_300001_SM_10006detail10radix_sort33DeviceRadixSortExclusiveSumKernelINS1_5radix10policy_hubIifyE10Policy1000EyEEvPT0__param_0
)
{
	.reg .pred 	%p<4>;
	.reg .b32 	%r<28>;
	.reg .b64 	%rd<54>;
	// demoted variable
	.shared .align 16 .b8 _ZZN3cub18CUB_300001_SM_10006detail10radix_sort33DeviceRadixSortExclusiveSumKernelINS1_5radix10policy_hubIifyE10Policy1000EyEEvPT0_E12temp_storage[2336];
	ld.param.u64 	%rd5, [_ZN3cub18CUB_300001_SM_10006detail10radix_sort33DeviceRadixSortExclusiveSumKernelINS1_5radix10policy_hubIifyE10Policy1000EyEEvPT0__param_0];
	cvta.to.global.u64 	%rd6, %rd5;
	mov.u32 	%r3, %ctaid.x;
	shl.b32 	%r4, %r3, 8;
	mov.u32 	%r1, %tid.x;
	setp.gt.u32 	%p1, %r1, 255;
	add.s32 	%r5, %r4, %r1;
	mul.wide.s32 	%rd7, %r5, 8;
	add.s64 	%rd1, %rd6, %rd7;
	@%p1 bra 	$L__BB68_2;
	ld.global.u64 	%rd53, [%rd1];
$L__BB68_2:
	shr.u32 	%r6, %r1, 3;
	add.s32 	%r7, %r6, %r1;
	shl.b32 	%r8, %r7, 3;
	mov.u32 	%r9, _ZZN3cub18CUB_300001_SM_10006detail10radix_sort33DeviceRadixSortExclusiveSumKernelINS1_5radix10policy_hubIifyE10Policy1000EyEEvPT0_E12temp_storage;
	add.s32 	%r10, %r9, %r8;
	add.s32 	%r2, %r10, 16;
	st.shared.u64 	[%r10+16], %rd53;
	bar.sync 	0;
	setp.gt.u32 	%p2, %r1, 31;
	@%p2 bra 	$L__BB68_4;
	mad.lo.s32 	%r27, %r1, 72, %r9;
	ld.shared.u64 	%rd23, [%r27+16];
	ld.shared.u64 	%rd24, [%r27+24];
	ld.shared.u64 	%rd25, [%r27+32];
	ld.shared.u64 	%rd26, [%r27+40];
	ld.shared.u64 	%rd27, [%r27+48];
	ld.shared.u64 	%rd28, [%r27+56];
	ld.shared.u64 	%rd29, [%r27+64];
	ld.shared.u64 	%rd30, [%r27+72];
	add.s64 	%rd31, %rd24, %rd23;
	add.s64 	%rd32, %rd31, %rd25;
	add.s64 	%rd33, %rd32, %rd26;
	add.s64 	%rd34, %rd33, %rd27;
	add.s64 	%rd35, %rd34, %rd28;
	add.s64 	%rd36, %rd35, %rd29;
	add.s64 	%rd10, %rd36, %rd30;
	mov.b32 	%r11, 1;
	mov.b32 	%r24, 0;
	mov.b32 	%r25, -1;
	// begin inline asm
	{  .reg .u64 r0;  .reg .u32 lo;  .reg .u32 hi;  .reg .pred p;  mov.b64 {lo, hi}, %rd10;  shfl.sync.up.b32 lo|p, lo, %r11, %r24, %r25;  shfl.sync.up.b32 hi|p, hi, %r11, %r24, %r25;  mov.b64 r0, {lo, hi};  @p add.u64 r0, r0, %rd10;  mov.u64 %rd8, r0;}
	// end inline asm
	mov.b32 	%r14, 2;
	// begin inline asm
	{  .reg .u64 r0;  .reg .u32 lo;  .reg .u32 hi;  .reg .pred p;  mov.b64 {lo, hi}, %rd8;  shfl.sync.up.b32 lo|p, lo, %r14, %r24, %r25;  shfl.sync.up.b32 hi|p, hi, %r14, %r24, %r25;  mov.b64 r0, {lo, hi};  @p add.u64 r0, r0, %rd8;  mov.u64 %rd11, r0;}
	// end inline asm
	mov.b32 	%r17, 4;
	// begin inline asm
	{  .reg .u64 r0;  .reg .u32 lo;  .reg .u32 hi;  .reg .pred p;  mov.b64 {lo, hi}, %rd11;  shfl.sync.up.b32 lo|p, lo, %r17, %r24, %r25;  shfl.sync.up.b32 hi|p, hi, %r17, %r24, %r25;  mov.b64 r0, {lo, hi};  @p add.u64 r0, r0, %rd11;  mov.u64 %rd14, r0;}
	// end inline asm
	mov.b32 	%r20, 8;
	// begin inline asm
	{  .reg .u64 r0;  .reg .u32 lo;  .reg .u32 hi;  .reg .pred p;  mov.b64 {lo, hi}, %rd14;  shfl.sync.up.b32 lo|p, lo, %r20, %r24, %r25;  shfl.sync.up.b32 hi|p, hi, %r20, %r24, %r25;  mov.b64 r0, {lo, hi};  @p add.u64 r0, r0, %rd14;  mov.u64 %rd17, r0;}
	// end inline asm
	mov.b32 	%r23, 16;
	// begin inline asm
	{  .reg .u64 r0;  .reg .u32 lo;  .reg .u32 hi;  .reg .pred p;  mov.b64 {lo, hi}, %rd17;  shfl.sync.up.b32 lo|p, lo, %r23, %r24, %r25;  shfl.sync.up.b32 hi|p, hi, %r23, %r24, %r25;  mov.b64 r0, {lo, hi};  @p add.u64 r0, r0, %rd17;  mov.u64 %rd20, r0;}
	// end inline asm
	sub.s64 	%rd37, %rd20, %rd10;
	ld.shared.u64 	%rd38, [%r27+16];
	ld.shared.u64 	%rd39, [%r27+24];
	ld.shared.u64 	%rd40, [%r27+32];
	ld.shared.u64 	%rd41, [%r27+40];
	ld.shared.u64 	%rd42, [%r27+48];
	ld.shared.u64 	%rd43, [%r27+56];
	ld.shared.u64 	%rd44, [%r27+64];
	add.s64 	%rd45, %rd38, %rd37;
	add.s64 	%rd46, %rd39, %rd45;
	add.s64 	%rd47, %rd40, %rd46;
	add.s64 	%rd48, %rd41, %rd47;
	add.s64 	%rd49, %rd42, %rd48;
	add.s64 	%rd50, %rd43, %rd49;
	add.s64 	%rd51, %rd44, %rd50;
	st.shared.u64 	[%r27+16], %rd37;
	st.shared.u64 	[%r27+24], %rd45;
	st.shared.u64 	[%r27+32], %rd46;
	st.shared.u64 	[%r27+40], %rd47;
	st.shared.u64 	[%r27+48], %rd48;
	st.shared.u64 	[%r27+56], %rd49;
	st.shared.u64 	[%r27+64], %rd50;
	st.shared.u64 	[%r27+72], %rd51;
$L__BB68_4:
	setp.gt.u32 	%p3, %r1, 255;
	bar.sync 	0;
	@%p3 bra 	$L__BB68_6;
	ld.shared.u64 	%rd52, [%r2];
	st.global.u64 	[%rd1], %rd52;
$L__BB68_6:
	ret;

}
	// .globl	_ZN3cub18CUB_300001_SM_10006detail10radix_sort29DeviceRadixSortOnesweepKernelINS1_5radix10policy_hubIifyE10Policy1000ELNS0_9SortOrderE0EifyiiNS1_21identity_decomposer_tEEEvPT5_SB_PT3_PKSC_PT1_PKSG_PT2_PKSK_T4_iiT6_
.visible .entry _ZN3cub18CUB_300001_SM_10006detail10radix_sort29DeviceRadixSortOnesweepKernelINS1_5radix10policy_hubIifyE10Policy1000ELNS0_9SortOrderE0EifyiiNS1_21identity_decomposer_tEEEvPT5_SB_PT3_PKSC_PT1_PKSG_PT2_PKSK_T4_iiT6_(
	.param .u64 .ptr .align 1 _ZN3cub18CUB_300001_SM_10006detail10radix_sort29DeviceRadixSortOnesweepKernelINS1_5radix10policy_hubIifyE10Policy1000ELNS0_9SortOrderE0EifyiiNS1_21identity_decomposer_tEEEvPT5_SB_PT3_PKSC_PT1_PKSG_PT2_PKSK_T4_iiT6__param_0,
	.param .u64 .ptr .align 1 _ZN3cub18CUB_300001_SM_10006detail10radix_sort29DeviceRadixSortOnesweepKernelINS1_5radix10policy_hubIifyE10Policy1000ELNS0_9SortOrderE0EifyiiNS1_21identity_decomposer_tEEEvPT5_SB_PT3_PKSC_PT1_PKSG_PT2_PKSK_T4_iiT6__param_1,
	.param .u64 .ptr .align 1 _ZN3cub18CUB_300001_SM_10006detail10radix_sort29DeviceRadixSortOnesweepKernelINS1_5radix10policy_hubIifyE10Policy1000ELNS0_9SortOrderE0EifyiiNS1_21identity_decomposer_tEEEvPT5_SB_PT3_PKSC_PT1_PKSG_PT2_PKSK_T4_iiT6__param_2,
	.param .u64 .ptr .align 1 _ZN3cub18CUB_300001_SM_10006detail10radix_sort29DeviceRadixSortOnesweepKernelINS1_5radix10policy_hubIifyE10Policy1000ELNS0_9SortOrderE0EifyiiNS1_21identity_decomposer_tEEEvPT5_SB_PT3_PKSC_PT1_PKSG_PT2_PKSK_T4_iiT6__param_3,
	.param .u64 .ptr .align 1 _ZN3cub18CUB_300001_SM_10006detail10radix_sort29DeviceRadixSortOnesweepKernelINS1_5radix10policy_hubIifyE10Policy1000ELNS0_9SortOrderE0EifyiiNS1_21identity_decomposer_tEEEvPT5_SB_PT3_PKSC_PT1_PKSG_PT2_PKSK_T4_iiT6__param_4,
	.param .u64 .ptr .align 1 _ZN3cub18CUB_300001_SM_10006detail10radix_sort29DeviceRadixSortOnesweepKernelINS1_5radix10policy_hubIifyE10Policy1000ELNS0_9SortOrderE0EifyiiNS1_21identity_decomposer_tEEEvPT5_SB_PT3_PKSC_PT1_PKSG_PT2_PKSK_T4_iiT6__param_5,
	.param .u64 .ptr .align 1 _ZN3cub18CUB_300001_SM_10006detail10radix_sort29DeviceRadixSortOnesweepKernelINS1_5radix10policy_hubIifyE10Policy1000ELNS0_9SortOrderE0EifyiiNS1_21identity_decomposer_tEEEvPT5_SB_PT3_PKSC_PT1_PKSG_PT2_PKSK_T4_iiT6__param_6,
	.param .u64 .ptr .align 1 _ZN3cub18CUB_300001_SM_10006detail10radix_sort29DeviceRadixSortOnesweepKernelINS1_5radix10policy_hubIifyE10Policy1000ELNS0_9SortOrderE0EifyiiNS1_21identity_decomposer_tEEEvPT5_SB_PT3_PKSC_PT1_PKSG_PT2_PKSK_T4_iiT6__param_7,
	.param .u32 _ZN3cub18CUB_300001_SM_10006detail10radix_sort29DeviceRadixSortOnesweepKernelINS1_5radix10policy_hubIifyE10Policy1000ELNS0_9SortOrderE0EifyiiNS1_21identity_decomposer_tEEEvPT5_SB_PT3_PKSC_PT1_PKSG_PT2_PKSK_T4_iiT6__param_8,
	.param .u32 _ZN3cub18CUB_300001_SM_10006detail10radix_sort29DeviceRadixSortOnesweepKernelINS1_5radix10policy_hubIifyE10Policy1000ELNS0_9SortOrderE0EifyiiNS1_21identity_decomposer_tEEEvPT5_SB_PT3_PKSC_PT1_PKSG_PT2_PKSK_T4_iiT6__param_9,
	.param .u32 _ZN3cub18CUB_300001_SM_10006detail10radix_sort29DeviceRadixSortOnesweepKernelINS1_5radix10policy_hubIifyE10Policy1000ELNS0_9SortOrderE0EifyiiNS1_21identity_decomposer_tEEEvPT5_SB_PT3_PKSC_PT1_PKSG_PT2_PKSK_T4_iiT6__param_10,
	.param .align 1 .b8 _ZN3cub18CUB_300001_SM_10006detail10radix_sort29DeviceRadixSortOnesweepKernelINS1_5radix10policy_hubIifyE10Policy1000ELNS0_9SortOrderE0EifyiiNS1_21identity_decomposer_tEEEvPT5_SB_PT3_PKSC_PT1_PKSG_PT2_PKSK_T4_iiT6__param_11[1]
)
.maxntid 384
{
	.reg .pred 	%p<205>;
	.reg .b32 	%r<2015>;
	.reg .b32 	%f<269>;
	.reg .b64 	%rd<457>;
	// demoted variable
	.shared .align 16 .b8 _ZZN3cub18CUB_300001_SM_10006detail10radix_sort29DeviceRadixSortOnesweepKernelINS1_5radix10policy_hubIifyE10Policy1000ELNS0_9SortOrderE0EifyiiNS1_21identity_decomposer_tEEEvPT5_SB_PT3_PKSC_PT1_PKSG_PT2_PKSK_T4_iiT6_E1s[28160];
	ld.param.u64 	%rd43, [_ZN3cub18CUB_300001_SM_10006detail10radix_sort29DeviceRadixSortOnesweepKernelINS1_5radix10policy_hubIifyE10Policy1000ELNS0_9SortOrderE0EifyiiNS1_21identity_decomposer_tEEEvPT5_SB_PT3_PKSC_PT1_PKSG_PT2_PKSK_T4_iiT6__param_0];
	ld.param.u64 	%rd44, [_ZN3cub18CUB_300001_SM_10006detail10radix_sort29DeviceRadixSortOnesweepKernelINS1_5radix10policy_hubIifyE10Policy1000ELNS0_9SortOrderE0EifyiiNS1_21identity_decomposer_tEEEvPT5_SB_PT3_PKSC_PT1_PKSG_PT2_PKSK_T4_iiT6__param_1];
	ld.param.u64 	%rd47, [_ZN3cub18CUB_300001_SM_10006detail10radix_sort29DeviceRadixSortOnesweepKernelINS1_5radix10policy_hubIifyE10Policy1000ELNS0_9SortOrderE0EifyiiNS1_21identity_decomposer_tEEEvPT5_SB_PT3_PKSC_PT1_PKSG_PT2_PKSK_T4_iiT6__param_4];
	ld.param.u64 	%rd50, [_ZN3cub18CUB_300001_SM_10006detail10radix_sort29DeviceRadixSortOnesweepKernelINS1_5radix10policy_hubIifyE10Policy1000ELNS0_9SortOrderE0EifyiiNS1_21identity_decomposer_tEEEvPT5_SB_PT3_PKSC_PT1_PKSG_PT2_PKSK_T4_iiT6__param_5];
	cvta.to.global.u64 	%rd1, %rd47;
	cvta.to.global.u64 	%rd2, %rd43;
	cvta.to.global.u64 	%rd3, %rd50;
	mov.u32 	%r1, %tid.x;
	// begin inline asm
	mov.u32 %r309, %laneid;
	// end inline asm
	setp.ne.s32 	%p1, %r1, 0;
	@%p1 bra 	$L__BB69_2;
	cvta.to.global.u64 	%rd51, %rd44;
	atom.global.add.u32 	%r310, [%rd51], 1;
	st.shared.u32 	[_ZZN3cub18CUB_300001_SM_10006detail10radix_sort29DeviceRadixSortOnesweepKernelINS1_5radix10policy_hubIifyE10Policy1000ELNS0_9SortOrderE0EifyiiNS1_21identity_decomposer_tEEEvPT5_SB_PT3_PKSC_PT1_PKSG_PT2_PKSK_T4_iiT6_E1s+26112], %r310;
$L__BB69_2:
	ld.param.u32 	%r1876, [_ZN3cub18CUB_300001_SM_10006detail10radix_sort29DeviceRadixSortOnesweepKernelINS1_5radix10policy_hubIifyE10Policy1000ELNS0_9SortOrderE0EifyiiNS1_21identity_decomposer_tEEEvPT5_SB_PT3_PKSC_PT1_PKSG_PT2_PKSK_T4_iiT6__param_8];
	bar.sync 	0;
	ld.shared.u32 	%r3, [_ZZN3cub18CUB_300001_SM_10006detail10radix_sort29DeviceRadixSortOnesweepKernelINS1_5radix10policy_hubIifyE10Policy1000ELNS0_9SortOrderE0EifyiiNS1_21identity_decomposer_tEEEvPT5_SB_PT3_PKSC_PT1_PKSG_PT2_PKSK_T4_iiT6_E1s+26112];
	mul.lo.s32 	%r311, %r3, 6528;
	add.s32 	%r4, %r311, 6528;
	setp.gt.s32 	%p2, %r4, %r1876;
	cvt.s64.s32 	%rd4, %r311;
	@%p2 bra 	$L__BB69_4;
	and.b32  	%r312, %r1, 31;
	and.b32  	%r313, %r1, 992;
	mul.lo.s32 	%r314, %r313, 17;
	or.b32  	%r315, %r314, %r312;
	cvt.u64.u32 	%rd52, %r315;
	add.s64 	%rd53, %rd52, %rd4;
	shl.b64 	%rd54, %rd53, 2;
	add.s64 	%rd55, %rd3, %rd54;
	ld.global.u32 	%r1963, [%rd55];
	ld.global.u32 	%r1962, [%rd55+128];
	ld.global.u32 	%r1961, [%rd55+256];
	ld.global.u32 	%r1960, [%rd55+384];
	ld.global.u32 	%r1959, [%rd55+512];
	ld.global.u32 	%r1958, [%rd55+640];
	ld.global.u32 	%r1957, [%rd55+768];
	ld.global.u32 	%r1956, [%rd55+896];
	ld.global.u32 	%r1955, [%rd55+1024];
	ld.global.u32 	%r1954, [%rd55+1152];
	ld.global.u32 	%r1953, [%rd55+1280];
	ld.global.u32 	%r1952, [%rd55+1408];
	ld.global.u32 	%r1951, [%rd55+1536];
	ld.global.u32 	%r1950, [%rd55+1664];
	ld.global.u32 	%r1949, [%rd55+1792];
	ld.global.u32 	%r1948, [%rd55+1920];
	ld.global.u32 	%r1947, [%rd55+2048];
	bra.uni 	$L__BB69_38;
$L__BB69_4:
	ld.param.u32 	%r1877, [_ZN3cub18CUB_300001_SM_10006detail10radix_sort29DeviceRadixSortOnesweepKernelINS1_5radix10policy_hubIifyE10Policy1000ELNS0_9SortOrderE0EifyiiNS1_21identity_decomposer_tEEEvPT5_SB_PT3_PKSC_PT1_PKSG_PT2_PKSK_T4_iiT6__param_8];
	cvt.u32.u64 	%r317, %rd4;
	sub.s32 	%r22, %r1877, %r317;
	and.b32  	%r318, %r1, 31;
	and.b32  	%r319, %r1, 992;
	mul.lo.s32 	%r320, %r319, 17;
	or.b32  	%r23, %r320, %r318;
	setp.ge.s32 	%p3, %r23, %r22;
	cvt.u64.u32 	%rd56, %r23;
	add.s64 	%rd57, %rd56, %rd4;
	shl.b64 	%rd58, %rd57, 2;
	add.s64 	%rd5, %rd3, %rd58;
	mov.b32 	%r1963, 2147483647;
	@%p3 bra 	$L__BB69_6;
	ld.global.u32 	%r1963, [%rd5];
$L__BB69_6:
	add.s32 	%r322, %r23, 32;
	setp.ge.s32 	%p4, %r322, %r22;
	mov.b32 	%r1962, 2147483647;
	@%p4 bra 	$L__BB69_8;
	ld.global.u32 	%r1962, [%rd5+128];
$L__BB69_8:
	add.s32 	%r324, %r23, 64;
	setp.ge.s32 	%p5, %r324, %r22;
	mov.b32 	%r1961, 2147483647;
	@%p5 bra 	$L__BB69_10;
	ld.global.u32 	%r1961, [%rd5+256];
$L__BB69_10:
	add.s32 	%r326, %r23, 96;
	setp.ge.s32 	%p6, %r326, %r22;
	mov.b32 	%r1960, 2147483647;
	@%p6 bra 	$L__BB69_12;
	ld.global.u32 	%r1960, [%rd5+384];
$L__BB69_12:
	add.s32 	%r328, %r23, 128;
	setp.ge.s32 	%p7, %r328, %r22;
	mov.b32 	%r1959, 2147483647;
	@%p7 bra 	$L__BB69_14;
	ld.global.u32 	%r1959, [%rd5+512];
$L__BB69_14:
	add.s32 	%r330, %r23, 160;
	setp.ge.s32 	%p8, %r330, %r22;
	mov.b32 	%r1958, 2147483647;
	@%p8 bra 	$L__BB69_16;
	ld.global.u32 	%r1958, [%rd5+640];
$L__BB69_16:
	add.s32 	%r332, %r23, 192;
	setp.ge.s32 	%p9, %r332, %r22;
	mov.b32 	%r1957, 2147483647;
	@%p9 bra 	$L__BB69_18;
	ld.global.u32 	%r1957, [%rd5+768];
$L__BB69_18:
	add.s32 	%r334, %r23, 224;
	setp.ge.s32 	%p10, %r334, %r22;
	mov.b32 	%r1956, 2147483647;
	@%p10 bra 	$L__BB69_20;
	ld.global.u32 	%r1956, [%rd5+896];
$L__BB69_20:
	add.s32 	%r336, %r23, 256;
	setp.ge.s32 	%p11, %r336, %r22;
	mov.b32 	%r1955, 2147483647;
	@%p11 bra 	$L__BB69_22;
	ld.global.u32 	%r1955, [%rd5+1024];
$L__BB69_22:
	add.s32 	%r338, %r23, 288;
	setp.ge.s32 	%p12, %r338, %r22;
	mov.b32 	%r1954, 2147483647;
	@%p12 bra 	$L__BB69_24;
	ld.global.u32 	%r1954, [%rd5+1152];
$L__BB69_24:
	add.s32 	%r340, %r23, 320;
	setp.ge.s32 	%p13, %r340, %r22;
	mov.b32 	%r1953, 2147483647;
	@%p13 bra 	$L__BB69_26;
	ld.global.u32 	%r1953, [%rd5+1280];
$L__BB69_26:
	add.s32 	%r342, %r23, 352;
	setp.ge.s32 	%p14, %r342, %r22;
	mov.b32 	%r1952, 2147483647;
	@%p14 bra 	$L__BB69_28;
	ld.global.u32 	%r1952, [%rd5+1408];
$L__BB69_28:
	add.s32 	%r344, %r23, 384;
	setp.ge.s32 	%p15, %r344, %r22;
	mov.b32 	%r1951, 2147483647;
	@%p15 bra 	$L__BB69_30;
	ld.global.u32 	%r1951, [%rd5+1536];
$L__BB69_30:
	add.s32 	%r346, %r23, 416;
	setp.ge.s32 	%p16, %r346, %r22;
	mov.b32 	%r1950, 2147483647;
	@%p16 bra 	$L__BB69_32;
	ld.global.u32 	%r1950, [%rd5+1664];
$L__BB69_32:
	add.s32 	%r348, %r23, 448;
	setp.ge.s32 	%p17, %r348, %r22;
	mov.b32 	%r1949, 2147483647;
	@%p17 bra 	$L__BB69_34;
	ld.global.u32 	%r1949, [%rd5+1792];
$L__BB69_34:
	add.s32 	%r350, %r23, 480;
	setp.ge.s32 	%p18, %r350, %r22;
	mov.b32 	%r1948, 2147483647;
	@%p18 bra 	$L__BB69_36;
	ld.global.u32 	%r1948, [%rd5+1920];
$L__BB69_36:
	add.s32 	%r352, %r23, 512;
	setp.ge.s32 	%p19, %r352, %r22;
	mov.b32 	%r1947, 2147483647;
	@%p19 bra 	$L__BB69_38;
	ld.global.u32 	%r1947, [%rd5+2048];
$L__BB69_38:
	ld.param.u32 	%r1929, [_ZN3cub18CUB_300001_SM_10006detail10radix_sort29DeviceRadixSortOnesweepKernelINS1_5radix10policy_hubIifyE10Policy1000ELNS0_9SortOrderE0EifyiiNS1_21identity_decomposer_tEEEvPT5_SB_PT3_PKSC_PT1_PKSG_PT2_PKSK_T4_iiT6__param_10];
	mov.b32 	%r353, -1;
	shl.b32 	%r354, %r353, %r1929;
	not.b32 	%r74, %r354;
	shr.u32 	%r75, %r1, 5;
	shl.b32 	%r355, %r75, 10;
	mov.u32 	%r356, _ZZN3cub18CUB_300001_SM_10006detail10radix_sort29DeviceRadixSortOnesweepKernelINS1_5radix10policy_hubIifyE10Policy1000ELNS0_9SortOrderE0EifyiiNS1_21identity_decomposer_tEEEvPT5_SB_PT3_PKSC_PT1_PKSG_PT2_PKSK_T4_iiT6_E1s;
	add.s32 	%r76, %r356, %r355;
	setp.gt.s32 	%p20, %r309, 255;
	@%p20 bra 	$L__BB69_51;
	max.s32 	%r357, %r309, 224;
	sub.s32 	%r358, %r357, %r309;
	add.s32 	%r359, %r358, 31;
	shr.u32 	%r360, %r359, 5;
	add.s32 	%r77, %r360, 1;
	and.b32  	%r78, %r77, 15;
	setp.lt.u32 	%p21, %r359, 480;
	mov.u32 	%r1967, %r309;
	@%p21 bra 	$L__BB69_42;
	and.b32  	%r361, %r77, 268435440;
	neg.s32 	%r1965, %r361;
	shl.b32 	%r363, %r309, 2;
	add.s32 	%r364, %r355, %r363;
	add.s32 	%r366, %r364, %r356;
	add.s32 	%r1964, %r366, 1024;
	mov.u32 	%r1967, %r309;
$L__BB69_41:
	.pragma "nounroll";
	mov.b32 	%r367, 0;
	st.shared.u32 	[%r1964+-1024], %r367;
	st.shared.u32 	[%r1964+-896], %r367;
	st.shared.u32 	[%r1964+-768], %r367;
	st.shared.u32 	[%r1964+-640], %r367;
	st.shared.u32 	[%r1964+-512], %r367;
	st.shared.u32 	[%r1964+-384], %r367;
	st.shared.u32 	[%r1964+-256], %r367;
	st.shared.u32 	[%r1964+-128], %r367;
	st.shared.u32 	[%r1964], %r367;
	st.shared.u32 	[%r1964+128], %r367;
	st.shared.u32 	[%r1964+256], %r367;
	st.shared.u32 	[%r1964+384], %r367;
	st.shared.u32 	[%r1964+512], %r367;
	st.shared.u32 	[%r1964+640], %r367;
	st.shared.u32 	[%r1964+768], %r367;
	st.shared.u32 	[%r1964+896], %r367;
	add.s32 	%r1967, %r1967, 512;
	add.s32 	%r1965, %r1965, 16;
	add.s32 	%r1964, %r1964, 2048;
	setp.ne.s32 	%p22, %r1965, 0;
	@%p22 bra 	$L__BB69_41;
$L__BB69_42:
	setp.eq.s32 	%p23, %r78, 0;
	@%p23 bra 	$L__BB69_51;
	and.b32  	%r88, %r77, 7;
	setp.lt.u32 	%p24, %r78, 8;
	@%p24 bra 	$L__BB69_45;
	shl.b32 	%r368, %r1967, 2;
	add.s32 	%r369, %r76, %r368;
	mov.b32 	%r370, 0;
	st.shared.u32 	[%r369], %r370;
	st.shared.u32 	[%r369+128], %r370;
	st.shared.u32 	[%r369+256], %r370;
	st.shared.u32 	[%r369+384], %r370;
	st.shared.u32 	[%r369+512], %r370;
	st.shared.u32 	[%r369+640], %r370;
	st.shared.u32 	[%r369+768], %r370;
	st.shared.u32 	[%r369+896], %r370;
	add.s32 	%r1967, %r1967, 256;
$L__BB69_45:
	setp.eq.s32 	%p25, %r88, 0;
	@%p25 bra 	$L__BB69_51;
	and.b32  	%r91, %r77, 3;
	setp.lt.u32 	%p26, %r88, 4;
	@%p26 bra 	$L__BB69_48;
	shl.b32 	%r371, %r1967, 2;
	add.s32 	%r372, %r76, %r371;
	mov.b32 	%r373, 0;
	st.shared.u32 	[%r372], %r373;
	st.shared.u32 	[%r372+128], %r373;
	st.shared.u32 	[%r372+256], %r373;
	st.shared.u32 	[%r372+384], %r373;
	add.s32 	%r1967, %r1967, 128;
$L__BB69_48:
	setp.eq.s32 	%p27, %r91, 0;
	@%p27 bra 	$L__BB69_51;
	shl.b32 	%r375, %r1967, 2;
	add.s32 	%r376, %r355, %r375;
	add.s32 	%r1971, %r356, %r376;
	neg.s32 	%r1970, %r91;
$L__BB69_50:
	.pragma "nounroll";
	mov.b32 	%r378, 0;
	st.shared.u32 	[%r1971], %r378;
	add.s32 	%r1971, %r1971, 128;
	add.s32 	%r1970, %r1970, 1;
	setp.ne.s32 	%p28, %r1970, 0;
	@%p28 bra 	$L__BB69_50;
$L__BB69_51:
	ld.param.u32 	%r1892, [_ZN3cub18CUB_300001_SM_10006detail10radix_sort29DeviceRadixSortOnesweepKernelINS1_5radix10policy_hubIifyE10Policy1000ELNS0_9SortOrderE0EifyiiNS1_21identity_decomposer_tEEEvPT5_SB_PT3_PKSC_PT1_PKSG_PT2_PKSK_T4_iiT6__param_9];
	bar.warp.sync 	-1;
	xor.b32  	%r380, %r1963, -2147483648;
	shr.u32 	%r381, %r380, %r1892;
	and.b32  	%r100, %r381, %r74;
	shl.b32 	%r382, %r100, 2;
	add.s32 	%r383, %r76, %r382;
	atom.shared.add.u32 	%r384, [%r383], 1;
	xor.b32  	%r1992, %r1962, -2147483648;
	shr.u32 	%r386, %r1992, %r1892;
	and.b32  	%r387, %r386, %r74;
	shl.b32 	%r388, %r387, 2;
	add.s32 	%r389, %r76, %r388;
	atom.shared.add.u32 	%r390, [%r389], 1;
	xor.b32  	%r1991, %r1961, -2147483648;
	shr.u32 	%r392, %r1991, %r1892;
	and.b32  	%r393, %r392, %r74;
	shl.b32 	%r394, %r393, 2;
	add.s32 	%r395, %r76, %r394;
	atom.shared.add.u32 	%r396, [%r395], 1;
	xor.b32  	%r1990, %r1960, -2147483648;
	shr.u32 	%r398, %r1990, %r1892;
	and.b32  	%r399, %r398, %r74;
	shl.b32 	%r400, %r399, 2;
	add.s32 	%r401, %r76, %r400;
	atom.shared.add.u32 	%r402, [%r401], 1;
	xor.b32  	%r403, %r1959, -2147483648;
	shr.u32 	%r404, %r403, %r1892;
	and.b32  	%r405, %r404, %r74;
	shl.b32 	%r406, %r405, 2;
	add.s32 	%r407, %r76, %r406;
	atom.shared.add.u32 	%r408, [%r407], 1;
	xor.b32  	%r409, %r1958, -2147483648;
	shr.u32 	%r410, %r409, %r1892;
	and.b32  	%r411, %r410, %r74;
	shl.b32 	%r412, %r411, 2;
	add.s32 	%r413, %r76, %r412;
	atom.shared.add.u32 	%r414, [%r413], 1;
	xor.b32  	%r415, %r1957, -2147483648;
	shr.u32 	%r416, %r415, %r1892;
	and.b32  	%r417, %r416, %r74;
	shl.b32 	%r418, %r417, 2;
	add.s32 	%r419, %r76, %r418;
	atom.shared.add.u32 	%r420, [%r419], 1;
	xor.b32  	%r421, %r1956, -2147483648;
	shr.u32 	%r422, %r421, %r1892;
	and.b32  	%r423, %r422, %r74;
	shl.b32 	%r424, %r423, 2;
	add.s32 	%r425, %r76, %r424;
	atom.shared.add.u32 	%r426, [%r425], 1;
	xor.b32  	%r427, %r1955, -2147483648;
	shr.u32 	%r428, %r427, %r1892;
	and.b32  	%r429, %r428, %r74;
	shl.b32 	%r430, %r429, 2;
	add.s32 	%r431, %r76, %r430;
	atom.shared.add.u32 	%r432, [%r431], 1;
	xor.b32  	%r433, %r1954, -2147483648;
	shr.u32 	%r434, %r433, %r1892;
	and.b32  	%r435, %r434, %r74;
	shl.b32 	%r436, %r435, 2;
	add.s32 	%r437, %r76, %r436;
	atom.shared.add.u32 	%r438, [%r437], 1;
	xor.b32  	%r439, %r1953, -2147483648;
	shr.u32 	%r440, %r439, %r1892;
	and.b32  	%r441, %r440, %r74;
	shl.b32 	%r442, %r441, 2;
	add.s32 	%r443, %r76, %r442;
	atom.shared.add.u32 	%r444, [%r443], 1;
	xor.b32  	%r445, %r1952, -2147483648;
	shr.u32 	%r446, %r445, %r1892;
	and.b32  	%r447, %r446, %r74;
	shl.b32 	%r448, %r447, 2;
	add.s32 	%r449, %r76, %r448;
	atom.shared.add.u32 	%r450, [%r449], 1;
	xor.b32  	%r451, %r1951, -2147483648;
	shr.u32 	%r452, %r451, %r1892;
	and.b32  	%r453, %r452, %r74;
	shl.b32 	%r454, %r453, 2;
	add.s32 	%r455, %r76, %r454;
	atom.shared.add.u32 	%r456, [%r455], 1;
	xor.b32  	%r457, %r1950, -2147483648;
	shr.u32 	%r458, %r457, %r1892;
	and.b32  	%r459, %r458, %r74;
	shl.b32 	%r460, %r459, 2;
	add.s32 	%r461, %r76, %r460;
	atom.shared.add.u32 	%r462, [%r461], 1;
	xor.b32  	%r463, %r1949, -2147483648;
	shr.u32 	%r464, %r463, %r1892;
	and.b32  	%r465, %r464, %r74;
	shl.b32 	%r466, %r465, 2;
	add.s32 	%r467, %r76, %r466;
	atom.shared.add.u32 	%r468, [%r467], 1;
	xor.b32  	%r469, %r1948, -2147483648;
	shr.u32 	%r470, %r469, %r1892;
	and.b32  	%r471, %r470, %r74;
	shl.b32 	%r472, %r471, 2;
	add.s32 	%r473, %r76, %r472;
	atom.shared.add.u32 	%r474, [%r473], 1;
	xor.b32  	%r1977, %r1947, -2147483648;
	shr.u32 	%r476, %r1977, %r1892;
	and.b32  	%r477, %r476, %r74;
	shl.b32 	%r478, %r477, 2;
	add.s32 	%r479, %r76, %r478;
	atom.shared.add.u32 	%r480, [%r479], 1;
	bar.sync 	0;
	setp.gt.u32 	%p29, %r1, 255;
	shl.b32 	%r481, %r1, 2;
	add.s32 	%r101, %r356, %r481;
	mov.b32 	%r1972, 0;
	@%p29 bra 	$L__BB69_53;
	ld.shared.u32 	%r483, [%r101];
	mov.b32 	%r484, 0;
	st.shared.u32 	[%r101], %r484;
	ld.shared.u32 	%r485, [%r101+1024];
	st.shared.u32 	[%r101+1024], %r483;
	add.s32 	%r486, %r485, %r483;
	ld.shared.u32 	%r487, [%r101+2048];
	st.shared.u32 	[%r101+2048], %r486;
	add.s32 	%r488, %r487, %r486;
	ld.shared.u32 	%r489, [%r101+3072];
	st.shared.u32 	[%r101+3072], %r488;
	add.s32 	%r490, %r489, %r488;
	ld.shared.u32 	%r491, [%r101+4096];
	st.shared.u32 	[%r101+4096], %r490;
	add.s32 	%r492, %r491, %r490;
	ld.shared.u32 	%r493, [%r101+5120];
	st.shared.u32 	[%r101+5120], %r492;
	add.s32 	%r494, %r493, %r492;
	ld.shared.u32 	%r495, [%r101+6144];
	st.shared.u32 	[%r101+6144], %r494;
	add.s32 	%r496, %r495, %r494;
	ld.shared.u32 	%r497, [%r101+7168];
	st.shared.u32 	[%r101+7168], %r496;
	add.s32 	%r498, %r497, %r496;
	ld.shared.u32 	%r499, [%r101+8192];
	st.shared.u32 	[%r101+8192], %r498;
	add.s32 	%r500, %r499, %r498;
	ld.shared.u32 	%r501, [%r101+9216];
	st.shared.u32 	[%r101+9216], %r500;
	add.s32 	%r502, %r501, %r500;
	ld.shared.u32 	%r503, [%r101+10240];
	st.shared.u32 	[%r101+10240], %r502;
	add.s32 	%r504, %r503, %r502;
	ld.shared.u32 	%r505, [%r101+11264];
	st.shared.u32 	[%r101+11264], %r504;
	add.s32 	%r1972, %r505, %r504;
$L__BB69_53:
	setp.gt.u32 	%p30, %r1, 255;
	shl.b32 	%r506, %r3, 8;
	add.s32 	%r507, %r506, %r1;
	mul.wide.s32 	%rd59, %r507, 4;
	add.s64 	%rd6, %rd2, %rd59;
	@%p30 bra 	$L__BB69_55;
	or.b32  	%r508, %r1972, 1073741824;
	st.volatile.global.u32 	[%rd6], %r508;
$L__BB69_55:
	ld.param.u64 	%rd442, [_ZN3cub18CUB_300001_SM_10006detail10radix_sort29DeviceRadixSortOnesweepKernelINS1_5radix10policy_hubIifyE10Policy1000ELNS0_9SortOrderE0EifyiiNS1_21identity_decomposer_tEEEvPT5_SB_PT3_PKSC_PT1_PKSG_PT2_PKSK_T4_iiT6__param_7];
	xor.b32  	%r1988, %r1958, -2147483648;
	xor.b32  	%r1989, %r1959, -2147483648;
	xor.b32  	%r1987, %r1957, -2147483648;
	xor.b32  	%r1986, %r1956, -2147483648;
	xor.b32  	%r1993, %r1963, -2147483648;
	xor.b32  	%r1983, %r1953, -2147483648;
	xor.b32  	%r1985, %r1955, -2147483648;
	xor.b32  	%r1982, %r1952, -2147483648;
	xor.b32  	%r1984, %r1954, -2147483648;
	xor.b32  	%r1980, %r1950, -2147483648;
	xor.b32  	%r1981, %r1951, -2147483648;
	xor.b32  	%r1978, %r1948, -2147483648;
	xor.b32  	%r1979, %r1949, -2147483648;
	setp.lt.u32 	%p31, %r1, 256;
	setp.eq.s32 	%p32, %r1972, 6528;
	and.pred  	%p33, %p31, %p32;
	selp.u32 	%r509, 1, 0, %p33;
	{ 
	.reg .pred 	%p1; 
	.reg .pred 	%p2; 
	setp.ne.u32 	%p1, %r509, 0; 
	bar.red.or.pred 	%p2, 0, %p1; 
	selp.u32 	%r510, 1, 0, %p2; 
	}
	setp.eq.s32 	%p34, %r510, 0;
	and.b32  	%r511, %r1, 992;
	and.b32  	%r512, %r1, 31;
	mul.lo.s32 	%r513, %r511, 17;
	or.b32  	%r514, %r513, %r512;
	cvt.u64.u32 	%rd7, %r514;
	mul.lo.s32 	%r515, %r3, 6528;
	cvt.s64.s32 	%rd60, %r515;
	add.s64 	%rd61, %rd7, %rd60;
	cvta.to.global.u64 	%rd62, %rd442;
	shl.b64 	%rd63, %rd61, 2;
	add.s64 	%rd8, %rd62, %rd63;
	cvt.u64.u32 	%rd9, %r1;
	@%p34 bra 	$L__BB69_175;
	setp.gt.u32 	%p35, %r1, 255;
	shl.b32 	%r516, %r1, 3;
	mov.u32 	%r517, _ZZN3cub18CUB_300001_SM_10006detail10radix_sort29DeviceRadixSortOnesweepKernelINS1_5radix10policy_hubIifyE10Policy1000ELNS0_9SortOrderE0EifyiiNS1_21identity_decomposer_tEEEvPT5_SB_PT3_PKSC_PT1_PKSG_PT2_PKSK_T4_iiT6_E1s;
	add.s32 	%r518, %r517, %r516;
	add.s32 	%r121, %r518, 26112;
	@%p35 bra 	$L__BB69_64;
	ld.param.u64 	%rd436, [_ZN3cub18CUB_300001_SM_10006detail10radix_sort29DeviceRadixSortOnesweepKernelINS1_5radix10policy_hubIifyE10Policy1000ELNS0_9SortOrderE0EifyiiNS1_21identity_decomposer_tEEEvPT5_SB_PT3_PKSC_PT1_PKSG_PT2_PKSK_T4_iiT6__param_3];
	cvta.to.global.u64 	%rd64, %rd436;
	shl.b64 	%rd65, %rd9, 3;
	add.s64 	%rd66, %rd64, %rd65;
	ld.global.u64 	%rd67, [%rd66];
	setp.gt.u32 	%p36, %r1, %r100;
	selp.b64 	%rd68, 6528, 0, %p36;
	sub.s64 	%rd455, %rd67, %rd68;
	st.shared.u64 	[%r121], %rd455;
	setp.lt.s32 	%p37, %r3, 1;
	mov.u32 	%r1976, %r1972;
	@%p37 bra 	$L__BB69_63;
	mov.b32 	%r1974, -1;
	mov.u32 	%r1973, %r3;
	mov.u32 	%r1976, %r1972;
$L__BB69_59:
	ld.param.u64 	%rd429, [_ZN3cub18CUB_300001_SM_10006detail10radix_sort29DeviceRadixSortOnesweepKernelINS1_5radix10policy_hubIifyE10Policy1000ELNS0_9SortOrderE0EifyiiNS1_21identity_decomposer_tEEEvPT5_SB_PT3_PKSC_PT1_PKSG_PT2_PKSK_T4_iiT6__param_0];
	add.s32 	%r125, %r1973, -1;
	shl.b32 	%r520, %r125, 8;
	add.s32 	%r521, %r520, %r1;
	cvta.to.global.u64 	%rd69, %rd429;
	mul.wide.s32 	%rd70, %r521, 4;
	add.s64 	%rd11, %rd69, %rd70;
$L__BB69_60:
	membar.cta;
	ld.volatile.global.u32 	%r126, [%rd11];
	setp.eq.s32 	%p38, %r126, 0;
	@%p38 bra 	$L__BB69_60;
	and.b32  	%r522, %r126, 1073741823;
	add.s32 	%r1976, %r522, %r1976;
	setp.gt.s32 	%p39, %r126, -1;
	vote.sync.ballot.b32 	%r1974, %p39, %r1974;
	setp.gt.u32 	%p41, %r1973, 1;
	and.pred  	%p42, %p39, %p41;
	mov.u32 	%r1973, %r125;
	@%p42 bra 	$L__BB69_59;
	ld.shared.u64 	%rd455, [%r121];
$L__BB69_63:
	or.b32  	%r523, %r1976, -2147483648;
	st.volatile.global.u32 	[%rd6], %r523;
	sub.s32 	%r524, %r1976, %r1972;
	cvt.s64.s32 	%rd71, %r524;
	add.s64 	%rd72, %rd455, %rd71;
	st.shared.u64 	[%r121], %rd72;
$L__BB69_64:
	ld.param.u32 	%r1878, [_ZN3cub18CUB_300001_SM_10006detail10radix_sort29DeviceRadixSortOnesweepKernelINS1_5radix10policy_hubIifyE10Policy1000ELNS0_9SortOrderE0EifyiiNS1_21identity_decomposer_tEEEvPT5_SB_PT3_PKSC_PT1_PKSG_PT2_PKSK_T4_iiT6__param_8];
	ld.param.u64 	%rd432, [_ZN3cub18CUB_300001_SM_10006detail10radix_sort29DeviceRadixSortOnesweepKernelINS1_5radix10policy_hubIifyE10Policy1000ELNS0_9SortOrderE0EifyiiNS1_21identity_decomposer_tEEEvPT5_SB_PT3_PKSC_PT1_PKSG_PT2_PKSK_T4_iiT6__param_2];
	setp.gt.u32 	%p43, %r1, 255;
	setp.lt.s32 	%p44, %r4, %r1878;
	setp.eq.s64 	%p45, %rd432, 0;
	or.pred  	%p46, %p45, %p44;
	or.pred  	%p47, %p43, %p46;
	@%p47 bra 	$L__BB69_66;
	ld.param.u64 	%rd433, [_ZN3cub18CUB_300001_SM_10006detail10radix_sort29DeviceRadixSortOnesweepKernelINS1_5radix10policy_hubIifyE10Policy1000ELNS0_9SortOrderE0EifyiiNS1_21identity_decomposer_tEEEvPT5_SB_PT3_PKSC_PT1_PKSG_PT2_PKSK_T4_iiT6__param_2];
	ld.shared.u64 	%rd73, [%r121];
	setp.gt.u32 	%p48, %r1, %r100;
	selp.b64 	%rd74, 6528, 0, %p48;
	cvt.s64.s32 	%rd75, %r1972;
	add.s64 	%rd76, %rd74, %rd75;
	add.s64 	%rd77, %rd76, %rd73;
	cvta.to.global.u64 	%rd78, %rd433;
	shl.b64 	%rd79, %rd9, 3;
	add.s64 	%rd80, %rd78, %rd79;
	st.global.u64 	[%rd80], %rd77;
$L__BB69_66:
	ld.param.u32 	%r1879, [_ZN3cub18CUB_300001_SM_10006detail10radix_sort29DeviceRadixSortOnesweepKernelINS1_5radix10policy_hubIifyE10Policy1000ELNS0_9SortOrderE0EifyiiNS1_21identity_decomposer_tEEEvPT5_SB_PT3_PKSC_PT1_PKSG_PT2_PKSK_T4_iiT6__param_8];
	setp.gt.s32 	%p49, %r4, %r1879;
	bar.sync 	0;
	shl.b32 	%r525, %r100, 3;
	add.s32 	%r527, %r517, %r525;
	ld.shared.u64 	%rd14, [%r527+26112];
	@%p49 bra 	$L__BB69_68;
	add.s64 	%rd81, %rd14, %rd7;
	shl.b64 	%rd82, %rd81, 2;
	add.s64 	%rd83, %rd1, %rd82;
	st.global.u32 	[%rd83], %r1963;
	st.global.u32 	[%rd83+128], %r1962;
	st.global.u32 	[%rd83+256], %r1961;
	st.global.u32 	[%rd83+384], %r1960;
	st.global.u32 	[%rd83+512], %r1959;
	st.global.u32 	[%rd83+640], %r1958;
	st.global.u32 	[%rd83+768], %r1957;
	st.global.u32 	[%rd83+896], %r1956;
	st.global.u32 	[%rd83+1024], %r1955;
	st.global.u32 	[%rd83+1152], %r1954;
	st.global.u32 	[%rd83+1280], %r1953;
	st.global.u32 	[%rd83+1408], %r1952;
	st.global.u32 	[%rd83+1536], %r1951;
	st.global.u32 	[%rd83+1664], %r1950;
	st.global.u32 	[%rd83+1792], %r1949;
	st.global.u32 	[%rd83+1920], %r1948;
	st.global.u32 	[%rd83+2048], %r1947;
	bra.uni 	$L__BB69_102;
$L__BB69_68:
	ld.param.u32 	%r1880, [_ZN3cub18CUB_300001_SM_10006detail10radix_sort29DeviceRadixSortOnesweepKernelINS1_5radix10policy_hubIifyE10Policy1000ELNS0_9SortOrderE0EifyiiNS1_21identity_decomposer_tEEEvPT5_SB_PT3_PKSC_PT1_PKSG_PT2_PKSK_T4_iiT6__param_8];
	cvt.u32.u64 	%r528, %rd7;
	mad.lo.s32 	%r130, %r3, -6528, %r1880;
	setp.ge.s32 	%p50, %r528, %r130;
	add.s64 	%rd84, %rd14, %rd7;
	shl.b64 	%rd85, %rd84, 2;
	add.s64 	%rd15, %rd1, %rd85;
	@%p50 bra 	$L__BB69_70;
	st.global.u32 	[%rd15], %r1963;
$L__BB69_70:
	add.s32 	%r530, %r528, 32;
	setp.ge.s32 	%p51, %r530, %r130;
	@%p51 bra 	$L__BB69_72;
	st.global.u32 	[%rd15+128], %r1962;
$L__BB69_72:
	add.s32 	%r532, %r528, 64;
	setp.ge.s32 	%p52, %r532, %r130;
	@%p52 bra 	$L__BB69_74;
	st.global.u32 	[%rd15+256], %r1961;
$L__BB69_74:
	add.s32 	%r534, %r528, 96;
	setp.ge.s32 	%p53, %r534, %r130;
	@%p53 bra 	$L__BB69_76;
	st.global.u32 	[%rd15+384], %r1960;
$L__BB69_76:
	add.s32 	%r536, %r528, 128;
	setp.ge.s32 	%p54, %r536, %r130;
	@%p54 bra 	$L__BB69_78;
	st.global.u32 	[%rd15+512], %r1959;
$L__BB69_78:
	add.s32 	%r538, %r528, 160;
	setp.ge.s32 	%p55, %r538, %r130;
	@%p55 bra 	$L__BB69_80;
	st.global.u32 	[%rd15+640], %r1958;
$L__BB69_80:
	add.s32 	%r540, %r528, 192;
	setp.ge.s32 	%p56, %r540, %r130;
	@%p56 bra 	$L__BB69_82;
	st.global.u32 	[%rd15+768], %r1957;
$L__BB69_82:
	add.s32 	%r542, %r528, 224;
	setp.ge.s32 	%p57, %r542, %r130;
	@%p57 bra 	$L__BB69_84;
	st.global.u32 	[%rd15+896], %r1956;
$L__BB69_84:
	add.s32 	%r544, %r528, 256;
	setp.ge.s32 	%p58, %r544, %r130;
	@%p58 bra 	$L__BB69_86;
	st.global.u32 	[%rd15+1024], %r1955;
$L__BB69_86:
	add.s32 	%r546, %r528, 288;
	setp.ge.s32 	%p59, %r546, %r130;
	@%p59 bra 	$L__BB69_88;
	st.global.u32 	[%rd15+1152], %r1954;
$L__BB69_88:
	add.s32 	%r548, %r528, 320;
	setp.ge.s32 	%p60, %r548, %r130;
	@%p60 bra 	$L__BB69_90;
	st.global.u32 	[%rd15+1280], %r1953;
$L__BB69_90:
	add.s32 	%r550, %r528, 352;
	setp.ge.s32 	%p61, %r550, %r130;
	@%p61 bra 	$L__BB69_92;
	st.global.u32 	[%rd15+1408], %r1952;
$L__BB69_92:
	add.s32 	%r552, %r528, 384;
	setp.ge.s32 	%p62, %r552, %r130;
	@%p62 bra 	$L__BB69_94;
	st.global.u32 	[%rd15+1536], %r1951;
$L__BB69_94:
	add.s32 	%r554, %r528, 416;
	setp.ge.s32 	%p63, %r554, %r130;
	@%p63 bra 	$L__BB69_96;
	st.global.u32 	[%rd15+1664], %r1950;
$L__BB69_96:
	add.s32 	%r556, %r528, 448;
	setp.ge.s32 	%p64, %r556, %r130;
	@%p64 bra 	$L__BB69_98;
	st.global.u32 	[%rd15+1792], %r1949;
$L__BB69_98:
	add.s32 	%r558, %r528, 480;
	setp.ge.s32 	%p65, %r558, %r130;
	@%p65 bra 	$L__BB69_100;
	st.global.u32 	[%rd15+1920], %r1948;
$L__BB69_100:
	add.s32 	%r560, %r528, 512;
	setp.ge.s32 	%p66, %r560, %r130;
	@%p66 bra 	$L__BB69_102;
	st.global.u32 	[%rd15+2048], %r1947;
$L__BB69_102:
	ld.param.u32 	%r1881, [_ZN3cub18CUB_300001_SM_10006detail10radix_sort29DeviceRadixSortOnesweepKernelINS1_5radix10policy_hubIifyE10Policy1000ELNS0_9SortOrderE0EifyiiNS1_21identity_decomposer_tEEEvPT5_SB_PT3_PKSC_PT1_PKSG_PT2_PKSK_T4_iiT6__param_8];
	setp.gt.s32 	%p67, %r4, %r1881;
	@%p67 bra 	$L__BB69_104;
	ld.global.f32 	%f235, [%rd8];
	ld.global.f32 	%f234, [%rd8+128];
	ld.global.f32 	%f233, [%rd8+256];
	ld.global.f32 	%f232, [%rd8+384];
	ld.global.f32 	%f231, [%rd8+512];
	ld.global.f32 	%f230, [%rd8+640];
	ld.global.f32 	%f229, [%rd8+768];
	ld.global.f32 	%f228, [%rd8+896];
	ld.global.f32 	%f227, [%rd8+1024];
	ld.global.f32 	%f226, [%rd8+1152];
	ld.global.f32 	%f225, [%rd8+1280];
	ld.global.f32 	%f224, [%rd8+1408];
	ld.global.f32 	%f223, [%rd8+1536];
	ld.global.f32 	%f222, [%rd8+1664];
	ld.global.f32 	%f221, [%rd8+1792];
	ld.global.f32 	%f220, [%rd8+1920];
	ld.global.f32 	%f219, [%rd8+2048];
	bra.uni 	$L__BB69_138;
$L__BB69_104:
	ld.param.u32 	%r1882, [_ZN3cub18CUB_300001_SM_10006detail10radix_sort29DeviceRadixSortOnesweepKernelINS1_5radix10policy_hubIifyE10Policy1000ELNS0_9SortOrderE0EifyiiNS1_21identity_decomposer_tEEEvPT5_SB_PT3_PKSC_PT1_PKSG_PT2_PKSK_T4_iiT6__param_8];
	cvt.u32.u64 	%r561, %rd7;
	sub.s32 	%r131, %r1882, %r515;
	setp.ge.s32 	%p68, %r561, %r131;
	@%p68 bra 	$L__BB69_106;
	ld.global.f32 	%f235, [%rd8];
$L__BB69_106:
	add.s32 	%r564, %r561, 32;
	setp.ge.s32 	%p69, %r564, %r131;
	@%p69 bra 	$L__BB69_108;
	ld.global.f32 	%f234, [%rd8+128];
$L__BB69_108:
	add.s32 	%r566, %r561, 64;
	setp.ge.s32 	%p70, %r566, %r131;
	@%p70 bra 	$L__BB69_110;
	ld.global.f32 	%f233, [%rd8+256];
$L__BB69_110:
	add.s32 	%r568, %r561, 96;
	setp.ge.s32 	%p71, %r568, %r131;
	@%p71 bra 	$L__BB69_112;
	ld.global.f32 	%f232, [%rd8+384];
$L__BB69_112:
	add.s32 	%r570, %r561, 128;
	setp.ge.s32 	%p72, %r570, %r131;
	@%p72 bra 	$L__BB69_114;
	ld.global.f32 	%f231, [%rd8+512];
$L__BB69_114:
	add.s32 	%r572, %r561, 160;
	setp.ge.s32 	%p73, %r572, %r131;
	@%p73 bra 	$L__BB69_116;
	ld.global.f32 	%f230, [%rd8+640];
$L__BB69_116:
	add.s32 	%r574, %r561, 192;
	setp.ge.s32 	%p74, %r574, %r131;
	@%p74 bra 	$L__BB69_118;
	ld.global.f32 	%f229, [%rd8+768];
$L__BB69_118:
	add.s32 	%r576, %r561, 224;
	setp.ge.s32 	%p75, %r576, %r131;
	@%p75 bra 	$L__BB69_120;
	ld.global.f32 	%f228, [%rd8+896];
$L__BB69_120:
	add.s32 	%r578, %r561, 256;
	setp.ge.s32 	%p76, %r578, %r131;
	@%p76 bra 	$L__BB69_122;
	ld.global.f32 	%f227, [%rd8+1024];
$L__BB69_122:
	add.s32 	%r580, %r561, 288;
	setp.ge.s32 	%p77, %r580, %r131;
	@%p77 bra 	$L__BB69_124;
	ld.global.f32 	%f226, [%rd8+1152];
$L__BB69_124:
	add.s32 	%r582, %r561, 320;
	setp.ge.s32 	%p78, %r582, %r131;
	@%p78 bra 	$L__BB69_126;
	ld.global.f32 	%f225, [%rd8+1280];
$L__BB69_126:
	add.s32 	%r584, %r561, 352;
	setp.ge.s32 	%p79, %r584, %r131;
	@%p79 bra 	$L__BB69_128;
	ld.global.f32 	%f224, [%rd8+1408];
$L__BB69_128:
	add.s32 	%r586, %r561, 384;
	setp.ge.s32 	%p80, %r586, %r131;
	@%p80 bra 	$L__BB69_130;
	ld.global.f32 	%f223, [%rd8+1536];
$L__BB69_130:
	add.s32 	%r588, %r561, 416;
	setp.ge.s32 	%p81, %r588, %r131;
	@%p81 bra 	$L__BB69_132;
	ld.global.f32 	%f222, [%rd8+1664];
$L__BB69_132:
	add.s32 	%r590, %r561, 448;
	setp.ge.s32 	%p82, %r590, %r131;
	@%p82 bra 	$L__BB69_134;
	ld.global.f32 	%f221, [%rd8+1792];
$L__BB69_134:
	add.s32 	%r592, %r561, 480;
	setp.ge.s32 	%p83, %r592, %r131;
	@%p83 bra 	$L__BB69_136;
	ld.global.f32 	%f220, [%rd8+1920];
$L__BB69_136:
	add.s32 	%r594, %r561, 512;
	setp.ge.s32 	%p84, %r594, %r131;
	@%p84 bra 	$L__BB69_138;
	ld.global.f32 	%f219, [%rd8+2048];
$L__BB69_138:
	ld.param.u32 	%r1883, [_ZN3cub18CUB_300001_SM_10006detail10radix_sort29DeviceRadixSortOnesweepKernelINS1_5radix10policy_hubIifyE10Policy1000ELNS0_9SortOrderE0EifyiiNS1_21identity_decomposer_tEEEvPT5_SB_PT3_PKSC_PT1_PKSG_PT2_PKSK_T4_iiT6__param_8];
	mad.lo.s32 	%r595, %r3, 6528, 6528;
	setp.gt.s32 	%p85, %r595, %r1883;
	@%p85 bra 	$L__BB69_140;
	ld.param.u64 	%rd439, [_ZN3cub18CUB_300001_SM_10006detail10radix_sort29DeviceRadixSortOnesweepKernelINS1_5radix10policy_hubIifyE10Policy1000ELNS0_9SortOrderE0EifyiiNS1_21identity_decomposer_tEEEvPT5_SB_PT3_PKSC_PT1_PKSG_PT2_PKSK_T4_iiT6__param_6];
	add.s64 	%rd86, %rd14, %rd7;
	cvta.to.global.u64 	%rd87, %rd439;
	shl.b64 	%rd88, %rd86, 2;
	add.s64 	%rd89, %rd87, %rd88;
	st.global.f32 	[%rd89], %f235;
	st.global.f32 	[%rd89+128], %f234;
	st.global.f32 	[%rd89+256], %f233;
	st.global.f32 	[%rd89+384], %f232;
	st.global.f32 	[%rd89+512], %f231;
	st.global.f32 	[%rd89+640], %f230;
	st.global.f32 	[%rd89+768], %f229;
	st.global.f32 	[%rd89+896], %f228;
	st.global.f32 	[%rd89+1024], %f227;
	st.global.f32 	[%rd89+1152], %f226;
	st.global.f32 	[%rd89+1280], %f225;
	st.global.f32 	[%rd89+1408], %f224;
	st.global.f32 	[%rd89+1536], %f223;
	st.global.f32 	[%rd89+1664], %f222;
	st.global.f32 	[%rd89+1792], %f221;
	st.global.f32 	[%rd89+1920], %f220;
	st.global.f32 	[%rd89+2048], %f219;
	bra.uni 	$L__BB69_174;
$L__BB69_140:
	ld.param.u32 	%r1884, [_ZN3cub18CUB_300001_SM_10006detail10radix_sort29DeviceRadixSortOnesweepKernelINS1_5radix10policy_hubIifyE10Policy1000ELNS0_9SortOrderE0EifyiiNS1_21identity_decomposer_tEEEvPT5_SB_PT3_PKSC_PT1_PKSG_PT2_PKSK_T4_iiT6__param_8];
	ld.param.u64 	%rd440, [_ZN3cub18CUB_300001_SM_10006detail10radix_sort29DeviceRadixSortOnesweepKernelINS1_5radix10policy_hubIifyE10Policy1000ELNS0_9SortOrderE0EifyiiNS1_21identity_decomposer_tEEEvPT5_SB_PT3_PKSC_PT1_PKSG_PT2_PKSK_T4_iiT6__param_6];
	cvt.u32.u64 	%r596, %rd7;
	mad.lo.s32 	%r132, %r3, -6528, %r1884;
	setp.ge.s32 	%p86, %r596, %r132;
	add.s64 	%rd90, %rd14, %rd7;
	cvta.to.global.u64 	%rd91, %rd440;
	shl.b64 	%rd92, %rd90, 2;
	add.s64 	%rd16, %rd91, %rd92;
	@%p86 bra 	$L__BB69_142;
	st.global.f32 	[%rd16], %f235;
$L__BB69_142:
	add.s32 	%r598, %r596, 32;
	setp.ge.s32 	%p87, %r598, %r132;
	@%p87 bra 	$L__BB69_144;
	st.global.f32 	[%rd16+128], %f234;
$L__BB69_144:
	add.s32 	%r600, %r596, 64;
	setp.ge.s32 	%p88, %r600, %r132;
	@%p88 bra 	$L__BB69_146;
	st.global.f32 	[%rd16+256], %f233;
$L__BB69_146:
	add.s32 	%r602, %r596, 96;
	setp.ge.s32 	%p89, %r602, %r132;
	@%p89 bra 	$L__BB69_148;
	st.global.f32 	[%rd16+384], %f232;
$L__BB69_148:
	add.s32 	%r604, %r596, 128;
	setp.ge.s32 	%p90, %r604, %r132;
	@%p90 bra 	$L__BB69_150;
	st.global.f32 	[%rd16+512], %f231;
$L__BB69_150:
	add.s32 	%r606, %r596, 160;
	setp.ge.s32 	%p91, %r606, %r132;
	@%p91 bra 	$L__BB69_152;
	st.global.f32 	[%rd16+640], %f230;
$L__BB69_152:
	add.s32 	%r608, %r596, 192;
	setp.ge.s32 	%p92, %r608, %r132;
	@%p92 bra 	$L__BB69_154;
	st.global.f32 	[%rd16+768], %f229;
$L__BB69_154:
	add.s32 	%r610, %r596, 224;
	setp.ge.s32 	%p93, %r610, %r132;
	@%p93 bra 	$L__BB69_156;
	st.global.f32 	[%rd16+896], %f228;
$L__BB69_156:
	add.s32 	%r612, %r596, 256;
	setp.ge.s32 	%p94, %r612, %r132;
	@%p94 bra 	$L__BB69_158;
	st.global.f32 	[%rd16+1024], %f227;
$L__BB69_158:
	add.s32 	%r614, %r596, 288;
	setp.ge.s32 	%p95, %r614, %r132;
	@%p95 bra 	$L__BB69_160;
	st.global.f32 	[%rd16+1152], %f226;
$L__BB69_160:
	add.s32 	%r616, %r596, 320;
	setp.ge.s32 	%p96, %r616, %r132;
	@%p96 bra 	$L__BB69_162;
	st.global.f32 	[%rd16+1280], %f225;
$L__BB69_162:
	add.s32 	%r618, %r596, 352;
	setp.ge.s32 	%p97, %r618, %r132;
	@%p97 bra 	$L__BB69_164;
	st.global.f32 	[%rd16+1408], %f224;
$L__BB69_164:
	add.s32 	%r620, %r596, 384;
	setp.ge.s32 	%p98, %r620, %r132;
	@%p98 bra 	$L__BB69_166;
	st.global.f32 	[%rd16+1536], %f223;
$L__BB69_166:
	add.s32 	%r622, %r596, 416;
	setp.ge.s32 	%p99, %r622, %r132;
	@%p99 bra 	$L__BB69_168;
	st.global.f32 	[%rd16+1664], %f222;
$L__BB69_168:
	add.s32 	%r624, %r596, 448;
	setp.ge.s32 	%p100, %r624, %r132;
	@%p100 bra 	$L__BB69_170;
	st.global.f32 	[%rd16+1792], %f221;
$L__BB69_170:
	add.s32 	%r626, %r596, 480;
	setp.ge.s32 	%p101, %r626, %r132;
	@%p101 bra 	$L__BB69_172;
	st.global.f32 	[%rd16+1920], %f220;
$L__BB69_172:
	add.s32 	%r628, %r596, 512;
	setp.ge.s32 	%p102, %r628, %r132;
	@%p102 bra 	$L__BB69_174;
	st.global.f32 	[%rd16+2048], %f219;
$L__BB69_174:
	// begin inline asm
	exit;
	// end inline asm
	mov.u32 	%r1977, %r1947;
	mov.u32 	%r1978, %r1948;
	mov.u32 	%r1979, %r1949;
	mov.u32 	%r1980, %r1950;
	mov.u32 	%r1981, %r1951;
	mov.u32 	%r1982, %r1952;
	mov.u32 	%r1983, %r1953;
	mov.u32 	%r1984, %r1954;
	mov.u32 	%r1985, %r1955;
	mov.u32 	%r1986, %r1956;
	mov.u32 	%r1987, %r1957;
	mov.u32 	%r1988, %r1958;
	mov.u32 	%r1989, %r1959;
	mov.u32 	%r1990, %r1960;
	mov.u32 	%r1991, %r1961;
	mov.u32 	%r1992, %r1962;
	mov.u32 	%r1993, %r1963;
$L__BB69_175:
	mul.hi.u32 	%r629, %r1, 357913942;
	add.s32 	%r630, %r629, %r1;
	shl.b32 	%r631, %r630, 2;
	mov.u32 	%r632, _ZZN3cub18CUB_300001_SM_10006detail10radix_sort29DeviceRadixSortOnesweepKernelINS1_5radix10policy_hubIifyE10Policy1000ELNS0_9SortOrderE0EifyiiNS1_21identity_decomposer_tEEEvPT5_SB_PT3_PKSC_PT1_PKSG_PT2_PKSK_T4_iiT6_E1s;
	add.s32 	%r633, %r632, %r631;
	add.s32 	%r150, %r633, 13328;
	st.shared.u32 	[%r633+13328], %r1972;
	bar.sync 	0;
	setp.gt.u32 	%p103, %r1, 31;
	@%p103 bra 	$L__BB69_177;
	mad.lo.s32 	%r665, %r1, 52, %r632;
	ld.shared.u32 	%r666, [%r665+13328];
	ld.shared.u32 	%r667, [%r665+13332];
	ld.shared.u32 	%r668, [%r665+13336];
	ld.shared.u32 	%r669, [%r665+13340];
	ld.shared.u32 	%r670, [%r665+13344];
	ld.shared.u32 	%r671, [%r665+13348];
	ld.shared.u32 	%r672, [%r665+13352];
	ld.shared.u32 	%r673, [%r665+13356];
	ld.shared.u32 	%r674, [%r665+13360];
	ld.shared.u32 	%r675, [%r665+13364];
	ld.shared.u32 	%r676, [%r665+13368];
	ld.shared.u32 	%r677, [%r665+13372];
	add.s32 	%r678, %r667, %r666;
	add.s32 	%r679, %r678, %r668;
	add.s32 	%r680, %r679, %r669;
	add.s32 	%r681, %r680, %r670;
	add.s32 	%r682, %r681, %r671;
	add.s32 	%r683, %r682, %r672;
	add.s32 	%r684, %r683, %r673;
	add.s32 	%r685, %r684, %r674;
	add.s32 	%r686, %r685, %r675;
	add.s32 	%r687, %r686, %r676;
	add.s32 	%r638, %r687, %r677;
	mov.b32 	%r636, 1;
	mov.b32 	%r661, 0;
	mov.b32 	%r663, -1;
	// begin inline asm
	{  .reg .s32 r0;  .reg .pred p;  shfl.sync.up.b32 r0|p, %r638, %r636, %r661, %r663;  @p add.s32 r0, r0, %r638;  mov.s32 %r634, r0;}
	// end inline asm
	mov.b32 	%r642, 2;
	// begin inline asm
	{  .reg .s32 r0;  .reg .pred p;  shfl.sync.up.b32 r0|p, %r634, %r642, %r661, %r663;  @p add.s32 r0, r0, %r634;  mov.s32 %r640, r0;}
	// end inline asm
	mov.b32 	%r648, 4;
	// begin inline asm
	{  .reg .s32 r0;  .reg .pred p;  shfl.sync.up.b32 r0|p, %r640, %r648, %r661, %r663;  @p add.s32 r0, r0, %r640;  mov.s32 %r646, r0;}
	// end inline asm
	mov.b32 	%r654, 8;
	// begin inline asm
	{  .reg .s32 r0;  .reg .pred p;  shfl.sync.up.b32 r0|p, %r646, %r654, %r661, %r663;  @p add.s32 r0, r0, %r646;  mov.s32 %r652, r0;}
	// end inline asm
	mov.b32 	%r660, 16;
	// begin inline asm
	{  .reg .s32 r0;  .reg .pred p;  shfl.sync.up.b32 r0|p, %r652, %r660, %r661, %r663;  @p add.s32 r0, r0, %r652;  mov.s32 %r658, r0;}
	// end inline asm
	sub.s32 	%r688, %r658, %r638;
	add.s32 	%r689, %r666, %r688;
	add.s32 	%r690, %r667, %r689;
	add.s32 	%r691, %r668, %r690;
	add.s32 	%r692, %r669, %r691;
	add.s32 	%r693, %r670, %r692;
	add.s32 	%r694, %r671, %r693;
	add.s32 	%r695, %r672, %r694;
	add.s32 	%r696, %r673, %r695;
	add.s32 	%r697, %r674, %r696;
	add.s32 	%r698, %r675, %r697;
	add.s32 	%r699, %r676, %r698;
	st.shared.u32 	[%r665+13328], %r688;
	st.shared.u32 	[%r665+13332], %r689;
	st.shared.u32 	[%r665+13336], %r690;
	st.shared.u32 	[%r665+13340], %r691;
	st.shared.u32 	[%r665+13344], %r692;
	st.shared.u32 	[%r665+13348], %r693;
	st.shared.u32 	[%r665+13352], %r694;
	st.shared.u32 	[%r665+13356], %r695;
	st.shared.u32 	[%r665+13360], %r696;
	st.shared.u32 	[%r665+13364], %r697;
	st.shared.u32 	[%r665+13368], %r698;
	st.shared.u32 	[%r665+13372], %r699;
$L__BB69_177:
	setp.gt.u32 	%p104, %r1, 255;
	bar.sync 	0;
	ld.shared.u32 	%r151, [%r150];
	@%p104 bra 	$L__BB69_179;
	shl.b32 	%r700, %r1, 2;
	add.s32 	%r702, %r632, %r700;
	ld.shared.u32 	%r703, [%r702];
	add.s32 	%r704, %r703, %r151;
	st.shared.u32 	[%r702], %r704;
	ld.shared.u32 	%r705, [%r702+1024];
	add.s32 	%r706, %r705, %r151;
	st.shared.u32 	[%r702+1024], %r706;
	ld.shared.u32 	%r707, [%r702+2048];
	add.s32 	%r708, %r707, %r151;
	st.shared.u32 	[%r702+2048], %r708;
	ld.shared.u32 	%r709, [%r702+3072];
	add.s32 	%r710, %r709, %r151;
	st.shared.u32 	[%r702+3072], %r710;
	ld.shared.u32 	%r711, [%r702+4096];
	add.s32 	%r712, %r711, %r151;
	st.shared.u32 	[%r702+4096], %r712;
	ld.shared.u32 	%r713, [%r702+5120];
	add.s32 	%r714, %r713, %r151;
	st.shared.u32 	[%r702+5120], %r714;
	ld.shared.u32 	%r715, [%r702+6144];
	add.s32 	%r716, %r715, %r151;
	st.shared.u32 	[%r702+6144], %r716;
	ld.shared.u32 	%r717, [%r702+7168];
	add.s32 	%r718, %r717, %r151;
	st.shared.u32 	[%r702+7168], %r718;
	ld.shared.u32 	%r719, [%r702+8192];
	add.s32 	%r720, %r719, %r151;
	st.shared.u32 	[%r702+8192], %r720;
	ld.shared.u32 	%r721, [%r702+9216];
	add.s32 	%r722, %r721, %r151;
	st.shared.u32 	[%r702+9216], %r722;
	ld.shared.u32 	%r723, [%r702+10240];
	add.s32 	%r724, %r723, %r151;
	st.shared.u32 	[%r702+10240], %r724;
	ld.shared.u32 	%r725, [%r702+11264];
	add.s32 	%r726, %r725, %r151;
	st.shared.u32 	[%r702+11264], %r726;
$L__BB69_179:
	ld.param.u32 	%r1930, [_ZN3cub18CUB_300001_SM_10006detail10radix_sort29DeviceRadixSortOnesweepKernelINS1_5radix10policy_hubIifyE10Policy1000ELNS0_9SortOrderE0EifyiiNS1_21identity_decomposer_tEEEvPT5_SB_PT3_PKSC_PT1_PKSG_PT2_PKSK_T4_iiT6__param_10];
	ld.param.u32 	%r1893, [_ZN3cub18CUB_300001_SM_10006detail10radix_sort29DeviceRadixSortOnesweepKernelINS1_5radix10policy_hubIifyE10Policy1000ELNS0_9SortOrderE0EifyiiNS1_21identity_decomposer_tEEEvPT5_SB_PT3_PKSC_PT1_PKSG_PT2_PKSK_T4_iiT6__param_9];
	shl.b32 	%r753, %r1, 5;
	and.b32  	%r754, %r753, 31744;
	add.s32 	%r152, %r632, %r754;
	bar.sync 	0;
	// begin inline asm
	mov.u32 %r727, %lanemask_le;
	// end inline asm
	shr.u32 	%r756, %r1993, %r1893;
	mov.b32 	%r757, -1;
	shl.b32 	%r758, %r757, %r1930;
	not.b32 	%r154, %r758;
	and.b32  	%r750, %r756, %r154;
	mov.b32 	%r730, 1;
	// begin inline asm
	{
    .reg .pred p;
    and.b32 %r728, %r750, %r730;    setp.ne.u32 p, %r728, 0;
    vote.ballot.sync.b32 %r728, p, 0xffffffff;
    @!p not.b32 %r728, %r728;
}

	// end inline asm
	mov.b32 	%r733, 2;
	// begin inline asm
	{
    .reg .pred p;
    and.b32 %r731, %r750, %r733;    setp.ne.u32 p, %r731, 0;
    vote.ballot.sync.b32 %r731, p, 0xffffffff;
    @!p not.b32 %r731, %r731;
}

	// end inline asm
	and.b32  	%r759, %r731, %r728;
	mov.b32 	%r736, 4;
	// begin inline asm
	{
    .reg .pred p;
    and.b32 %r734, %r750, %r736;    setp.ne.u32 p, %r734, 0;
    vote.ballot.sync.b32 %r734, p, 0xffffffff;
    @!p not.b32 %r734, %r734;
}

	// end inline asm
	and.b32  	%r760, %r734, %r759;
	mov.b32 	%r739, 8;
	// begin inline asm
	{
    .reg .pred p;
    and.b32 %r737, %r750, %r739;    setp.ne.u32 p, %r737, 0;
    vote.ballot.sync.b32 %r737, p, 0xffffffff;
    @!p not.b32 %r737, %r737;
}

	// end inline asm
	and.b32  	%r761, %r737, %r760;
	mov.b32 	%r742, 16;
	// begin inline asm
	{
    .reg .pred p;
    and.b32 %r740, %r750, %r742;    setp.ne.u32 p, %r740, 0;
    vote.ballot.sync.b32 %r740, p, 0xffffffff;
    @!p not.b32 %r740, %r740;
}

	// end inline asm
	and.b32  	%r762, %r740, %r761;
	mov.b32 	%r745, 32;
	// begin inline asm
	{
    .reg .pred p;
    and.b32 %r743, %r750, %r745;    setp.ne.u32 p, %r743, 0;
    vote.ballot.sync.b32 %r743, p, 0xffffffff;
    @!p not.b32 %r743, %r743;
}

	// end inline asm
	and.b32  	%r763, %r743, %r762;
	mov.b32 	%r748, 64;
	// begin inline asm
	{
    .reg .pred p;
    and.b32 %r746, %r750, %r748;    setp.ne.u32 p, %r746, 0;
    vote.ballot.sync.b32 %r746, p, 0xffffffff;
    @!p not.b32 %r746, %r746;
}

	// end inline asm
	and.b32  	%r764, %r746, %r763;
	mov.b32 	%r751, 128;
	// begin inline asm
	{
    .reg .pred p;
    and.b32 %r749, %r750, %r751;    setp.ne.u32 p, %r749, 0;
    vote.ballot.sync.b32 %r749, p, 0xffffffff;
    @!p not.b32 %r749, %r749;
}

	// end inline asm
	and.b32  	%r765, %r749, %r764;
	clz.b32 	%r766, %r765;
	sub.s32 	%r156, 31, %r766;
	and.b32  	%r767, %r727, %r765;
	popc.b32 	%r157, %r767;
	setp.ne.s32 	%p105, %r309, %r156;
	mov.b32 	%r1994, 0;
	@%p105 bra 	$L__BB69_181;
	shl.b32 	%r768, %r750, 2;
	add.s32 	%r769, %r152, %r768;
	atom.shared.add.u32 	%r1994, [%r769], %r157;
$L__BB69_181:
	ld.param.u32 	%r1894, [_ZN3cub18CUB_300001_SM_10006detail10radix_sort29DeviceRadixSortOnesweepKernelINS1_5radix10policy_hubIifyE10Policy1000ELNS0_9SortOrderE0EifyiiNS1_21identity_decomposer_tEEEvPT5_SB_PT3_PKSC_PT1_PKSG_PT2_PKSK_T4_iiT6__param_9];
	shfl.sync.idx.b32	%r795|%p106, %r1994, %r156, 31, -1;
	add.s32 	%r160, %r157, %r795;
	shr.u32 	%r796, %r1992, %r1894;
	and.b32  	%r792, %r796, %r154;
	mov.b32 	%r772, 1;
	// begin inline asm
	{
    .reg .pred p;
    and.b32 %r770, %r792, %r772;    setp.ne.u32 p, %r770, 0;
    vote.ballot.sync.b32 %r770, p, 0xffffffff;
    @!p not.b32 %r770, %r770;
}

	// end inline asm
	mov.b32 	%r775, 2;
	// begin inline asm
	{
    .reg .pred p;
    and.b32 %r773, %r792, %r775;    setp.ne.u32 p, %r773, 0;
    vote.ballot.sync.b32 %r773, p, 0xffffffff;
    @!p not.b32 %r773, %r773;
}

	// end inline asm
	and.b32  	%r797, %r773, %r770;
	mov.b32 	%r778, 4;
	// begin inline asm
	{
    .reg .pred p;
    and.b32 %r776, %r792, %r778;    setp.ne.u32 p, %r776, 0;
    vote.ballot.sync.b32 %r776, p, 0xffffffff;
    @!p not.b32 %r776, %r776;
}

	// end inline asm
	and.b32  	%r798, %r776, %r797;
	mov.b32 	%r781, 8;
	// begin inline asm
	{
    .reg .pred p;
    and.b32 %r779, %r792, %r781;    setp.ne.u32 p, %r779, 0;
    vote.ballot.sync.b32 %r779, p, 0xffffffff;
    @!p not.b32 %r779, %r779;
}

	// end inline asm
	and.b32  	%r799, %r779, %r798;
	mov.b32 	%r784, 16;
	// begin inline asm
	{
    .reg .pred p;
    and.b32 %r782, %r792, %r784;    setp.ne.u32 p, %r782, 0;
    vote.ballot.sync.b32 %r782, p, 0xffffffff;
    @!p not.b32 %r782, %r782;
}

	// end inline asm
	and.b32  	%r800, %r782, %r799;
	mov.b32 	%r787, 32;
	// begin inline asm
	{
    .reg .pred p;
    and.b32 %r785, %r792, %r787;    setp.ne.u32 p, %r785, 0;
    vote.ballot.sync.b32 %r785, p, 0xffffffff;
    @!p not.b32 %r785, %r785;
}

	// end inline asm
	and.b32  	%r801, %r785, %r800;
	mov.b32 	%r790, 64;
	// begin inline asm
	{
    .reg .pred p;
    and.b32 %r788, %r792, %r790;    setp.ne.u32 p, %r788, 0;
    vote.ballot.sync.b32 %r788, p, 0xffffffff;
    @!p not.b32 %r788, %r788;
}

	// end inline asm
	and.b32  	%r802, %r788, %r801;
	mov.b32 	%r793, 128;
	// begin inline asm
	{
    .reg .pred p;
    and.b32 %r791, %r792, %r793;    setp.ne.u32 p, %r791, 0;
    vote.ballot.sync.b32 %r791, p, 0xffffffff;
    @!p not.b32 %r791, %r791;
}

	// end inline asm
	and.b32  	%r803, %r791, %r802;
	clz.b32 	%r804, %r803;
	sub.s32 	%r162, 31, %r804;
	and.b32  	%r805, %r727, %r803;
	popc.b32 	%r163, %r805;
	setp.ne.s32 	%p107, %r309, %r162;
	mov.b32 	%r1995, 0;
	@%p107 bra 	$L__BB69_183;
	shl.b32 	%r806, %r792, 2;
	add.s32 	%r807, %r152, %r806;
	atom.shared.add.u32 	%r1995, [%r807], %r163;
$L__BB69_183:
	ld.param.u32 	%r1895, [_ZN3cub18CUB_300001_SM_10006detail10radix_sort29DeviceRadixSortOnesweepKernelINS1_5radix10policy_hubIifyE10Policy1000ELNS0_9SortOrderE0EifyiiNS1_21identity_decomposer_tEEEvPT5_SB_PT3_PKSC_PT1_PKSG_PT2_PKSK_T4_iiT6__param_9];
	shfl.sync.idx.b32	%r833|%p108, %r1995, %r162, 31, -1;
	add.s32 	%r166, %r163, %r833;
	shr.u32 	%r834, %r1991, %r1895;
	and.b32  	%r830, %r834, %r154;
	mov.b32 	%r810, 1;
	// begin inline asm
	{
    .reg .pred p;
    and.b32 %r808, %r830, %r810;    setp.ne.u32 p, %r808, 0;
    vote.ballot.sync.b32 %r808, p, 0xffffffff;
    @!p not.b32 %r808, %r808;
}

	// end inline asm
	mov.b32 	%r813, 2;
	// begin inline asm
	{
    .reg .pred p;
    and.b32 %r811, %r830, %r813;    setp.ne.u32 p, %r811, 0;
    vote.ballot.sync.b32 %r811, p, 0xffffffff;
    @!p not.b32 %r811, %r811;
}

	// end inline asm
	and.b32  	%r835, %r811, %r808;
	mov.b32 	%r816, 4;
	// begin inline asm
	{
    .reg .pred p;
    and.b32 %r814, %r830, %r816;    setp.ne.u32 p, %r814, 0;
    vote.ballot.sync.b32 %r814, p, 0xffffffff;
    @!p not.b32 %r814, %r814;
}

	// end inline asm
	and.b32  	%r836, %r814, %r835;
	mov.b32 	%r819, 8;
	// begin inline asm
	{
    .reg .pred p;
    and.b32 %r817, %r830, %r819;    setp.ne.u32 p, %r817, 0;
    vote.ballot.sync.b32 %r817, p, 0xffffffff;
    @!p not.b32 %r817, %r817;
}

	// end inline asm
	and.b32  	%r837, %r817, %r836;
	mov.b32 	%r822, 16;
	// begin inline asm
	{
    .reg .pred p;
    and.b32 %r820, %r830, %r822;    setp.ne.u32 p, %r820, 0;
    vote.ballot.sync.b32 %r820, p, 0xffffffff;
    @!p not.b32 %r820, %r820;
}

	// end inline asm
	and.b32  	%r838, %r820, %r837;
	mov.b32 	%r825, 32;
	// begin inline asm
	{
    .reg .pred p;
    and.b32 %r823, %r830, %r825;    setp.ne.u32 p, %r823, 0;
    vote.ballot.sync.b32 %r823, p, 0xffffffff;
    @!p not.b32 %r823, %r823;
}

	// end inline asm
	and.b32  	%r839, %r823, %r838;
	mov.b32 	%r828, 64;
	// begin inline asm
	{
    .reg .pred p;
    and.b32 %r826, %r830, %r828;    setp.ne.u32 p, %r826, 0;
    vote.ballot.sync.b32 %r826, p, 0xffffffff;
    @!p not.b32 %r826, %r826;
}

	// end inline asm
	and.b32  	%r840, %r826, %r839;
	mov.b32 	%r831, 128;
	// begin inline asm
	{
    .reg .pred p;
    and.b32 %r829, %r830, %r831;    setp.ne.u32 p, %r829, 0;
    vote.ballot.sync.b32 %r829, p, 0xffffffff;
    @!p not.b32 %r829, %r829;
}

	// end inline asm
	and.b32  	%r841, %r829, %r840;
	clz.b32 	%r842, %r841;
	sub.s32 	%r168, 31, %r842;
	and.b32  	%r843, %r727, %r841;
	popc.b32 	%r169, %r843;
	setp.ne.s32 	%p109, %r309, %r168;
	mov.b32 	%r1996, 0;
	@%p109 bra 	$L__BB69_185;
	shl.b32 	%r844, %r830, 2;
	add.s32 	%r845, %r152, %r844;
	atom.shared.add.u32 	%r1996, [%r845], %r169;
$L__BB69_185:
	ld.param.u32 	%r1896, [_ZN3cub18CUB_300001_SM_10006detail10radix_sort29DeviceRadixSortOnesweepKernelINS1_5radix10policy_hubIifyE10Policy1000ELNS0_9SortOrderE0EifyiiNS1_21identity_decomposer_tEEEvPT5_SB_PT3_PKSC_PT1_PKSG_PT2_PKSK_T4_iiT6__param_9];
	shfl.sync.idx.b32	%r871|%p110, %r1996, %r168, 31, -1;
	add.s32 	%r172, %r169, %r871;
	shr.u32 	%r872, %r1990, %r1896;
	and.b32  	%r868, %r872, %r154;
	mov.b32 	%r848, 1;
	// begin inline asm
	{
    .reg .pred p;
    and.b32 %r846, %r868, %r848;    setp.ne.u32 p, %r846, 0;
    vote.ballot.sync.b32 %r846, p, 0xffffffff;
    @!p not.b32 %r846, %r846;
}

	// end inline asm
	mov.b32 	%r851, 2;
	// begin inline asm
	{
    .reg .pred p;
    and.b32 %r849, %r868, %r851;    setp.ne.u32 p, %r849, 0;
    vote.ballot.sync.b32 %r849, p, 0xffffffff;
    @!p not.b32 %r849, %r849;
}

	// end inline asm
	and.b32  	%r873, %r849, %r846;
	mov.b32 	%r854, 4;
	// begin inline asm
	{
    .reg .pred p;
    and.b32 %r852, %r868, %r854;    setp.ne.u32 p, %r852, 0;
    vote.ballot.sync.b32 %r852, p, 0xffffffff;
    @!p not.b32 %r852, %r852;
}

	// end inline asm
	and.b32  	%r874, %r852, %r873;
	mov.b32 	%r857, 8;
	// begin inline asm
	{
    .reg .pred p;
    and.b32 %r855, %r868, %r857;    setp.ne.u32 p, %r855, 0;
    vote.ballot.sync.b32 %r855, p, 0xffffffff;
    @!p not.b32 %r855, %r855;
}

	// end inline asm
	and.b32  	%r875, %r855, %r874;
	mov.b32 	%r860, 16;
	// begin inline asm
	{
    .reg .pred p;
    and.b32 %r858, %r868, %r860;    setp.ne.u32 p, %r858, 0;
    vote.ballot.sync.b32 %r858, p, 0xffffffff;
    @!p not.b32 %r858, %r858;
}

	// end inline asm
	and.b32  	%r876, %r858, %r875;
	mov.b32 	%r863, 32;
	// begin inline asm
	{
    .reg .pred p;
    and.b32 %r861, %r868, %r863;    setp.ne.u32 p, %r861, 0;
    vote.ballot.sync.b32 %r861, p, 0xffffffff;
    @!p not.b32 %r861, %r861;
}

	// end inline asm
	and.b32  	%r877, %r861, %r876;
	mov.b32 	%r866, 64;
	// begin inline asm
	{
    .reg .pred p;
    and.b32 %r864, %r868, %r866;    setp.ne.u32 p, %r864, 0;
    vote.ballot.sync.b32 %r864, p, 0xffffffff;
    @!p not.b32 %r864, %r864;
}

	// end inline asm
	and.b32  	%r878, %r864, %r877;
	mov.b32 	%r869, 128;
	// begin inline asm
	{
    .reg .pred p;
    and.b32 %r867, %r868, %r869;    setp.ne.u32 p, %r867, 0;
    vote.ballot.sync.b32 %r867, p, 0xffffffff;
    @!p not.b32 %r867, %r867;
}

	// end inline asm
	and.b32  	%r879, %r867, %r878;
	clz.b32 	%r880, %r879;
	sub.s32 	%r174, 31, %r880;
	and.b32  	%r881, %r727, %r879;
	popc.b32 	%r175, %r881;
	setp.ne.s32 	%p111, %r309, %r174;
	mov.b32 	%r1997, 0;
	@%p111 bra 	$L__BB69_187;
	shl.b32 	%r882, %r868, 2;
	add.s32 	%r883, %r152, %r882;
	atom.shared.add.u32 	%r1997, [%r883], %r175;
$L__BB69_187:
	ld.param.u32 	%r1897, [_ZN3cub18CUB_300001_SM_10006detail10radix_sort29DeviceRadixSortOnesweepKernelINS1_5radix10policy_hubIifyE10Policy1000ELNS0_9SortOrderE0EifyiiNS1_21identity_decomposer_tEEEvPT5_SB_PT3_PKSC_PT1_PKSG_PT2_PKSK_T4_iiT6__param_9];
	shfl.sync.idx.b32	%r909|%p112, %r1997, %r174, 31, -1;
	add.s32 	%r178, %r175, %r909;
	shr.u32 	%r910, %r1989, %r1897;
	and.b32  	%r906, %r910, %r154;
	mov.b32 	%r886, 1;
	// begin inline asm
	{
    .reg .pred p;
    and.b32 %r884, %r906, %r886;    setp.ne.u32 p, %r884, 0;
    vote.ballot.sync.b32 %r884, p, 0xffffffff;
    @!p not.b32 %r884, %r884;
}

	// end inline asm
	mov.b32 	%r889, 2;
	// begin inline asm
	{
    .reg .pred p;
    and.b32 %r887, %r906, %r889;    setp.ne.u32 p, %r887, 0;
    vote.ballot.sync.b32 %r887, p, 0xffffffff;
    @!p not.b32 %r887, %r887;
}

	// end inline asm
	and.b32  	%r911, %r887, %r884;
	mov.b32 	%r892, 4;
	// begin inline asm
	{
    .reg .pred p;
    and.b32 %r890, %r906, %r892;    setp.ne.u32 p, %r890, 0;
    vote.ballot.sync.b32 %r890, p, 0xffffffff;
    @!p not.b32 %r890, %r890;
}

	// end inline asm
	and.b32  	%r912, %r890, %r911;
	mov.b32 	%r895, 8;
	// begin inline asm
	{
    .reg .pred p;
    and.b32 %r893, %r906, %r895;    setp.ne.u32 p, %r893, 0;
    vote.ballot.sync.b32 %r893, p, 0xffffffff;
    @!p not.b32 %r893, %r893;
}

	// end inline asm
	and.b32  	%r913, %r893, %r912;
	mov.b32 	%r898, 16;
	// begin inline asm
	{
    .reg .pred p;
    and.b32 %r896, %r906, %r898;    setp.ne.u32 p, %r896, 0;
    vote.ballot.sync.b32 %r896, p, 0xffffffff;
    @!p not.b32 %r896, %r896;
}

	// end inline asm
	and.b32  	%r914, %r896, %r913;
	mov.b32 	%r901, 32;
	// begin inline asm
	{
    .reg .pred p;
    and.b32 %r899, %r906, %r901;    setp.ne.u32 p, %r899, 0;
    vote.ballot.sync.b32 %r899, p, 0xffffffff;
    @!p not.b32 %r899, %r899;
}

	// end inline asm
	and.b32  	%r915, %r899, %r914;
	mov.b32 	%r904, 64;
	// begin inline asm
	{
    .reg .pred p;
    and.b32 %r902, %r906, %r904;    setp.ne.u32 p, %r902, 0;
    vote.ballot.sync.b32 %r902, p, 0xffffffff;
    @!p not.b32 %r902, %r902;
}

	// end inline asm
	and.b32  	%r916, %r902, %r915;
	mov.b32 	%r907, 128;
	// begin inline asm
	{
    .reg .pred p;
    and.b32 %r905, %r906, %r907;    setp.ne.u32 p, %r905, 0;
    vote.ballot.sync.b32 %r905, p, 0xffffffff;
    @!p not.b32 %r905, %r905;
}

	// end inline asm
	and.b32  	%r917, %r905, %r916;
	clz.b32 	%r918, %r917;
	sub.s32 	%r180, 31, %r918;
	and.b32  	%r919, %r727, %r917;
	popc.b32 	%r181, %r919;
	setp.ne.s32 	%p113, %r309, %r180;
	mov.b32 	%r1998, 0;
	@%p113 bra 	$L__BB69_189;
	shl.b32 	%r920, %r906, 2;
	add.s32 	%r921, %r152, %r920;
	atom.shared.add.u32 	%r1998, [%r921], %r181;
$L__BB69_189:
	ld.param.u32 	%r1898, [_ZN3cub18CUB_300001_SM_10006detail10radix_sort29DeviceRadixSortOnesweepKernelINS1_5radix10policy_hubIifyE10Policy1000ELNS0_9SortOrderE0EifyiiNS1_21identity_decomposer_tEEEvPT5_SB_PT3_PKSC_PT1_PKSG_PT2_PKSK_T4_iiT6__param_9];
	shfl.sync.idx.b32	%r947|%p114, %r1998, %r180, 31, -1;
	add.s32 	%r184, %r181, %r947;
	shr.u32 	%r948, %r1988, %r1898;
	and.b32  	%r944, %r948, %r154;
	mov.b32 	%r924, 1;
	// begin inline asm
	{
    .reg .pred p;
    and.b32 %r922, %r944, %r924;    setp.ne.u32 p, %r922, 0;
    vote.ballot.sync.b32 %r922, p, 0xffffffff;
    @!p not.b32 %r922, %r922;
}

	// end inline asm
	mov.b32 	%r927, 2;
	// begin inline asm
	{
    .reg .pred p;
    and.b32 %r925, %r944, %r927;    setp.ne.u32 p, %r925, 0;
    vote.ballot.sync.b32 %r925, p, 0xffffffff;
    @!p not.b32 %r925, %r925;
}

	// end inline asm
	and.b32  	%r949, %r925, %r922;
	mov.b32 	%r930, 4;
	// begin inline asm
	{
    .reg .pred p;
    and.b32 %r928, %r944, %r930;    setp.ne.u32 p, %r928, 0;
    vote.ballot.sync.b32 %r928, p, 0xffffffff;
    @!p not.b32 %r928, %r928;
}

	// end inline asm
	and.b32  	%r950, %r928, %r949;
	mov.b32 	%r933, 8;
	// begin inline asm
	{
    .reg .pred p;
    and.b32 %r931, %r944, %r933;    setp.ne.u32 p, %r931, 0;
    vote.ballot.sync.b32 %r931, p, 0xffffffff;
    @!p not.b32 %r931, %r931;
}

	// end inline asm
	and.b32  	%r951, %r931, %r950;
	mov.b32 	%r936, 16;
	// begin inline asm
	{
    .reg .pred p;
    and.b32 %r934, %r944, %r936;    setp.ne.u32 p, %r934, 0;
    vote.ballot.sync.b32 %r934, p, 0xffffffff;
    @!p not.b32 %r934, %r934;
}

	// end inline asm
	and.b32  	%r952, %r934, %r951;
	mov.b32 	%r939, 32;
	// begin inline asm
	{
    .reg .pred p;
    and.b32 %r937, %r944, %r939;    setp.ne.u32 p, %r937, 0;
    vote.ballot.sync.b32 %r937, p, 0xffffffff;
    @!p not.b32 %r937, %r937;
}

	// end inline asm
	and.b32  	%r953, %r937, %r952;
	mov.b32 	%r942, 64;
	// begin inline asm
	{
    .reg .pred p;
    and.b32 %r940, %r944, %r942;    setp.ne.u32 p, %r940, 0;
    vote.ballot.sync.b32 %r940, p, 0xffffffff;
    @!p not.b32 %r940, %r940;
}

	// end inline asm
	and.b32  	%r954, %r940, %r953;
	mov.b32 	%r945, 128;
	// begin inline asm
	{
    .reg .pred p;
    and.b32 %r943, %r944, %r945;    setp.ne.u32 p, %r943, 0;
    vote.ballot.sync.b32 %r943, p, 0xffffffff;
    @!p not.b32 %r943, %r943;
}

	// end inline asm
	and.b32  	%r955, %r943, %r954;
	clz.b32 	%r956, %r955;
	sub.s32 	%r186, 31, %r956;
	and.b32  	%r957, %r727, %r955;
	popc.b32 	%r187, %r957;
	setp.ne.s32 	%p115, %r309, %r186;
	mov.b32 	%r1999, 0;
	@%p115 bra 	$L__BB69_191;
	shl.b32 	%r958, %r944, 2;
	add.s32 	%r959, %r152, %r958;
	atom.shared.add.u32 	%r1999, [%r959], %r187;
$L__BB69_191:
	ld.param.u32 	%r1899, [_ZN3cub18CUB_300001_SM_10006detail10radix_sort29DeviceRadixSortOnesweepKernelINS1_5radix10policy_hubIifyE10Policy1000ELNS0_9SortOrderE0EifyiiNS1_21identity_decomposer_tEEEvPT5_SB_PT3_PKSC_PT1_PKSG_PT2_PKSK_T4_iiT6__param_9];
	shfl.sync.idx.b32	%r985|%p116, %r1999, %r186, 31, -1;
	add.s32 	%r190, %r187, %r985;
	shr.u32 	%r986, %r1987, %r1899;
	and.b32  	%r982, %r986, %r154;
	mov.b32 	%r962, 1;
	// begin inline asm
	{
    .reg .pred p;
    and.b32 %r960, %r982, %r962;    setp.ne.u32 p, %r960, 0;
    vote.ballot.sync.b32 %r960, p, 0xffffffff;
    @!p not.b32 %r960, %r960;
}

	// end inline asm
	mov.b32 	%r965, 2;
	// begin inline asm
	{
    .reg .pred p;
    and.b32 %r963, %r982, %r965;    setp.ne.u32 p, %r963, 0;
    vote.ballot.sync.b32 %r963, p, 0xffffffff;
    @!p not.b32 %r963, %r963;
}

	// end inline asm
	and.b32  	%r987, %r963, %r960;
	mov.b32 	%r968, 4;
	// begin inline asm
	{
    .reg .pred p;
    and.b32 %r966, %r982, %r968;    setp.ne.u32 p, %r966, 0;
    vote.ballot.sync.b32 %r966, p, 0xffffffff;
    @!p not.b32 %r966, %r966;
}

	// end inline asm
	and.b32  	%r988, %r966, %r987;
	mov.b32 	%r971, 8;
	// begin inline asm
	{
    .reg .pred p;
    and.b32 %r969, %r982, %r971;    setp.ne.u32 p, %r969, 0;
    vote.ballot.sync.b32 %r969, p, 0xffffffff;
    @!p not.b32 %r969, %r969;
}

	// end inline asm
	and.b32  	%r989, %r969, %r988;
	mov.b32 	%r974, 16;
	// begin inline asm
	{
    .reg .pred p;
    and.b32 %r972, %r982, %r974;    setp.ne.u32 p, %r972, 0;
    vote.ballot.sync.b32 %r972, p, 0xffffffff;
    @!p not.b32 %r972, %r972;
}

	// end inline asm
	and.b32  	%r990, %r972, %r989;
	mov.b32 	%r977, 32;
	// begin inline asm
	{
    .reg .pred p;
    and.b32 %r975, %r982, %r977;    setp.ne.u32 p, %r975, 0;
    vote.ballot.sync.b32 %r975, p, 0xffffffff;
    @!p not.b32 %r975, %r975;
}

	// end inline asm
	and.b32  	%r991, %r975, %r990;
	mov.b32 	%r980, 64;
	// begin inline asm
	{
    .reg .pred p;
    and.b32 %r978, %r982, %r980;    setp.ne.u32 p, %r978, 0;
    vote.ballot.sync.b32 %r978, p, 0xffffffff;
    @!p not.b32 %r978, %r978;
}

	// end inline asm
	and.b32  	%r992, %r978, %r991;
	mov.b32 	%r983, 128;
	// begin inline asm
	{
    .reg .pred p;
    and.b32 %r981, %r982, %r983;    setp.ne.u32 p, %r981, 0;
    vote.ballot.sync.b32 %r981, p, 0xffffffff;
    @!p not.b32 %r981, %r981;
}

	// end inline asm
	and.b32  	%r993, %r981, %r992;
	clz.b32 	%r994, %r993;
	sub.s32 	%r192, 31, %r994;
	and.b32  	%r995, %r727, %r993;
	popc.b32 	%r193, %r995;
	setp.ne.s32 	%p117, %r309, %r192;
	mov.b32 	%r2000, 0;
	@%p117 bra 	$L__BB69_193;
	shl.b32 	%r996, %r982, 2;
	add.s32 	%r997, %r152, %r996;
	atom.shared.add.u32 	%r2000, [%r997], %r193;
$L__BB69_193:
	ld.param.u32 	%r1900, [_ZN3cub18CUB_300001_SM_10006detail10radix_sort29DeviceRadixSortOnesweepKernelINS1_5radix10policy_hubIifyE10Policy1000ELNS0_9SortOrderE0EifyiiNS1_21identity_decomposer_tEEEvPT5_SB_PT3_PKSC_PT1_PKSG_PT2_PKSK_T4_iiT6__param_9];
	shfl.sync.idx.b32	%r1023|%p118, %r2000, %r192, 31, -1;
	add.s32 	%r196, %r193, %r1023;
	shr.u32 	%r1024, %r1986, %r1900;
	and.b32  	%r1020, %r1024, %r154;
	mov.b32 	%r1000, 1;
	// begin inline asm
	{
    .reg .pred p;
    and.b32 %r998, %r1020, %r1000;    setp.ne.u32 p, %r998, 0;
    vote.ballot.sync.b32 %r998, p, 0xffffffff;
    @!p not.b32 %r998, %r998;
}

	// end inline asm
	mov.b32 	%r1003, 2;
	// begin inline asm
	{
    .reg .pred p;
    and.b32 %r1001, %r1020, %r1003;    setp.ne.u32 p, %r1001, 0;
    vote.ballot.sync.b32 %r1001, p, 0xffffffff;
    @!p not.b32 %r1001, %r1001;
}

	// end inline asm
	and.b32  	%r1025, %r1001, %r998;
	mov.b32 	%r1006, 4;
	// begin inline asm
	{
    .reg .pred p;
    and.b32 %r1004, %r1020, %r1006;    setp.ne.u32 p, %r1004, 0;
    vote.ballot.sync.b32 %r1004, p, 0xffffffff;
    @!p not.b32 %r1004, %r1004;
}

	// end inline asm
	and.b32  	%r1026, %r1004, %r1025;
	mov.b32 	%r1009, 8;
	// begin inline asm
	{
    .reg .pred p;
    and.b32 %r1007, %r1020, %r1009;    setp.ne.u32 p, %r1007, 0;
    vote.ballot.sync.b32 %r1007, p, 0xffffffff;
    @!p not.b32 %r1007, %r1007;
}

	// end inline asm
	and.b32  	%r1027, %r1007, %r1026;
	mov.b32 	%r1012, 16;
	// begin inline asm
	{
    .reg .pred p;
    and.b32 %r1010, %r1020, %r1012;    setp.ne.u32 p, %r1010, 0;
    vote.ballot.sync.b32 %r1010, p, 0xffffffff;
    @!p not.b32 %r1010, %r1010;
}

	// end inline asm
	and.b32  	%r1028, %r1010, %r1027;
	mov.b32 	%r1015, 32;
	// begin inline asm
	{
    .reg .pred p;
    and.b32 %r1013, %r1020, %r1015;    setp.ne.u32 p, %r1013, 0;
    vote.ballot.sync.b32 %r1013, p, 0xffffffff;
    @!p not.b32 %r1013, %r1013;
}

	// end inline asm
	and.b32  	%r1029, %r1013, %r1028;
	mov.b32 	%r1018, 64;
	// begin inline asm
	{
    .reg .pred p;
    and.b32 %r1016, %r1020, %r1018;    setp.ne.u32 p, %r1016, 0;
    vote.ballot.sync.b32 %r1016, p, 0xffffffff;
    @!p not.b32 %r1016, %r1016;
}

	// end inline asm
	and.b32  	%r1030, %r1016, %r1029;
	mov.b32 	%r1021, 128;
	// begin inline asm
	{
    .reg .pred p;
    and.b32 %r1019, %r1020, %r1021;    setp.ne.u32 p, %r1019, 0;
    vote.ballot.sync.b32 %r1019, p, 0xffffffff;
    @!p not.b32 %r1019, %r1019;
}

	// end inline asm
	and.b32  	%r1031, %r1019, %r1030;
	clz.b32 	%r1032, %r1031;
	sub.s32 	%r198, 31, %r1032;
	and.b32  	%r1033, %r727, %r1031;
	popc.b32 	%r199, %r1033;
	setp.ne.s32 	%p119, %r309, %r198;
	mov.b32 	%r2001, 0;
	@%p119 bra 	$L__BB69_195;
	shl.b32 	%r1034, %r1020, 2;
	add.s32 	%r1035, %r152, %r1034;
	atom.shared.add.u32 	%r2001, [%r1035], %r199;
$L__BB69_195:
	ld.param.u32 	%r1901, [_ZN3cub18CUB_300001_SM_10006detail10radix_sort29DeviceRadixSortOnesweepKernelINS1_5radix10policy_hubIifyE10Policy1000ELNS0_9SortOrderE0EifyiiNS1_21identity_decomposer_tEEEvPT5_SB_PT3_PKSC_PT1_PKSG_PT2_PKSK_T4_iiT6__param_9];
	shfl.sync.idx.b32	%r1061|%p120, %r2001, %r198, 31, -1;
	add.s32 	%r202, %r199, %r1061;
	shr.u32 	%r1062, %r1985, %r1901;
	and.b32  	%r1058, %r1062, %r154;
	mov.b32 	%r1038, 1;
	// begin inline asm
	{
    .reg .pred p;
    and.b32 %r1036, %r1058, %r1038;    setp.ne.u32 p, %r1036, 0;
    vote.ballot.sync.b32 %r1036, p, 0xffffffff;
    @!p not.b32 %r1036, %r1036;
}

	// end inline asm
	mov.b32 	%r1041, 2;
	// begin inline asm
	{
    .reg .pred p;
    and.b32 %r1039, %r1058, %r1041;    setp.ne.u32 p, %r1039, 0;
    vote.ballot.sync.b32 %r1039, p, 0xffffffff;
    @!p not.b32 %r1039, %r1039;
}

	// end inline asm
	and.b32  	%r1063, %r1039, %r1036;
	mov.b32 	%r1044, 4;
	// begin inline asm
	{
    .reg .pred p;
    and.b32 %r1042, %r1058, %r1044;    setp.ne.u32 p, %r1042, 0;
    vote.ballot.sync.b32 %r1042, p, 0xffffffff;
    @!p not.b32 %r1042, %r1042;
}

	// end inline asm
	and.b32  	%r1064, %r1042, %r1063;
	mov.b32 	%r1047, 8;
	// begin inline asm
	{
    .reg .pred p;
    and.b32 %r1045, %r1058, %r1047;    setp.ne.u32 p, %r1045, 0;
    vote.ballot.sync.b32 %r1045, p, 0xffffffff;
    @!p not.b32 %r1045, %r1045;
}

	// end inline asm
	and.b32  	%r1065, %r1045, %r1064;
	mov.b32 	%r1050, 16;
	// begin inline asm
	{
    .reg .pred p;
    and.b32 %r1048, %r1058, %r1050;    setp.ne.u32 p, %r1048, 0;
    vote.ballot.sync.b32 %r1048, p, 0xffffffff;
    @!p not.b32 %r1048, %r1048;
}

	// end inline asm
	and.b32  	%r1066, %r1048, %r1065;
	mov.b32 	%r1053, 32;
	// begin inline asm
	{
    .reg .pred p;
    and.b32 %r1051, %r1058, %r1053;    setp.ne.u32 p, %r1051, 0;
    vote.ballot.sync.b32 %r1051, p, 0xffffffff;
    @!p not.b32 %r1051, %r1051;
}

	// end inline asm
	and.b32  	%r1067, %r1051, %r1066;
	mov.b32 	%r1056, 64;
	// begin inline asm
	{
    .reg .pred p;
    and.b32 %r1054, %r1058, %r1056;    setp.ne.u32 p, %r1054, 0;
    vote.ballot.sync.b32 %r1054, p, 0xffffffff;
    @!p not.b32 %r1054, %r1054;
}

	// end inline asm
	and.b32  	%r1068, %r1054, %r1067;
	mov.b32 	%r1059, 128;
	// begin inline asm
	{
    .reg .pred p;
    and.b32 %r1057, %r1058, %r1059;    setp.ne.u32 p, %r1057, 0;
    vote.ballot.sync.b32 %r1057, p, 0xffffffff;
    @!p not.b32 %r1057, %r1057;
}

	// end inline asm
	and.b32  	%r1069, %r1057, %r1068;
	clz.b32 	%r1070, %r1069;
	sub.s32 	%r204, 31, %r1070;
	and.b32  	%r1071, %r727, %r1069;
	popc.b32 	%r205, %r1071;
	setp.ne.s32 	%p121, %r309, %r204;
	mov.b32 	%r2002, 0;
	@%p121 bra 	$L__BB69_197;
	shl.b32 	%r1072, %r1058, 2;
	add.s32 	%r1073, %r152, %r1072;
	atom.shared.add.u32 	%r2002, [%r1073], %r205;
$L__BB69_197:
	ld.param.u32 	%r1902, [_ZN3cub18CUB_300001_SM_10006detail10radix_sort29DeviceRadixSortOnesweepKernelINS1_5radix10policy_hubIifyE10Policy1000ELNS0_9SortOrderE0EifyiiNS1_21identity_decomposer_tEEEvPT5_SB_PT3_PKSC_PT1_PKSG_PT2_PKSK_T4_iiT6__param_9];
	shfl.sync.idx.b32	%r1099|%p122, %r2002, %r204, 31, -1;
	add.s32 	%r208, %r205, %r1099;
	shr.u32 	%r1100, %r1984, %r1902;
	and.b32  	%r1096, %r1100, %r154;
	mov.b32 	%r1076, 1;
	// begin inline asm
	{
    .reg .pred p;
    and.b32 %r1074, %r1096, %r1076;    setp.ne.u32 p, %r1074, 0;
    vote.ballot.sync.b32 %r1074, p, 0xffffffff;
    @!p not.b32 %r1074, %r1074;
}

	// end inline asm
	mov.b32 	%r1079, 2;
	// begin inline asm
	{
    .reg .pred p;
    and.b32 %r1077, %r1096, %r1079;    setp.ne.u32 p, %r1077, 0;
    vote.ballot.sync.b32 %r1077, p, 0xffffffff;
    @!p not.b32 %r1077, %r1077;
}

	// end inline asm
	and.b32  	%r1101, %r1077, %r1074;
	mov.b32 	%r1082, 4;
	// begin inline asm
	{
    .reg .pred p;
    and.b32 %r1080, %r1096, %r1082;    setp.ne.u32 p, %r1080, 0;
    vote.ballot.sync.b32 %r1080, p, 0xffffffff;
    @!p not.b32 %r1080, %r1080;
}

	// end inline asm
	and.b32  	%r1102, %r1080, %r1101;
	mov.b32 	%r1085, 8;
	// begin inline asm
	{
    .reg .pred p;
    and.b32 %r1083, %r1096, %r1085;    setp.ne.u32 p, %r1083, 0;
    vote.ballot.sync.b32 %r1083, p, 0xffffffff;
    @!p not.b32 %r1083, %r1083;
}

	// end inline asm
	and.b32  	%r1103, %r1083, %r1102;
	mov.b32 	%r1088, 16;
	// begin inline asm
	{
    .reg .pred p;
    and.b32 %r1086, %r1096, %r1088;    setp.ne.u32 p, %r1086, 0;
    vote.ballot.sync.b32 %r1086, p, 0xffffffff;
    @!p not.b32 %r1086, %r1086;
}

	// end inline asm
	and.b32  	%r1104, %r1086, %r1103;
	mov.b32 	%r1091, 32;
	// begin inline asm
	{
    .reg .pred p;
    and.b32 %r1089, %r1096, %r1091;    setp.ne.u32 p, %r1089, 0;
    vote.ballot.sync.b32 %r1089, p, 0xffffffff;
    @!p not.b32 %r1089, %r1089;
}

	// end inline asm
	and.b32  	%r1105, %r1089, %r1104;
	mov.b32 	%r1094, 64;
	// begin inline asm
	{
    .reg .pred p;
    and.b32 %r1092, %r1096, %r1094;    setp.ne.u32 p, %r1092, 0;
    vote.ballot.sync.b32 %r1092, p, 0xffffffff;
    @!p not.b32 %r1092, %r1092;
}

	// end inline asm
	and.b32  	%r1106, %r1092, %r1105;
	mov.b32 	%r1097, 128;
	// begin inline asm
	{
    .reg .pred p;
    and.b32 %r1095, %r1096, %r1097;    setp.ne.u32 p, %r1095, 0;
    vote.ballot.sync.b32 %r1095, p, 0xffffffff;
    @!p not.b32 %r1095, %r1095;
}

	// end inline asm
	and.b32  	%r1107, %r1095, %r1106;
	clz.b32 	%r1108, %r1107;
	sub.s32 	%r210, 31, %r1108;
	and.b32  	%r1109, %r727, %r1107;
	popc.b32 	%r211, %r1109;
	setp.ne.s32 	%p123, %r309, %r210;
	mov.b32 	%r2003, 0;
	@%p123 bra 	$L__BB69_199;
	shl.b32 	%r1114, %r1096, 2;
	add.s32 	%r1115, %r152, %r1114;
	atom.shared.add.u32 	%r2003, [%r1115], %r211;
$L__BB69_199:
	ld.param.u32 	%r1903, [_ZN3cub18CUB_300001_SM_10006detail10radix_sort29DeviceRadixSortOnesweepKernelINS1_5radix10policy_hubIifyE10Policy1000ELNS0_9SortOrderE0EifyiiNS1_21identity_decomposer_tEEEvPT5_SB_PT3_PKSC_PT1_PKSG_PT2_PKSK_T4_iiT6__param_9];
	shfl.sync.idx.b32	%r1141|%p124, %r2003, %r210, 31, -1;
	add.s32 	%r214, %r211, %r1141;
	shr.u32 	%r1142, %r1983, %r1903;
	and.b32  	%r1138, %r1142, %r154;
	mov.b32 	%r1118, 1;
	// begin inline asm
	{
    .reg .pred p;
    and.b32 %r1116, %r1138, %r1118;    setp.ne.u32 p, %r1116, 0;
    vote.ballot.sync.b32 %r1116, p, 0xffffffff;
    @!p not.b32 %r1116, %r1116;
}

	// end inline asm
	mov.b32 	%r1121, 2;
	// begin inline asm
	{
    .reg .pred p;
    and.b32 %r1119, %r1138, %r1121;    setp.ne.u32 p, %r1119, 0;
    vote.ballot.sync.b32 %r1119, p, 0xffffffff;
    @!p not.b32 %r1119, %r1119;
}

	// end inline asm
	and.b32  	%r1143, %r1119, %r1116;
	mov.b32 	%r1124, 4;
	// begin inline asm
	{
    .reg .pred p;
    and.b32 %r1122, %r1138, %r1124;    setp.ne.u32 p, %r1122, 0;
    vote.ballot.sync.b32 %r1122, p, 0xffffffff;
    @!p not.b32 %r1122, %r1122;
}

	// end inline asm
	and.b32  	%r1144, %r1122, %r1143;
	mov.b32 	%r1127, 8;
	// begin inline asm
	{
    .reg .pred p;
    and.b32 %r1125, %r1138, %r1127;    setp.ne.u32 p, %r1125, 0;
    vote.ballot.sync.b32 %r1125, p, 0xffffffff;
    @!p not.b32 %r1125, %r1125;
}

	// end inline asm
	and.b32  	%r1145, %r1125, %r1144;
	mov.b32 	%r1130, 16;
	// begin inline asm
	{
    .reg .pred p;
    and.b32 %r1128, %r1138, %r1130;    setp.ne.u32 p, %r1128, 0;
    vote.ballot.sync.b32 %r1128, p, 0xffffffff;
    @!p not.b32 %r1128, %r1128;
}

	// end inline asm
	and.b32  	%r1146, %r1128, %r1145;
	mov.b32 	%r1133, 32;
	// begin inline asm
	{
    .reg .pred p;
    and.b32 %r1131, %r1138, %r1133;    setp.ne.u32 p, %r1131, 0;
    vote.ballot.sync.b32 %r1131, p, 0xffffffff;
    @!p not.b32 %r1131, %r1131;
}

	// end inline asm
	and.b32  	%r1147, %r1131, %r1146;
	mov.b32 	%r1136, 64;
	// begin inline asm
	{
    .reg .pred p;
    and.b32 %r1134, %r1138, %r1136;    setp.ne.u32 p, %r1134, 0;
    vote.ballot.sync.b32 %r1134, p, 0xffffffff;
    @!p not.b32 %r1134, %r1134;
}

	// end inline asm
	and.b32  	%r1148, %r1134, %r1147;
	mov.b32 	%r1139, 128;
	// begin inline asm
	{
    .reg .pred p;
    and.b32 %r1137, %r1138, %r1139;    setp.ne.u32 p, %r1137, 0;
    vote.ballot.sync.b32 %r1137, p, 0xffffffff;
    @!p not.b32 %r1137, %r1137;
}

	// end inline asm
	and.b32  	%r1149, %r1137, %r1148;
	clz.b32 	%r1150, %r1149;
	sub.s32 	%r216, 31, %r1150;
	and.b32  	%r1151, %r727, %r1149;
	popc.b32 	%r217, %r1151;
	setp.ne.s32 	%p125, %r309, %r216;
	mov.b32 	%r2004, 0;
	@%p125 bra 	$L__BB69_201;
	shl.b32 	%r1156, %r1138, 2;
	add.s32 	%r1157, %r152, %r1156;
	atom.shared.add.u32 	%r2004, [%r1157], %r217;
$L__BB69_201:
	ld.param.u32 	%r1904, [_ZN3cub18CUB_300001_SM_10006detail10radix_sort29DeviceRadixSortOnesweepKernelINS1_5radix10policy_hubIifyE10Policy1000ELNS0_9SortOrderE0EifyiiNS1_21identity_decomposer_tEEEvPT5_SB_PT3_PKSC_PT1_PKSG_PT2_PKSK_T4_iiT6__param_9];
	shfl.sync.idx.b32	%r1183|%p126, %r2004, %r216, 31, -1;
	add.s32 	%r220, %r217, %r1183;
	shr.u32 	%r1184, %r1982, %r1904;
	and.b32  	%r1180, %r1184, %r154;
	mov.b32 	%r1160, 1;
	// begin inline asm
	{
    .reg .pred p;
    and.b32 %r1158, %r1180, %r1160;    setp.ne.u32 p, %r1158, 0;
    vote.ballot.sync.b32 %r1158, p, 0xffffffff;
    @!p not.b32 %r1158, %r1158;
}

	// end inline asm
	mov.b32 	%r1163, 2;
	// begin inline asm
	{
    .reg .pred p;
    and.b32 %r1161, %r1180, %r1163;    setp.ne.u32 p, %r1161, 0;
    vote.ballot.sync.b32 %r1161, p, 0xffffffff;
    @!p not.b32 %r1161, %r1161;
}

	// end inline asm
	and.b32  	%r1185, %r1161, %r1158;
	mov.b32 	%r1166, 4;
	// begin inline asm
	{
    .reg .pred p;
    and.b32 %r1164, %r1180, %r1166;    setp.ne.u32 p, %r1164, 0;
    vote.ballot.sync.b32 %r1164, p, 0xffffffff;
    @!p not.b32 %r1164, %r1164;
}

	// end inline asm
	and.b32  	%r1186, %r1164, %r1185;
	mov.b32 	%r1169, 8;
	// begin inline asm
	{
    .reg .pred p;
    and.b32 %r1167, %r1180, %r1169;    setp.ne.u32 p, %r1167, 0;
    vote.ballot.sync.b32 %r1167, p, 0xffffffff;
    @!p not.b32 %r1167, %r1167;
}

	// end inline asm
	and.b32  	%r1187, %r1167, %r1186;
	mov.b32 	%r1172, 16;
	// begin inline asm
	{
    .reg .pred p;
    and.b32 %r1170, %r1180, %r1172;    setp.ne.u32 p, %r1170, 0;
    vote.ballot.sync.b32 %r1170, p, 0xffffffff;
    @!p not.b32 %r1170, %r1170;
}

	// end inline asm
	and.b32  	%r1188, %r1170, %r1187;
	mov.b32 	%r1175, 32;
	// begin inline asm
	{
    .reg .pred p;
    and.b32 %r1173, %r1180, %r1175;    setp.ne.u32 p, %r1173, 0;
    vote.ballot.sync.b32 %r1173, p, 0xffffffff;
    @!p not.b32 %r1173, %r1173;
}

	// end inline asm
	and.b32  	%r1189, %r1173, %r1188;
	mov.b32 	%r1178, 64;
	// begin inline asm
	{
    .reg .pred p;
    and.b32 %r1176, %r1180, %r1178;    setp.ne.u32 p, %r1176, 0;
    vote.ballot.sync.b32 %r1176, p, 0xffffffff;
    @!p not.b32 %r1176, %r1176;
}

	// end inline asm
	and.b32  	%r1190, %r1176, %r1189;
	mov.b32 	%r1181, 128;
	// begin inline asm
	{
    .reg .pred p;
    and.b32 %r1179, %r1180, %r1181;    setp.ne.u32 p, %r1179, 0;
    vote.ballot.sync.b32 %r1179, p, 0xffffffff;
    @!p not.b32 %r1179, %r1179;
}

	// end inline asm
	and.b32  	%r1191, %r1179, %r1190;
	clz.b32 	%r1192, %r1191;
	sub.s32 	%r222, 31, %r1192;
	and.b32  	%r1193, %r727, %r1191;
	popc.b32 	%r223, %r1193;
	setp.ne.s32 	%p127, %r309, %r222;
	mov.b32 	%r2005, 0;
	@%p127 bra 	$L__BB69_203;
	shl.b32 	%r1198, %r1180, 2;
	add.s32 	%r1199, %r152, %r1198;
	atom.shared.add.u32 	%r2005, [%r1199], %r223;
$L__BB69_203:
	ld.param.u32 	%r1905, [_ZN3cub18CUB_300001_SM_10006detail10radix_sort29DeviceRadixSortOnesweepKernelINS1_5radix10policy_hubIifyE10Policy1000ELNS0_9SortOrderE0EifyiiNS1_21identity_decomposer_tEEEvPT5_SB_PT3_PKSC_PT1_PKSG_PT2_PKSK_T4_iiT6__param_9];
	shfl.sync.idx.b32	%r1225|%p128, %r2005, %r222, 31, -1;
	add.s32 	%r226, %r223, %r1225;
	shr.u32 	%r1226, %r1981, %r1905;
	and.b32  	%r1222, %r1226, %r154;
	mov.b32 	%r1202, 1;
	// begin inline asm
	{
    .reg .pred p;
    and.b32 %r1200, %r1222, %r1202;    setp.ne.u32 p, %r1200, 0;
    vote.ballot.sync.b32 %r1200, p, 0xffffffff;
    @!p not.b32 %r1200, %r1200;
}

	// end inline asm
	mov.b32 	%r1205, 2;
	// begin inline asm
	{
    .reg .pred p;
    and.b32 %r1203, %r1222, %r1205;    setp.ne.u32 p, %r1203, 0;
    vote.ballot.sync.b32 %r1203, p, 0xffffffff;
    @!p not.b32 %r1203, %r1203;
}

	// end inline asm
	and.b32  	%r1227, %r1203, %r1200;
	mov.b32 	%r1208, 4;
	// begin inline asm
	{
    .reg .pred p;
    and.b32 %r1206, %r1222, %r1208;    setp.ne.u32 p, %r1206, 0;
    vote.ballot.sync.b32 %r1206, p, 0xffffffff;
    @!p not.b32 %r1206, %r1206;
}

	// end inline asm
	and.b32  	%r1228, %r1206, %r1227;
	mov.b32 	%r1211, 8;
	// begin inline asm
	{
    .reg .pred p;
    and.b32 %r1209, %r1222, %r1211;    setp.ne.u32 p, %r1209, 0;
    vote.ballot.sync.b32 %r1209, p, 0xffffffff;
    @!p not.b32 %r1209, %r1209;
}

	// end inline asm
	and.b32  	%r1229, %r1209, %r1228;
	mov.b32 	%r1214, 16;
	// begin inline asm
	{
    .reg .pred p;
    and.b32 %r1212, %r1222, %r1214;    setp.ne.u32 p, %r1212, 0;
    vote.ballot.sync.b32 %r1212, p, 0xffffffff;
    @!p not.b32 %r1212, %r1212;
}

	// end inline asm
	and.b32  	%r1230, %r1212, %r1229;
	mov.b32 	%r1217, 32;
	// begin inline asm
	{
    .reg .pred p;
    and.b32 %r1215, %r1222, %r1217;    setp.ne.u32 p, %r1215, 0;
    vote.ballot.sync.b32 %r1215, p, 0xffffffff;
    @!p not.b32 %r1215, %r1215;
}

	// end inline asm
	and.b32  	%r1231, %r1215, %r1230;
	mov.b32 	%r1220, 64;
	// begin inline asm
	{
    .reg .pred p;
    and.b32 %r1218, %r1222, %r1220;    setp.ne.u32 p, %r1218, 0;
    vote.ballot.sync.b32 %r1218, p, 0xffffffff;
    @!p not.b32 %r1218, %r1218;
}

	// end inline asm
	and.b32  	%r1232, %r1218, %r1231;
	mov.b32 	%r1223, 128;
	// begin inline asm
	{
    .reg .pred p;
    and.b32 %r1221, %r1222, %r1223;    setp.ne.u32 p, %r1221, 0;
    vote.ballot.sync.b32 %r1221, p, 0xffffffff;
    @!p not.b32 %r1221, %r1221;
}

	// end inline asm
	and.b32  	%r1233, %r1221, %r1232;
	clz.b32 	%r1234, %r1233;
	sub.s32 	%r228, 31, %r1234;
	and.b32  	%r1235, %r727, %r1233;
	popc.b32 	%r229, %r1235;
	setp.ne.s32 	%p129, %r309, %r228;
	mov.b32 	%r2006, 0;
	@%p129 bra 	$L__BB69_205;
	shl.b32 	%r1240, %r1222, 2;
	add.s32 	%r1241, %r152, %r1240;
	atom.shared.add.u32 	%r2006, [%r1241], %r229;
$L__BB69_205:
	ld.param.u32 	%r1906, [_ZN3cub18CUB_300001_SM_10006detail10radix_sort29DeviceRadixSortOnesweepKernelINS1_5radix10policy_hubIifyE10Policy1000ELNS0_9SortOrderE0EifyiiNS1_21identity_decomposer_tEEEvPT5_SB_PT3_PKSC_PT1_PKSG_PT2_PKSK_T4_iiT6__param_9];
	shfl.sync.idx.b32	%r1267|%p130, %r2006, %r228, 31, -1;
	add.s32 	%r232, %r229, %r1267;
	shr.u32 	%r1268, %r1980, %r1906;
	and.b32  	%r1264, %r1268, %r154;
	mov.b32 	%r1244, 1;
	// begin inline asm
	{
    .reg .pred p;
    and.b32 %r1242, %r1264, %r1244;    setp.ne.u32 p, %r1242, 0;
    vote.ballot.sync.b32 %r1242, p, 0xffffffff;
    @!p not.b32 %r1242, %r1242;
}

	// end inline asm
	mov.b32 	%r1247, 2;
	// begin inline asm
	{
    .reg .pred p;
    and.b32 %r1245, %r1264, %r1247;    setp.ne.u32 p, %r1245, 0;
    vote.ballot.sync.b32 %r1245, p, 0xffffffff;
    @!p not.b32 %r1245, %r1245;
}

	// end inline asm
	and.b32  	%r1269, %r1245, %r1242;
	mov.b32 	%r1250, 4;
	// begin inline asm
	{
    .reg .pred p;
    and.b32 %r1248, %r1264, %r1250;    setp.ne.u32 p, %r1248, 0;
    vote.ballot.sync.b32 %r1248, p, 0xffffffff;
    @!p not.b32 %r1248, %r1248;
}

	// end inline asm
	and.b32  	%r1270, %r1248, %r1269;
	mov.b32 	%r1253, 8;
	// begin inline asm
	{
    .reg .pred p;
    and.b32 %r1251, %r1264, %r1253;    setp.ne.u32 p, %r1251, 0;
    vote.ballot.sync.b32 %r1251, p, 0xffffffff;
    @!p not.b32 %r1251, %r1251;
}

	// end inline asm
	and.b32  	%r1271, %r1251, %r1270;
	mov.b32 	%r1256, 16;
	// begin inline asm
	{
    .reg .pred p;
    and.b32 %r1254, %r1264, %r1256;    setp.ne.u32 p, %r1254, 0;
    vote.ballot.sync.b32 %r1254, p, 0xffffffff;
    @!p not.b32 %r1254, %r1254;
}

	// end inline asm
	and.b32  	%r1272, %r1254, %r1271;
	mov.b32 	%r1259, 32;
	// begin inline asm
	{
    .reg .pred p;
    and.b32 %r1257, %r1264, %r1259;    setp.ne.u32 p, %r1257, 0;
    vote.ballot.sync.b32 %r1257, p, 0xffffffff;
    @!p not.b32 %r1257, %r1257;
}

	// end inline asm
	and.b32  	%r1273, %r1257, %r1272;
	mov.b32 	%r1262, 64;
	// begin inline asm
	{
    .reg .pred p;
    and.b32 %r1260, %r1264, %r1262;    setp.ne.u32 p, %r1260, 0;
    vote.ballot.sync.b32 %r1260, p, 0xffffffff;
    @!p not.b32 %r1260, %r1260;
}

	// end inline asm
	and.b32  	%r1274, %r1260, %r1273;
	mov.b32 	%r1265, 128;
	// begin inline asm
	{
    .reg .pred p;
    and.b32 %r1263, %r1264, %r1265;    setp.ne.u32 p, %r1263, 0;
    vote.ballot.sync.b32 %r1263, p, 0xffffffff;
    @!p not.b32 %r1263, %r1263;
}

	// end inline asm
	and.b32  	%r1275, %r1263, %r1274;
	clz.b32 	%r1276, %r1275;
	sub.s32 	%r234, 31, %r1276;
	and.b32  	%r1277, %r727, %r1275;
	popc.b32 	%r235, %r1277;
	setp.ne.s32 	%p131, %r309, %r234;
	mov.b32 	%r2007, 0;
	@%p131 bra 	$L__BB69_207;
	shl.b32 	%r1282, %r1264, 2;
	add.s32 	%r1283, %r152, %r1282;
	atom.shared.add.u32 	%r2007, [%r1283], %r235;
$L__BB69_207:
	ld.param.u32 	%r1907, [_ZN3cub18CUB_300001_SM_10006detail10radix_sort29DeviceRadixSortOnesweepKernelINS1_5radix10policy_hubIifyE10Policy1000ELNS0_9SortOrderE0EifyiiNS1_21identity_decomposer_tEEEvPT5_SB_PT3_PKSC_PT1_PKSG_PT2_PKSK_T4_iiT6__param_9];
	shfl.sync.idx.b32	%r1309|%p132, %r2007, %r234, 31, -1;
	add.s32 	%r238, %r235, %r1309;
	shr.u32 	%r1310, %r1979, %r1907;
	and.b32  	%r1306, %r1310, %r154;
	mov.b32 	%r1286, 1;
	// begin inline asm
	{
    .reg .pred p;
    and.b32 %r1284, %r1306, %r1286;    setp.ne.u32 p, %r1284, 0;
    vote.ballot.sync.b32 %r1284, p, 0xffffffff;
    @!p not.b32 %r1284, %r1284;
}

	// end inline asm
	mov.b32 	%r1289, 2;
	// begin inline asm
	{
    .reg .pred p;
    and.b32 %r1287, %r1306, %r1289;    setp.ne.u32 p, %r1287, 0;
    vote.ballot.sync.b32 %r1287, p, 0xffffffff;
    @!p not.b32 %r1287, %r1287;
}

	// end inline asm
	and.b32  	%r1311, %r1287, %r1284;
	mov.b32 	%r1292, 4;
	// begin inline asm
	{
    .reg .pred p;
    and.b32 %r1290, %r1306, %r1292;    setp.ne.u32 p, %r1290, 0;
    vote.ballot.sync.b32 %r1290, p, 0xffffffff;
    @!p not.b32 %r1290, %r1290;
}

	// end inline asm
	and.b32  	%r1312, %r1290, %r1311;
	mov.b32 	%r1295, 8;
	// begin inline asm
	{
    .reg .pred p;
    and.b32 %r1293, %r1306, %r1295;    setp.ne.u32 p, %r1293, 0;
    vote.ballot.sync.b32 %r1293, p, 0xffffffff;
    @!p not.b32 %r1293, %r1293;
}

	// end inline asm
	and.b32  	%r1313, %r1293, %r1312;
	mov.b32 	%r1298, 16;
	// begin inline asm
	{
    .reg .pred p;
    and.b32 %r1296, %r1306, %r1298;    setp.ne.u32 p, %r1296, 0;
    vote.ballot.sync.b32 %r1296, p, 0xffffffff;
    @!p not.b32 %r1296, %r1296;
}

	// end inline asm
	and.b32  	%r1314, %r1296, %r1313;
	mov.b32 	%r1301, 32;
	// begin inline asm
	{
    .reg .pred p;
    and.b32 %r1299, %r1306, %r1301;    setp.ne.u32 p, %r1299, 0;
    vote.ballot.sync.b32 %r1299, p, 0xffffffff;
    @!p not.b32 %r1299, %r1299;
}

	// end inline asm
	and.b32  	%r1315, %r1299, %r1314;
	mov.b32 	%r1304, 64;
	// begin inline asm
	{
    .reg .pred p;
    and.b32 %r1302, %r1306, %r1304;    setp.ne.u32 p, %r1302, 0;
    vote.ballot.sync.b32 %r1302, p, 0xffffffff;
    @!p not.b32 %r1302, %r1302;
}

	// end inline asm
	and.b32  	%r1316, %r1302, %r1315;
	mov.b32 	%r1307, 128;
	// begin inline asm
	{
    .reg .pred p;
    and.b32 %r1305, %r1306, %r1307;    setp.ne.u32 p, %r1305, 0;
    vote.ballot.sync.b32 %r1305, p, 0xffffffff;
    @!p not.b32 %r1305, %r1305;
}

	// end inline asm
	and.b32  	%r1317, %r1305, %r1316;
	clz.b32 	%r1318, %r1317;
	sub.s32 	%r240, 31, %r1318;
	and.b32  	%r1319, %r727, %r1317;
	popc.b32 	%r241, %r1319;
	setp.ne.s32 	%p133, %r309, %r240;
	mov.b32 	%r2008, 0;
	@%p133 bra 	$L__BB69_209;
	shl.b32 	%r1324, %r1306, 2;
	add.s32 	%r1325, %r152, %r1324;
	atom.shared.add.u32 	%r2008, [%r1325], %r241;
$L__BB69_209:
	ld.param.u32 	%r1908, [_ZN3cub18CUB_300001_SM_10006detail10radix_sort29DeviceRadixSortOnesweepKernelINS1_5radix10policy_hubIifyE10Policy1000ELNS0_9SortOrderE0EifyiiNS1_21identity_decomposer_tEEEvPT5_SB_PT3_PKSC_PT1_PKSG_PT2_PKSK_T4_iiT6__param_9];
	shfl.sync.idx.b32	%r1351|%p134, %r2008, %r240, 31, -1;
	add.s32 	%r244, %r241, %r1351;
	shr.u32 	%r1352, %r1978, %r1908;
	and.b32  	%r1348, %r1352, %r154;
	mov.b32 	%r1328, 1;
	// begin inline asm
	{
    .reg .pred p;
    and.b32 %r1326, %r1348, %r1328;    setp.ne.u32 p, %r1326, 0;
    vote.ballot.sync.b32 %r1326, p, 0xffffffff;
    @!p not.b32 %r1326, %r1326;
}

	// end inline asm
	mov.b32 	%r1331, 2;
	// begin inline asm
	{
    .reg .pred p;
    and.b32 %r1329, %r1348, %r1331;    setp.ne.u32 p, %r1329, 0;
    vote.ballot.sync.b32 %r1329, p, 0xffffffff;
    @!p not.b32 %r1329, %r1329;
}

	// end inline asm
	and.b32  	%r1353, %r1329, %r1326;
	mov.b32 	%r1334, 4;
	// begin inline asm
	{
    .reg .pred p;
    and.b32 %r1332, %r1348, %r1334;    setp.ne.u32 p, %r1332, 0;
    vote.ballot.sync.b32 %r1332, p, 0xffffffff;
    @!p not.b32 %r1332, %r1332;
}

	// end inline asm
	and.b32  	%r1354, %r1332, %r1353;
	mov.b32 	%r1337, 8;
	// begin inline asm
	{
    .reg .pred p;
    and.b32 %r1335, %r1348, %r1337;    setp.ne.u32 p, %r1335, 0;
    vote.ballot.sync.b32 %r1335, p, 0xffffffff;
    @!p not.b32 %r1335, %r1335;
}

	// end inline asm
	and.b32  	%r1355, %r1335, %r1354;
	mov.b32 	%r1340, 16;
	// begin inline asm
	{
    .reg .pred p;
    and.b32 %r1338, %r1348, %r1340;    setp.ne.u32 p, %r1338, 0;
    vote.ballot.sync.b32 %r1338, p, 0xffffffff;
    @!p not.b32 %r1338, %r1338;
}

	// end inline asm
	and.b32  	%r1356, %r1338, %r1355;
	mov.b32 	%r1343, 32;
	// begin inline asm
	{
    .reg .pred p;
    and.b32 %r1341, %r1348, %r1343;    setp.ne.u32 p, %r1341, 0;
    vote.ballot.sync.b32 %r1341, p, 0xffffffff;
    @!p not.b32 %r1341, %r1341;
}

	// end inline asm
	and.b32  	%r1357, %r1341, %r1356;
	mov.b32 	%r1346, 64;
	// begin inline asm
	{
    .reg .pred p;
    and.b32 %r1344, %r1348, %r1346;    setp.ne.u32 p, %r1344, 0;
    vote.ballot.sync.b32 %r1344, p, 0xffffffff;
    @!p not.b32 %r1344, %r1344;
}

	// end inline asm
	and.b32  	%r1358, %r1344, %r1357;
	mov.b32 	%r1349, 128;
	// begin inline asm
	{
    .reg .pred p;
    and.b32 %r1347, %r1348, %r1349;    setp.ne.u32 p, %r1347, 0;
    vote.ballot.sync.b32 %r1347, p, 0xffffffff;
    @!p not.b32 %r1347, %r1347;
}

	// end inline asm
	and.b32  	%r1359, %r1347, %r1358;
	clz.b32 	%r1360, %r1359;
	sub.s32 	%r246, 31, %r1360;
	and.b32  	%r1361, %r727, %r1359;
	popc.b32 	%r247, %r1361;
	setp.ne.s32 	%p135, %r309, %r246;
	mov.b32 	%r2009, 0;
	@%p135 bra 	$L__BB69_211;
	shl.b32 	%r1366, %r1348, 2;
	add.s32 	%r1367, %r152, %r1366;
	atom.shared.add.u32 	%r2009, [%r1367], %r247;
$L__BB69_211:
	ld.param.u32 	%r1909, [_ZN3cub18CUB_300001_SM_10006detail10radix_sort29DeviceRadixSortOnesweepKernelINS1_5radix10policy_hubIifyE10Policy1000ELNS0_9SortOrderE0EifyiiNS1_21identity_decomposer_tEEEvPT5_SB_PT3_PKSC_PT1_PKSG_PT2_PKSK_T4_iiT6__param_9];
	shfl.sync.idx.b32	%r1393|%p136, %r2009, %r246, 31, -1;
	add.s32 	%r250, %r247, %r1393;
	shr.u32 	%r1394, %r1977, %r1909;
	and.b32  	%r1390, %r1394, %r154;
	mov.b32 	%r1370, 1;
	// begin inline asm
	{
    .reg .pred p;
    and.b32 %r1368, %r1390, %r1370;    setp.ne.u32 p, %r1368, 0;
    vote.ballot.sync.b32 %r1368, p, 0xffffffff;
    @!p not.b32 %r1368, %r1368;
}

	// end inline asm
	mov.b32 	%r1373, 2;
	// begin inline asm
	{
    .reg .pred p;
    and.b32 %r1371, %r1390, %r1373;    setp.ne.u32 p, %r1371, 0;
    vote.ballot.sync.b32 %r1371, p, 0xffffffff;
    @!p not.b32 %r1371, %r1371;
}

	// end inline asm
	and.b32  	%r1395, %r1371, %r1368;
	mov.b32 	%r1376, 4;
	// begin inline asm
	{
    .reg .pred p;
    and.b32 %r1374, %r1390, %r1376;    setp.ne.u32 p, %r1374, 0;
    vote.ballot.sync.b32 %r1374, p, 0xffffffff;
    @!p not.b32 %r1374, %r1374;
}

	// end inline asm
	and.b32  	%r1396, %r1374, %r1395;
	mov.b32 	%r1379, 8;
	// begin inline asm
	{
    .reg .pred p;
    and.b32 %r1377, %r1390, %r1379;    setp.ne.u32 p, %r1377, 0;
    vote.ballot.sync.b32 %r1377, p, 0xffffffff;
    @!p not.b32 %r1377, %r1377;
}

	// end inline asm
	and.b32  	%r1397, %r1377, %r1396;
	mov.b32 	%r1382, 16;
	// begin inline asm
	{
    .reg .pred p;
    and.b32 %r1380, %r1390, %r1382;    setp.ne.u32 p, %r1380, 0;
    vote.ballot.sync.b32 %r1380, p, 0xffffffff;
    @!p not.b32 %r1380, %r1380;
}

	// end inline asm
	and.b32  	%r1398, %r1380, %r1397;
	mov.b32 	%r1385, 32;
	// begin inline asm
	{
    .reg .pred p;
    and.b32 %r1383, %r1390, %r1385;    setp.ne.u32 p, %r1383, 0;
    vote.ballot.sync.b32 %r1383, p, 0xffffffff;
    @!p not.b32 %r1383, %r1383;
}

	// end inline asm
	and.b32  	%r1399, %r1383, %r1398;
	mov.b32 	%r1388, 64;
	// begin inline asm
	{
    .reg .pred p;
    and.b32 %r1386, %r1390, %r1388;    setp.ne.u32 p, %r1386, 0;
    vote.ballot.sync.b32 %r1386, p, 0xffffffff;
    @!p not.b32 %r1386, %r1386;
}

	// end inline asm
	and.b32  	%r1400, %r1386, %r1399;
	mov.b32 	%r1391, 128;
	// begin inline asm
	{
    .reg .pred p;
    and.b32 %r1389, %r1390, %r1391;    setp.ne.u32 p, %r1389, 0;
    vote.ballot.sync.b32 %r1389, p, 0xffffffff;
    @!p not.b32 %r1389, %r1389;
}

	// end inline asm
	and.b32  	%r1401, %r1389, %r1400;
	clz.b32 	%r1402, %r1401;
	sub.s32 	%r252, 31, %r1402;
	and.b32  	%r1403, %r727, %r1401;
	popc.b32 	%r253, %r1403;
	setp.ne.s32 	%p137, %r309, %r252;
	mov.b32 	%r2010, 0;
	@%p137 bra 	$L__BB69_213;
	shl.b32 	%r1408, %r1390, 2;
	add.s32 	%r1409, %r152, %r1408;
	atom.shared.add.u32 	%r2010, [%r1409], %r253;
$L__BB69_213:
	setp.gt.u32 	%p138, %r1, 255;
	shfl.sync.idx.b32	%r1410|%p139, %r2010, %r252, 31, -1;
	add.s32 	%r1411, %r253, %r1410;
	bar.sync 	0;
	shl.b32 	%r1412, %r160, 2;
	add.s32 	%r256, %r632, %r1412;
	st.shared.u32 	[%r256+-4], %r1993;
	shl.b32 	%r1414, %r166, 2;
	add.s32 	%r257, %r632, %r1414;
	st.shared.u32 	[%r257+-4], %r1992;
	shl.b32 	%r1415, %r172, 2;
	add.s32 	%r258, %r632, %r1415;
	st.shared.u32 	[%r258+-4], %r1991;
	shl.b32 	%r1416, %r178, 2;
	add.s32 	%r259, %r632, %r1416;
	st.shared.u32 	[%r259+-4], %r1990;
	shl.b32 	%r1417, %r184, 2;
	add.s32 	%r260, %r632, %r1417;
	st.shared.u32 	[%r260+-4], %r1989;
	shl.b32 	%r1418, %r190, 2;
	add.s32 	%r261, %r632, %r1418;
	st.shared.u32 	[%r261+-4], %r1988;
	shl.b32 	%r1419, %r196, 2;
	add.s32 	%r262, %r632, %r1419;
	st.shared.u32 	[%r262+-4], %r1987;
	shl.b32 	%r1420, %r202, 2;
	add.s32 	%r263, %r632, %r1420;
	st.shared.u32 	[%r263+-4], %r1986;
	shl.b32 	%r1421, %r208, 2;
	add.s32 	%r264, %r632, %r1421;
	st.shared.u32 	[%r264+-4], %r1985;
	shl.b32 	%r1422, %r214, 2;
	add.s32 	%r265, %r632, %r1422;
	st.shared.u32 	[%r265+-4], %r1984;
	shl.b32 	%r1423, %r220, 2;
	add.s32 	%r266, %r632, %r1423;
	st.shared.u32 	[%r266+-4], %r1983;
	shl.b32 	%r1424, %r226, 2;
	add.s32 	%r267, %r632, %r1424;
	st.shared.u32 	[%r267+-4], %r1982;
	shl.b32 	%r1425, %r232, 2;
	add.s32 	%r268, %r632, %r1425;
	st.shared.u32 	[%r268+-4], %r1981;
	shl.b32 	%r1426, %r238, 2;
	add.s32 	%r269, %r632, %r1426;
	st.shared.u32 	[%r269+-4], %r1980;
	shl.b32 	%r1427, %r244, 2;
	add.s32 	%r270, %r632, %r1427;
	st.shared.u32 	[%r270+-4], %r1979;
	shl.b32 	%r1428, %r250, 2;
	add.s32 	%r271, %r632, %r1428;
	st.shared.u32 	[%r271+-4], %r1978;
	shl.b32 	%r1429, %r1411, 2;
	add.s32 	%r272, %r632, %r1429;
	st.shared.u32 	[%r272+-4], %r1977;
	shl.b32 	%r1430, %r1, 3;
	add.s32 	%r1431, %r632, %r1430;
	add.s32 	%r273, %r1431, 26112;
	@%p138 bra 	$L__BB69_221;
	ld.param.u64 	%rd437, [_ZN3cub18CUB_300001_SM_10006detail10radix_sort29DeviceRadixSortOnesweepKernelINS1_5radix10policy_hubIifyE10Policy1000ELNS0_9SortOrderE0EifyiiNS1_21identity_decomposer_tEEEvPT5_SB_PT3_PKSC_PT1_PKSG_PT2_PKSK_T4_iiT6__param_3];
	cvta.to.global.u64 	%rd93, %rd437;
	shl.b64 	%rd94, %rd9, 3;
	add.s64 	%rd95, %rd93, %rd94;
	ld.global.u64 	%rd96, [%rd95];
	cvt.s64.s32 	%rd97, %r151;
	sub.s64 	%rd456, %rd96, %rd97;
	st.shared.u64 	[%r273], %rd456;
	setp.lt.s32 	%p140, %r3, 1;
	mov.u32 	%r2014, %r1972;
	@%p140 bra 	$L__BB69_220;
	mov.b32 	%r2012, -1;
	mov.u32 	%r2011, %r3;
	mov.u32 	%r2014, %r1972;
$L__BB69_216:
	ld.param.u64 	%rd430, [_ZN3cub18CUB_300001_SM_10006detail10radix_sort29DeviceRadixSortOnesweepKernelINS1_5radix10policy_hubIifyE10Policy1000ELNS0_9SortOrderE0EifyiiNS1_21identity_decomposer_tEEEvPT5_SB_PT3_PKSC_PT1_PKSG_PT2_PKSK_T4_iiT6__param_0];
	add.s32 	%r277, %r2011, -1;
	shl.b32 	%r1433, %r277, 8;
	add.s32 	%r1434, %r1433, %r1;
	cvta.to.global.u64 	%rd98, %rd430;
	mul.wide.s32 	%rd99, %r1434, 4;
	add.s64 	%rd19, %rd98, %rd99;
$L__BB69_217:
	membar.cta;
	ld.volatile.global.u32 	%r278, [%rd19];
	setp.eq.s32 	%p141, %r278, 0;
	@%p141 bra 	$L__BB69_217;
	and.b32  	%r1435, %r278, 1073741823;
	add.s32 	%r2014, %r1435, %r2014;
	setp.gt.s32 	%p142, %r278, -1;
	vote.sync.ballot.b32 	%r2012, %p142, %r2012;
	setp.gt.u32 	%p144, %r2011, 1;
	and.pred  	%p145, %p142, %p144;
	mov.u32 	%r2011, %r277;
	@%p145 bra 	$L__BB69_216;
	ld.shared.u64 	%rd456, [%r273];
$L__BB69_220:
	ld.param.u64 	%rd431, [_ZN3cub18CUB_300001_SM_10006detail10radix_sort29DeviceRadixSortOnesweepKernelINS1_5radix10policy_hubIifyE10Policy1000ELNS0_9SortOrderE0EifyiiNS1_21identity_decomposer_tEEEvPT5_SB_PT3_PKSC_PT1_PKSG_PT2_PKSK_T4_iiT6__param_0];
	or.b32  	%r1436, %r2014, -2147483648;
	cvta.to.global.u64 	%rd100, %rd431;
	shl.b32 	%r1437, %r3, 8;
	add.s32 	%r1438, %r1437, %r1;
	mul.wide.s32 	%rd101, %r1438, 4;
	add.s64 	%rd102, %rd100, %rd101;
	st.volatile.global.u32 	[%rd102], %r1436;
	sub.s32 	%r1439, %r2014, %r1972;
	cvt.s64.s32 	%rd103, %r1439;
	add.s64 	%rd104, %rd456, %rd103;
	st.shared.u64 	[%r273], %rd104;
$L__BB69_221:
	ld.param.u32 	%r1885, [_ZN3cub18CUB_300001_SM_10006detail10radix_sort29DeviceRadixSortOnesweepKernelINS1_5radix10policy_hubIifyE10Policy1000ELNS0_9SortOrderE0EifyiiNS1_21identity_decomposer_tEEEvPT5_SB_PT3_PKSC_PT1_PKSG_PT2_PKSK_T4_iiT6__param_8];
	ld.param.u64 	%rd434, [_ZN3cub18CUB_300001_SM_10006detail10radix_sort29DeviceRadixSortOnesweepKernelINS1_5radix10policy_hubIifyE10Policy1000ELNS0_9SortOrderE0EifyiiNS1_21identity_decomposer_tEEEvPT5_SB_PT3_PKSC_PT1_PKSG_PT2_PKSK_T4_iiT6__param_2];
	setp.gt.u32 	%p146, %r1, 255;
	mad.lo.s32 	%r282, %r3, 6528, 6528;
	setp.lt.s32 	%p147, %r282, %r1885;
	setp.eq.s64 	%p148, %rd434, 0;
	or.pred  	%p149, %p148, %p147;
	or.pred  	%p150, %p146, %p149;
	@%p150 bra 	$L__BB69_223;
	ld.param.u64 	%rd435, [_ZN3cub18CUB_300001_SM_10006detail10radix_sort29DeviceRadixSortOnesweepKernelINS1_5radix10policy_hubIifyE10Policy1000ELNS0_9SortOrderE0EifyiiNS1_21identity_decomposer_tEEEvPT5_SB_PT3_PKSC_PT1_PKSG_PT2_PKSK_T4_iiT6__param_2];
	ld.shared.u64 	%rd105, [%r273];
	cvt.s64.s32 	%rd106, %r1972;
	cvt.s64.s32 	%rd107, %r151;
	add.s64 	%rd108, %rd107, %rd106;
	add.s64 	%rd109, %rd108, %rd105;
	cvta.to.global.u64 	%rd110, %rd435;
	shl.b64 	%rd111, %rd9, 3;
	add.s64 	%rd112, %rd110, %rd111;
	st.global.u64 	[%rd112], %rd109;
$L__BB69_223:
	ld.param.u32 	%r1886, [_ZN3cub18CUB_300001_SM_10006detail10radix_sort29DeviceRadixSortOnesweepKernelINS1_5radix10policy_hubIifyE10Policy1000ELNS0_9SortOrderE0EifyiiNS1_21identity_decomposer_tEEEvPT5_SB_PT3_PKSC_PT1_PKSG_PT2_PKSK_T4_iiT6__param_8];
	ld.param.u64 	%rd438, [_ZN3cub18CUB_300001_SM_10006detail10radix_sort29DeviceRadixSortOnesweepKernelINS1_5radix10policy_hubIifyE10Policy1000ELNS0_9SortOrderE0EifyiiNS1_21identity_decomposer_tEEEvPT5_SB_PT3_PKSC_PT1_PKSG_PT2_PKSK_T4_iiT6__param_4];
	cvta.to.global.u64 	%rd22, %rd438;
	shl.b32 	%r1440, %r1, 2;
	add.s32 	%r283, %r632, %r1440;
	setp.gt.s32 	%p151, %r282, %r1886;
	bar.sync 	0;
	@%p151 bra 	$L__BB69_225;
	ld.param.u32 	%r1910, [_ZN3cub18CUB_300001_SM_10006detail10radix_sort29DeviceRadixSortOnesweepKernelINS1_5radix10policy_hubIifyE10Policy1000ELNS0_9SortOrderE0EifyiiNS1_21identity_decomposer_tEEEvPT5_SB_PT3_PKSC_PT1_PKSG_PT2_PKSK_T4_iiT6__param_9];
	ld.shared.u32 	%r1442, [%r283];
	shr.u32 	%r1443, %r1442, %r1910;
	and.b32  	%r1444, %r1443, %r154;
	shl.b32 	%r1445, %r1444, 3;
	add.s32 	%r1447, %r632, 26112;
	add.s32 	%r1448, %r1447, %r1445;
	ld.shared.u64 	%rd113, [%r1448];
	add.s64 	%rd114, %rd113, %rd9;
	xor.b32  	%r1449, %r1442, -2147483648;
	shl.b64 	%rd115, %rd114, 2;
	add.s64 	%rd116, %rd22, %rd115;
	st.global.u32 	[%rd116], %r1449;
	bar.warp.sync 	-1;
	ld.shared.u32 	%r1450, [%r283+1536];
	shr.u32 	%r1451, %r1450, %r1910;
	and.b32  	%r1452, %r1451, %r154;
	shl.b32 	%r1453, %r1452, 3;
	add.s32 	%r1454, %r1447, %r1453;
	ld.shared.u64 	%rd117, [%r1454];
	add.s64 	%rd118, %rd117, %rd9;
	xor.b32  	%r1455, %r1450, -2147483648;
	shl.b64 	%rd119, %rd118, 2;
	add.s64 	%rd120, %rd22, %rd119;
	st.global.u32 	[%rd120+1536], %r1455;
	bar.warp.sync 	-1;
	ld.shared.u32 	%r1456, [%r283+3072];
	shr.u32 	%r1457, %r1456, %r1910;
	and.b32  	%r1458, %r1457, %r154;
	shl.b32 	%r1459, %r1458, 3;
	add.s32 	%r1460, %r1447, %r1459;
	ld.shared.u64 	%rd121, [%r1460];
	add.s64 	%rd122, %rd121, %rd9;
	xor.b32  	%r1461, %r1456, -2147483648;
	shl.b64 	%rd123, %rd122, 2;
	add.s64 	%rd124, %rd22, %rd123;
	st.global.u32 	[%rd124+3072], %r1461;
	bar.warp.sync 	-1;
	ld.shared.u32 	%r1462, [%r283+4608];
	shr.u32 	%r1463, %r1462, %r1910;
	and.b32  	%r1464, %r1463, %r154;
	shl.b32 	%r1465, %r1464, 3;
	add.s32 	%r1466, %r1447, %r1465;
	ld.shared.u64 	%rd125, [%r1466];
	add.s64 	%rd126, %rd125, %rd9;
	xor.b32  	%r1467, %r1462, -2147483648;
	shl.b64 	%rd127, %rd126, 2;
	add.s64 	%rd128, %rd22, %rd127;
	st.global.u32 	[%rd128+4608], %r1467;
	bar.warp.sync 	-1;
	ld.shared.u32 	%r1468, [%r283+6144];
	shr.u32 	%r1469, %r1468, %r1910;
	and.b32  	%r1470, %r1469, %r154;
	shl.b32 	%r1471, %r1470, 3;
	add.s32 	%r1472, %r1447, %r1471;
	ld.shared.u64 	%rd129, [%r1472];
	add.s64 	%rd130, %rd129, %rd9;
	xor.b32  	%r1473, %r1468, -2147483648;
	shl.b64 	%rd131, %rd130, 2;
	add.s64 	%rd132, %rd22, %rd131;
	st.global.u32 	[%rd132+6144], %r1473;
	bar.warp.sync 	-1;
	ld.shared.u32 	%r1474, [%r283+7680];
	shr.u32 	%r1475, %r1474, %r1910;
	and.b32  	%r1476, %r1475, %r154;
	shl.b32 	%r1477, %r1476, 3;
	add.s32 	%r1478, %r1447, %r1477;
	ld.shared.u64 	%rd133, [%r1478];
	add.s64 	%rd134, %rd133, %rd9;
	xor.b32  	%r1479, %r1474, -2147483648;
	shl.b64 	%rd135, %rd134, 2;
	add.s64 	%rd136, %rd22, %rd135;
	st.global.u32 	[%rd136+7680], %r1479;
	bar.warp.sync 	-1;
	ld.shared.u32 	%r1480, [%r283+9216];
	shr.u32 	%r1481, %r1480, %r1910;
	and.b32  	%r1482, %r1481, %r154;
	shl.b32 	%r1483, %r1482, 3;
	add.s32 	%r1484, %r1447, %r1483;
	ld.shared.u64 	%rd137, [%r1484];
	add.s64 	%rd138, %rd137, %rd9;
	xor.b32  	%r1485, %r1480, -2147483648;
	shl.b64 	%rd139, %rd138, 2;
	add.s64 	%rd140, %rd22, %rd139;
	st.global.u32 	[%rd140+9216], %r1485;
	bar.warp.sync 	-1;
	ld.shared.u32 	%r1486, [%r283+10752];
	shr.u32 	%r1487, %r1486, %r1910;
	and.b32  	%r1488, %r1487, %r154;
	shl.b32 	%r1489, %r1488, 3;
	add.s32 	%r1490, %r1447, %r1489;
	ld.shared.u64 	%rd141, [%r1490];
	add.s64 	%rd142, %rd141, %rd9;
	xor.b32  	%r1491, %r1486, -2147483648;
	shl.b64 	%rd143, %rd142, 2;
	add.s64 	%rd144, %rd22, %rd143;
	st.global.u32 	[%rd144+10752], %r1491;
	bar.warp.sync 	-1;
	ld.shared.u32 	%r1492, [%r283+12288];
	shr.u32 	%r1493, %r1492, %r1910;
	and.b32  	%r1494, %r1493, %r154;
	shl.b32 	%r1495, %r1494, 3;
	add.s32 	%r1496, %r1447, %r1495;
	ld.shared.u64 	%rd145, [%r1496];
	add.s64 	%rd146, %rd145, %rd9;
	xor.b32  	%r1497, %r1492, -2147483648;
	shl.b64 	%rd147, %rd146, 2;
	add.s64 	%rd148, %rd22, %rd147;
	st.global.u32 	[%rd148+12288], %r1497;
	bar.warp.sync 	-1;
	ld.shared.u32 	%r1498, [%r283+13824];
	shr.u32 	%r1499, %r1498, %r1910;
	and.b32  	%r1500, %r1499, %r154;
	shl.b32 	%r1501, %r1500, 3;
	add.s32 	%r1502, %r1447, %r1501;
	ld.shared.u64 	%rd149, [%r1502];
	add.s64 	%rd150, %rd149, %rd9;
	xor.b32  	%r1503, %r1498, -2147483648;
	shl.b64 	%rd151, %rd150, 2;
	add.s64 	%rd152, %rd22, %rd151;
	st.global.u32 	[%rd152+13824], %r1503;
	bar.warp.sync 	-1;
	ld.shared.u32 	%r1504, [%r283+15360];
	shr.u32 	%r1505, %r1504, %r1910;
	and.b32  	%r1506, %r1505, %r154;
	shl.b32 	%r1507, %r1506, 3;
	add.s32 	%r1508, %r1447, %r1507;
	ld.shared.u64 	%rd153, [%r1508];
	add.s64 	%rd154, %rd153, %rd9;
	xor.b32  	%r1509, %r1504, -2147483648;
	shl.b64 	%rd155, %rd154, 2;
	add.s64 	%rd156, %rd22, %rd155;
	st.global.u32 	[%rd156+15360], %r1509;
	bar.warp.sync 	-1;
	ld.shared.u32 	%r1510, [%r283+16896];
	shr.u32 	%r1511, %r1510, %r1910;
	and.b32  	%r1512, %r1511, %r154;
	shl.b32 	%r1513, %r1512, 3;
	add.s32 	%r1514, %r1447, %r1513;
	ld.shared.u64 	%rd157, [%r1514];
	add.s64 	%rd158, %rd157, %rd9;
	xor.b32  	%r1515, %r1510, -2147483648;
	shl.b64 	%rd159, %rd158, 2;
	add.s64 	%rd160, %rd22, %rd159;
	st.global.u32 	[%rd160+16896], %r1515;
	bar.warp.sync 	-1;
	ld.shared.u32 	%r1516, [%r283+18432];
	shr.u32 	%r1517, %r1516, %r1910;
	and.b32  	%r1518, %r1517, %r154;
	shl.b32 	%r1519, %r1518, 3;
	add.s32 	%r1520, %r1447, %r1519;
	ld.shared.u64 	%rd161, [%r1520];
	add.s64 	%rd162, %rd161, %rd9;
	xor.b32  	%r1521, %r1516, -2147483648;
	shl.b64 	%rd163, %rd162, 2;
	add.s64 	%rd164, %rd22, %rd163;
	st.global.u32 	[%rd164+18432], %r1521;
	bar.warp.sync 	-1;
	ld.shared.u32 	%r1522, [%r283+19968];
	shr.u32 	%r1523, %r1522, %r1910;
	and.b32  	%r1524, %r1523, %r154;
	shl.b32 	%r1525, %r1524, 3;
	add.s32 	%r1526, %r1447, %r1525;
	ld.shared.u64 	%rd165, [%r1526];
	add.s64 	%rd166, %rd165, %rd9;
	xor.b32  	%r1527, %r1522, -2147483648;
	shl.b64 	%rd167, %rd166, 2;
	add.s64 	%rd168, %rd22, %rd167;
	st.global.u32 	[%rd168+19968], %r1527;
	bar.warp.sync 	-1;
	ld.shared.u32 	%r1528, [%r283+21504];
	shr.u32 	%r1529, %r1528, %r1910;
	and.b32  	%r1530, %r1529, %r154;
	shl.b32 	%r1531, %r1530, 3;
	add.s32 	%r1532, %r1447, %r1531;
	ld.shared.u64 	%rd169, [%r1532];
	add.s64 	%rd170, %rd169, %rd9;
	xor.b32  	%r1533, %r1528, -2147483648;
	shl.b64 	%rd171, %rd170, 2;
	add.s64 	%rd172, %rd22, %rd171;
	st.global.u32 	[%rd172+21504], %r1533;
	bar.warp.sync 	-1;
	ld.shared.u32 	%r1534, [%r283+23040];
	shr.u32 	%r1535, %r1534, %r1910;
	and.b32  	%r1536, %r1535, %r154;
	shl.b32 	%r1537, %r1536, 3;
	add.s32 	%r1538, %r1447, %r1537;
	ld.shared.u64 	%rd173, [%r1538];
	add.s64 	%rd174, %rd173, %rd9;
	xor.b32  	%r1539, %r1534, -2147483648;
	shl.b64 	%rd175, %rd174, 2;
	add.s64 	%rd176, %rd22, %rd175;
	st.global.u32 	[%rd176+23040], %r1539;
	bar.warp.sync 	-1;
	ld.shared.u32 	%r1540, [%r283+24576];
	shr.u32 	%r1541, %r1540, %r1910;
	and.b32  	%r1542, %r1541, %r154;
	shl.b32 	%r1543, %r1542, 3;
	add.s32 	%r1544, %r1447, %r1543;
	ld.shared.u64 	%rd177, [%r1544];
	add.s64 	%rd178, %rd177, %rd9;
	xor.b32  	%r1545, %r1540, -2147483648;
	shl.b64 	%rd179, %rd178, 2;
	add.s64 	%rd180, %rd22, %rd179;
	st.global.u32 	[%rd180+24576], %r1545;
	bar.warp.sync 	-1;
	bra.uni 	$L__BB69_260;
$L__BB69_225:
	ld.param.u32 	%r1887, [_ZN3cub18CUB_300001_SM_10006detail10radix_sort29DeviceRadixSortOnesweepKernelINS1_5radix10policy_hubIifyE10Policy1000ELNS0_9SortOrderE0EifyiiNS1_21identity_decomposer_tEEEvPT5_SB_PT3_PKSC_PT1_PKSG_PT2_PKSK_T4_iiT6__param_8];
	mad.lo.s32 	%r284, %r3, -6528, %r1887;
	setp.ge.s32 	%p152, %r1, %r284;
	@%p152 bra 	$L__BB69_227;
	ld.param.u32 	%r1911, [_ZN3cub18CUB_300001_SM_10006detail10radix_sort29DeviceRadixSortOnesweepKernelINS1_5radix10policy_hubIifyE10Policy1000ELNS0_9SortOrderE0EifyiiNS1_21identity_decomposer_tEEEvPT5_SB_PT3_PKSC_PT1_PKSG_PT2_PKSK_T4_iiT6__param_9];
	ld.shared.u32 	%r1546, [%r283];
	shr.u32 	%r1547, %r1546, %r1911;
	and.b32  	%r1548, %r1547, %r154;
	shl.b32 	%r1549, %r1548, 3;
	add.s32 	%r1551, %r632, %r1549;
	ld.shared.u64 	%rd181, [%r1551+26112];
	xor.b32  	%r1552, %r1546, -2147483648;
	add.s64 	%rd182, %rd181, %rd9;
	shl.b64 	%rd183, %rd182, 2;
	add.s64 	%rd184, %rd22, %rd183;
	st.global.u32 	[%rd184], %r1552;
$L__BB69_227:
	bar.warp.sync 	-1;
	add.s32 	%r1553, %r1, 384;
	setp.ge.s32 	%p153, %r1553, %r284;
	@%p153 bra 	$L__BB69_229;
	ld.param.u32 	%r1912, [_ZN3cub18CUB_300001_SM_10006detail10radix_sort29DeviceRadixSortOnesweepKernelINS1_5radix10policy_hubIifyE10Policy1000ELNS0_9SortOrderE0EifyiiNS1_21identity_decomposer_tEEEvPT5_SB_PT3_PKSC_PT1_PKSG_PT2_PKSK_T4_iiT6__param_9];
	ld.shared.u32 	%r1554, [%r283+1536];
	shr.u32 	%r1555, %r1554, %r1912;
	and.b32  	%r1556, %r1555, %r154;
	shl.b32 	%r1557, %r1556, 3;
	add.s32 	%r1559, %r632, %r1557;
	ld.shared.u64 	%rd185, [%r1559+26112];
	xor.b32  	%r1560, %r1554, -2147483648;
	add.s64 	%rd186, %rd185, %rd9;
	shl.b64 	%rd187, %rd186, 2;
	add.s64 	%rd188, %rd22, %rd187;
	st.global.u32 	[%rd188+1536], %r1560;
$L__BB69_229:
	bar.warp.sync 	-1;
	add.s32 	%r1561, %r1, 768;
	setp.ge.s32 	%p154, %r1561, %r284;
	@%p154 bra 	$L__BB69_231;
	ld.param.u32 	%r1913, [_ZN3cub18CUB_300001_SM_10006detail10radix_sort29DeviceRadixSortOnesweepKernelINS1_5radix10policy_hubIifyE10Policy1000ELNS0_9SortOrderE0EifyiiNS1_21identity_decomposer_tEEEvPT5_SB_PT3_PKSC_PT1_PKSG_PT2_PKSK_T4_iiT6__param_9];
	ld.shared.u32 	%r1562, [%r283+3072];
	shr.u32 	%r1563, %r1562, %r1913;
	and.b32  	%r1564, %r1563, %r154;
	shl.b32 	%r1565, %r1564, 3;
	add.s32 	%r1567, %r632, %r1565;
	ld.shared.u64 	%rd189, [%r1567+26112];
	xor.b32  	%r1568, %r1562, -2147483648;
	add.s64 	%rd190, %rd189, %rd9;
	shl.b64 	%rd191, %rd190, 2;
	add.s64 	%rd192, %rd22, %rd191;
	st.global.u32 	[%rd192+3072], %r1568;
$L__BB69_231:
	bar.warp.sync 	-1;
	add.s32 	%r1569, %r1, 1152;
	setp.ge.s32 	%p155, %r1569, %r284;
	@%p155 bra 	$L__BB69_233;
	ld.param.u32 	%r1914, [_ZN3cub18CUB_300001_SM_10006detail10radix_sort29DeviceRadixSortOnesweepKernelINS1_5radix10policy_hubIifyE10Policy1000ELNS0_9SortOrderE0EifyiiNS1_21identity_decomposer_tEEEvPT5_SB_PT3_PKSC_PT1_PKSG_PT2_PKSK_T4_iiT6__param_9];
	ld.shared.u32 	%r1570, [%r283+4608];
	shr.u32 	%r1571, %r1570, %r1914;
	and.b32  	%r1572, %r1571, %r154;
	shl.b32 	%r1573, %r1572, 3;
	add.s32 	%r1575, %r632, %r1573;
	ld.shared.u64 	%rd193, [%r1575+26112];
	xor.b32  	%r1576, %r1570, -2147483648;
	add.s64 	%rd194, %rd193, %rd9;
	shl.b64 	%rd195, %rd194, 2;
	add.s64 	%rd196, %rd22, %rd195;
	st.global.u32 	[%rd196+4608], %r1576;
$L__BB69_233:
	bar.warp.sync 	-1;
	add.s32 	%r1577, %r1, 1536;
	setp.ge.s32 	%p156, %r1577, %r284;
	@%p156 bra 	$L__BB69_235;
	ld.param.u32 	%r1915, [_ZN3cub18CUB_300001_SM_10006detail10radix_sort29DeviceRadixSortOnesweepKernelINS1_5radix10policy_hubIifyE10Policy1000ELNS0_9SortOrderE0EifyiiNS1_21identity_decomposer_tEEEvPT5_SB_PT3_PKSC_PT1_PKSG_PT2_PKSK_T4_iiT6__param_9];
	ld.shared.u32 	%r1578, [%r283+6144];
	shr.u32 	%r1579, %r1578, %r1915;
	and.b32  	%r1580, %r1579, %r154;
	shl.b32 	%r1581, %r1580, 3;
	add.s32 	%r1583, %r632, %r1581;
	ld.shared.u64 	%rd197, [%r1583+26112];
	xor.b32  	%r1584, %r1578, -2147483648;
	add.s64 	%rd198, %rd197, %rd9;
	shl.b64 	%rd199, %rd198, 2;
	add.s64 	%rd200, %rd22, %rd199;
	st.global.u32 	[%rd200+6144], %r1584;
$L__BB69_235:
	bar.warp.sync 	-1;
	add.s32 	%r1585, %r1, 1920;
	setp.ge.s32 	%p157, %r1585, %r284;
	@%p157 bra 	$L__BB69_237;
	ld.param.u32 	%r1916, [_ZN3cub18CUB_300001_SM_10006detail10radix_sort29DeviceRadixSortOnesweepKernelINS1_5radix10policy_hubIifyE10Policy1000ELNS0_9SortOrderE0EifyiiNS1_21identity_decomposer_tEEEvPT5_SB_PT3_PKSC_PT1_PKSG_PT2_PKSK_T4_iiT6__param_9];
	ld.shared.u32 	%r1586, [%r283+7680];
	shr.u32 	%r1587, %r1586, %r1916;
	and.b32  	%r1588, %r1587, %r154;
	shl.b32 	%r1589, %r1588, 3;
	add.s32 	%r1591, %r632, %r1589;
	ld.shared.u64 	%rd201, [%r1591+26112];
	xor.b32  	%r1592, %r1586, -2147483648;
	add.s64 	%rd202, %rd201, %rd9;
	shl.b64 	%rd203, %rd202, 2;
	add.s64 	%rd204, %rd22, %rd203;
	st.global.u32 	[%rd204+7680], %r1592;
$L__BB69_237:
	bar.warp.sync 	-1;
	add.s32 	%r1593, %r1, 2304;
	setp.ge.s32 	%p158, %r1593, %r284;
	@%p158 bra 	$L__BB69_239;
	ld.param.u32 	%r1917, [_ZN3cub18CUB_300001_SM_10006detail10radix_sort29DeviceRadixSortOnesweepKernelINS1_5radix10policy_hubIifyE10Policy1000ELNS0_9SortOrderE0EifyiiNS1_21identity_decomposer_tEEEvPT5_SB_PT3_PKSC_PT1_PKSG_PT2_PKSK_T4_iiT6__param_9];
	ld.shared.u32 	%r1594, [%r283+9216];
	shr.u32 	%r1595, %r1594, %r1917;
	and.b32  	%r1596, %r1595, %r154;
	shl.b32 	%r1597, %r1596, 3;
	add.s32 	%r1599, %r632, %r1597;
	ld.shared.u64 	%rd205, [%r1599+26112];
	xor.b32  	%r1600, %r1594, -2147483648;
	add.s64 	%rd206, %rd205, %rd9;
	shl.b64 	%rd207, %rd206, 2;
	add.s64 	%rd208, %rd22, %rd207;
	st.global.u32 	[%rd208+9216], %r1600;
$L__BB69_239:
	bar.warp.sync 	-1;
	add.s32 	%r1601, %r1, 2688;
	setp.ge.s32 	%p159, %r1601, %r284;
	@%p159 bra 	$L__BB69_241;
	ld.param.u32 	%r1918, [_ZN3cub18CUB_300001_SM_10006detail10radix_sort29DeviceRadixSortOnesweepKernelINS1_5radix10policy_hubIifyE10Policy1000ELNS0_9SortOrderE0EifyiiNS1_21identity_decomposer_tEEEvPT5_SB_PT3_PKSC_PT1_PKSG_PT2_PKSK_T4_iiT6__param_9];
	ld.shared.u32 	%r1602, [%r283+10752];
	shr.u32 	%r1603, %r1602, %r1918;
	and.b32  	%r1604, %r1603, %r154;
	shl.b32 	%r1605, %r1604, 3;
	add.s32 	%r1607, %r632, %r1605;
	ld.shared.u64 	%rd209, [%r1607+26112];
	xor.b32  	%r1608, %r1602, -2147483648;
	add.s64 	%rd210, %rd209, %rd9;
	shl.b64 	%rd211, %rd210, 2;
	add.s64 	%rd212, %rd22, %rd211;
	st.global.u32 	[%rd212+10752], %r1608;
$L__BB69_241:
	bar.warp.sync 	-1;
	or.b32  	%r1609, %r1, 3072;
	setp.ge.s32 	%p160, %r1609, %r284;
	@%p160 bra 	$L__BB69_243;
	ld.param.u32 	%r1919, [_ZN3cub18CUB_300001_SM_10006detail10radix_sort29DeviceRadixSortOnesweepKernelINS1_5radix10policy_hubIifyE10Policy1000ELNS0_9SortOrderE0EifyiiNS1_21identity_decomposer_tEEEvPT5_SB_PT3_PKSC_PT1_PKSG_PT2_PKSK_T4_iiT6__param_9];
	ld.shared.u32 	%r1610, [%r283+12288];
	shr.u32 	%r1611, %r1610, %r1919;
	and.b32  	%r1612, %r1611, %r154;
	shl.b32 	%r1613, %r1612, 3;
	add.s32 	%r1615, %r632, %r1613;
	ld.shared.u64 	%rd213, [%r1615+26112];
	xor.b32  	%r1616, %r1610, -2147483648;
	add.s64 	%rd214, %rd213, %rd9;
	shl.b64 	%rd215, %rd214, 2;
	add.s64 	%rd216, %rd22, %rd215;
	st.global.u32 	[%rd216+12288], %r1616;
$L__BB69_243:
	bar.warp.sync 	-1;
	add.s32 	%r1617, %r1, 3456;
	setp.ge.s32 	%p161, %r1617, %r284;
	@%p161 bra 	$L__BB69_245;
	ld.param.u32 	%r1920, [_ZN3cub18CUB_300001_SM_10006detail10radix_sort29DeviceRadixSortOnesweepKernelINS1_5radix10policy_hubIifyE10Policy1000ELNS0_9SortOrderE0EifyiiNS1_21identity_decomposer_tEEEvPT5_SB_PT3_PKSC_PT1_PKSG_PT2_PKSK_T4_iiT6__param_9];
	ld.shared.u32 	%r1618, [%r283+13824];
	shr.u32 	%r1619, %r1618, %r1920;
	and.b32  	%r1620, %r1619, %r154;
	shl.b32 	%r1621, %r1620, 3;
	add.s32 	%r1623, %r632, %r1621;
	ld.shared.u64 	%rd217, [%r1623+26112];
	xor.b32  	%r1624, %r1618, -2147483648;
	add.s64 	%rd218, %rd217, %rd9;
	shl.b64 	%rd219, %rd218, 2;
	add.s64 	%rd220, %rd22, %rd219;
	st.global.u32 	[%rd220+13824], %r1624;
$L__BB69_245:
	bar.warp.sync 	-1;
	add.s32 	%r1625, %r1, 3840;
	setp.ge.s32 	%p162, %r1625, %r284;
	@%p162 bra 	$L__BB69_247;
	ld.param.u32 	%r1921, [_ZN3cub18CUB_300001_SM_10006detail10radix_sort29DeviceRadixSortOnesweepKernelINS1_5radix10policy_hubIifyE10Policy1000ELNS0_9SortOrderE0EifyiiNS1_21identity_decomposer_tEEEvPT5_SB_PT3_PKSC_PT1_PKSG_PT2_PKSK_T4_iiT6__param_9];
	ld.shared.u32 	%r1626, [%r283+15360];
	shr.u32 	%r1627, %r1626, %r1921;
	and.b32  	%r1628, %r1627, %r154;
	shl.b32 	%r1629, %r1628, 3;
	add.s32 	%r1631, %r632, %r1629;
	ld.shared.u64 	%rd221, [%r1631+26112];
	xor.b32  	%r1632, %r1626, -2147483648;
	add.s64 	%rd222, %rd221, %rd9;
	shl.b64 	%rd223, %rd222, 2;
	add.s64 	%rd224, %rd22, %rd223;
	st.global.u32 	[%rd224+15360], %r1632;
$L__BB69_247:
	bar.warp.sync 	-1;
	add.s32 	%r1633, %r1, 4224;
	setp.ge.s32 	%p163, %r1633, %r284;
	@%p163 bra 	$L__BB69_249;
	ld.param.u32 	%r1922, [_ZN3cub18CUB_300001_SM_10006detail10radix_sort29DeviceRadixSortOnesweepKernelINS1_5radix10policy_hubIifyE10Policy1000ELNS0_9SortOrderE0EifyiiNS1_21identity_decomposer_tEEEvPT5_SB_PT3_PKSC_PT1_PKSG_PT2_PKSK_T4_iiT6__param_9];
	ld.shared.u32 	%r1634, [%r283+16896];
	shr.u32 	%r1635, %r1634, %r1922;
	and.b32  	%r1636, %r1635, %r154;
	shl.b32 	%r1637, %r1636, 3;
	add.s32 	%r1639, %r632, %r1637;
	ld.shared.u64 	%rd225, [%r1639+26112];
	xor.b32  	%r1640, %r1634, -2147483648;
	add.s64 	%rd226, %rd225, %rd9;
	shl.b64 	%rd227, %rd226, 2;
	add.s64 	%rd228, %rd22, %rd227;
	st.global.u32 	[%rd228+16896], %r1640;
$L__BB69_249:
	bar.warp.sync 	-1;
	add.s32 	%r1641, %r1, 4608;
	setp.ge.s32 	%p164, %r1641, %r284;
	@%p164 bra 	$L__BB69_251;
	ld.param.u32 	%r1923, [_ZN3cub18CUB_300001_SM_10006detail10radix_sort29DeviceRadixSortOnesweepKernelINS1_5radix10policy_hubIifyE10Policy1000ELNS0_9SortOrderE0EifyiiNS1_21identity_decomposer_tEEEvPT5_SB_PT3_PKSC_PT1_PKSG_PT2_PKSK_T4_iiT6__param_9];
	ld.shared.u32 	%r1642, [%r283+18432];
	shr.u32 	%r1643, %r1642, %r1923;
	and.b32  	%r1644, %r1643, %r154;
	shl.b32 	%r1645, %r1644, 3;
	add.s32 	%r1647, %r632, %r1645;
	ld.shared.u64 	%rd229, [%r1647+26112];
	xor.b32  	%r1648, %r1642, -2147483648;
	add.s64 	%rd230, %rd229, %rd9;
	shl.b64 	%rd231, %rd230, 2;
	add.s64 	%rd232, %rd22, %rd231;
	st.global.u32 	[%rd232+18432], %r1648;
$L__BB69_251:
	bar.warp.sync 	-1;
	add.s32 	%r1649, %r1, 4992;
	setp.ge.s32 	%p165, %r1649, %r284;
	@%p165 bra 	$L__BB69_253;
	ld.param.u32 	%r1924, [_ZN3cub18CUB_300001_SM_10006detail10radix_sort29DeviceRadixSortOnesweepKernelINS1_5radix10policy_hubIifyE10Policy1000ELNS0_9SortOrderE0EifyiiNS1_21identity_decomposer_tEEEvPT5_SB_PT3_PKSC_PT1_PKSG_PT2_PKSK_T4_iiT6__param_9];
	ld.shared.u32 	%r1650, [%r283+19968];
	shr.u32 	%r1651, %r1650, %r1924;
	and.b32  	%r1652, %r1651, %r154;
	shl.b32 	%r1653, %r1652, 3;
	add.s32 	%r1655, %r632, %r1653;
	ld.shared.u64 	%rd233, [%r1655+26112];
	xor.b32  	%r1656, %r1650, -2147483648;
	add.s64 	%rd234, %rd233, %rd9;
	shl.b64 	%rd235, %rd234, 2;
	add.s64 	%rd236, %rd22, %rd235;
	st.global.u32 	[%rd236+19968], %r1656;
$L__BB69_253:
	bar.warp.sync 	-1;
	add.s32 	%r1657, %r1, 5376;
	setp.ge.s32 	%p166, %r1657, %r284;
	@%p166 bra 	$L__BB69_255;
	ld.param.u32 	%r1925, [_ZN3cub18CUB_300001_SM_10006detail10radix_sort29DeviceRadixSortOnesweepKernelINS1_5radix10policy_hubIifyE10Policy1000ELNS0_9SortOrderE0EifyiiNS1_21identity_decomposer_tEEEvPT5_SB_PT3_PKSC_PT1_PKSG_PT2_PKSK_T4_iiT6__param_9];
	ld.shared.u32 	%r1658, [%r283+21504];
	shr.u32 	%r1659, %r1658, %r1925;
	and.b32  	%r1660, %r1659, %r154;
	shl.b32 	%r1661, %r1660, 3;
	add.s32 	%r1663, %r632, %r1661;
	ld.shared.u64 	%rd237, [%r1663+26112];
	xor.b32  	%r1664, %r1658, -2147483648;
	add.s64 	%rd238, %rd237, %rd9;
	shl.b64 	%rd239, %rd238, 2;
	add.s64 	%rd240, %rd22, %rd239;
	st.global.u32 	[%rd240+21504], %r1664;
$L__BB69_255:
	bar.warp.sync 	-1;
	add.s32 	%r1665, %r1, 5760;
	setp.ge.s32 	%p167, %r1665, %r284;
	@%p167 bra 	$L__BB69_257;
	ld.param.u32 	%r1926, [_ZN3cub18CUB_300001_SM_10006detail10radix_sort29DeviceRadixSortOnesweepKernelINS1_5radix10policy_hubIifyE10Policy1000ELNS0_9SortOrderE0EifyiiNS1_21identity_decomposer_tEEEvPT5_SB_PT3_PKSC_PT1_PKSG_PT2_PKSK_T4_iiT6__param_9];
	ld.shared.u32 	%r1666, [%r283+23040];
	shr.u32 	%r1667, %r1666, %r1926;
	and.b32  	%r1668, %r1667, %r154;
	shl.b32 	%r1669, %r1668, 3;
	add.s32 	%r1671, %r632, %r1669;
	ld.shared.u64 	%rd241, [%r1671+26112];
	xor.b32  	%r1672, %r1666, -2147483648;
	add.s64 	%rd242, %rd241, %rd9;
	shl.b64 	%rd243, %rd242, 2;
	add.s64 	%rd244, %rd22, %rd243;
	st.global.u32 	[%rd244+23040], %r1672;
$L__BB69_257:
	bar.warp.sync 	-1;
	or.b32  	%r1673, %r1, 6144;
	setp.ge.s32 	%p168, %r1673, %r284;
	@%p168 bra 	$L__BB69_259;
	ld.param.u32 	%r1927, [_ZN3cub18CUB_300001_SM_10006detail10radix_sort29DeviceRadixSortOnesweepKernelINS1_5radix10policy_hubIifyE10Policy1000ELNS0_9SortOrderE0EifyiiNS1_21identity_decomposer_tEEEvPT5_SB_PT3_PKSC_PT1_PKSG_PT2_PKSK_T4_iiT6__param_9];
	ld.shared.u32 	%r1674, [%r283+24576];
	shr.u32 	%r1675, %r1674, %r1927;
	and.b32  	%r1676, %r1675, %r154;
	shl.b32 	%r1677, %r1676, 3;
	add.s32 	%r1679, %r632, %r1677;
	ld.shared.u64 	%rd245, [%r1679+26112];
	xor.b32  	%r1680, %r1674, -2147483648;
	add.s64 	%rd246, %rd245, %rd9;
	shl.b64 	%rd247, %rd246, 2;
	add.s64 	%rd248, %rd22, %rd247;
	st.global.u32 	[%rd248+24576], %r1680;
$L__BB69_259:
	bar.warp.sync 	-1;
$L__BB69_260:
	ld.param.u32 	%r1928, [_ZN3cub18CUB_300001_SM_10006detail10radix_sort29DeviceRadixSortOnesweepKernelINS1_5radix10policy_hubIifyE10Policy1000ELNS0_9SortOrderE0EifyiiNS1_21identity_decomposer_tEEEvPT5_SB_PT3_PKSC_PT1_PKSG_PT2_PKSK_T4_iiT6__param_9];
	ld.param.u32 	%r1888, [_ZN3cub18CUB_300001_SM_10006detail10radix_sort29DeviceRadixSortOnesweepKernelINS1_5radix10policy_hubIifyE10Policy1000ELNS0_9SortOrderE0EifyiiNS1_21identity_decomposer_tEEEvPT5_SB_PT3_PKSC_PT1_PKSG_PT2_PKSK_T4_iiT6__param_8];
	setp.gt.s32 	%p169, %r282, %r1888;
	ld.shared.u32 	%r1681, [%r283];
	shr.u32 	%r1682, %r1681, %r1928;
	and.b32  	%r285, %r1682, %r154;
	ld.shared.u32 	%r1683, [%r283+1536];
	shr.u32 	%r1684, %r1683, %r1928;
	and.b32  	%r286, %r1684, %r154;
	ld.shared.u32 	%r1685, [%r283+3072];
	shr.u32 	%r1686, %r1685, %r1928;
	and.b32  	%r287, %r1686, %r154;
	ld.shared.u32 	%r1687, [%r283+4608];
	shr.u32 	%r1688, %r1687, %r1928;
	and.b32  	%r288, %r1688, %r154;
	ld.shared.u32 	%r1689, [%r283+6144];
	shr.u32 	%r1690, %r1689, %r1928;
	and.b32  	%r289, %r1690, %r154;
	ld.shared.u32 	%r1691, [%r283+7680];
	shr.u32 	%r1692, %r1691, %r1928;
	and.b32  	%r290, %r1692, %r154;
	ld.shared.u32 	%r1693, [%r283+9216];
	shr.u32 	%r1694, %r1693, %r1928;
	and.b32  	%r291, %r1694, %r154;
	ld.shared.u32 	%r1695, [%r283+10752];
	shr.u32 	%r1696, %r1695, %r1928;
	and.b32  	%r292, %r1696, %r154;
	ld.shared.u32 	%r1697, [%r283+12288];
	shr.u32 	%r1698, %r1697, %r1928;
	and.b32  	%r293, %r1698, %r154;
	ld.shared.u32 	%r1699, [%r283+13824];
	shr.u32 	%r1700, %r1699, %r1928;
	and.b32  	%r294, %r1700, %r154;
	ld.shared.u32 	%r1701, [%r283+15360];
	shr.u32 	%r1702, %r1701, %r1928;
	and.b32  	%r295, %r1702, %r154;
	ld.shared.u32 	%r1703, [%r283+16896];
	shr.u32 	%r1704, %r1703, %r1928;
	and.b32  	%r296, %r1704, %r154;
	ld.shared.u32 	%r1705, [%r283+18432];
	shr.u32 	%r1706, %r1705, %r1928;
	and.b32  	%r297, %r1706, %r154;
	ld.shared.u32 	%r1707, [%r283+19968];
	shr.u32 	%r1708, %r1707, %r1928;
	and.b32  	%r298, %r1708, %r154;
	ld.shared.u32 	%r1709, [%r283+21504];
	shr.u32 	%r1710, %r1709, %r1928;
	and.b32  	%r299, %r1710, %r154;
	ld.shared.u32 	%r1711, [%r283+23040];
	shr.u32 	%r1712, %r1711, %r1928;
	and.b32  	%r300, %r1712, %r154;
	ld.shared.u32 	%r1713, [%r283+24576];
	shr.u32 	%r1714, %r1713, %r1928;
	and.b32  	%r301, %r1714, %r154;
	@%p169 bra 	$L__BB69_262;
	ld.param.u64 	%rd443, [_ZN3cub18CUB_300001_SM_10006detail10radix_sort29DeviceRadixSortOnesweepKernelINS1_5radix10policy_hubIifyE10Policy1000ELNS0_9SortOrderE0EifyiiNS1_21identity_decomposer_tEEEvPT5_SB_PT3_PKSC_PT1_PKSG_PT2_PKSK_T4_iiT6__param_7];
	cvta.to.global.u64 	%rd249, %rd443;
	and.b32  	%r1718, %r1, 31;
	or.b32  	%r1719, %r513, %r1718;
	cvt.u64.u32 	%rd250, %r1719;
	mul.lo.s32 	%r1720, %r3, 6528;
	cvt.s64.s32 	%rd251, %r1720;
	add.s64 	%rd252, %rd250, %rd251;
	shl.b64 	%rd253, %rd252, 2;
	add.s64 	%rd254, %rd249, %rd253;
	ld.global.f32 	%f252, [%rd254];
	ld.global.f32 	%f253, [%rd254+128];
	ld.global.f32 	%f254, [%rd254+256];
	ld.global.f32 	%f255, [%rd254+384];
	ld.global.f32 	%f256, [%rd254+512];
	ld.global.f32 	%f257, [%rd254+640];
	ld.global.f32 	%f258, [%rd254+768];
	ld.global.f32 	%f259, [%rd254+896];
	ld.global.f32 	%f260, [%rd254+1024];
	ld.global.f32 	%f261, [%rd254+1152];
	ld.global.f32 	%f262, [%rd254+1280];
	ld.global.f32 	%f263, [%rd254+1408];
	ld.global.f32 	%f264, [%rd254+1536];
	ld.global.f32 	%f265, [%rd254+1664];
	ld.global.f32 	%f266, [%rd254+1792];
	ld.global.f32 	%f267, [%rd254+1920];
	ld.global.f32 	%f268, [%rd254+2048];
	bra.uni 	$L__BB69_296;
$L__BB69_262:
	ld.param.u32 	%r1889, [_ZN3cub18CUB_300001_SM_10006detail10radix_sort29DeviceRadixSortOnesweepKernelINS1_5radix10policy_hubIifyE10Policy1000ELNS0_9SortOrderE0EifyiiNS1_21identity_decomposer_tEEEvPT5_SB_PT3_PKSC_PT1_PKSG_PT2_PKSK_T4_iiT6__param_8];
	ld.param.u64 	%rd444, [_ZN3cub18CUB_300001_SM_10006detail10radix_sort29DeviceRadixSortOnesweepKernelINS1_5radix10policy_hubIifyE10Policy1000ELNS0_9SortOrderE0EifyiiNS1_21identity_decomposer_tEEEvPT5_SB_PT3_PKSC_PT1_PKSG_PT2_PKSK_T4_iiT6__param_7];
	cvta.to.global.u64 	%rd255, %rd444;
	add.s64 	%rd23, %rd255, %rd63;
	cvt.u32.u64 	%r1722, %rd7;
	sub.s32 	%r302, %r1889, %r515;
	setp.ge.s32 	%p170, %r1722, %r302;
	@%p170 bra 	$L__BB69_264;
	ld.global.f32 	%f252, [%rd23];
$L__BB69_264:
	add.s32 	%r1724, %r1722, 32;
	setp.ge.s32 	%p171, %r1724, %r302;
	@%p171 bra 	$L__BB69_266;
	ld.global.f32 	%f253, [%rd23+128];
$L__BB69_266:
	add.s32 	%r1726, %r1722, 64;
	setp.ge.s32 	%p172, %r1726, %r302;
	@%p172 bra 	$L__BB69_268;
	ld.global.f32 	%f254, [%rd23+256];
$L__BB69_268:
	add.s32 	%r1728, %r1722, 96;
	setp.ge.s32 	%p173, %r1728, %r302;
	@%p173 bra 	$L__BB69_270;
	ld.global.f32 	%f255, [%rd23+384];
$L__BB69_270:
	add.s32 	%r1730, %r1722, 128;
	setp.ge.s32 	%p174, %r1730, %r302;
	@%p174 bra 	$L__BB69_272;
	ld.global.f32 	%f256, [%rd23+512];
$L__BB69_272:
	add.s32 	%r1732, %r1722, 160;
	setp.ge.s32 	%p175, %r1732, %r302;
	@%p175 bra 	$L__BB69_274;
	ld.global.f32 	%f257, [%rd23+640];
$L__BB69_274:
	add.s32 	%r1734, %r1722, 192;
	setp.ge.s32 	%p176, %r1734, %r302;
	@%p176 bra 	$L__BB69_276;
	ld.global.f32 	%f258, [%rd23+768];
$L__BB69_276:
	add.s32 	%r1736, %r1722, 224;
	setp.ge.s32 	%p177, %r1736, %r302;
	@%p177 bra 	$L__BB69_278;
	ld.param.u64 	%rd445, [_ZN3cub18CUB_300001_SM_10006detail10radix_sort29DeviceRadixSortOnesweepKernelINS1_5radix10policy_hubIifyE10Policy1000ELNS0_9SortOrderE0EifyiiNS1_21identity_decomposer_tEEEvPT5_SB_PT3_PKSC_PT1_PKSG_PT2_PKSK_T4_iiT6__param_7];
	cvta.to.global.u64 	%rd259, %rd445;
	cvt.s64.s32 	%rd260, %r515;
	add.s64 	%rd261, %rd7, %rd260;
	shl.b64 	%rd262, %rd261, 2;
	add.s64 	%rd263, %rd259, %rd262;
	ld.global.f32 	%f259, [%rd263+896];
$L__BB69_278:
	add.s32 	%r1739, %r1722, 256;
	setp.ge.s32 	%p178, %r1739, %r302;
	@%p178 bra 	$L__BB69_280;
	ld.param.u64 	%rd446, [_ZN3cub18CUB_300001_SM_10006detail10radix_sort29DeviceRadixSortOnesweepKernelINS1_5radix10policy_hubIifyE10Policy1000ELNS0_9SortOrderE0EifyiiNS1_21identity_decomposer_tEEEvPT5_SB_PT3_PKSC_PT1_PKSG_PT2_PKSK_T4_iiT6__param_7];
	cvta.to.global.u64 	%rd264, %rd446;
	cvt.s64.s32 	%rd265, %r515;
	add.s64 	%rd266, %rd7, %rd265;
	shl.b64 	%rd267, %rd266, 2;
	add.s64 	%rd268, %rd264, %rd267;
	ld.global.f32 	%f260, [%rd268+1024];
$L__BB69_280:
	add.s32 	%r1742, %r1722, 288;
	setp.ge.s32 	%p179, %r1742, %r302;
	@%p179 bra 	$L__BB69_282;
	ld.param.u64 	%rd447, [_ZN3cub18CUB_300001_SM_10006detail10radix_sort29DeviceRadixSortOnesweepKernelINS1_5radix10policy_hubIifyE10Policy1000ELNS0_9SortOrderE0EifyiiNS1_21identity_decomposer_tEEEvPT5_SB_PT3_PKSC_PT1_PKSG_PT2_PKSK_T4_iiT6__param_7];
	cvta.to.global.u64 	%rd269, %rd447;
	cvt.s64.s32 	%rd270, %r515;
	add.s64 	%rd271, %rd7, %rd270;
	shl.b64 	%rd272, %rd271, 2;
	add.s64 	%rd273, %rd269, %rd272;
	ld.global.f32 	%f261, [%rd273+1152];
$L__BB69_282:
	add.s32 	%r1745, %r1722, 320;
	setp.ge.s32 	%p180, %r1745, %r302;
	@%p180 bra 	$L__BB69_284;
	ld.param.u64 	%rd448, [_ZN3cub18CUB_300001_SM_10006detail10radix_sort29DeviceRadixSortOnesweepKernelINS1_5radix10policy_hubIifyE10Policy1000ELNS0_9SortOrderE0EifyiiNS1_21identity_decomposer_tEEEvPT5_SB_PT3_PKSC_PT1_PKSG_PT2_PKSK_T4_iiT6__param_7];
	cvta.to.global.u64 	%rd274, %rd448;
	cvt.s64.s32 	%rd275, %r515;
	add.s64 	%rd276, %rd7, %rd275;
	shl.b64 	%rd277, %rd276, 2;
	add.s64 	%rd278, %rd274, %rd277;
	ld.global.f32 	%f262, [%rd278+1280];
$L__BB69_284:
	add.s32 	%r1748, %r1722, 352;
	setp.ge.s32 	%p181, %r1748, %r302;
	@%p181 bra 	$L__BB69_286;
	ld.param.u64 	%rd449, [_ZN3cub18CUB_300001_SM_10006detail10radix_sort29DeviceRadixSortOnesweepKernelINS1_5radix10policy_hubIifyE10Policy1000ELNS0_9SortOrderE0EifyiiNS1_21identity_decomposer_tEEEvPT5_SB_PT3_PKSC_PT1_PKSG_PT2_PKSK_T4_iiT6__param_7];
	cvta.to.global.u64 	%rd279, %rd449;
	mul.lo.s32 	%r1749, %r3, 6528;
	cvt.s64.s32 	%rd280, %r1749;
	add.s64 	%rd281, %rd7, %rd280;
	shl.b64 	%rd282, %rd281, 2;
	add.s64 	%rd283, %rd279, %rd282;
	ld.global.f32 	%f263, [%rd283+1408];
$L__BB69_286:
	add.s32 	%r1751, %r1722, 384;
	setp.ge.s32 	%p182, %r1751, %r302;
	@%p182 bra 	$L__BB69_288;
	ld.param.u64 	%rd450, [_ZN3cub18CUB_300001_SM_10006detail10radix_sort29DeviceRadixSortOnesweepKernelINS1_5radix10policy_hubIifyE10Policy1000ELNS0_9SortOrderE0EifyiiNS1_21identity_decomposer_tEEEvPT5_SB_PT3_PKSC_PT1_PKSG_PT2_PKSK_T4_iiT6__param_7];
	cvta.to.global.u64 	%rd284, %rd450;
	mul.lo.s32 	%r1752, %r3, 6528;
	cvt.s64.s32 	%rd285, %r1752;
	add.s64 	%rd286, %rd7, %rd285;
	shl.b64 	%rd287, %rd286, 2;
	add.s64 	%rd288, %rd284, %rd287;
	ld.global.f32 	%f264, [%rd288+1536];
$L__BB69_288:
	cvt.u32.u64 	%r1753, %rd7;
	add.s32 	%r1754, %r1753, 416;
	setp.ge.s32 	%p183, %r1754, %r302;
	@%p183 bra 	$L__BB69_290;
	ld.param.u64 	%rd451, [_ZN3cub18CUB_300001_SM_10006detail10radix_sort29DeviceRadixSortOnesweepKernelINS1_5radix10policy_hubIifyE10Policy1000ELNS0_9SortOrderE0EifyiiNS1_21identity_decomposer_tEEEvPT5_SB_PT3_PKSC_PT1_PKSG_PT2_PKSK_T4_iiT6__param_7];
	cvta.to.global.u64 	%rd289, %rd451;
	mul.lo.s32 	%r1755, %r3, 6528;
	cvt.s64.s32 	%rd290, %r1755;
	add.s64 	%rd291, %rd7, %rd290;
	shl.b64 	%rd292, %rd291, 2;
	add.s64 	%rd293, %rd289, %rd292;
	ld.global.f32 	%f265, [%rd293+1664];
$L__BB69_290:
	cvt.u32.u64 	%r1756, %rd7;
	add.s32 	%r1757, %r1756, 448;
	setp.ge.s32 	%p184, %r1757, %r302;
	@%p184 bra 	$L__BB69_292;
	ld.param.u64 	%rd452, [_ZN3cub18CUB_300001_SM_10006detail10radix_sort29DeviceRadixSortOnesweepKernelINS1_5radix10policy_hubIifyE10Policy1000ELNS0_9SortOrderE0EifyiiNS1_21identity_decomposer_tEEEvPT5_SB_PT3_PKSC_PT1_PKSG_PT2_PKSK_T4_iiT6__param_7];
	cvta.to.global.u64 	%rd294, %rd452;
	mul.lo.s32 	%r1758, %r3, 6528;
	cvt.s64.s32 	%rd295, %r1758;
	add.s64 	%rd296, %rd7, %rd295;
	shl.b64 	%rd297, %rd296, 2;
	add.s64 	%rd298, %rd294, %rd297;
	ld.global.f32 	%f266, [%rd298+1792];
$L__BB69_292:
	cvt.u32.u64 	%r1759, %rd7;
	add.s32 	%r1760, %r1759, 480;
	setp.ge.s32 	%p185, %r1760, %r302;
	@%p185 bra 	$L__BB69_294;
	ld.param.u64 	%rd453, [_ZN3cub18CUB_300001_SM_10006detail10radix_sort29DeviceRadixSortOnesweepKernelINS1_5radix10policy_hubIifyE10Policy1000ELNS0_9SortOrderE0EifyiiNS1_21identity_decomposer_tEEEvPT5_SB_PT3_PKSC_PT1_PKSG_PT2_PKSK_T4_iiT6__param_7];
	cvta.to.global.u64 	%rd299, %rd453;
	mul.lo.s32 	%r1761, %r3, 6528;
	cvt.s64.s32 	%rd300, %r1761;
	add.s64 	%rd301, %rd7, %rd300;
	shl.b64 	%rd302, %rd301, 2;
	add.s64 	%rd303, %rd299, %rd302;
	ld.global.f32 	%f267, [%rd303+1920];
$L__BB69_294:
	cvt.u32.u64 	%r1762, %rd7;
	add.s32 	%r1763, %r1762, 512;
	setp.ge.s32 	%p186, %r1763, %r302;
	@%p186 bra 	$L__BB69_296;
	ld.param.u64 	%rd454, [_ZN3cub18CUB_300001_SM_10006detail10radix_sort29DeviceRadixSortOnesweepKernelINS1_5radix10policy_hubIifyE10Policy1000ELNS0_9SortOrderE0EifyiiNS1_21identity_decomposer_tEEEvPT5_SB_PT3_PKSC_PT1_PKSG_PT2_PKSK_T4_iiT6__param_7];
	cvta.to.global.u64 	%rd304, %rd454;
	mov.u32 	%r1764, %tid.x;
	and.b32  	%r1765, %r1764, 992;
	mul.lo.s32 	%r1766, %r1765, 17;
	and.b32  	%r1767, %r1764, 31;
	or.b32  	%r1768, %r1766, %r1767;
	cvt.u64.u32 	%rd305, %r1768;
	mul.lo.s32 	%r1769, %r3, 6528;
	cvt.s64.s32 	%rd306, %r1769;
	add.s64 	%rd307, %rd305, %rd306;
	shl.b64 	%rd308, %rd307, 2;
	add.s64 	%rd309, %rd304, %rd308;
	ld.global.f32 	%f268, [%rd309+2048];
$L__BB69_296:
	ld.param.u32 	%r1890, [_ZN3cub18CUB_300001_SM_10006detail10radix_sort29DeviceRadixSortOnesweepKernelINS1_5radix10policy_hubIifyE10Policy1000ELNS0_9SortOrderE0EifyiiNS1_21identity_decomposer_tEEEvPT5_SB_PT3_PKSC_PT1_PKSG_PT2_PKSK_T4_iiT6__param_8];
	ld.param.u64 	%rd441, [_ZN3cub18CUB_300001_SM_10006detail10radix_sort29DeviceRadixSortOnesweepKernelINS1_5radix10policy_hubIifyE10Policy1000ELNS0_9SortOrderE0EifyiiNS1_21identity_decomposer_tEEEvPT5_SB_PT3_PKSC_PT1_PKSG_PT2_PKSK_T4_iiT6__param_6];
	cvta.to.global.u64 	%rd24, %rd441;
	mov.u32 	%r303, %tid.x;
	cvt.u64.u32 	%rd25, %r303;
	shl.b32 	%r1770, %r303, 2;
	mov.u32 	%r1771, _ZZN3cub18CUB_300001_SM_10006detail10radix_sort29DeviceRadixSortOnesweepKernelINS1_5radix10policy_hubIifyE10Policy1000ELNS0_9SortOrderE0EifyiiNS1_21identity_decomposer_tEEEvPT5_SB_PT3_PKSC_PT1_PKSG_PT2_PKSK_T4_iiT6_E1s;
	add.s32 	%r304, %r1771, %r1770;
	mad.lo.s32 	%r1772, %r3, 6528, 6528;
	setp.gt.s32 	%p187, %r1772, %r1890;
	bar.sync 	0;
	st.shared.f32 	[%r256+-4], %f252;
	st.shared.f32 	[%r257+-4], %f253;
	st.shared.f32 	[%r258+-4], %f254;
	st.shared.f32 	[%r259+-4], %f255;
	st.shared.f32 	[%r260+-4], %f256;
	st.shared.f32 	[%r261+-4], %f257;
	st.shared.f32 	[%r262+-4], %f258;
	st.shared.f32 	[%r263+-4], %f259;
	st.shared.f32 	[%r264+-4], %f260;
	st.shared.f32 	[%r265+-4], %f261;
	st.shared.f32 	[%r266+-4], %f262;
	st.shared.f32 	[%r267+-4], %f263;
	st.shared.f32 	[%r268+-4], %f264;
	st.shared.f32 	[%r269+-4], %f265;
	st.shared.f32 	[%r270+-4], %f266;
	st.shared.f32 	[%r271+-4], %f267;
	st.shared.f32 	[%r272+-4], %f268;
	bar.sync 	0;
	@%p187 bra 	$L__BB69_298;
	ld.shared.f32 	%f169, [%r304];
	shl.b32 	%r1773, %r285, 3;
	add.s32 	%r1775, %r1771, 26112;
	add.s32 	%r1776, %r1775, %r1773;
	ld.shared.u64 	%rd310, [%r1776];
	add.s64 	%rd311, %rd310, %rd25;
	shl.b64 	%rd312, %rd311, 2;
	add.s64 	%rd313, %rd24, %rd312;
	st.global.f32 	[%rd313], %f169;
	bar.warp.sync 	-1;
	ld.shared.f32 	%f170, [%r304+1536];
	shl.b32 	%r1777, %r286, 3;
	add.s32 	%r1778, %r1775, %r1777;
	ld.shared.u64 	%rd314, [%r1778];
	add.s64 	%rd315, %rd314, %rd25;
	shl.b64 	%rd316, %rd315, 2;
	add.s64 	%rd317, %rd24, %rd316;
	st.global.f32 	[%rd317+1536], %f170;
	bar.warp.sync 	-1;
	ld.shared.f32 	%f171, [%r304+3072];
	shl.b32 	%r1779, %r287, 3;
	add.s32 	%r1780, %r1775, %r1779;
	ld.shared.u64 	%rd318, [%r1780];
	add.s64 	%rd319, %rd318, %rd25;
	shl.b64 	%rd320, %rd319, 2;
	add.s64 	%rd321, %rd24, %rd320;
	st.global.f32 	[%rd321+3072], %f171;
	bar.warp.sync 	-1;
	ld.shared.f32 	%f172, [%r304+4608];
	shl.b32 	%r1781, %r288, 3;
	add.s32 	%r1782, %r1775, %r1781;
	ld.shared.u64 	%rd322, [%r1782];
	add.s64 	%rd323, %rd322, %rd25;
	shl.b64 	%rd324, %rd323, 2;
	add.s64 	%rd325, %rd24, %rd324;
	st.global.f32 	[%rd325+4608], %f172;
	bar.warp.sync 	-1;
	ld.shared.f32 	%f173, [%r304+6144];
	shl.b32 	%r1783, %r289, 3;
	add.s32 	%r1784, %r1775, %r1783;
	ld.shared.u64 	%rd326, [%r1784];
	add.s64 	%rd327, %rd326, %rd25;
	shl.b64 	%rd328, %rd327, 2;
	add.s64 	%rd329, %rd24, %rd328;
	st.global.f32 	[%rd329+6144], %f173;
	bar.warp.sync 	-1;
	ld.shared.f32 	%f174, [%r304+7680];
	shl.b32 	%r1785, %r290, 3;
	add.s32 	%r1786, %r1775, %r1785;
	ld.shared.u64 	%rd330, [%r1786];
	add.s64 	%rd331, %rd330, %rd25;
	shl.b64 	%rd332, %rd331, 2;
	add.s64 	%rd333, %rd24, %rd332;
	st.global.f32 	[%rd333+7680], %f174;
	bar.warp.sync 	-1;
	ld.shared.f32 	%f175, [%r304+9216];
	shl.b32 	%r1787, %r291, 3;
	add.s32 	%r1788, %r1775, %r1787;
	ld.shared.u64 	%rd334, [%r1788];
	add.s64 	%rd335, %rd334, %rd25;
	shl.b64 	%rd336, %rd335, 2;
	add.s64 	%rd337, %rd24, %rd336;
	st.global.f32 	[%rd337+9216], %f175;
	bar.warp.sync 	-1;
	ld.shared.f32 	%f176, [%r304+10752];
	shl.b32 	%r1789, %r292, 3;
	add.s32 	%r1790, %r1775, %r1789;
	ld.shared.u64 	%rd338, [%r1790];
	add.s64 	%rd339, %rd338, %rd25;
	shl.b64 	%rd340, %rd339, 2;
	add.s64 	%rd341, %rd24, %rd340;
	st.global.f32 	[%rd341+10752], %f176;
	bar.warp.sync 	-1;
	ld.shared.f32 	%f177, [%r304+12288];
	shl.b32 	%r1791, %r293, 3;
	add.s32 	%r1792, %r1775, %r1791;
	ld.shared.u64 	%rd342, [%r1792];
	add.s64 	%rd343, %rd342, %rd25;
	shl.b64 	%rd344, %rd343, 2;
	add.s64 	%rd345, %rd24, %rd344;
	st.global.f32 	[%rd345+12288], %f177;
	bar.warp.sync 	-1;
	ld.shared.f32 	%f178, [%r304+13824];
	shl.b32 	%r1793, %r294, 3;
	add.s32 	%r1794, %r1775, %r1793;
	ld.shared.u64 	%rd346, [%r1794];
	add.s64 	%rd347, %rd346, %rd25;
	shl.b64 	%rd348, %rd347, 2;
	add.s64 	%rd349, %rd24, %rd348;
	st.global.f32 	[%rd349+13824], %f178;
	bar.warp.sync 	-1;
	ld.shared.f32 	%f179, [%r304+15360];
	shl.b32 	%r1795, %r295, 3;
	add.s32 	%r1796, %r1775, %r1795;
	ld.shared.u64 	%rd350, [%r1796];
	add.s64 	%rd351, %rd350, %rd25;
	shl.b64 	%rd352, %rd351, 2;
	add.s64 	%rd353, %rd24, %rd352;
	st.global.f32 	[%rd353+15360], %f179;
	bar.warp.sync 	-1;
	ld.shared.f32 	%f180, [%r304+16896];
	shl.b32 	%r1797, %r296, 3;
	add.s32 	%r1798, %r1775, %r1797;
	ld.shared.u64 	%rd354, [%r1798];
	add.s64 	%rd355, %rd354, %rd25;
	shl.b64 	%rd356, %rd355, 2;
	add.s64 	%rd357, %rd24, %rd356;
	st.global.f32 	[%rd357+16896], %f180;
	bar.warp.sync 	-1;
	ld.shared.f32 	%f181, [%r304+18432];
	shl.b32 	%r1799, %r297, 3;
	add.s32 	%r1800, %r1775, %r1799;
	ld.shared.u64 	%rd358, [%r1800];
	add.s64 	%rd359, %rd358, %rd25;
	shl.b64 	%rd360, %rd359, 2;
	add.s64 	%rd361, %rd24, %rd360;
	st.global.f32 	[%rd361+18432], %f181;
	bar.warp.sync 	-1;
	ld.shared.f32 	%f182, [%r304+19968];
	shl.b32 	%r1801, %r298, 3;
	add.s32 	%r1802, %r1775, %r1801;
	ld.shared.u64 	%rd362, [%r1802];
	add.s64 	%rd363, %rd362, %rd25;
	shl.b64 	%rd364, %rd363, 2;
	add.s64 	%rd365, %rd24, %rd364;
	st.global.f32 	[%rd365+19968], %f182;
	bar.warp.sync 	-1;
	ld.shared.f32 	%f183, [%r304+21504];
	shl.b32 	%r1803, %r299, 3;
	add.s32 	%r1804, %r1775, %r1803;
	ld.shared.u64 	%rd366, [%r1804];
	add.s64 	%rd367, %rd366, %rd25;
	shl.b64 	%rd368, %rd367, 2;
	add.s64 	%rd369, %rd24, %rd368;
	st.global.f32 	[%rd369+21504], %f183;
	bar.warp.sync 	-1;
	ld.shared.f32 	%f184, [%r304+23040];
	shl.b32 	%r1805, %r300, 3;
	add.s32 	%r1806, %r1775, %r1805;
	ld.shared.u64 	%rd370, [%r1806];
	add.s64 	%rd371, %rd370, %rd25;
	shl.b64 	%rd372, %rd371, 2;
	add.s64 	%rd373, %rd24, %rd372;
	st.global.f32 	[%rd373+23040], %f184;
	bar.warp.sync 	-1;
	ld.shared.f32 	%f185, [%r304+24576];
	shl.b32 	%r1807, %r301, 3;
	add.s32 	%r1808, %r1775, %r1807;
	ld.shared.u64 	%rd374, [%r1808];
	add.s64 	%rd375, %rd374, %rd25;
	shl.b64 	%rd376, %rd375, 2;
	add.s64 	%rd377, %rd24, %rd376;
	st.global.f32 	[%rd377+24576], %f185;
	bar.warp.sync 	-1;
	bra.uni 	$L__BB69_333;
$L__BB69_298:
	ld.param.u32 	%r1891, [_ZN3cub18CUB_300001_SM_10006detail10radix_sort29DeviceRadixSortOnesweepKernelINS1_5radix10policy_hubIifyE10Policy1000ELNS0_9SortOrderE0EifyiiNS1_21identity_decomposer_tEEEvPT5_SB_PT3_PKSC_PT1_PKSG_PT2_PKSK_T4_iiT6__param_8];
	mad.lo.s32 	%r305, %r3, -6528, %r1891;
	shl.b32 	%r1809, %r285, 3;
	add.s32 	%r1811, %r1771, %r1809;
	ld.shared.u64 	%rd26, [%r1811+26112];
	setp.ge.s32 	%p188, %r303, %r305;
	@%p188 bra 	$L__BB69_300;
	ld.shared.f32 	%f186, [%r304];
	add.s64 	%rd378, %rd26, %rd25;
	shl.b64 	%rd379, %rd378, 2;
	add.s64 	%rd380, %rd24, %rd379;
	st.global.f32 	[%rd380], %f186;
$L__BB69_300:
	bar.warp.sync 	-1;
	shl.b32 	%r1812, %r286, 3;
	add.s32 	%r1814, %r1771, %r1812;
	ld.shared.u64 	%rd27, [%r1814+26112];
	add.s32 	%r1815, %r303, 384;
	setp.ge.s32 	%p189, %r1815, %r305;
	@%p189 bra 	$L__BB69_302;
	ld.shared.f32 	%f187, [%r304+1536];
	add.s64 	%rd381, %rd27, %rd25;
	shl.b64 	%rd382, %rd381, 2;
	add.s64 	%rd383, %rd24, %rd382;
	st.global.f32 	[%rd383+1536], %f187;
$L__BB69_302:
	bar.warp.sync 	-1;
	shl.b32 	%r1816, %r287, 3;
	add.s32 	%r1818, %r1771, %r1816;
	ld.shared.u64 	%rd28, [%r1818+26112];
	add.s32 	%r1819, %r303, 768;
	setp.ge.s32 	%p190, %r1819, %r305;
	@%p190 bra 	$L__BB69_304;
	ld.shared.f32 	%f188, [%r304+3072];
	add.s64 	%rd384, %rd28, %rd25;
	shl.b64 	%rd385, %rd384, 2;
	add.s64 	%rd386, %rd24, %rd385;
	st.global.f32 	[%rd386+3072], %f188;
$L__BB69_304:
	bar.warp.sync 	-1;
	shl.b32 	%r1820, %r288, 3;
	add.s32 	%r1822, %r1771, %r1820;
	ld.shared.u64 	%rd29, [%r1822+26112];
	add.s32 	%r1823, %r303, 1152;
	setp.ge.s32 	%p191, %r1823, %r305;
	@%p191 bra 	$L__BB69_306;
	ld.shared.f32 	%f189, [%r304+4608];
	add.s64 	%rd387, %rd29, %rd25;
	shl.b64 	%rd388, %rd387, 2;
	add.s64 	%rd389, %rd24, %rd388;
	st.global.f32 	[%rd389+4608], %f189;
$L__BB69_306:
	bar.warp.sync 	-1;
	shl.b32 	%r1824, %r289, 3;
	add.s32 	%r1826, %r1771, %r1824;
	ld.shared.u64 	%rd30, [%r1826+26112];
	add.s32 	%r1827, %r303, 1536;
	setp.ge.s32 	%p192, %r1827, %r305;
	@%p192 bra 	$L__BB69_308;
	ld.shared.f32 	%f190, [%r304+6144];
	add.s64 	%rd390, %rd30, %rd25;
	shl.b64 	%rd391, %rd390, 2;
	add.s64 	%rd392, %rd24, %rd391;
	st.global.f32 	[%rd392+6144], %f190;
$L__BB69_308:
	bar.warp.sync 	-1;
	shl.b32 	%r1828, %r290, 3;
	add.s32 	%r1830, %r1771, %r1828;
	ld.shared.u64 	%rd31, [%r1830+26112];
	add.s32 	%r1831, %r303, 1920;
	setp.ge.s32 	%p193, %r1831, %r305;
	@%p193 bra 	$L__BB69_310;
	ld.shared.f32 	%f191, [%r304+7680];
	add.s64 	%rd393, %rd31, %rd25;
	shl.b64 	%rd394, %rd393, 2;
	add.s64 	%rd395, %rd24, %rd394;
	st.global.f32 	[%rd395+7680], %f191;
$L__BB69_310:
	bar.warp.sync 	-1;
	shl.b32 	%r1832, %r291, 3;
	add.s32 	%r1834, %r1771, %r1832;
	ld.shared.u64 	%rd32, [%r1834+26112];
	add.s32 	%r1835, %r303, 2304;
	setp.ge.s32 	%p194, %r1835, %r305;
	@%p194 bra 	$L__BB69_312;
	ld.shared.f32 	%f192, [%r304+9216];
	add.s64 	%rd396, %rd32, %rd25;
	shl.b64 	%rd397, %rd396, 2;
	add.s64 	%rd398, %rd24, %rd397;
	st.global.f32 	[%rd398+9216], %f192;
$L__BB69_312:
	bar.warp.sync 	-1;
	shl.b32 	%r1836, %r292, 3;
	add.s32 	%r1838, %r1771, %r1836;
	ld.shared.u64 	%rd33, [%r1838+26112];
	add.s32 	%r1839, %r303, 2688;
	setp.ge.s32 	%p195, %r1839, %r305;
	@%p195 bra 	$L__BB69_314;
	ld.shared.f32 	%f193, [%r304+10752];
	add.s64 	%rd399, %rd33, %rd25;
	shl.b64 	%rd400, %rd399, 2;
	add.s64 	%rd401, %rd24, %rd400;
	st.global.f32 	[%rd401+10752], %f193;
$L__BB69_314:
	bar.warp.sync 	-1;
	shl.b32 	%r1840, %r293, 3;
	add.s32 	%r1842, %r1771, %r1840;
	ld.shared.u64 	%rd34, [%r1842+26112];
	or.b32  	%r1843, %r303, 3072;
	setp.ge.s32 	%p196, %r1843, %r305;
	@%p196 bra 	$L__BB69_316;
	ld.shared.f32 	%f194, [%r304+12288];
	add.s64 	%rd402, %rd34, %rd25;
	shl.b64 	%rd403, %rd402, 2;
	add.s64 	%rd404, %rd24, %rd403;
	st.global.f32 	[%rd404+12288], %f194;
$L__BB69_316:
	bar.warp.sync 	-1;
	shl.b32 	%r1844, %r294, 3;
	add.s32 	%r1846, %r1771, %r1844;
	ld.shared.u64 	%rd35, [%r1846+26112];
	add.s32 	%r1847, %r303, 3456;
	setp.ge.s32 	%p197, %r1847, %r305;
	@%p197 bra 	$L__BB69_318;
	ld.shared.f32 	%f195, [%r304+13824];
	add.s64 	%rd405, %rd35, %rd25;
	shl.b64 	%rd406, %rd405, 2;
	add.s64 	%rd407, %rd24, %rd406;
	st.global.f32 	[%rd407+13824], %f195;
$L__BB69_318:
	bar.warp.sync 	-1;
	shl.b32 	%r1848, %r295, 3;
	add.s32 	%r1850, %r1771, %r1848;
	ld.shared.u64 	%rd36, [%r1850+26112];
	add.s32 	%r1851, %r303, 3840;
	setp.ge.s32 	%p198, %r1851, %r305;
	@%p198 bra 	$L__BB69_320;
	ld.shared.f32 	%f196, [%r304+15360];
	add.s64 	%rd408, %rd36, %rd25;
	shl.b64 	%rd409, %rd408, 2;
	add.s64 	%rd410, %rd24, %rd409;
	st.global.f32 	[%rd410+15360], %f196;
$L__BB69_320:
	bar.warp.sync 	-1;
	shl.b32 	%r1852, %r296, 3;
	add.s32 	%r1854, %r1771, %r1852;
	ld.shared.u64 	%rd37, [%r1854+26112];
	add.s32 	%r1855, %r303, 4224;
	setp.ge.s32 	%p199, %r1855, %r305;
	@%p199 bra 	$L__BB69_322;
	ld.shared.f32 	%f197, [%r304+16896];
	add.s64 	%rd411, %rd37, %rd25;
	shl.b64 	%rd412, %rd411, 2;
	add.s64 	%rd413, %rd24, %rd412;
	st.global.f32 	[%rd413+16896], %f197;
$L__BB69_322:
	bar.warp.sync 	-1;
	shl.b32 	%r1856, %r297, 3;
	add.s32 	%r1858, %r1771, %r1856;
	ld.shared.u64 	%rd38, [%r1858+26112];
	add.s32 	%r1859, %r303, 4608;
	setp.ge.s32 	%p200, %r1859, %r305;
	@%p200 bra 	$L__BB69_324;
	ld.shared.f32 	%f198, [%r304+18432];
	add.s64 	%rd414, %rd38, %rd25;
	shl.b64 	%rd415, %rd414, 2;
	add.s64 	%rd416, %rd24, %rd415;
	st.global.f32 	[%rd416+18432], %f198;
$L__BB69_324:
	bar.warp.sync 	-1;
	shl.b32 	%r1860, %r298, 3;
	add.s32 	%r1862, %r1771, %r1860;
	ld.shared.u64 	%rd39, [%r1862+26112];
	add.s32 	%r1863, %r303, 4992;
	setp.ge.s32 	%p201, %r1863, %r305;
	@%p201 bra 	$L__BB69_326;
	ld.shared.f32 	%f199, [%r304+19968];
	add.s64 	%rd417, %rd39, %rd25;
	shl.b64 	%rd418, %rd417, 2;
	add.s64 	%rd419, %rd24, %rd418;
	st.global.f32 	[%rd419+19968], %f199;
$L__BB69_326:
	bar.warp.sync 	-1;
	shl.b32 	%r1864, %r299, 3;
	add.s32 	%r1866, %r1771, %r1864;
	ld.shared.u64 	%rd40, [%r1866+26112];
	add.s32 	%r1867, %r303, 5376;
	setp.ge.s32 	%p202, %r1867, %r305;
	@%p202 bra 	$L__BB69_328;
	ld.shared.f32 	%f200, [%r304+21504];
	add.s64 	%rd420, %rd40, %rd25;
	shl.b64 	%rd421, %rd420, 2;
	add.s64 	%rd422, %rd24, %rd421;
	st.global.f32 	[%rd422+21504], %f200;
$L__BB69_328:
	bar.warp.sync 	-1;
	shl.b32 	%r1868, %r300, 3;
	add.s32 	%r1870, %r1771, %r1868;
	ld.shared.u64 	%rd41, [%r1870+26112];
	add.s32 	%r1871, %r303, 5760;
	setp.ge.s32 	%p203, %r1871, %r305;
	@%p203 bra 	$L__BB69_330;
	ld.shared.f32 	%f201, [%r304+23040];
	add.s64 	%rd423, %rd41, %rd25;
	shl.b64 	%rd424, %rd423, 2;
	add.s64 	%rd425, %rd24, %rd424;
	st.global.f32 	[%rd425+23040], %f201;
$L__BB69_330:
	bar.warp.sync 	-1;
	shl.b32 	%r1872, %r301, 3;
	add.s32 	%r1874, %r1771, %r1872;
	ld.shared.u64 	%rd426, [%r1874+26112];
	add.s64 	%rd42, %rd426, %rd25;
	or.b32  	%r1875, %r303, 6144;
	setp.ge.s32 	%p204, %r1875, %r305;
	@%p204 bra 	$L__BB69_332;
	ld.shared.f32 	%f202, [%r304+24576];
	shl.b64 	%rd427, %rd42, 2;
	add.s64 	%rd428, %rd24, %rd427;
	st.global.f32 	[%rd428+24576], %f202;
$L__BB69_332:
	bar.warp.sync 	-1;
$L__BB69_333:
	ret;

}
	// .globl	_ZN3cub18CUB_300001_SM_10006detail10radix_sort31DeviceRadixSortSingleTileKernelINS1_5radix10policy_hubIiiyE10Policy1000ELNS0_9SortOrderE0EiiyNS1_21identity_decomposer_tEEEvPKT1_PSA_PKT2_PSE_T3_iiT4_
.visible .entry _ZN3cub18CUB_300001_SM_10006detail10radix_sort31DeviceRadixSortSingleTileKernelINS1_5radix10policy_hubIiiyE10Policy1000ELNS0_9SortOrderE0EiiyNS1_21identity_decomposer_tEEEvPKT1_PSA_PKT2_PSE_T3_iiT4_(
	.param .u64 .ptr .align 1 _ZN3cub18CUB_300001_SM_10006detail10radix_sort31DeviceRadixSortSingleTileKernelINS1_5radix10policy_hubIiiyE10Policy1000ELNS0_9SortOrderE0EiiyNS1_21identity_decomposer_tEEEvPKT1_PSA_PKT2_PSE_T3_iiT4__param_0,
	.param .u64 .ptr .align 1 _ZN3cub18CUB_300001_SM_10006detail10radix_sort31DeviceRadixSortSingleTileKernelINS1_5radix10policy_hubIiiyE10Policy1000ELNS0_9SortOrderE0EiiyNS1_21identity_decomposer_tEEEvPKT1_PSA_PKT2_PSE_T3_iiT4__param_1,
	.param .u64 .ptr .align 1 _ZN3cub18CUB_300001_SM_10006detail10radix_sort31DeviceRadixSortSingleTileKernelINS1_5radix10policy_hubIiiyE10Policy1000ELNS0_9SortOrderE0EiiyNS1_21identity_decomposer_tEEEvPKT1_PSA_PKT2_PSE_T3_iiT4__param_2,
	.param .u64 .ptr .align 1 _ZN3cub18CUB_300001_SM_10006detail10radix_sort31DeviceRadixSortSingleTileKernelINS1_5radix10policy_hubIiiyE10Policy1000ELNS0_9SortOrderE0EiiyNS1_21identity_decomposer_tEEEvPKT1_PSA_PKT2_PSE_T3_iiT4__param_3,
	.param .u64 _ZN3cub18CUB_300001_SM_10006detail10radix_sort31DeviceRadixSortSingleTileKernelINS1_5radix10policy_hubIiiyE10Policy1000ELNS0_9SortOrderE0EiiyNS1_21identity_decomposer_tEEEvPKT1_PSA_PKT2_PSE_T3_iiT4__param_4,
	.param .u32 _ZN3cub18CUB_300001_SM_10006detail10radix_sort31DeviceRadixSortSingleTileKernelINS1_5radix10policy_hubIiiyE10Policy1000ELNS0_9SortOrderE0EiiyNS1_21identity_decomposer_tEEEvPKT1_PSA_PKT2_PSE_T3_iiT4__param_5,
	.param .u32 _ZN3cub18CUB_300001_SM_10006detail10radix_sort31DeviceRadixSortSingleTileKernelINS1_5radix10policy_hubIiiyE10Policy1000ELNS0_9SortOrderE0EiiyNS1_21identity_decomposer_tEEEvPKT1_PSA_PKT2_PSE_T3_iiT4__param_6,
	.param .align 1 .b8 _ZN3cub18CUB_300001_SM_10006detail10radix_sort31DeviceRadixSortSingleTileKernelINS1_5radix10policy_hubIiiyE10Policy1000ELNS0_9SortOrderE0EiiyNS1_21identity_decomposer_tEEEvPKT1_PSA_PKT2_PSE_T3_iiT4__param_7[1]
)
.maxntid 256
.minnctapersm 1
{
	.reg .pred 	%p<73>;
	.reg .b16 	%rs<39>;
	.reg .b32 	%r<900>;
	.reg .b64 	%rd<37>;
	// demoted variable
	.shared .align 16 .b8 _ZZN3cub18CUB_300001_SM_10006detail10radix_sort31DeviceRadixSortSingleTileKernelINS1_5radix10policy_hubIiiyE10Policy1000ELNS0_9SortOrderE0EiiyNS1_21identity_decomposer_tEEEvPKT1_PSA_PKT2_PSE_T3_iiT4_E12temp_storage[33856];
	ld.param.u64 	%rd10, [_ZN3cub18CUB_300001_SM_10006detail10radix_sort31DeviceRadixSortSingleTileKernelINS1_5radix10policy_hubIiiyE10Policy1000ELNS0_9SortOrderE0EiiyNS1_21identity_decomposer_tEEEvPKT1_PSA_PKT2_PSE_T3_iiT4__param_0];
	ld.param.u64 	%rd6, [_ZN3cub18CUB_300001_SM_10006detail10radix_sort31DeviceRadixSortSingleTileKernelINS1_5radix10policy_hubIiiyE10Policy1000ELNS0_9SortOrderE0EiiyNS1_21identity_decomposer_tEEEvPKT1_PSA_PKT2_PSE_T3_iiT4__param_1];
	ld.param.u64 	%rd7, [_ZN3cub18CUB_300001_SM_10006detail10radix_sort31DeviceRadixSortSingleTileKernelINS1_5radix10policy_hubIiiyE10Policy1000ELNS0_9SortOrderE0EiiyNS1_21identity_decomposer_tEEEvPKT1_PSA_PKT2_PSE_T3_iiT4__param_2];
	ld.param.u64 	%rd8, [_ZN3cub18CUB_300001_SM_10006detail10radix_sort31DeviceRadixSortSingleTileKernelINS1_5radix10policy_hubIiiyE10Policy1000ELNS0_9SortOrderE0EiiyNS1_21identity_decomposer_tEEEvPKT1_PSA_PKT2_PSE_T3_iiT4__param_3];
	ld.param.u64 	%rd9, [_ZN3cub18CUB_300001_SM_10006detail10radix_sort31DeviceRadixSortSingleTileKernelINS1_5radix10policy_hubIiiyE10Policy1000ELNS0_9SortOrderE0EiiyNS1_21identity_decomposer_tEEEvPKT1_PSA_PKT2_PSE_T3_iiT4__param_4];
	ld.param.u32 	%r303, [_ZN3cub18CUB_300001_SM_10006detail10radix_sort31DeviceRadixSortSingleTileKernelINS1_5radix10policy_hubIiiyE10Policy1000ELNS0_9SortOrderE0EiiyNS1_21identity_decomposer_tEEEvPKT1_PSA_PKT2_PSE_T3_iiT4__param_5];
	ld.param.u32 	%r304, [_ZN3cub18CUB_300001_SM_10006detail10radix_sort31DeviceRadixSortSingleTileKernelINS1_5radix10policy_hubIiiyE10Policy1000ELNS0_9SortOrderE0EiiyNS1_21identity_decomposer_tEEEvPKT1_PSA_PKT2_PSE_T3_iiT4__param_6];
	cvta.to.global.u64 	%rd11, %rd10;
	cvt.u32.u64 	%r1, %rd9;
	mov.u32 	%r2, %tid.x;
	mul.lo.s32 	%r3, %r2, 19;
	setp.ge.s32 	%p1, %r3, %r1;
	mul.wide.u32 	%rd12, %r3, 4;
	add.s64 	%rd1, %rd11, %rd12;
	mov.b32 	%r878, -1;
	@%p1 bra 	$L__BB70_2;
	ld.global.u32 	%r306, [%rd1];
	xor.b32  	%r878, %r306, -2147483648;
$L__BB70_2:
	add.s32 	%r6, %r3, 1;
	setp.ge.s32 	%p2, %r6, %r1;
	mov.b32 	%r877, -1;
	@%p2 bra 	$L__BB70_4;
	ld.global.u32 	%r308, [%rd1+4];
	xor.b32  	%r877, %r308, -2147483648;
$L__BB70_4:
	add.s32 	%r9, %r3, 2;
	setp.ge.s32 	%p3, %r9, %r1;
	mov.b32 	%r876, -1;
	@%p3 bra 	$L__BB70_6;
	ld.global.u32 	%r310, [%rd1+8];
	xor.b32  	%r876, %r310, -2147483648;
$L__BB70_6:
	add.s32 	%r12, %r3, 3;
	setp.ge.s32 	%p4, %r12, %r1;
	mov.b32 	%r875, -1;
	@%p4 bra 	$L__BB70_8;
	ld.global.u32 	%r312, [%rd1+12];
	xor.b32  	%r875, %r312, -2147483648;
$L__BB70_8:
	add.s32 	%r15, %r3, 4;
	setp.ge.s32 	%p5, %r15, %r1;
	mov.b32 	%r874, -1;
	@%p5 bra 	$L__BB70_10;
	ld.global.u32 	%r314, [%rd1+16];
	xor.b32  	%r874, %r314, -2147483648;
$L__BB70_10:
	add.s32 	%r18, %r3, 5;
	setp.ge.s32 	%p6, %r18, %r1;
	mov.b32 	%r873, -1;
	@%p6 bra 	$L__BB70_12;
	ld.global.u32 	%r316, [%rd1+20];
	xor.b32  	%r873, %r316, -2147483648;
$L__BB70_12:
	add.s32 	%r21, %r3, 6;
	setp.ge.s32 	%p7, %r21, %r1;
	mov.b32 	%r872, -1;
	@%p7 bra 	$L__BB70_14;
	ld.global.u32 	%r318, [%rd1+24];
	xor.b32  	%r872, %r318, -2147483648;
$L__BB70_14:
	add.s32 	%r24, %r3, 7;
	setp.ge.s32 	%p8, %r24, %r1;
	mov.b32 	%r871, -1;
	@%p8 bra 	$L__BB70_16;
	ld.global.u32 	%r320, [%rd1+28];
	xor.b32  	%r871, %r320, -2147483648;
$L__BB70_16:
	add.s32 	%r27, %r3, 8;
	setp.ge.s32 	%p9, %r27, %r1;
	mov.b32 	%r870, -1;
	@%p9 bra 	$L__BB70_18;
	ld.global.u32 	%r322, [%rd1+32];
	xor.b32  	%r870, %r322, -2147483648;
$L__BB70_18:
	add.s32 	%r30, %r3, 9;
	setp.ge.s32 	%p10, %r30, %r1;
	mov.b32 	%r869, -1;
	@%p10 bra 	$L__BB70_20;
	ld.global.u32 	%r324, [%rd1+36];
	xor.b32  	%r869, %r324, -2147483648;
$L__BB70_20:
	add.s32 	%r33, %r3, 10;
	setp.ge.s32 	%p11, %r33, %r1;
	mov.b32 	%r868, -1;
	@%p11 bra 	$L__BB70_22;
	ld.global.u32 	%r326, [%rd1+40];
	xor.b32  	%r868, %r326, -2147483648;
$L__BB70_22:
	add.s32 	%r36, %r3, 11;
	setp.ge.s32 	%p12, %r36, %r1;
	mov.b32 	%r867, -1;
	@%p12 bra 	$L__BB70_24;
	ld.global.u32 	%r328, [%rd1+44];
	xor.b32  	%r867, %r328, -2147483648;
$L__BB70_24:
	add.s32 	%r39, %r3, 12;
	setp.ge.s32 	%p13, %r39, %r1;
	mov.b32 	%r866, -1;
	@%p13 bra 	$L__BB70_26;
	ld.global.u32 	%r330, [%rd1+48];
	xor.b32  	%r866, %r330, -2147483648;
$L__BB70_26:
	add.s32 	%r42, %r3, 13;
	setp.ge.s32 	%p14, %r42, %r1;
	mov.b32 	%r865, -1;
	@%p14 bra 	$L__BB70_28;
	ld.global.u32 	%r332, [%rd1+52];
	xor.b32  	%r865, %r332, -2147483648;
$L__BB70_28:
	add.s32 	%r45, %r3, 14;
	setp.ge.s32 	%p15, %r45, %r1;
	mov.b32 	%r864, -1;
	@%p15 bra 	$L__BB70_30;
	ld.global.u32 	%r334, [%rd1+56];
	xor.b32  	%r864, %r334, -2147483648;
$L__BB70_30:
	add.s32 	%r48, %r3, 15;
	setp.ge.s32 	%p16, %r48, %r1;
	mov.b32 	%r863, -1;
	@%p16 bra 	$L__BB70_32;
	ld.global.u32 	%r336, [%rd1+60];
	xor.b32  	%r863, %r336, -2147483648;
$L__BB70_32:
	add.s32 	%r51, %r3, 16;
	setp.ge.s32 	%p17, %r51, %r1;
	mov.b32 	%r862, -1;
	@%p17 bra 	$L__BB70_34;
	ld.global.u32 	%r338, [%rd1+64];
	xor.b32  	%r862, %r338, -2147483648;
$L__BB70_34:
	add.s32 	%r54, %r3, 17;
	setp.ge.s32 	%p18, %r54, %r1;
	mov.b32 	%r861, -1;
	@%p18 bra 	$L__BB70_36;
	ld.global.u32 	%r340, [%rd1+68];
	xor.b32  	%r861, %r340, -2147483648;
$L__BB70_36:
	add.s32 	%r57, %r3, 18;
	setp.ge.s32 	%p19, %r57, %r1;
	mov.b32 	%r860, -1;
	@%p19 bra 	$L__BB70_38;
	ld.global.u32 	%r342, [%rd1+72];
	xor.b32  	%r860, %r342, -2147483648;
$L__BB70_38:
	bar.sync 	0;
	mov.b64 	{%r344, %r345}, %rd9;
	shfl.sync.idx.b32	%r60|%p20, %r344, 0, 31, -1;
	shfl.sync.idx.b32	%r346|%p21, %r345, 0, 31, -1;
	mov.b64 	%rd2, {%r60, %r346};
	setp.ge.s32 	%p22, %r3, %r60;
	cvta.to.global.u64 	%rd13, %rd7;
	add.s64 	%rd3, %rd13, %rd12;
	@%p22 bra 	$L__BB70_40;
	ld.global.u32 	%r897, [%rd3];
$L__BB70_40:
	setp.ge.s32 	%p23, %r6, %r60;
	@%p23 bra 	$L__BB70_42;
	ld.global.u32 	%r896, [%rd3+4];
$L__BB70_42:
	setp.ge.s32 	%p24, %r9, %r60;
	@%p24 bra 	$L__BB70_44;
	ld.global.u32 	%r895, [%rd3+8];
$L__BB70_44:
	setp.ge.s32 	%p25, %r12, %r60;
	@%p25 bra 	$L__BB70_46;
	ld.global.u32 	%r894, [%rd3+12];
$L__BB70_46:
	setp.ge.s32 	%p26, %r15, %r60;
	@%p26 bra 	$L__BB70_48;
	ld.global.u32 	%r893, [%rd3+16];
$L__BB70_48:
	setp.ge.s32 	%p27, %r18, %r60;
	@%p27 bra 	$L__BB70_50;
	ld.global.u32 	%r892, [%rd3+20];
$L__BB70_50:
	setp.ge.s32 	%p28, %r21, %r60;
	@%p28 bra 	$L__BB70_52;
	ld.global.u32 	%r891, [%rd3+24];
$L__BB70_52:
	setp.ge.s32 	%p29, %r24, %r60;
	@%p29 bra 	$L__BB70_54;
	ld.global.u32 	%r890, [%rd3+28];
$L__BB70_54:
	setp.ge.s32 	%p30, %r27, %r60;
	@%p30 bra 	$L__BB70_56;
	ld.global.u32 	%r889, [%rd3+32];
$L__BB70_56:
	setp.ge.s32 	%p31, %r30, %r60;
	@%p31 bra 	$L__BB70_58;
	ld.global.u32 	%r888, [%rd3+36];
$L__BB70_58:
	setp.ge.s32 	%p32, %r33, %r60;
	@%p32 bra 	$L__BB70_60;
	ld.global.u32 	%r887, [%rd3+40];
$L__BB70_60:
	setp.ge.s32 	%p33, %r36, %r60;
	@%p33 bra 	$L__BB70_62;
	ld.global.u32 	%r886, [%rd3+44];
$L__BB70_62:
	setp.ge.s32 	%p34, %r39, %r60;
	@%p34 bra 	$L__BB70_64;
	ld.global.u32 	%r885, [%rd3+48];
$L__BB70_64:
	setp.ge.s32 	%p35, %r42, %r60;
	@%p35 bra 	$L__BB70_66;
	ld.global.u32 	%r884, [%rd3+52];
$L__BB70_66:
	setp.ge.s32 	%p36, %r45, %r60;
	@%p36 bra 	$L__BB70_68;
	ld.global.u32 	%r883, [%rd3+56];
$L__BB70_68:
	setp.ge.s32 	%p37, %r48, %r60;
	@%p37 bra 	$L__BB70_70;
	ld.global.u32 	%r882, [%rd3+60];
$L__BB70_70:
	setp.ge.s32 	%p38, %r51, %r60;
	@%p38 bra 	$L__BB70_72;
	ld.global.u32 	%r881, [%rd3+64];
$L__BB70_72:
	setp.ge.s32 	%p39, %r54, %r60;
	@%p39 bra 	$L__BB70_74;
	ld.global.u32 	%r880, [%rd3+68];
$L__BB70_74:
	setp.ge.s32 	%p40, %r57, %r60;
	@%p40 bra 	$L__BB70_76;
	ld.global.u32 	%r879, [%rd3+72];
$L__BB70_76:
	bar.sync 	0;
	shr.u32 	%r99, %r2, 5;
	shl.b32 	%r366, %r2, 2;
	mov.u32 	%r367, _ZZN3cub18CUB_300001_SM_10006detail10radix_sort31DeviceRadixSortSingleTileKernelINS1_5radix10policy_hubIiiyE10Policy1000ELNS0_9SortOrderE0EiiyNS1_21identity_decomposer_tEEEvPKT1_PSA_PKT2_PSE_T3_iiT4_E12temp_storage;
	add.s32 	%r100, %r367, %r366;
	shl.b32 	%r368, %r2, 7;
	add.s32 	%r101, %r100, %r368;
	shl.b32 	%r369, %r99, 2;
	add.s32 	%r370, %r367, %r369;
	add.s32 	%r102, %r370, 33792;
	mad.lo.s32 	%r103, %r2, -56, %r101;
	add.s32 	%r859, %r303, 6;
	sub.s32 	%r858, %r304, %r303;
$L__BB70_77:
	add.s32 	%r430, %r859, -6;
	min.s32 	%r373, %r858, 6;
	mov.b32 	%r459, 0;
	st.shared.u32 	[%r100], %r459;
	st.shared.u32 	[%r100+1024], %r459;
	st.shared.u32 	[%r100+2048], %r459;
	st.shared.u32 	[%r100+3072], %r459;
	st.shared.u32 	[%r100+4096], %r459;
	st.shared.u32 	[%r100+5120], %r459;
	st.shared.u32 	[%r100+6144], %r459;
	st.shared.u32 	[%r100+7168], %r459;
	st.shared.u32 	[%r100+8192], %r459;
	st.shared.u32 	[%r100+9216], %r459;
	st.shared.u32 	[%r100+10240], %r459;
	st.shared.u32 	[%r100+11264], %r459;
	st.shared.u32 	[%r100+12288], %r459;
	st.shared.u32 	[%r100+13312], %r459;
	st.shared.u32 	[%r100+14336], %r459;
	st.shared.u32 	[%r100+15360], %r459;
	st.shared.u32 	[%r100+16384], %r459;
	st.shared.u32 	[%r100+17408], %r459;
	st.shared.u32 	[%r100+18432], %r459;
	st.shared.u32 	[%r100+19456], %r459;
	st.shared.u32 	[%r100+20480], %r459;
	st.shared.u32 	[%r100+21504], %r459;
	st.shared.u32 	[%r100+22528], %r459;
	st.shared.u32 	[%r100+23552], %r459;
	st.shared.u32 	[%r100+24576], %r459;
	st.shared.u32 	[%r100+25600], %r459;
	st.shared.u32 	[%r100+26624], %r459;
	st.shared.u32 	[%r100+27648], %r459;
	st.shared.u32 	[%r100+28672], %r459;
	st.shared.u32 	[%r100+29696], %r459;
	st.shared.u32 	[%r100+30720], %r459;
	st.shared.u32 	[%r100+31744], %r459;
	st.shared.u32 	[%r100+32768], %r459;
	// begin inline asm
	bmsk.clamp.b32 %r371, %r459, %r373;
	// end inline asm
	// begin inline asm
	shr.b32 %r374, %r878, %r430;
	// end inline asm
	and.b32  	%r462, %r371, %r374;
	shl.b32 	%r463, %r462, 10;
	and.b32  	%r464, %r463, 31744;
	add.s32 	%r465, %r100, %r464;
	shr.u32 	%r466, %r462, 4;
	and.b32  	%r467, %r466, 268435454;
	add.s32 	%r147, %r465, %r467;
	ld.shared.u16 	%rs1, [%r147];
	add.s16 	%rs20, %rs1, 1;
	st.shared.u16 	[%r147], %rs20;
	// begin inline asm
	shr.b32 %r377, %r877, %r430;
	// end inline asm
	and.b32  	%r468, %r371, %r377;
	shl.b32 	%r469, %r468, 10;
	and.b32  	%r470, %r469, 31744;
	add.s32 	%r471, %r100, %r470;
	shr.u32 	%r472, %r468, 4;
	and.b32  	%r473, %r472, 268435454;
	add.s32 	%r148, %r471, %r473;
	ld.shared.u16 	%rs2, [%r148];
	add.s16 	%rs21, %rs2, 1;
	st.shared.u16 	[%r148], %rs21;
	// begin inline asm
	shr.b32 %r380, %r876, %r430;
	// end inline asm
	and.b32  	%r474, %r371, %r380;
	shl.b32 	%r475, %r474, 10;
	and.b32  	%r476, %r475, 31744;
	add.s32 	%r477, %r100, %r476;
	shr.u32 	%r478, %r474, 4;
	and.b32  	%r479, %r478, 268435454;
	add.s32 	%r149, %r477, %r479;
	ld.shared.u16 	%rs3, [%r149];
	add.s16 	%rs22, %rs3, 1;
	st.shared.u16 	[%r149], %rs22;
	// begin inline asm
	shr.b32 %r383, %r875, %r430;
	// end inline asm
	and.b32  	%r480, %r371, %r383;
	shl.b32 	%r481, %r480, 10;
	and.b32  	%r482, %r481, 31744;
	add.s32 	%r483, %r100, %r482;
	shr.u32 	%r484, %r480, 4;
	and.b32  	%r485, %r484, 268435454;
	add.s32 	%r150, %r483, %r485;
	ld.shared.u16 	%rs4, [%r150];
	add.s16 	%rs23, %rs4, 1;
	st.shared.u16 	[%r150], %rs23;
	// begin inline asm
	shr.b32 %r386, %r874, %r430;
	// end inline asm
	and.b32  	%r486, %r371, %r386;
	shl.b32 	%r487, %r486, 10;
	and.b32  	%r488, %r487, 31744;
	add.s32 	%r489, %r100, %r488;
	shr.u32 	%r490, %r486, 4;
	and.b32  	%r491, %r490, 268435454;
	add.s32 	%r151, %r489, %r491;
	ld.shared.u16 	%rs5, [%r151];
	add.s16 	%rs24, %rs5, 1;
	st.shared.u16 	[%r151], %rs24;
	// begin inline asm
	shr.b32 %r389, %r873, %r430;
	// end inline asm
	and.b32  	%r492, %r371, %r389;
	shl.b32 	%r493, %r492, 10;
	and.b32  	%r494, %r493, 31744;
	add.s32 	%r495, %r100, %r494;
	shr.u32 	%r496, %r492, 4;
	and.b32  	%r497, %r496, 268435454;
	add.s32 	%r152, %r495, %r497;
	ld.shared.u16 	%rs6, [%r152];
	add.s16 	%rs25, %rs6, 1;
	st.shared.u16 	[%r152], %rs25;
	// begin inline asm
	shr.b32 %r392, %r872, %r430;
	// end inline asm
	and.b32  	%r498, %r371, %r392;
	shl.b32 	%r499, %r498, 10;
	and.b32  	%r500, %r499, 31744;
	add.s32 	%r501, %r100, %r500;
	shr.u32 	%r502, %r498, 4;
	and.b32  	%r503, %r502, 268435454;
	add.s32 	%r153, %r501, %r503;
	ld.shared.u16 	%rs7, [%r153];
	add.s16 	%rs26, %rs7, 1;
	st.shared.u16 	[%r153], %rs26;
	// begin inline asm
	shr.b32 %r395, %r871, %r430;
	// end inline asm
	and.b32  	%r504, %r371, %r395;
	shl.b32 	%r505, %r504, 10;
	and.b32  	%r506, %r505, 31744;
	add.s32 	%r507, %r100, %r506;
	shr.u32 	%r508, %r504, 4;
	and.b32  	%r509, %r508, 268435454;
	add.s32 	%r154, %r507, %r509;
	ld.shared.u16 	%rs8, [%r154];
	add.s16 	%rs27, %rs8, 1;
	st.shared.u16 	[%r154], %rs27;
	// begin inline asm
	shr.b32 %r398, %r870, %r430;
	// end inline asm
	and.b32  	%r510, %r371, %r398;
	shl.b32 	%r511, %r510, 10;
	and.b32  	%r512, %r511, 31744;
	add.s32 	%r513, %r100, %r512;
	shr.u32 	%r514, %r510, 4;
	and.b32  	%r515, %r514, 268435454;
	add.s32 	%r155, %r513, %r515;
	ld.shared.u16 	%rs9, [%r155];
	add.s16 	%rs28, %rs9, 1;
	st.shared.u16 	[%r155], %rs28;
	// begin inline asm
	shr.b32 %r401, %r869, %r430;
	// end inline asm
	and.b32  	%r516, %r371, %r401;
	shl.b32 	%r517, %r516, 10;
	and.b32  	%r518, %r517, 31744;
	add.s32 	%r519, %r100, %r518;
	shr.u32 	%r520, %r516, 4;
	and.b32  	%r521, %r520, 268435454;
	add.s32 	%r156, %r519, %r521;
	ld.shared.u16 	%rs10, [%r156];
	add.s16 	%rs29, %rs10, 1;
	st.shared.u16 	[%r156], %rs29;
	// begin inline asm
	shr.b32 %r404, %r868, %r430;
	// end inline asm
	and.b32  	%r522, %r371, %r404;
	shl.b32 	%r523, %r522, 10;
	and.b32  	%r524, %r523, 31744;
	add.s32 	%r525, %r100, %r524;
	shr.u32 	%r526, %r522, 4;
	and.b32  	%r527, %r526, 268435454;
	add.s32 	%r157, %r525, %r527;
	ld.shared.u16 	%rs11, [%r157];
	add.s16 	%rs30, %rs11, 1;
	st.shared.u16 	[%r157], %rs30;
	// begin inline asm
	shr.b32 %r407, %r867, %r430;
	// end inline asm
	and.b32  	%r528, %r371, %r407;
	shl.b32 	%r529, %r528, 10;
	and.b32  	%r530, %r529, 31744;
	add.s32 	%r531, %r100, %r530;
	shr.u32 	%r532, %r528, 4;
	and.b32  	%r533, %r532, 268435454;
	add.s32 	%r158, %r531, %r533;
	ld.shared.u16 	%rs12, [%r158];
	add.s16 	%rs31, %rs12, 1;
	st.shared.u16 	[%r158], %rs31;
	// begin inline asm
	shr.b32 %r410, %r866, %r430;
	// end inline asm
	and.b32  	%r534, %r371, %r410;
	shl.b32 	%r535, %r534, 10;
	and.b32  	%r536, %r535, 31744;
	add.s32 	%r537, %r100, %r536;
	shr.u32 	%r538, %r534, 4;
	and.b32  	%r539, %r538, 268435454;
	add.s32 	%r159, %r537, %r539;
	ld.shared.u16 	%rs13, [%r159];
	add.s16 	%rs32, %rs13, 1;
	st.shared.u16 	[%r159], %rs32;
	// begin inline asm
	shr.b32 %r413, %r865, %r430;
	// end inline asm
	and.b32  	%r540, %r371, %r413;
	shl.b32 	%r541, %r540, 10;
	and.b32  	%r542, %r541, 31744;
	add.s32 	%r543, %r100, %r542;
	shr.u32 	%r544, %r540, 4;
	and.b32  	%r545, %r544, 268435454;
	add.s32 	%r160, %r543, %r545;
	ld.shared.u16 	%rs14, [%r160];
	add.s16 	%rs33, %rs14, 1;
	st.shared.u16 	[%r160], %rs33;
	// begin inline asm
	shr.b32 %r416, %r864, %r430;
	// end inline asm
	and.b32  	%r546, %r371, %r416;
	shl.b32 	%r547, %r546, 10;
	and.b32  	%r548, %r547, 31744;
	add.s32 	%r549, %r100, %r548;
	shr.u32 	%r550, %r546, 4;
	and.b32  	%r551, %r550, 268435454;
	add.s32 	%r161, %r549, %r551;
	ld.shared.u16 	%rs15, [%r161];
	add.s16 	%rs34, %rs15, 1;
	st.shared.u16 	[%r161], %rs34;
	// begin inline asm
	shr.b32 %r419, %r863, %r430;
	// end inline asm
	and.b32  	%r552, %r371, %r419;
	shl.b32 	%r553, %r552, 10;
	and.b32  	%r554, %r553, 31744;
	add.s32 	%r555, %r100, %r554;
	shr.u32 	%r556, %r552, 4;
	and.b32  	%r557, %r556, 268435454;
	add.s32 	%r162, %r555, %r557;
	ld.shared.u16 	%rs16, [%r162];
	add.s16 	%rs35, %rs16, 1;
	st.shared.u16 	[%r162], %rs35;
	// begin inline asm
	shr.b32 %r422, %r862, %r430;
	// end inline asm
	and.b32  	%r558, %r371, %r422;
	shl.b32 	%r559, %r558, 10;
	and.b32  	%r560, %r559, 31744;
	add.s32 	%r561, %r100, %r560;
	shr.u32 	%r562, %r558, 4;
	and.b32  	%r563, %r562, 268435454;
	add.s32 	%r163, %r561, %r563;
	ld.shared.u16 	%rs17, [%r163];
	add.s16 	%rs36, %rs17, 1;
	st.shared.u16 	[%r163], %rs36;
	// begin inline asm
	shr.b32 %r425, %r861, %r430;
	// end inline asm
	and.b32  	%r564, %r371, %r425;
	shl.b32 	%r565, %r564, 10;
	and.b32  	%r566, %r565, 31744;
	add.s32 	%r567, %r100, %r566;
	shr.u32 	%r568, %r564, 4;
	and.b32  	%r569, %r568, 268435454;
	add.s32 	%r164, %r567, %r569;
	ld.shared.u16 	%rs18, [%r164];
	add.s16 	%rs37, %rs18, 1;
	st.shared.u16 	[%r164], %rs37;
	// begin inline asm
	shr.b32 %r428, %r860, %r430;
	// end inline asm
	and.b32  	%r570, %r371, %r428;
	shl.b32 	%r571, %r570, 10;
	and.b32  	%r572, %r571, 31744;
	add.s32 	%r573, %r100, %r572;
	shr.u32 	%r574, %r570, 4;
	and.b32  	%r575, %r574, 268435454;
	add.s32 	%r165, %r573, %r575;
	ld.shared.u16 	%rs19, [%r165];
	add.s16 	%rs38, %rs19, 1;
	st.shared.u16 	[%r165], %rs38;
	bar.sync 	0;
	ld.shared.u32 	%r166, [%r101];
	ld.shared.u32 	%r576, [%r101+4];
	ld.shared.u32 	%r577, [%r101+8];
	ld.shared.u32 	%r578, [%r101+12];
	ld.shared.u32 	%r579, [%r101+16];
	ld.shared.u32 	%r580, [%r101+20];
	ld.shared.u32 	%r581, [%r101+24];
	ld.shared.u32 	%r582, [%r101+28];
	ld.shared.u32 	%r583, [%r101+32];
	ld.shared.u32 	%r584, [%r101+36];
	ld.shared.u32 	%r585, [%r101+40];
	ld.shared.u32 	%r586, [%r101+44];
	ld.shared.u32 	%r587, [%r101+48];
	ld.shared.u32 	%r588, [%r101+52];
	ld.shared.u32 	%r589, [%r101+56];
	ld.shared.u32 	%r590, [%r101+60];
	ld.shared.u32 	%r591, [%r101+64];
	ld.shared.u32 	%r592, [%r101+68];
	ld.shared.u32 	%r593, [%r101+72];
	ld.shared.u32 	%r594, [%r101+76];
	ld.shared.u32 	%r595, [%r101+80];
	ld.shared.u32 	%r596, [%r101+84];
	ld.shared.u32 	%r597, [%r101+88];
	ld.shared.u32 	%r598, [%r101+92];
	ld.shared.u32 	%r599, [%r101+96];
	ld.shared.u32 	%r600, [%r101+100];
	ld.shared.u32 	%r601, [%r101+104];
	ld.shared.u32 	%r602, [%r101+108];
	ld.shared.u32 	%r603, [%r101+112];
	ld.shared.u32 	%r604, [%r101+116];
	ld.shared.u32 	%r605, [%r101+120];
	ld.shared.u32 	%r606, [%r101+124];
	ld.shared.u32 	%r607, [%r101+128];
	add.s32 	%r167, %r576, %r166;
	add.s32 	%r168, %r577, %r167;
	add.s32 	%r169, %r578, %r168;
	add.s32 	%r170, %r579, %r169;
	add.s32 	%r171, %r580, %r170;
	add.s32 	%r172, %r581, %r171;
	add.s32 	%r173, %r582, %r172;
	add.s32 	%r174, %r583, %r173;
	add.s32 	%r175, %r584, %r174;
	add.s32 	%r176, %r585, %r175;
	add.s32 	%r177, %r586, %r176;
	add.s32 	%r178, %r587, %r177;
	add.s32 	%r179, %r588, %r178;
	add.s32 	%r180, %r589, %r179;
	add.s32 	%r181, %r590, %r180;
	add.s32 	%r182, %r591, %r181;
	add.s32 	%r183, %r592, %r182;
	add.s32 	%r184, %r593, %r183;
	add.s32 	%r185, %r594, %r184;
	add.s32 	%r186, %r595, %r185;
	add.s32 	%r187, %r596, %r186;
	add.s32 	%r188, %r597, %r187;
	add.s32 	%r189, %r598, %r188;
	add.s32 	%r190, %r599, %r189;
	add.s32 	%r191, %r600, %r190;
	add.s32 	%r192, %r601, %r191;
	add.s32 	%r193, %r602, %r192;
	add.s32 	%r194, %r603, %r193;
	add.s32 	%r195, %r604, %r194;
	add.s32 	%r196, %r605, %r195;
	add.s32 	%r197, %r606, %r196;
	add.s32 	%r436, %r607, %r197;
	// begin inline asm
	mov.u32 %r431, %laneid;
	// end inline asm
	mov.b32 	%r434, 1;
	mov.b32 	%r461, -1;
	// begin inline asm
	{  .reg .u32 r0;  .reg .pred p;  shfl.sync.up.b32 r0|p, %r436, %r434, %r459, %r461;  @p add.u32 r0, r0, %r436;  mov.u32 %r432, r0;}
	// end inline asm
	mov.b32 	%r440, 2;
	// begin inline asm
	{  .reg .u32 r0;  .reg .pred p;  shfl.sync.up.b32 r0|p, %r432, %r440, %r459, %r461;  @p add.u32 r0, r0, %r432;  mov.u32 %r438, r0;}
	// end inline asm
	mov.b32 	%r446, 4;
	// begin inline asm
	{  .reg .u32 r0;  .reg .pred p;  shfl.sync.up.b32 r0|p, %r438, %r446, %r459, %r461;  @p add.u32 r0, r0, %r438;  mov.u32 %r444, r0;}
	// end inline asm
	mov.b32 	%r452, 8;
	// begin inline asm
	{  .reg .u32 r0;  .reg .pred p;  shfl.sync.up.b32 r0|p, %r444, %r452, %r459, %r461;  @p add.u32 r0, r0, %r444;  mov.u32 %r450, r0;}
	// end inline asm
	mov.b32 	%r458, 16;
	// begin inline asm
	{  .reg .u32 r0;  .reg .pred p;  shfl.sync.up.b32 r0|p, %r450, %r458, %r459, %r461;  @p add.u32 r0, r0, %r450;  mov.u32 %r456, r0;}
	// end inline asm
	setp.ne.s32 	%p41, %r431, 31;
	@%p41 bra 	$L__BB70_79;
	st.shared.u32 	[%r102], %r456;
$L__BB70_79:
	sub.s32 	%r608, %r456, %r436;
	setp.gt.u32 	%p42, %r2, 31;
	setp.eq.s32 	%p43, %r99, 7;
	setp.eq.s32 	%p44, %r99, 6;
	setp.eq.s32 	%p45, %r99, 5;
	setp.eq.s32 	%p46, %r99, 4;
	setp.eq.s32 	%p47, %r99, 3;
	setp.eq.s32 	%p48, %r99, 2;
	setp.eq.s32 	%p49, %r99, 1;
	bar.sync 	0;
	ld.shared.v4.u32 	{%r609, %r610, %r611, %r612}, [_ZZN3cub18CUB_300001_SM_10006detail10radix_sort31DeviceRadixSortSingleTileKernelINS1_5radix10policy_hubIiiyE10Policy1000ELNS0_9SortOrderE0EiiyNS1_21identity_decomposer_tEEEvPKT1_PSA_PKT2_PSE_T3_iiT4_E12temp_storage+33792];
	selp.b32 	%r613, %r609, %r898, %p49;
	add.s32 	%r614, %r610, %r609;
	selp.b32 	%r615, %r614, %r613, %p48;
	add.s32 	%r616, %r614, %r611;
	selp.b32 	%r617, %r616, %r615, %p47;
	add.s32 	%r618, %r616, %r612;
	selp.b32 	%r619, %r618, %r617, %p46;
	ld.shared.v4.u32 	{%r620, %r621, %r622, %r623}, [_ZZN3cub18CUB_300001_SM_10006detail10radix_sort31DeviceRadixSortSingleTileKernelINS1_5radix10policy_hubIiiyE10Policy1000ELNS0_9SortOrderE0EiiyNS1_21identity_decomposer_tEEEvPKT1_PSA_PKT2_PSE_T3_iiT4_E12temp_storage+33808];
	add.s32 	%r624, %r618, %r620;
	selp.b32 	%r625, %r624, %r619, %p45;
	add.s32 	%r626, %r624, %r621;
	selp.b32 	%r627, %r626, %r625, %p44;
	add.s32 	%r628, %r626, %r622;
	selp.b32 	%r898, %r628, %r627, %p43;
	add.s32 	%r202, %r628, %r623;
	setp.ne.s32 	%p50, %r431, 0;
	selp.b32 	%r629, %r608, 0, %p50;
	add.s32 	%r630, %r898, %r629;
	or.pred  	%p51, %p42, %p50;
	selp.b32 	%r899, %r630, %r608, %p42;
	@%p51 bra 	$L__BB70_81;
	shl.b32 	%r899, %r202, 16;
	st.shared.u32 	[_ZZN3cub18CUB_300001_SM_10006detail10radix_sort31DeviceRadixSortSingleTileKernelINS1_5radix10policy_hubIiiyE10Policy1000ELNS0_9SortOrderE0EiiyNS1_21identity_decomposer_tEEEvPKT1_PSA_PKT2_PSE_T3_iiT4_E12temp_storage+33832], %r899;
$L__BB70_81:
	setp.eq.s32 	%p52, %r2, 0;
	bar.sync 	0;
	ld.shared.u32 	%r631, [_ZZN3cub18CUB_300001_SM_10006detail10radix_sort31DeviceRadixSortSingleTileKernelINS1_5radix10policy_hubIiiyE10Policy1000ELNS0_9SortOrderE0EiiyNS1_21identity_decomposer_tEEEvPKT1_PSA_PKT2_PSE_T3_iiT4_E12temp_storage+33832];
	selp.b32 	%r632, 0, %r631, %p52;
	add.s32 	%r633, %r899, %r632;
	add.s32 	%r634, %r166, %r633;
	add.s32 	%r635, %r167, %r633;
	add.s32 	%r636, %r168, %r633;
	add.s32 	%r637, %r169, %r633;
	add.s32 	%r638, %r170, %r633;
	add.s32 	%r639, %r171, %r633;
	add.s32 	%r640, %r172, %r633;
	add.s32 	%r641, %r173, %r633;
	add.s32 	%r642, %r174, %r633;
	add.s32 	%r643, %r175, %r633;
	add.s32 	%r644, %r176, %r633;
	add.s32 	%r645, %r177, %r633;
	add.s32 	%r646, %r178, %r633;
	add.s32 	%r647, %r179, %r633;
	add.s32 	%r648, %r180, %r633;
	add.s32 	%r649, %r181, %r633;
	add.s32 	%r650, %r182, %r633;
	add.s32 	%r651, %r183, %r633;
	add.s32 	%r652, %r184, %r633;
	add.s32 	%r653, %r185, %r633;
	add.s32 	%r654, %r186, %r633;
	add.s32 	%r655, %r187, %r633;
	add.s32 	%r656, %r188, %r633;
	add.s32 	%r657, %r189, %r633;
	add.s32 	%r658, %r190, %r633;
	add.s32 	%r659, %r191, %r633;
	add.s32 	%r660, %r192, %r633;
	add.s32 	%r661, %r193, %r633;
	add.s32 	%r662, %r194, %r633;
	add.s32 	%r663, %r195, %r633;
	add.s32 	%r664, %r196, %r633;
	add.s32 	%r665, %r197, %r633;
	st.shared.u32 	[%r101], %r633;
	st.shared.u32 	[%r101+4], %r634;
	st.shared.u32 	[%r101+8], %r635;
	st.shared.u32 	[%r101+12], %r636;
	st.shared.u32 	[%r101+16], %r637;
	st.shared.u32 	[%r101+20], %r638;
	st.shared.u32 	[%r101+24], %r639;
	st.shared.u32 	[%r101+28], %r640;
	st.shared.u32 	[%r101+32], %r641;
	st.shared.u32 	[%r101+36], %r642;
	st.shared.u32 	[%r101+40], %r643;
	st.shared.u32 	[%r101+44], %r644;
	st.shared.u32 	[%r101+48], %r645;
	st.shared.u32 	[%r101+52], %r646;
	st.shared.u32 	[%r101+56], %r647;
	st.shared.u32 	[%r101+60], %r648;
	st.shared.u32 	[%r101+64], %r649;
	st.shared.u32 	[%r101+68], %r650;
	st.shared.u32 	[%r101+72], %r651;
	st.shared.u32 	[%r101+76], %r652;
	st.shared.u32 	[%r101+80], %r653;
	st.shared.u32 	[%r101+84], %r654;
	st.shared.u32 	[%r101+88], %r655;
	st.shared.u32 	[%r101+92], %r656;
	st.shared.u32 	[%r101+96], %r657;
	st.shared.u32 	[%r101+100], %r658;
	st.shared.u32 	[%r101+104], %r659;
	st.shared.u32 	[%r101+108], %r660;
	st.shared.u32 	[%r101+112], %r661;
	st.shared.u32 	[%r101+116], %r662;
	st.shared.u32 	[%r101+120], %r663;
	st.shared.u32 	[%r101+124], %r664;
	st.shared.u32 	[%r101+128], %r665;
	bar.sync 	0;
	cvt.u32.u16 	%r666, %rs1;
	ld.shared.u16 	%r667, [%r147];
	add.s32 	%r206, %r667, %r666;
	cvt.u32.u16 	%r668, %rs2;
	ld.shared.u16 	%r669, [%r148];
	add.s32 	%r207, %r669, %r668;
	cvt.u32.u16 	%r670, %rs3;
	ld.shared.u16 	%r671, [%r149];
	add.s32 	%r208, %r671, %r670;
	cvt.u32.u16 	%r672, %rs4;
	ld.shared.u16 	%r673, [%r150];
	add.s32 	%r209, %r673, %r672;
	cvt.u32.u16 	%r674, %rs5;
	ld.shared.u16 	%r675, [%r151];
	add.s32 	%r210, %r675, %r674;
	cvt.u32.u16 	%r676, %rs6;
	ld.shared.u16 	%r677, [%r152];
	add.s32 	%r211, %r677, %r676;
	cvt.u32.u16 	%r678, %rs7;
	ld.shared.u16 	%r679, [%r153];
	add.s32 	%r212, %r679, %r678;
	cvt.u32.u16 	%r680, %rs8;
	ld.shared.u16 	%r681, [%r154];
	add.s32 	%r213, %r681, %r680;
	cvt.u32.u16 	%r682, %rs9;
	ld.shared.u16 	%r683, [%r155];
	add.s32 	%r214, %r683, %r682;
	cvt.u32.u16 	%r684, %rs10;
	ld.shared.u16 	%r685, [%r156];
	add.s32 	%r215, %r685, %r684;
	cvt.u32.u16 	%r686, %rs11;
	ld.shared.u16 	%r687, [%r157];
	add.s32 	%r216, %r687, %r686;
	cvt.u32.u16 	%r688, %rs12;
	ld.shared.u16 	%r689, [%r158];
	add.s32 	%r217, %r689, %r688;
	cvt.u32.u16 	%r690, %rs13;
	ld.shared.u16 	%r691, [%r159];
	add.s32 	%r218, %r691, %r690;
	cvt.u32.u16 	%r692, %rs14;
	ld.shared.u16 	%r693, [%r160];
	add.s32 	%r219, %r693, %r692;
	cvt.u32.u16 	%r694, %rs15;
	ld.shared.u16 	%r695, [%r161];
	add.s32 	%r220, %r695, %r694;
	cvt.u32.u16 	%r696, %rs16;
	ld.shared.u16 	%r697, [%r162];
	add.s32 	%r221, %r697, %r696;
	cvt.u32.u16 	%r698, %rs17;
	ld.shared.u16 	%r699, [%r163];
	add.s32 	%r222, %r699, %r698;
	cvt.u32.u16 	%r700, %rs18;
	ld.shared.u16 	%r701, [%r164];
	add.s32 	%r223, %r701, %r700;
	cvt.u32.u16 	%r702, %rs19;
	ld.shared.u16 	%r703, [%r165];
	add.s32 	%r224, %r703, %r702;
	bar.sync 	0;
	setp.lt.s32 	%p53, %r859, %r304;
	@%p53 bra 	$L__BB70_121;
	cvt.u64.u32 	%rd15, %r2;
	shl.b32 	%r704, %r206, 2;
	mov.u32 	%r705, _ZZN3cub18CUB_300001_SM_10006detail10radix_sort31DeviceRadixSortSingleTileKernelINS1_5radix10policy_hubIiiyE10Policy1000ELNS0_9SortOrderE0EiiyNS1_21identity_decomposer_tEEEvPKT1_PSA_PKT2_PSE_T3_iiT4_E12temp_storage;
	add.s32 	%r706, %r705, %r704;
	st.shared.u32 	[%r706], %r878;
	shl.b32 	%r707, %r207, 2;
	add.s32 	%r708, %r705, %r707;
	st.shared.u32 	[%r708], %r877;
	shl.b32 	%r709, %r208, 2;
	add.s32 	%r710, %r705, %r709;
	st.shared.u32 	[%r710], %r876;
	shl.b32 	%r711, %r209, 2;
	add.s32 	%r712, %r705, %r711;
	st.shared.u32 	[%r712], %r875;
	shl.b32 	%r713, %r210, 2;
	add.s32 	%r714, %r705, %r713;
	st.shared.u32 	[%r714], %r874;
	shl.b32 	%r715, %r211, 2;
	add.s32 	%r716, %r705, %r715;
	st.shared.u32 	[%r716], %r873;
	shl.b32 	%r717, %r212, 2;
	add.s32 	%r718, %r705, %r717;
	st.shared.u32 	[%r718], %r872;
	shl.b32 	%r719, %r213, 2;
	add.s32 	%r720, %r705, %r719;
	st.shared.u32 	[%r720], %r871;
	shl.b32 	%r721, %r214, 2;
	add.s32 	%r722, %r705, %r721;
	st.shared.u32 	[%r722], %r870;
	shl.b32 	%r723, %r215, 2;
	add.s32 	%r724, %r705, %r723;
	st.shared.u32 	[%r724], %r869;
	shl.b32 	%r725, %r216, 2;
	add.s32 	%r726, %r705, %r725;
	st.shared.u32 	[%r726], %r868;
	shl.b32 	%r727, %r217, 2;
	add.s32 	%r728, %r705, %r727;
	st.shared.u32 	[%r728], %r867;
	shl.b32 	%r729, %r218, 2;
	add.s32 	%r730, %r705, %r729;
	st.shared.u32 	[%r730], %r866;
	shl.b32 	%r731, %r219, 2;
	add.s32 	%r732, %r705, %r731;
	st.shared.u32 	[%r732], %r865;
	shl.b32 	%r733, %r220, 2;
	add.s32 	%r734, %r705, %r733;
	st.shared.u32 	[%r734], %r864;
	shl.b32 	%r735, %r221, 2;
	add.s32 	%r736, %r705, %r735;
	st.shared.u32 	[%r736], %r863;
	shl.b32 	%r737, %r222, 2;
	add.s32 	%r738, %r705, %r737;
	st.shared.u32 	[%r738], %r862;
	shl.b32 	%r739, %r223, 2;
	add.s32 	%r740, %r705, %r739;
	st.shared.u32 	[%r740], %r861;
	shl.b32 	%r741, %r224, 2;
	add.s32 	%r742, %r705, %r741;
	st.shared.u32 	[%r742], %r860;
	bar.sync 	0;
	mad.lo.s32 	%r225, %r2, -72, %r103;
	ld.shared.u32 	%r226, [%r225];
	ld.shared.u32 	%r227, [%r225+1024];
	ld.shared.u32 	%r228, [%r225+2048];
	ld.shared.u32 	%r229, [%r225+3072];
	ld.shared.u32 	%r230, [%r225+4096];
	ld.shared.u32 	%r231, [%r225+5120];
	ld.shared.u32 	%r232, [%r225+6144];
	ld.shared.u32 	%r233, [%r225+7168];
	ld.shared.u32 	%r234, [%r225+8192];
	ld.shared.u32 	%r235, [%r225+9216];
	ld.shared.u32 	%r236, [%r225+10240];
	ld.shared.u32 	%r237, [%r225+11264];
	ld.shared.u32 	%r238, [%r225+12288];
	ld.shared.u32 	%r239, [%r225+13312];
	ld.shared.u32 	%r240, [%r225+14336];
	ld.shared.u32 	%r241, [%r225+15360];
	ld.shared.u32 	%r242, [%r225+16384];
	ld.shared.u32 	%r243, [%r225+17408];
	ld.shared.u32 	%r244, [%r225+18432];
	bar.sync 	0;
	st.shared.u32 	[%r706], %r897;
	st.shared.u32 	[%r708], %r896;
	st.shared.u32 	[%r710], %r895;
	st.shared.u32 	[%r712], %r894;
	st.shared.u32 	[%r714], %r893;
	st.shared.u32 	[%r716], %r892;
	st.shared.u32 	[%r718], %r891;
	st.shared.u32 	[%r720], %r890;
	st.shared.u32 	[%r722], %r889;
	st.shared.u32 	[%r724], %r888;
	st.shared.u32 	[%r726], %r887;
	st.shared.u32 	[%r728], %r886;
	st.shared.u32 	[%r730], %r885;
	st.shared.u32 	[%r732], %r884;
	st.shared.u32 	[%r734], %r883;
	st.shared.u32 	[%r736], %r882;
	st.shared.u32 	[%r738], %r881;
	st.shared.u32 	[%r740], %r880;
	st.shared.u32 	[%r742], %r879;
	bar.sync 	0;
	ld.shared.u32 	%r245, [%r225+1024];
	ld.shared.u32 	%r246, [%r225+2048];
	ld.shared.u32 	%r247, [%r225+3072];
	ld.shared.u32 	%r248, [%r225+4096];
	ld.shared.u32 	%r249, [%r225+5120];
	ld.shared.u32 	%r250, [%r225+6144];
	ld.shared.u32 	%r251, [%r225+7168];
	ld.shared.u32 	%r252, [%r225+8192];
	ld.shared.u32 	%r253, [%r225+9216];
	ld.shared.u32 	%r254, [%r225+10240];
	ld.shared.u32 	%r255, [%r225+11264];
	ld.shared.u32 	%r256, [%r225+12288];
	ld.shared.u32 	%r257, [%r225+13312];
	ld.shared.u32 	%r258, [%r225+14336];
	ld.shared.u32 	%r259, [%r225+15360];
	ld.shared.u32 	%r260, [%r225+16384];
	ld.shared.u32 	%r261, [%r225+17408];
	ld.shared.u32 	%r262, [%r225+18432];
	setp.gt.u64 	%p54, %rd2, %rd15;
	cvta.to.global.u64 	%rd16, %rd6;
	mul.wide.u32 	%rd17, %r2, 4;
	add.s64 	%rd4, %rd16, %rd17;
	cvta.to.global.u64 	%rd18, %rd8;
	add.s64 	%rd5, %rd18, %rd17;
	@%p54 bra 	$L__BB70_83;
	bra.uni 	$L__BB70_84;
$L__BB70_83:
	xor.b32  	%r743, %r226, -2147483648;
	ld.shared.u32 	%r744, [%r225];
	st.global.u32 	[%rd4], %r743;
	st.global.u32 	[%rd5], %r744;
$L__BB70_84:
	add.s32 	%r745, %r2, 256;
	cvt.u64.u32 	%rd19, %r745;
	setp.le.u64 	%p55, %rd2, %rd19;
	@%p55 bra 	$L__BB70_86;
	xor.b32  	%r746, %r227, -2147483648;
	st.global.u32 	[%rd4+1024], %r746;
	st.global.u32 	[%rd5+1024], %r245;
$L__BB70_86:
	add.s32 	%r747, %r2, 512;
	cvt.u64.u32 	%rd20, %r747;
	setp.le.u64 	%p56, %rd2, %rd20;
	@%p56 bra 	$L__BB70_88;
	xor.b32  	%r748, %r228, -2147483648;
	st.global.u32 	[%rd4+2048], %r748;
	st.global.u32 	[%rd5+2048], %r246;
$L__BB70_88:
	add.s32 	%r749, %r2, 768;
	cvt.u64.u32 	%rd21, %r749;
	setp.le.u64 	%p57, %rd2, %rd21;
	@%p57 bra 	$L__BB70_90;
	xor.b32  	%r750, %r229, -2147483648;
	st.global.u32 	[%rd4+3072], %r750;
	st.global.u32 	[%rd5+3072], %r247;
$L__BB70_90:
	or.b32  	%r751, %r2, 1024;
	cvt.u64.u32 	%rd22, %r751;
	setp.le.u64 	%p58, %rd2, %rd22;
	@%p58 bra 	$L__BB70_92;
	xor.b32  	%r752, %r230, -2147483648;
	st.global.u32 	[%rd4+4096], %r752;
	st.global.u32 	[%rd5+4096], %r248;
$L__BB70_92:
	add.s32 	%r753, %r2, 1280;
	cvt.u64.u32 	%rd23, %r753;
	setp.le.u64 	%p59, %rd2, %rd23;
	@%p59 bra 	$L__BB70_94;
	xor.b32  	%r754, %r231, -2147483648;
	st.global.u32 	[%rd4+5120], %r754;
	st.global.u32 	[%rd5+5120], %r249;
$L__BB70_94:
	add.s32 	%r755, %r2, 1536;
	cvt.u64.u32 	%rd24, %r755;
	setp.le.u64 	%p60, %rd2, %rd24;
	@%p60 bra 	$L__BB70_96;
	xor.b32  	%r756, %r232, -2147483648;
	st.global.u32 	[%rd4+6144], %r756;
	st.global.u32 	[%rd5+6144], %r250;
$L__BB70_96:
	add.s32 	%r757, %r2, 1792;
	cvt.u64.u32 	%rd25, %r757;
	setp.le.u64 	%p61, %rd2, %rd25;
	@%p61 bra 	$L__BB70_98;
	xor.b32  	%r758, %r233, -2147483648;
	st.global.u32 	[%rd4+7168], %r758;
	st.global.u32 	[%rd5+7168], %r251;
$L__BB70_98:
	or.b32  	%r759, %r2, 2048;
	cvt.u64.u32 	%rd26, %r759;
	setp.le.u64 	%p62, %rd2, %rd26;
	@%p62 bra 	$L__BB70_100;
	xor.b32  	%r760, %r234, -2147483648;
	st.global.u32 	[%rd4+8192], %r760;
	st.global.u32 	[%rd5+8192], %r252;
$L__BB70_100:
	add.s32 	%r761, %r2, 2304;
	cvt.u64.u32 	%rd27, %r761;
	setp.le.u64 	%p63, %rd2, %rd27;
	@%p63 bra 	$L__BB70_102;
	xor.b32  	%r762, %r235, -2147483648;
	st.global.u32 	[%rd4+9216], %r762;
	st.global.u32 	[%rd5+9216], %r253;
$L__BB70_102:
	add.s32 	%r763, %r2, 2560;
	cvt.u64.u32 	%rd28, %r763;
	setp.le.u64 	%p64, %rd2, %rd28;
	@%p64 bra 	$L__BB70_104;
	xor.b32  	%r764, %r236, -2147483648;
	st.global.u32 	[%rd4+10240], %r764;
	st.global.u32 	[%rd5+10240], %r254;
$L__BB70_104:
	add.s32 	%r765, %r2, 2816;
	cvt.u64.u32 	%rd29, %r765;
	setp.le.u64 	%p65, %rd2, %rd29;
	@%p65 bra 	$L__BB70_106;
	xor.b32  	%r766, %r237, -2147483648;
	st.global.u32 	[%rd4+11264], %r766;
	st.global.u32 	[%rd5+11264], %r255;
$L__BB70_106:
	or.b32  	%r767, %r2, 3072;
	cvt.u64.u32 	%rd30, %r767;
	setp.le.u64 	%p66, %rd2, %rd30;
	@%p66 bra 	$L__BB70_108;
	xor.b32  	%r768, %r238, -2147483648;
	st.global.u32 	[%rd4+12288], %r768;
	st.global.u32 	[%rd5+12288], %r256;
$L__BB70_108:
	add.s32 	%r769, %r2, 3328;
	cvt.u64.u32 	%rd31, %r769;
	setp.le.u64 	%p67, %rd2, %rd31;
	@%p67 bra 	$L__BB70_110;
	xor.b32  	%r770, %r239, -2147483648;
	st.global.u32 	[%rd4+13312], %r770;
	st.global.u32 	[%rd5+13312], %r257;
$L__BB70_110:
	add.s32 	%r771, %r2, 3584;
	cvt.u64.u32 	%rd32, %r771;
	setp.le.u64 	%p68, %rd2, %rd32;
	@%p68 bra 	$L__BB70_112;
	xor.b32  	%r772, %r240, -2147483648;
	st.global.u32 	[%rd4+14336], %r772;
	st.global.u32 	[%rd5+14336], %r258;
$L__BB70_112:
	add.s32 	%r773, %r2, 3840;
	cvt.u64.u32 	%rd33, %r773;
	setp.le.u64 	%p69, %rd2, %rd33;
	@%p69 bra 	$L__BB70_114;
	xor.b32  	%r774, %r241, -2147483648;
	st.global.u32 	[%rd4+15360], %r774;
	st.global.u32 	[%rd5+15360], %r259;
$L__BB70_114:
	or.b32  	%r775, %r2, 4096;
	cvt.u64.u32 	%rd34, %r775;
	setp.le.u64 	%p70, %rd2, %rd34;
	@%p70 bra 	$L__BB70_116;
	xor.b32  	%r776, %r242, -2147483648;
	st.global.u32 	[%rd4+16384], %r776;
	st.global.u32 	[%rd5+16384], %r260;
$L__BB70_116:
	add.s32 	%r777, %r2, 4352;
	cvt.u64.u32 	%rd35, %r777;
	setp.le.u64 	%p71, %rd2, %rd35;
	@%p71 bra 	$L__BB70_118;
	xor.b32  	%r778, %r243, -2147483648;
	st.global.u32 	[%rd4+17408], %r778;
	st.global.u32 	[%rd5+17408], %r261;
$L__BB70_118:
	add.s32 	%r779, %r2, 4608;
	cvt.u64.u32 	%rd36, %r779;
	setp.le.u64 	%p72, %rd2, %rd36;
	@%p72 bra 	$L__BB70_120;
	xor.b32  	%r780, %r244, -2147483648;
	st.global.u32 	[%rd4+18432], %r780;
	st.global.u32 	[%rd5+18432], %r262;
$L__BB70_120:
	ret;
$L__BB70_121:
	shl.b32 	%r781, %r206, 2;
	mov.u32 	%r782, _ZZN3cub18CUB_300001_SM_10006detail10radix_sort31DeviceRadixSortSingleTileKernelINS1_5radix10policy_hubIiiyE10Policy1000ELNS0_9SortOrderE0EiiyNS1_21identity_decomposer_tEEEvPKT1_PSA_PKT2_PSE_T3_iiT4_E12temp_storage;
	add.s32 	%r783, %r782, %r781;
	st.shared.u32 	[%r783], %r878;
	shl.b32 	%r784, %r207, 2;
	add.s32 	%r785, %r782, %r784;
	st.shared.u32 	[%r785], %r877;
	shl.b32 	%r786, %r208, 2;
	add.s32 	%r787, %r782, %r786;
	st.shared.u32 	[%r787], %r876;
	shl.b32 	%r788, %r209, 2;
	add.s32 	%r789, %r782, %r788;
	st.shared.u32 	[%r789], %r875;
	shl.b32 	%r790, %r210, 2;
	add.s32 	%r791, %r782, %r790;
	st.shared.u32 	[%r791], %r874;
	shl.b32 	%r792, %r211, 2;
	add.s32 	%r793, %r782, %r792;
	st.shared.u32 	[%r793], %r873;
	shl.b32 	%r794, %r212, 2;
	add.s32 	%r795, %r782, %r794;
	st.shared.u32 	[%r795], %r872;
	shl.b32 	%r796, %r213, 2;
	add.s32 	%r797, %r782, %r796;
	st.shared.u32 	[%r797], %r871;
	shl.b32 	%r798, %r214, 2;
	add.s32 	%r799, %r782, %r798;
	st.shared.u32 	[%r799], %r870;
	shl.b32 	%r800, %r215, 2;
	add.s32 	%r801, %r782, %r800;
	st.shared.u32 	[%r801], %r869;
	shl.b32 	%r802, %r216, 2;
	add.s32 	%r803, %r782, %r802;
	st.shared.u32 	[%r803], %r868;
	shl.b32 	%r804, %r217, 2;
	add.s32 	%r805, %r782, %r804;
	st.shared.u32 	[%r805], %r867;
	shl.b32 	%r806, %r218, 2;
	add.s32 	%r807, %r782, %r806;
	st.shared.u32 	[%r807], %r866;
	shl.b32 	%r808, %r219, 2;
	add.s32 	%r809, %r782, %r808;
	st.shared.u32 	[%r809], %r865;
	shl.b32 	%r810, %r220, 2;
	add.s32 	%r811, %r782, %r810;
	st.shared.u32 	[%r811], %r864;
	shl.b32 	%r812, %r221, 2;
	add.s32 	%r813, %r782, %r812;
	st.shared.u32 	[%r813], %r863;
	shl.b32 	%r814, %r222, 2;
	add.s32 	%r815, %r782, %r814;
	st.shared.u32 	[%r815], %r862;
	shl.b32 	%r816, %r223, 2;
	add.s32 	%r817, %r782, %r816;
	st.shared.u32 	[%r817], %r861;
	shl.b32 	%r818, %r224, 2;
	add.s32 	%r819, %r782, %r818;
	st.shared.u32 	[%r819], %r860;
	bar.sync 	0;
	ld.shared.u32 	%r878, [%r103];
	ld.shared.u32 	%r877, [%r103+4];
	ld.shared.u32 	%r876, [%r103+8];
	ld.shared.u32 	%r875, [%r103+12];
	ld.shared.u32 	%r874, [%r103+16];
	ld.shared.u32 	%r873, [%r103+20];
	ld.shared.u32 	%r872, [%r103+24];
	ld.shared.u32 	%r871, [%r103+28];
	ld.shared.u32 	%r870, [%r103+32];
	ld.shared.u32 	%r869, [%r103+36];
	ld.shared.u32 	%r868, [%r103+40];
	ld.shared.u32 	%r867, [%r103+44];
	ld.shared.u32 	%r866, [%r103+48];
	ld.shared.u32 	%r865, [%r103+52];
	ld.shared.u32 	%r864, [%r103+56];
	ld.shared.u32 	%r863, [%r103+60];
	ld.shared.u32 	%r862, [%r103+64];
	ld.shared.u32 	%r861, [%r103+68];
	ld.shared.u32 	%r860, [%r103+72];
	bar.sync 	0;
	st.shared.u32 	[%r783], %r897;
	st.shared.u32 	[%r785], %r896;
	st.shared.u32 	[%r787], %r895;
	st.shared.u32 	[%r789], %r894;
	st.shared.u32 	[%r791], %r893;
	st.shared.u32 	[%r793], %r892;
	st.shared.u32 	[%r795], %r891;
	st.shared.u32 	[%r797], %r890;
	st.shared.u32 	[%r799], %r889;
	st.shared.u32 	[%r801], %r888;
	st.shared.u32 	[%r803], %r887;
	st.shared.u32 	[%r805], %r886;
	st.shared.u32 	[%r807], %r885;
	st.shared.u32 	[%r809], %r884;
	st.shared.u32 	[%r811], %r883;
	st.shared.u32 	[%r813], %r882;
	st.shared.u32 	[%r815], %r881;
	st.shared.u32 	[%r817], %r880;
	st.shared.u32 	[%r819], %r879;
	bar.sync 	0;
	ld.shared.u32 	%r897, [%r103];
	ld.shared.u32 	%r896, [%r103+4];
	ld.shared.u32 	%r895, [%r103+8];
	ld.shared.u32 	%r894, [%r103+12];
	ld.shared.u32 	%r893, [%r103+16];
	ld.shared.u32 	%r892, [%r103+20];
	ld.shared.u32 	%r891, [%r103+24];
	ld.shared.u32 	%r890, [%r103+28];
	ld.shared.u32 	%r889, [%r103+32];
	ld.shared.u32 	%r888, [%r103+36];
	ld.shared.u32 	%r887, [%r103+40];
	ld.shared.u32 	%r886, [%r103+44];
	ld.shared.u32 	%r885, [%r103+48];
	ld.shared.u32 	%r884, [%r103+52];
	ld.shared.u32 	%r883, [%r103+56];
	ld.shared.u32 	%r882, [%r103+60];
	ld.shared.u32 	%r881, [%r103+64];
	ld.shared.u32 	%r880, [%r103+68];
	ld.shared.u32 	%r879, [%r103+72];
	bar.sync 	0;
	add.s32 	%r859, %r859, 6;
	add.s32 	%r858, %r858, -6;
	bra.uni 	$L__BB70_77;

}
	// .globl	_ZN3cub18CUB_300001_SM_10006detail10radix_sort30DeviceRadixSortHistogramKernelINS1_5radix10policy_hubIiiyE10Policy1000ELNS0_9SortOrderE0EiyNS1_21identity_decomposer_tEEEvPT2_PKT1_SA_iiT3_
.visible .entry _ZN3cub18CUB_300001_SM_10006detail10radix_sort30DeviceRadixSortHistogramKernelINS1_5radix10policy_hubIiiyE10Policy1000ELNS0_9SortOrderE0EiyNS1_21identity_decomposer_tEEEvPT2_PKT1_SA_iiT3_(
	.param .u64 .ptr .align 1 _ZN3cub18CUB_300001_SM_10006detail10radix_sort30DeviceRadixSortHistogramKernelINS1_5radix10policy_hubIiiyE10Policy1000ELNS0_9SortOrderE0EiyNS1_21identity_decomposer_tEEEvPT2_PKT1_SA_iiT3__param_0,
	.param .u64 .ptr .align 1 _ZN3cub18CUB_300001_SM_10006detail10radix_sort30DeviceRadixSortHistogramKernelINS1_5radix10policy_hubIiiyE10Policy1000ELNS0_9SortOrderE0EiyNS1_21identity_decomposer_tEEEvPT2_PKT1_SA_iiT3__param_1,
	.param .u64 _ZN3cub18CUB_300001_SM_10006detail10radix_sort30DeviceRadixSortHistogramKernelINS1_5radix10policy_hubIiiyE10Policy1000ELNS0_9SortOrderE0EiyNS1_21identity_decomposer_tEEEvPT2_PKT1_SA_iiT3__param_2,
	.param .u32 _ZN3cub18CUB_300001_SM_10006detail10radix_sort30DeviceRadixSortHistogramKernelINS1_5radix10policy_hubIiiyE10Policy1000ELNS0_9SortOrderE0EiyNS1_21identity_decomposer_tEEEvPT2_PKT1_SA_iiT3__param_3,
	.param .u32 _ZN3cub18CUB_300001_SM_10006detail10radix_sort30DeviceRadixSortHistogramKernelINS1_5radix10policy_hubIiiyE10Policy1000ELNS0_9SortOrderE0EiyNS1_21identity_decomposer_tEEEvPT2_PKT1_SA_iiT3__param_4,
	.param .align 1 .b8 _ZN3cub18CUB_300001_SM_10006detail10radix_sort30DeviceRadixSortHistogramKernelINS1_5radix10policy_hubIiiyE10Policy1000ELNS0_9SortOrderE0EiyNS1_21identity_decomposer_tEEEvPT2_PKT1_SA_iiT3__param_5[1]
)
.maxntid 128
{
	.reg .pred 	%p<91>;
	.reg .b32 	%r<486>;
	.reg .b64 	%rd<137>;
	// demoted variable
	.shared .align 4 .b8 _ZZN3cub18CUB_300001_SM_10006detail10radix_sort30DeviceRadixSortHistogramKernelINS1_5radix10policy_hubIiiyE10Policy1000ELNS0_9SortOrderE0EiyNS1_21identity_decomposer_tEEEvPT2_PKT1_SA_iiT3_E12temp_storage[4096];
	ld.param.u64 	%rd18, [_ZN3cub18CUB_300001_SM_10006detail10radix_sort30DeviceRadixSortHistogramKernelINS1_5radix10policy_hubIiiyE10Policy1000ELNS0_9SortOrderE0EiyNS1_21identity_decomposer_tEEEvPT2_PKT1_SA_iiT3__param_0];
	ld.param.u64 	%rd19, [_ZN3cub18CUB_300001_SM_10006detail10radix_sort30DeviceRadixSortHistogramKernelINS1_5radix10policy_hubIiiyE10Policy1000ELNS0_9SortOrderE0EiyNS1_21identity_decomposer_tEEEvPT2_PKT1_SA_iiT3__param_1];
	ld.param.u64 	%rd17, [_ZN3cub18CUB_300001_SM_10006detail10radix_sort30DeviceRadixSortHistogramKernelINS1_5radix10policy_hubIiiyE10Policy1000ELNS0_9SortOrderE0EiyNS1_21identity_decomposer_tEEEvPT2_PKT1_SA_iiT3__param_2];
	ld.param.u32 	%r174, [_ZN3cub18CUB_300001_SM_10006detail10radix_sort30DeviceRadixSortHistogramKernelINS1_5radix10policy_hubIiiyE10Policy1000ELNS0_9SortOrderE0EiyNS1_21identity_decomposer_tEEEvPT2_PKT1_SA_iiT3__param_3];
	ld.param.u32 	%r175, [_ZN3cub18CUB_300001_SM_10006detail10radix_sort30DeviceRadixSortHistogramKernelINS1_5radix10policy_hubIiiyE10Policy1000ELNS0_9SortOrderE0EiyNS1_21identity_decomposer_tEEEvPT2_PKT1_SA_iiT3__param_4];
	cvta.to.global.u64 	%rd1, %rd19;
	cvta.to.global.u64 	%rd2, %rd18;
	setp.eq.s64 	%p2, %rd17, 0;
	@%p2 bra 	$L__BB71_153;
	sub.s32 	%r176, %r175, %r174;
	add.s32 	%r177, %r176, 7;
	shr.s32 	%r178, %r177, 31;
	shr.u32 	%r179, %r178, 29;
	add.s32 	%r180, %r177, %r179;
	shr.s32 	%r181, %r180, 3;
	mov.u32 	%r182, %tid.x;
	setp.gt.u32 	%p3, %r182, 255;
	setp.lt.s32 	%p4, %r177, 8;
	mov.u32 	%r183, %ctaid.x;
	shl.b32 	%r184, %r183, 11;
	cvt.u64.u32 	%rd3, %r184;
	mov.u32 	%r185, %nctaid.x;
	shl.b32 	%r186, %r185, 11;
	cvt.u64.u32 	%rd4, %r186;
	add.s32 	%r1, %r181, -1;
	and.b32  	%r2, %r181, 15;
	and.b32  	%r3, %r181, 7;
	add.s32 	%r4, %r3, -1;
	and.b32  	%r5, %r181, 3;
	or.pred  	%p1, %p3, %p4;
	shl.b32 	%r187, %r182, 2;
	mov.u32 	%r188, _ZZN3cub18CUB_300001_SM_10006detail10radix_sort30DeviceRadixSortHistogramKernelINS1_5radix10policy_hubIiiyE10Policy1000ELNS0_9SortOrderE0EiyNS1_21identity_decomposer_tEEEvPT2_PKT1_SA_iiT3_E12temp_storage;
	add.s32 	%r6, %r188, %r187;
	and.b32  	%r7, %r181, 268435440;
	cvt.u64.u32 	%rd5, %r182;
	add.s32 	%r8, %r182, 128;
	add.s32 	%r9, %r182, 256;
	add.s32 	%r10, %r182, 384;
	add.s32 	%r11, %r182, 512;
	add.s32 	%r12, %r182, 640;
	add.s32 	%r13, %r182, 768;
	or.b32  	%r14, %r182, 1024;
	add.s32 	%r15, %r182, 1920;
	and.b32  	%r16, %r181, 268435448;
	and.b32  	%r17, %r181, 1;
	neg.s32 	%r18, %r7;
	add.s32 	%r19, %r6, 8192;
	add.s64 	%rd21, %rd17, -1;
	shr.u64 	%rd22, %rd21, 30;
	add.s64 	%rd23, %rd22, 1;
	min.u64 	%rd6, %rd23, %rd17;
	mov.b64 	%rd135, 0;
$L__BB71_2:
	@%p1 bra 	$L__BB71_30;
	setp.lt.u32 	%p5, %r1, 15;
	mov.b32 	%r439, 0;
	@%p5 bra 	$L__BB71_6;
	mov.u32 	%r436, %r19;
	mov.u32 	%r437, %r18;
$L__BB71_5:
	.pragma "nounroll";
	mov.b32 	%r190, 0;
	st.shared.u32 	[%r436+-8192], %r190;
	st.shared.u32 	[%r436+-7168], %r190;
	st.shared.u32 	[%r436+-6144], %r190;
	st.shared.u32 	[%r436+-5120], %r190;
	st.shared.u32 	[%r436+-4096], %r190;
	st.shared.u32 	[%r436+-3072], %r190;
	st.shared.u32 	[%r436+-2048], %r190;
	st.shared.u32 	[%r436+-1024], %r190;
	st.shared.u32 	[%r436], %r190;
	st.shared.u32 	[%r436+1024], %r190;
	st.shared.u32 	[%r436+2048], %r190;
	st.shared.u32 	[%r436+3072], %r190;
	st.shared.u32 	[%r436+4096], %r190;
	st.shared.u32 	[%r436+5120], %r190;
	st.shared.u32 	[%r436+6144], %r190;
	st.shared.u32 	[%r436+7168], %r190;
	add.s32 	%r437, %r437, 16;
	add.s32 	%r436, %r436, 16384;
	setp.ne.s32 	%p6, %r437, 0;
	mov.u32 	%r439, %r7;
	@%p6 bra 	$L__BB71_5;
$L__BB71_6:
	add.s32 	%r25, %r2, -1;
	setp.eq.s32 	%p7, %r2, 0;
	@%p7 bra 	$L__BB71_16;
	setp.lt.u32 	%p8, %r25, 7;
	@%p8 bra 	$L__BB71_9;
	shl.b32 	%r191, %r439, 10;
	add.s32 	%r192, %r6, %r191;
	mov.b32 	%r193, 0;
	st.shared.u32 	[%r192], %r193;
	st.shared.u32 	[%r192+1024], %r193;
	st.shared.u32 	[%r192+2048], %r193;
	st.shared.u32 	[%r192+3072], %r193;
	st.shared.u32 	[%r192+4096], %r193;
	st.shared.u32 	[%r192+5120], %r193;
	st.shared.u32 	[%r192+6144], %r193;
	st.shared.u32 	[%r192+7168], %r193;
	add.s32 	%r439, %r439, 8;
$L__BB71_9:
	setp.eq.s32 	%p9, %r3, 0;
	@%p9 bra 	$L__BB71_16;
	setp.lt.u32 	%p10, %r4, 3;
	@%p10 bra 	$L__BB71_12;
	shl.b32 	%r194, %r439, 10;
	add.s32 	%r195, %r6, %r194;
	mov.b32 	%r196, 0;
	st.shared.u32 	[%r195], %r196;
	st.shared.u32 	[%r195+1024], %r196;
	st.shared.u32 	[%r195+2048], %r196;
	st.shared.u32 	[%r195+3072], %r196;
	add.s32 	%r439, %r439, 4;
$L__BB71_12:
	setp.eq.s32 	%p11, %r5, 0;
	@%p11 bra 	$L__BB71_16;
	setp.eq.s32 	%p12, %r5, 1;
	shl.b32 	%r197, %r439, 10;
	add.s32 	%r30, %r6, %r197;
	mov.b32 	%r198, 0;
	st.shared.u32 	[%r30], %r198;
	@%p12 bra 	$L__BB71_16;
	setp.eq.s32 	%p13, %r5, 2;
	mov.b32 	%r199, 0;
	st.shared.u32 	[%r30+1024], %r199;
	@%p13 bra 	$L__BB71_16;
	mov.b32 	%r200, 0;
	st.shared.u32 	[%r30+2048], %r200;
$L__BB71_16:
	cvt.u32.u64 	%r201, %rd5;
	setp.gt.u32 	%p14, %r201, 127;
	@%p14 bra 	$L__BB71_30;
	setp.lt.u32 	%p15, %r1, 15;
	mov.b32 	%r443, 0;
	@%p15 bra 	$L__BB71_20;
	mov.b32 	%r441, 0;
$L__BB71_19:
	.pragma "nounroll";
	shl.b32 	%r204, %r441, 10;
	add.s32 	%r205, %r6, %r204;
	mov.b32 	%r206, 0;
	st.shared.u32 	[%r205+512], %r206;
	st.shared.u32 	[%r205+1536], %r206;
	st.shared.u32 	[%r205+2560], %r206;
	st.shared.u32 	[%r205+3584], %r206;
	st.shared.u32 	[%r205+4608], %r206;
	st.shared.u32 	[%r205+5632], %r206;
	st.shared.u32 	[%r205+6656], %r206;
	st.shared.u32 	[%r205+7680], %r206;
	st.shared.u32 	[%r205+8704], %r206;
	st.shared.u32 	[%r205+9728], %r206;
	st.shared.u32 	[%r205+10752], %r206;
	st.shared.u32 	[%r205+11776], %r206;
	st.shared.u32 	[%r205+12800], %r206;
	st.shared.u32 	[%r205+13824], %r206;
	st.shared.u32 	[%r205+14848], %r206;
	st.shared.u32 	[%r205+15872], %r206;
	add.s32 	%r441, %r441, 16;
	setp.ne.s32 	%p16, %r441, %r7;
	mov.u32 	%r443, %r7;
	@%p16 bra 	$L__BB71_19;
$L__BB71_20:
	setp.eq.s32 	%p17, %r2, 0;
	@%p17 bra 	$L__BB71_30;
	setp.lt.u32 	%p18, %r25, 7;
	@%p18 bra 	$L__BB71_23;
	shl.b32 	%r207, %r443, 10;
	add.s32 	%r208, %r6, %r207;
	mov.b32 	%r209, 0;
	st.shared.u32 	[%r208+512], %r209;
	st.shared.u32 	[%r208+1536], %r209;
	st.shared.u32 	[%r208+2560], %r209;
	st.shared.u32 	[%r208+3584], %r209;
	st.shared.u32 	[%r208+4608], %r209;
	st.shared.u32 	[%r208+5632], %r209;
	st.shared.u32 	[%r208+6656], %r209;
	st.shared.u32 	[%r208+7680], %r209;
	add.s32 	%r443, %r443, 8;
$L__BB71_23:
	setp.eq.s32 	%p19, %r3, 0;
	@%p19 bra 	$L__BB71_30;
	setp.lt.u32 	%p20, %r4, 3;
	@%p20 bra 	$L__BB71_26;
	shl.b32 	%r210, %r443, 10;
	add.s32 	%r211, %r6, %r210;
	mov.b32 	%r212, 0;
	st.shared.u32 	[%r211+512], %r212;
	st.shared.u32 	[%r211+1536], %r212;
	st.shared.u32 	[%r211+2560], %r212;
	st.shared.u32 	[%r211+3584], %r212;
	add.s32 	%r443, %r443, 4;
$L__BB71_26:
	setp.eq.s32 	%p21, %r5, 0;
	@%p21 bra 	$L__BB71_30;
	setp.eq.s32 	%p22, %r5, 1;
	shl.b32 	%r213, %r443, 10;
	add.s32 	%r38, %r6, %r213;
	mov.b32 	%r214, 0;
	st.shared.u32 	[%r38+512], %r214;
	@%p22 bra 	$L__BB71_30;
	setp.eq.s32 	%p23, %r5, 2;
	mov.b32 	%r215, 0;
	st.shared.u32 	[%r38+1536], %r215;
	@%p23 bra 	$L__BB71_30;
	mov.b32 	%r216, 0;
	st.shared.u32 	[%r38+2560], %r216;
$L__BB71_30:
	bar.sync 	0;
	bar.sync 	0;
	shl.b64 	%rd8, %rd135, 30;
	sub.s64 	%rd24, %rd17, %rd8;
	min.u64 	%rd9, %rd24, 1073741824;
	setp.le.u64 	%p24, %rd9, %rd3;
	@%p24 bra 	$L__BB71_70;
	mov.u64 	%rd136, %rd3;
$L__BB71_32:
	add.s64 	%rd11, %rd136, %rd8;
	sub.s64 	%rd12, %rd17, %rd11;
	setp.lt.u64 	%p25, %rd12, 2048;
	@%p25 bra 	$L__BB71_34;
	add.s64 	%rd27, %rd11, %rd5;
	shl.b64 	%rd28, %rd27, 2;
	add.s64 	%rd29, %rd1, %rd28;
	ld.global.u32 	%r475, [%rd29];
	ld.global.u32 	%r474, [%rd29+512];
	ld.global.u32 	%r473, [%rd29+1024];
	ld.global.u32 	%r472, [%rd29+1536];
	ld.global.u32 	%r471, [%rd29+2048];
	ld.global.u32 	%r470, [%rd29+2560];
	ld.global.u32 	%r469, [%rd29+3072];
	ld.global.u32 	%r468, [%rd29+3584];
	ld.global.u32 	%r467, [%rd29+4096];
	ld.global.u32 	%r466, [%rd29+4608];
	ld.global.u32 	%r465, [%rd29+5120];
	ld.global.u32 	%r464, [%rd29+5632];
	ld.global.u32 	%r463, [%rd29+6144];
	ld.global.u32 	%r462, [%rd29+6656];
	ld.global.u32 	%r461, [%rd29+7168];
	ld.global.u32 	%r460, [%rd29+7680];
	bra.uni 	$L__BB71_66;
$L__BB71_34:
	cvt.u32.u64 	%r218, %rd5;
	cvt.u32.u64 	%r55, %rd12;
	setp.ge.s32 	%p26, %r218, %r55;
	add.s64 	%rd25, %rd11, %rd5;
	shl.b64 	%rd26, %rd25, 2;
	add.s64 	%rd13, %rd1, %rd26;
	mov.b32 	%r475, 2147483647;
	@%p26 bra 	$L__BB71_36;
	ld.global.u32 	%r475, [%rd13];
$L__BB71_36:
	setp.ge.s32 	%p27, %r8, %r55;
	mov.b32 	%r474, 2147483647;
	@%p27 bra 	$L__BB71_38;
	ld.global.u32 	%r474, [%rd13+512];
$L__BB71_38:
	setp.ge.s32 	%p28, %r9, %r55;
	mov.b32 	%r473, 2147483647;
	@%p28 bra 	$L__BB71_40;
	ld.global.u32 	%r473, [%rd13+1024];
$L__BB71_40:
	setp.ge.s32 	%p29, %r10, %r55;
	mov.b32 	%r472, 2147483647;
	@%p29 bra 	$L__BB71_42;
	ld.global.u32 	%r472, [%rd13+1536];
$L__BB71_42:
	setp.ge.s32 	%p30, %r11, %r55;
	mov.b32 	%r471, 2147483647;
	@%p30 bra 	$L__BB71_44;
	ld.global.u32 	%r471, [%rd13+2048];
$L__BB71_44:
	setp.ge.s32 	%p31, %r12, %r55;
	mov.b32 	%r470, 2147483647;
	@%p31 bra 	$L__BB71_46;
	ld.global.u32 	%r470, [%rd13+2560];
$L__BB71_46:
	setp.ge.s32 	%p32, %r13, %r55;
	mov.b32 	%r469, 2147483647;
	@%p32 bra 	$L__BB71_48;
	ld.global.u32 	%r469, [%rd13+3072];
$L__BB71_48:
	mov.u32 	%r226, %tid.x;
	add.s32 	%r227, %r226, 896;
	setp.ge.s32 	%p33, %r227, %r55;
	mov.b32 	%r468, 2147483647;
	@%p33 bra 	$L__BB71_50;
	ld.global.u32 	%r468, [%rd13+3584];
$L__BB71_50:
	setp.ge.s32 	%p34, %r14, %r55;
	mov.b32 	%r467, 2147483647;
	@%p34 bra 	$L__BB71_52;
	ld.global.u32 	%r467, [%rd13+4096];
$L__BB71_52:
	add.s32 	%r231, %r226, 1152;
	setp.ge.s32 	%p35, %r231, %r55;
	mov.b32 	%r466, 2147483647;
	@%p35 bra 	$L__BB71_54;
	ld.global.u32 	%r466, [%rd13+4608];
$L__BB71_54:
	add.s32 	%r234, %r226, 1280;
	setp.ge.s32 	%p36, %r234, %r55;
	mov.b32 	%r465, 2147483647;
	@%p36 bra 	$L__BB71_56;
	ld.global.u32 	%r465, [%rd13+5120];
$L__BB71_56:
	add.s32 	%r237, %r226, 1408;
	setp.ge.s32 	%p37, %r237, %r55;
	mov.b32 	%r464, 2147483647;
	@%p37 bra 	$L__BB71_58;
	ld.global.u32 	%r464, [%rd13+5632];
$L__BB71_58:
	add.s32 	%r240, %r226, 1536;
	setp.ge.s32 	%p38, %r240, %r55;
	mov.b32 	%r463, 2147483647;
	@%p38 bra 	$L__BB71_60;
	ld.global.u32 	%r463, [%rd13+6144];
$L__BB71_60:
	add.s32 	%r243, %r226, 1664;
	setp.ge.s32 	%p39, %r243, %r55;
	mov.b32 	%r462, 2147483647;
	@%p39 bra 	$L__BB71_62;
	ld.global.u32 	%r462, [%rd13+6656];
$L__BB71_62:
	add.s32 	%r246, %r226, 1792;
	setp.ge.s32 	%p40, %r246, %r55;
	mov.b32 	%r461, 2147483647;
	@%p40 bra 	$L__BB71_64;
	ld.global.u32 	%r461, [%rd13+7168];
$L__BB71_64:
	setp.ge.s32 	%p41, %r15, %r55;
	mov.b32 	%r460, 2147483647;
	@%p41 bra 	$L__BB71_66;
	ld.global.u32 	%r460, [%rd13+7680];
$L__BB71_66:
	setp.le.s32 	%p42, %r175, %r174;
	@%p42 bra 	$L__BB71_69;
	xor.b32  	%r103, %r460, -2147483648;
	xor.b32  	%r104, %r461, -2147483648;
	xor.b32  	%r105, %r462, -2147483648;
	xor.b32  	%r106, %r463, -2147483648;
	xor.b32  	%r107, %r464, -2147483648;
	xor.b32  	%r108, %r465, -2147483648;
	xor.b32  	%r109, %r466, -2147483648;
	xor.b32  	%r110, %r467, -2147483648;
	xor.b32  	%r111, %r468, -2147483648;
	xor.b32  	%r112, %r469, -2147483648;
	xor.b32  	%r113, %r470, -2147483648;
	xor.b32  	%r114, %r471, -2147483648;
	xor.b32  	%r115, %r472, -2147483648;
	xor.b32  	%r116, %r473, -2147483648;
	xor.b32  	%r117, %r474, -2147483648;
	xor.b32  	%r118, %r475, -2147483648;
	mov.b32 	%r476, 0;
	mov.u32 	%r477, %r174;
$L__BB71_68:
	sub.s32 	%r249, %r175, %r477;
	shl.b32 	%r250, %r476, 10;
	mov.u32 	%r251, _ZZN3cub18CUB_300001_SM_10006detail10radix_sort30DeviceRadixSortHistogramKernelINS1_5radix10policy_hubIiiyE10Policy1000ELNS0_9SortOrderE0EiyNS1_21identity_decomposer_tEEEvPT2_PKT1_SA_iiT3_E12temp_storage;
	add.s32 	%r252, %r251, %r250;
	min.s32 	%r253, %r249, 8;
	mov.b32 	%r254, -1;
	shl.b32 	%r255, %r254, %r253;
	not.b32 	%r256, %r255;
	shr.u32 	%r257, %r118, %r477;
	and.b32  	%r258, %r257, %r256;
	shl.b32 	%r259, %r258, 2;
	add.s32 	%r260, %r252, %r259;
	atom.shared.add.u32 	%r261, [%r260], 1;
	shr.u32 	%r262, %r117, %r477;
	and.b32  	%r263, %r262, %r256;
	shl.b32 	%r264, %r263, 2;
	add.s32 	%r265, %r252, %r264;
	atom.shared.add.u32 	%r266, [%r265], 1;
	shr.u32 	%r267, %r116, %r477;
	and.b32  	%r268, %r267, %r256;
	shl.b32 	%r269, %r268, 2;
	add.s32 	%r270, %r252, %r269;
	atom.shared.add.u32 	%r271, [%r270], 1;
	shr.u32 	%r272, %r115, %r477;
	and.b32  	%r273, %r272, %r256;
	shl.b32 	%r274, %r273, 2;
	add.s32 	%r275, %r252, %r274;
	atom.shared.add.u32 	%r276, [%r275], 1;
	shr.u32 	%r277, %r114, %r477;
	and.b32  	%r278, %r277, %r256;
	shl.b32 	%r279, %r278, 2;
	add.s32 	%r280, %r252, %r279;
	atom.shared.add.u32 	%r281, [%r280], 1;
	shr.u32 	%r282, %r113, %r477;
	and.b32  	%r283, %r282, %r256;
	shl.b32 	%r284, %r283, 2;
	add.s32 	%r285, %r252, %r284;
	atom.shared.add.u32 	%r286, [%r285], 1;
	shr.u32 	%r287, %r112, %r477;
	and.b32  	%r288, %r287, %r256;
	shl.b32 	%r289, %r288, 2;
	add.s32 	%r290, %r252, %r289;
	atom.shared.add.u32 	%r291, [%r290], 1;
	shr.u32 	%r292, %r111, %r477;
	and.b32  	%r293, %r292, %r256;
	shl.b32 	%r294, %r293, 2;
	add.s32 	%r295, %r252, %r294;
	atom.shared.add.u32 	%r296, [%r295], 1;
	shr.u32 	%r297, %r110, %r477;
	and.b32  	%r298, %r297, %r256;
	shl.b32 	%r299, %r298, 2;
	add.s32 	%r300, %r252, %r299;
	atom.shared.add.u32 	%r301, [%r300], 1;
	shr.u32 	%r302, %r109, %r477;
	and.b32  	%r303, %r302, %r256;
	shl.b32 	%r304, %r303, 2;
	add.s32 	%r305, %r252, %r304;
	atom.shared.add.u32 	%r306, [%r305], 1;
	shr.u32 	%r307, %r108, %r477;
	and.b32  	%r308, %r307, %r256;
	shl.b32 	%r309, %r308, 2;
	add.s32 	%r310, %r252, %r309;
	atom.shared.add.u32 	%r311, [%r310], 1;
	shr.u32 	%r312, %r107, %r477;
	and.b32  	%r313, %r312, %r256;
	shl.b32 	%r314, %r313, 2;
	add.s32 	%r315, %r252, %r314;
	atom.shared.add.u32 	%r316, [%r315], 1;
	shr.u32 	%r317, %r106, %r477;
	and.b32  	%r318, %r317, %r256;
	shl.b32 	%r319, %r318, 2;
	add.s32 	%r320, %r252, %r319;
	atom.shared.add.u32 	%r321, [%r320], 1;
	shr.u32 	%r322, %r105, %r477;
	and.b32  	%r323, %r322, %r256;
	shl.b32 	%r324, %r323, 2;
	add.s32 	%r325, %r252, %r324;
	atom.shared.add.u32 	%r326, [%r325], 1;
	shr.u32 	%r327, %r104, %r477;
	and.b32  	%r328, %r327, %r256;
	shl.b32 	%r329, %r328, 2;
	add.s32 	%r330, %r252, %r329;
	atom.shared.add.u32 	%r331, [%r330], 1;
	shr.u32 	%r332, %r103, %r477;
	and.b32  	%r333, %r332, %r256;
	shl.b32 	%r334, %r333, 2;
	add.s32 	%r335, %r252, %r334;
	atom.shared.add.u32 	%r336, [%r335], 1;
	add.s32 	%r477, %r477, 8;
	add.s32 	%r476, %r476, 1;
	setp.lt.s32 	%p43, %r477, %r175;
	@%p43 bra 	$L__BB71_68;
$L__BB71_69:
	add.s64 	%rd136, %rd136, %rd4;
	setp.lt.u64 	%p44, %rd136, %rd9;
	@%p44 bra 	$L__BB71_32;
$L__BB71_70:
	bar.sync 	0;
	@%p1 bra 	$L__BB71_152;
	setp.lt.u32 	%p45, %r1, 7;
	mov.b32 	%r480, 0;
	@%p45 bra 	$L__BB71_90;
	mov.b32 	%r478, 0;
$L__BB71_73:
	.pragma "nounroll";
	shl.b32 	%r339, %r478, 10;
	add.s32 	%r124, %r6, %r339;
	ld.shared.u32 	%r125, [%r124];
	setp.eq.s32 	%p46, %r125, 0;
	@%p46 bra 	$L__BB71_75;
	cvt.u32.u64 	%r340, %rd5;
	shl.b32 	%r341, %r478, 8;
	add.s32 	%r342, %r341, %r340;
	mul.wide.u32 	%rd30, %r342, 8;
	add.s64 	%rd31, %rd2, %rd30;
	cvt.u64.u32 	%rd32, %r125;
	atom.global.add.u64 	%rd33, [%rd31], %rd32;
$L__BB71_75:
	ld.shared.u32 	%r126, [%r124+1024];
	setp.eq.s32 	%p47, %r126, 0;
	@%p47 bra 	$L__BB71_77;
	cvt.u32.u64 	%r343, %rd5;
	shl.b32 	%r344, %r478, 8;
	add.s32 	%r345, %r344, %r343;
	add.s32 	%r346, %r345, 256;
	mul.wide.u32 	%rd34, %r346, 8;
	add.s64 	%rd35, %rd2, %rd34;
	cvt.u64.u32 	%rd36, %r126;
	atom.global.add.u64 	%rd37, [%rd35], %rd36;
$L__BB71_77:
	ld.shared.u32 	%r127, [%r124+2048];
	setp.eq.s32 	%p48, %r127, 0;
	@%p48 bra 	$L__BB71_79;
	cvt.u32.u64 	%r347, %rd5;
	shl.b32 	%r348, %r478, 8;
	add.s32 	%r349, %r348, %r347;
	add.s32 	%r350, %r349, 512;
	mul.wide.u32 	%rd38, %r350, 8;
	add.s64 	%rd39, %rd2, %rd38;
	cvt.u64.u32 	%rd40, %r127;
	atom.global.add.u64 	%rd41, [%rd39], %rd40;
$L__BB71_79:
	ld.shared.u32 	%r128, [%r124+3072];
	setp.eq.s32 	%p49, %r128, 0;
	@%p49 bra 	$L__BB71_81;
	cvt.u32.u64 	%r351, %rd5;
	shl.b32 	%r352, %r478, 8;
	add.s32 	%r353, %r352, %r351;
	add.s32 	%r354, %r353, 768;
	mul.wide.u32 	%rd42, %r354, 8;
	add.s64 	%rd43, %rd2, %rd42;
	cvt.u64.u32 	%rd44, %r128;
	atom.global.add.u64 	%rd45, [%rd43], %rd44;
$L__BB71_81:
	ld.shared.u32 	%r129, [%r124+4096];
	setp.eq.s32 	%p50, %r129, 0;
	@%p50 bra 	$L__BB71_83;
	cvt.u32.u64 	%r355, %rd5;
	shl.b32 	%r356, %r478, 8;
	add.s32 	%r357, %r356, %r355;
	add.s32 	%r358, %r357, 1024;
	mul.wide.u32 	%rd46, %r358, 8;
	add.s64 	%rd47, %rd2, %rd46;
	cvt.u64.u32 	%rd48, %r129;
	atom.global.add.u64 	%rd49, [%rd47], %rd48;
$L__BB71_83:
	ld.shared.u32 	%r130, [%r124+5120];
	setp.eq.s32 	%p51, %r130, 0;
	@%p51 bra 	$L__BB71_85;
	cvt.u32.u64 	%r359, %rd5;
	shl.b32 	%r360, %r478, 8;
	add.s32 	%r361, %r360, %r359;
	add.s32 	%r362, %r361, 1280;
	mul.wide.u32 	%rd50, %r362, 8;
	add.s64 	%rd51, %rd2, %rd50;
	cvt.u64.u32 	%rd52, %r130;
	atom.global.add.u64 	%rd53, [%rd51], %rd52;
$L__BB71_85:
	ld.shared.u32 	%r131, [%r124+6144];
	setp.eq.s32 	%p52, %r131, 0;
	@%p52 bra 	$L__BB71_87;
	cvt.u32.u64 	%r363, %rd5;
	shl.b32 	%r364, %r478, 8;
	add.s32 	%r365, %r364, %r363;
	add.s32 	%r366, %r365, 1536;
	mul.wide.u32 	%rd54, %r366, 8;
	add.s64 	%rd55, %rd2, %rd54;
	cvt.u64.u32 	%rd56, %r131;
	atom.global.add.u64 	%rd57, [%rd55], %rd56;
$L__BB71_87:
	ld.shared.u32 	%r132, [%r124+7168];
	setp.eq.s32 	%p53, %r132, 0;
	@%p53 bra 	$L__BB71_89;
	cvt.u32.u64 	%r367, %rd5;
	shl.b32 	%r368, %r478, 8;
	add.s32 	%r369, %r368, %r367;
	add.s32 	%r370, %r369, 1792;
	mul.wide.u32 	%rd58, %r370, 8;
	add.s64 	%rd59, %rd2, %rd58;
	cvt.u64.u32 	%rd60, %r132;
	atom.global.add.u64 	%rd61, [%rd59], %rd60;
$L__BB71_89:
	add.s32 	%r478, %r478, 8;
	setp.ne.s32 	%p54, %r478, %r16;
	mov.u32 	%r480, %r16;
	@%p54 bra 	$L__BB71_73;
$L__BB71_90:
	add.s32 	%r135, %r5, -1;
	setp.eq.s32 	%p55, %r3, 0;
	@%p55 bra 	$L__BB71_111;
	setp.lt.u32 	%p56, %r4, 3;
	@%p56 bra 	$L__BB71_101;
	shl.b32 	%r371, %r480, 10;
	add.s32 	%r136, %r6, %r371;
	ld.shared.u32 	%r137, [%r136];
	setp.eq.s32 	%p57, %r137, 0;
	@%p57 bra 	$L__BB71_94;
	cvt.u32.u64 	%r372, %rd5;
	shl.b32 	%r373, %r480, 8;
	add.s32 	%r374, %r373, %r372;
	mul.wide.u32 	%rd62, %r374, 8;
	add.s64 	%rd63, %rd2, %rd62;
	cvt.u64.u32 	%rd64, %r137;
	atom.global.add.u64 	%rd65, [%rd63], %rd64;
$L__BB71_94:
	ld.shared.u32 	%r138, [%r136+1024];
	setp.eq.s32 	%p58, %r138, 0;
	@%p58 bra 	$L__BB71_96;
	cvt.u32.u64 	%r375, %rd5;
	shl.b32 	%r376, %r480, 8;
	add.s32 	%r377, %r376, %r375;
	add.s32 	%r378, %r377, 256;
	mul.wide.u32 	%rd66, %r378, 8;
	add.s64 	%rd67, %rd2, %rd66;
	cvt.u64.u32 	%rd68, %r138;
	atom.global.add.u64 	%rd69, [%rd67], %rd68;
$L__BB71_96:
	ld.shared.u32 	%r139, [%r136+2048];
	setp.eq.s32 	%p59, %r139, 0;
	@%p59 bra 	$L__BB71_98;
	cvt.u32.u64 	%r379, %rd5;
	shl.b32 	%r380, %r480, 8;
	add.s32 	%r381, %r380, %r379;
	add.s32 	%r382, %r381, 512;
	mul.wide.u32 	%rd70, %r382, 8;
	add.s64 	%rd71, %rd2, %rd70;
	cvt.u64.u32 	%rd72, %r139;
	atom.global.add.u64 	%rd73, [%rd71], %rd72;
$L__BB71_98:
	ld.shared.u32 	%r140, [%r136+3072];
	setp.eq.s32 	%p60, %r140, 0;
	@%p60 bra 	$L__BB71_100;
	cvt.u32.u64 	%r383, %rd5;
	shl.b32 	%r384, %r480, 8;
	add.s32 	%r385, %r384, %r383;
	add.s32 	%r386, %r385, 768;
	mul.wide.u32 	%rd74, %r386, 8;
	add.s64 	%rd75, %rd2, %rd74;
	cvt.u64.u32 	%rd76, %r140;
	atom.global.add.u64 	%rd77, [%rd75], %rd76;
$L__BB71_100:
	add.s32 	%r480, %r480, 4;
$L__BB71_101:
	setp.eq.s32 	%p61, %r5, 0;
	@%p61 bra 	$L__BB71_111;
	setp.eq.s32 	%p62, %r135, 0;
	@%p62 bra 	$L__BB71_108;
	shl.b32 	%r387, %r480, 10;
	add.s32 	%r143, %r6, %r387;
	ld.shared.u32 	%r144, [%r143];
	setp.eq.s32 	%p63, %r144, 0;
	@%p63 bra 	$L__BB71_105;
	cvt.u32.u64 	%r388, %rd5;
	shl.b32 	%r389, %r480, 8;
	add.s32 	%r390, %r389, %r388;
	mul.wide.u32 	%rd78, %r390, 8;
	add.s64 	%rd79, %rd2, %rd78;
	cvt.u64.u32 	%rd80, %r144;
	atom.global.add.u64 	%rd81, [%rd79], %rd80;
$L__BB71_105:
	ld.shared.u32 	%r145, [%r143+1024];
	setp.eq.s32 	%p64, %r145, 0;
	@%p64 bra 	$L__BB71_107;
	cvt.u32.u64 	%r391, %rd5;
	shl.b32 	%r392, %r480, 8;
	add.s32 	%r393, %r392, %r391;
	add.s32 	%r394, %r393, 256;
	mul.wide.u32 	%rd82, %r394, 8;
	add.s64 	%rd83, %rd2, %rd82;
	cvt.u64.u32 	%rd84, %r145;
	atom.global.add.u64 	%rd85, [%rd83], %rd84;
$L__BB71_107:
	add.s32 	%r480, %r480, 2;
$L__BB71_108:
	setp.eq.s32 	%p65, %r17, 0;
	@%p65 bra 	$L__BB71_111;
	shl.b32 	%r395, %r480, 10;
	add.s32 	%r396, %r6, %r395;
	ld.shared.u32 	%r148, [%r396];
	setp.eq.s32 	%p66, %r148, 0;
	@%p66 bra 	$L__BB71_111;
	cvt.u32.u64 	%r397, %rd5;
	shl.b32 	%r398, %r480, 8;
	add.s32 	%r399, %r398, %r397;
	mul.wide.u32 	%rd86, %r399, 8;
	add.s64 	%rd87, %rd2, %rd86;
	cvt.u64.u32 	%rd88, %r148;
	atom.global.add.u64 	%rd89, [%rd87], %rd88;
$L__BB71_111:
	cvt.u32.u64 	%r400, %rd5;
	setp.gt.u32 	%p67, %r400, 127;
	@%p67 bra 	$L__BB71_152;
	setp.lt.u32 	%p68, %r1, 7;
	mov.b32 	%r484, 0;
	@%p68 bra 	$L__BB71_131;
	mov.b32 	%r482, 0;
$L__BB71_114:
	.pragma "nounroll";
	shl.b32 	%r404, %r482, 10;
	add.s32 	%r150, %r6, %r404;
	ld.shared.u32 	%r151, [%r150+512];
	setp.eq.s32 	%p69, %r151, 0;
	shl.b32 	%r405, %r482, 8;
	add.s32 	%r406, %r405, %r400;
	mul.wide.u32 	%rd90, %r406, 8;
	add.s64 	%rd15, %rd2, %rd90;
	@%p69 bra 	$L__BB71_116;
	cvt.u64.u32 	%rd91, %r151;
	atom.global.add.u64 	%rd92, [%rd15+1024], %rd91;
$L__BB71_116:
	ld.shared.u32 	%r152, [%r150+1536];
	setp.eq.s32 	%p70, %r152, 0;
	@%p70 bra 	$L__BB71_118;
	cvt.u64.u32 	%rd93, %r152;
	atom.global.add.u64 	%rd94, [%rd15+3072], %rd93;
$L__BB71_118:
	ld.shared.u32 	%r153, [%r150+2560];
	setp.eq.s32 	%p71, %r153, 0;
	@%p71 bra 	$L__BB71_120;
	cvt.u64.u32 	%rd95, %r153;
	atom.global.add.u64 	%rd96, [%rd15+5120], %rd95;
$L__BB71_120:
	ld.shared.u32 	%r154, [%r150+3584];
	setp.eq.s32 	%p72, %r154, 0;
	@%p72 bra 	$L__BB71_122;
	cvt.u64.u32 	%rd97, %r154;
	atom.global.add.u64 	%rd98, [%rd15+7168], %rd97;
$L__BB71_122:
	ld.shared.u32 	%r155, [%r150+4608];
	setp.eq.s32 	%p73, %r155, 0;
	@%p73 bra 	$L__BB71_124;
	cvt.u64.u32 	%rd99, %r155;
	atom.global.add.u64 	%rd100, [%rd15+9216], %rd99;
$L__BB71_124:
	ld.shared.u32 	%r156, [%r150+5632];
	setp.eq.s32 	%p74, %r156, 0;
	@%p74 bra 	$L__BB71_126;
	cvt.u64.u32 	%rd101, %r156;
	atom.global.add.u64 	%rd102, [%rd15+11264], %rd101;
$L__BB71_126:
	ld.shared.u32 	%r157, [%r150+6656];
	setp.eq.s32 	%p75, %r157, 0;
	@%p75 bra 	$L__BB71_128;
	cvt.u64.u32 	%rd103, %r157;
	atom.global.add.u64 	%rd104, [%rd15+13312], %rd103;
$L__BB71_128:
	ld.shared.u32 	%r158, [%r150+7680];
	setp.eq.s32 	%p76, %r158, 0;
	@%p76 bra 	$L__BB71_130;
	cvt.u64.u32 	%rd105, %r158;
	atom.global.add.u64 	%rd106, [%rd15+15360], %rd105;
$L__BB71_130:
	add.s32 	%r482, %r482, 8;
	setp.ne.s32 	%p77, %r482, %r16;
	mov.u32 	%r484, %r16;
	@%p77 bra 	$L__BB71_114;
$L__BB71_131:
	setp.eq.s32 	%p78, %r3, 0;
	@%p78 bra 	$L__BB71_152;
	setp.lt.u32 	%p79, %r4, 3;
	@%p79 bra 	$L__BB71_142;
	shl.b32 	%r407, %r484, 10;
	add.s32 	%r161, %r6, %r407;
	ld.shared.u32 	%r162, [%r161+512];
	setp.eq.s32 	%p80, %r162, 0;
	@%p80 bra 	$L__BB71_135;
	shl.b32 	%r409, %r484, 8;
	add.s32 	%r410, %r409, %r400;
	mul.wide.u32 	%rd107, %r410, 8;
	add.s64 	%rd108, %rd2, %rd107;
	cvt.u64.u32 	%rd109, %r162;
	atom.global.add.u64 	%rd110, [%rd108+1024], %rd109;
$L__BB71_135:
	ld.shared.u32 	%r163, [%r161+1536];
	setp.eq.s32 	%p81, %r163, 0;
	@%p81 bra 	$L__BB71_137;
	shl.b32 	%r412, %r484, 8;
	add.s32 	%r413, %r412, %r400;
	add.s32 	%r414, %r413, 256;
	mul.wide.u32 	%rd111, %r414, 8;
	add.s64 	%rd112, %rd2, %rd111;
	cvt.u64.u32 	%rd113, %r163;
	atom.global.add.u64 	%rd114, [%rd112+1024], %rd113;
$L__BB71_137:
	ld.shared.u32 	%r164, [%r161+2560];
	setp.eq.s32 	%p82, %r164, 0;
	@%p82 bra 	$L__BB71_139;
	shl.b32 	%r416, %r484, 8;
	add.s32 	%r417, %r416, %r400;
	add.s32 	%r418, %r417, 512;
	mul.wide.u32 	%rd115, %r418, 8;
	add.s64 	%rd116, %rd2, %rd115;
	cvt.u64.u32 	%rd117, %r164;
	atom.global.add.u64 	%rd118, [%rd116+1024], %rd117;
$L__BB71_139:
	ld.shared.u32 	%r165, [%r161+3584];
	setp.eq.s32 	%p83, %r165, 0;
	@%p83 bra 	$L__BB71_141;
	shl.b32 	%r420, %r484, 8;
	add.s32 	%r421, %r420, %r400;
	add.s32 	%r422, %r421, 768;
	mul.wide.u32 	%rd119, %r422, 8;
	add.s64 	%rd120, %rd2, %rd119;
	cvt.u64.u32 	%rd121, %r165;
	atom.global.add.u64 	%rd122, [%rd120+1024], %rd121;
$L__BB71_141:
	add.s32 	%r484, %r484, 4;
$L__BB71_142:
	setp.eq.s32 	%p84, %r5, 0;
	@%p84 bra 	$L__BB71_152;
	setp.eq.s32 	%p85, %r135, 0;
	@%p85 bra 	$L__BB71_149;
	shl.b32 	%r423, %r484, 10;
	add.s32 	%r168, %r6, %r423;
	ld.shared.u32 	%r169, [%r168+512];
	setp.eq.s32 	%p86, %r169, 0;
	@%p86 bra 	$L__BB71_146;
	shl.b32 	%r425, %r484, 8;
	add.s32 	%r426, %r425, %r400;
	mul.wide.u32 	%rd123, %r426, 8;
	add.s64 	%rd124, %rd2, %rd123;
	cvt.u64.u32 	%rd125, %r169;
	atom.global.add.u64 	%rd126, [%rd124+1024], %rd125;
$L__BB71_146:
	ld.shared.u32 	%r170, [%r168+1536];
	setp.eq.s32 	%p87, %r170, 0;
	@%p87 bra 	$L__BB71_148;
	shl.b32 	%r428, %r484, 8;
	add.s32 	%r429, %r428, %r400;
	add.s32 	%r430, %r429, 256;
	mul.wide.u32 	%rd127, %r430, 8;
	add.s64 	%rd128, %rd2, %rd127;
	cvt.u64.u32 	%rd129, %r170;
	atom.global.add.u64 	%rd130, [%rd128+1024], %rd129;
$L__BB71_148:
	add.s32 	%r484, %r484, 2;
$L__BB71_149:
	setp.eq.s32 	%p88, %r17, 0;
	@%p88 bra 	$L__BB71_152;
	shl.b32 	%r431, %r484, 10;
	add.s32 	%r432, %r6, %r431;
	ld.shared.u32 	%r173, [%r432+512];
	setp.eq.s32 	%p89, %r173, 0;
	@%p89 bra 	$L__BB71_152;
	shl.b32 	%r434, %r484, 8;
	add.s32 	%r435, %r434, %r400;
	mul.wide.u32 	%rd131, %r435, 8;
	add.s64 	%rd132, %rd2, %rd131;
	cvt.u64.u32 	%rd133, %r173;
	atom.global.add.u64 	%rd134, [%rd132+1024], %rd133;
$L__BB71_152:
	bar.sync 	0;
	add.s64 	%rd135, %rd135, 1;
	setp.ne.s64 	%p90, %rd135, %rd6;
	@%p90 bra 	$L__BB71_2;
$L__BB71_153:
	ret;

}
	// .globl	_ZN3cub18CUB_300001_SM_10006detail10radix_sort33DeviceRadixSortExclusiveSumKernelINS1_5radix10policy_hubIiiyE10Policy1000EyEEvPT0_
.visible .entry _ZN3cub18CUB_300001_SM_10006detail10radix_sort33DeviceRadixSortExclusiveSumKernelINS1_5radix10policy_hubIiiyE10Policy1000EyEEvPT0_(
	.param .u64 .ptr .align 1 _ZN3cub18CUB_300001_SM_10006detail10radix_sort33DeviceRadixSortExclusiveSumKernelINS1_5radix10policy_hubIiiyE10Policy1000EyEEvPT0__param_0
)
{
	.reg .pred 	%p<4>;
	.reg .b32 	%r<28>;
	.reg .b64 	%rd<54>;
	// demoted variable
	.shared .align 16 .b8 _ZZN3cub18CUB_300001_SM_10006detail10radix_sort33DeviceRadixSortExclusiveSumKernelINS1_5radix10policy_hubIiiyE10Policy1000EyEEvPT0_E12temp_storage[2336];
	ld.param.u64 	%rd5, [_ZN3cub18CUB_300001_SM_10006detail10radix_sort33DeviceRadixSortExclusiveSumKernelINS1_5radix10policy_hubIiiyE10Policy1000EyEEvPT0__param_0];
	cvta.to.global.u64 	%rd6, %rd5;
	mov.u32 	%r3, %ctaid.x;
	shl.b32 	%r4, %r3, 8;
	mov.u32 	%r1, %tid.x;
	setp.gt.u32 	%p1, %r1, 255;
	add.s32 	%r5, %r4, %r1;
	mul.wide.s32 	%rd7, %r5, 8;
	add.s64 	%rd1, %rd6, %rd7;
	@%p1 bra 	$L__BB72_2;
	ld.global.u64 	%rd53, [%rd1];
$L__BB72_2:
	shr.u32 	%r6, %r1, 3;
	add.s32 	%r7, %r6, %r1;
	shl.b32 	%r8, %r7, 3;
	mov.u32 	%r9, _ZZN3cub18CUB_300001_SM_10006detail10radix_sort33DeviceRadixSortExclusiveSumKernelINS1_5radix10policy_hubIiiyE10Policy1000EyEEvPT0_E12temp_storage;
	add.s32 	%r10, %r9, %r8;
	add.s32 	%r2, %r10, 16;
	st.shared.u64 	[%r10+16], %rd53;
	bar.sync 	0;
	setp.gt.u32 	%p2, %r1, 31;
	@%p2 bra 	$L__BB72_4;
	mad.lo.s32 	%r27, %r1, 72, %r9;
	ld.shared.u64 	%rd23, [%r27+16];
	ld.shared.u64 	%rd24, [%r27+24];
	ld.shared.u64 	%rd25, [%r27+32];
	ld.shared.u64 	%rd26, [%r27+40];
	ld.shared.u64 	%rd27, [%r27+48];
	ld.shared.u64 	%rd28, [%r27+56];
	ld.shared.u64 	%rd29, [%r27+64];
	ld.shared.u64 	%rd30, [%r27+72];
	add.s64 	%rd31, %rd24, %rd23;
	add.s64 	%rd32, %rd31, %rd25;
	add.s64 	%rd33, %rd32, %rd26;
	add.s64 	%rd34, %rd33, %rd27;
	add.s64 	%rd35, %rd34, %rd28;
	add.s64 	%rd36, %rd35, %rd29;
	add.s64 	%rd10, %rd36, %rd30;
	mov.b32 	%r11, 1;
	mov.b32 	%r24, 0;
	mov.b32 	%r25, -1;
	// begin inline asm
	{  .reg .u64 r0;  .reg .u32 lo;  .reg .u32 hi;  .reg .pred p;  mov.b64 {lo, hi}, %rd10;  shfl.sync.up.b32 lo|p, lo, %r11, %r24, %r25;  shfl.sync.up.b32 hi|p, hi, %r11, %r24, %r25;  mov.b64 r0, {lo, hi};  @p add.u64 r0, r0, %rd10;  mov.u64 %rd8, r0;}
	// end inline asm
	mov.b32 	%r14, 2;
	// begin inline asm
	{  .reg .u64 r0;  .reg .u32 lo;  .reg .u32 hi;  .reg .pred p;  mov.b64 {lo, hi}, %rd8;  shfl.sync.up.b32 lo|p, lo, %r14, %r24, %r25;  shfl.sync.up.b32 hi|p, hi, %r14, %r24, %r25;  mov.b64 r0, {lo, hi};  @p add.u64 r0, r0, %rd8;  mov.u64 %rd11, r0;}
	// end inline asm
	mov.b32 	%r17, 4;
	// begin inline asm
	{  .reg .u64 r0;  .reg .u32 lo;  .reg .u32 hi;  .reg .pred p;  mov.b64 {lo, hi}, %rd11;  shfl.sync.up.b32 lo|p, lo, %r17, %r24, %r25;  shfl.sync.up.b32 hi|p, hi, %r17, %r24, %r25;  mov.b64 r0, {lo, hi};  @p add.u64 r0, r0, %rd11;  mov.u64 %rd14, r0;}
	// end inline asm
	mov.b32 	%r20, 8;
	// begin inline asm
	{  .reg .u64 r0;  .reg .u32 lo;  .reg .u32 hi;  .reg .pred p;  mov.b64 {lo, hi}, %rd14;  shfl.sync.up.b32 lo|p, lo, %r20, %r24, %r25;  shfl.sync.up.b32 hi|p, hi, %r20, %r24, %r25;  mov.b64 r0, {lo, hi};  @p add.u64 r0, r0, %rd14;  mov.u64 %rd17, r0;}
	// end inline asm
	mov.b32 	%r23, 16;
	// begin inline asm
	{  .reg .u64 r0;  .reg .u32 lo;  .reg .u32 hi;  .reg .pred p;  mov.b64 {lo, hi}, %rd17;  shfl.sync.up.b32 lo|p, lo, %r23, %r24, %r25;  shfl.sync.up.b32 hi|p, hi, %r23, %r24, %r25;  mov.b64 r0, {lo, hi};  @p add.u64 r0, r0, %rd17;  mov.u64 %rd20, r0;}
	// end inline asm
	sub.s64 	%rd37, %rd20, %rd10;
	ld.shared.u64 	%rd38, [%r27+16];
	ld.shared.u64 	%rd39, [%r27+24];
	ld.shared.u64 	%rd40, [%r27+32];
	ld.shared.u64 	%rd41, [%r27+40];
	ld.shared.u64 	%rd42, [%r27+48];
	ld.shared.u64 	%rd43, [%r27+56];
	ld.shared.u64 	%rd44, [%r27+64];
	add.s64 	%rd45, %rd38, %rd37;
	add.s64 	%rd46, %rd39, %rd45;
	add.s64 	%rd47, %rd40, %rd46;
	add.s64 	%rd48, %rd41, %rd47;
	add.s64 	%rd49, %rd42, %rd48;
	add.s64 	%rd50, %rd43, %rd49;
	add.s64 	%rd51, %rd44, %rd50;
	st.shared.u64 	[%r27+16], %rd37;
	st.shared.u64 	[%r27+24], %rd45;
	st.shared.u64 	[%r27+32], %rd46;
	st.shared.u64 	[%r27+40], %rd47;
	st.shared.u64 	[%r27+48], %rd48;
	st.shared.u64 	[%r27+56], %rd49;
	st.shared.u64 	[%r27+64], %rd50;
	st.shared.u64 	[%r27+72], %rd51;
$L__BB72_4:
	setp.gt.u32 	%p3, %r1, 255;
	bar.sync 	0;
	@%p3 bra 	$L__BB72_6;
	ld.shared.u64 	%rd52, [%r2];
	st.global.u64 	[%rd1], %rd52;
$L__BB72_6:
	ret;

}
	// .globl	_ZN3cub18CUB_300001_SM_10006detail10radix_sort29DeviceRadixSortOnesweepKernelINS1_5radix10policy_hubIiiyE10Policy1000ELNS0_9SortOrderE0EiiyiiNS1_21identity_decomposer_tEEEvPT5_SB_PT3_PKSC_PT1_PKSG_PT2_PKSK_T4_iiT6_
.visible .entry _ZN3cub18CUB_300001_SM_10006detail10radix_sort29DeviceRadixSortOnesweepKernelINS1_5radix10policy_hubIiiyE10Policy1000ELNS0_9SortOrderE0EiiyiiNS1_21identity_decomposer_tEEEvPT5_SB_PT3_PKSC_PT1_PKSG_PT2_PKSK_T4_iiT6_(
	.param .u64 .ptr .align 1 _ZN3cub18CUB_300001_SM_10006detail10radix_sort29DeviceRadixSortOnesweepKernelINS1_5radix10policy_hubIiiyE10Policy1000ELNS0_9SortOrderE0EiiyiiNS1_21identity_decomposer_tEEEvPT5_SB_PT3_PKSC_PT1_PKSG_PT2_PKSK_T4_iiT6__param_0,
	.param .u64 .ptr .align 1 _ZN3cub18CUB_300001_SM_10006detail10radix_sort29DeviceRadixSortOnesweepKernelINS1_5radix10policy_hubIiiyE10Policy1000ELNS0_9SortOrderE0EiiyiiNS1_21identity_decomposer_tEEEvPT5_SB_PT3_PKSC_PT1_PKSG_PT2_PKSK_T4_iiT6__param_1,
	.param .u64 .ptr .align 1 _ZN3cub18CUB_300001_SM_10006detail10radix_sort29DeviceRadixSortOnesweepKernelINS1_5radix10policy_hubIiiyE10Policy1000ELNS0_9SortOrderE0EiiyiiNS1_21identity_decomposer_tEEEvPT5_SB_PT3_PKSC_PT1_PKSG_PT2_PKSK_T4_iiT6__param_2,
	.param .u64 .ptr .align 1 _ZN3cub18CUB_300001_SM_10006detail10radix_sort29DeviceRadixSortOnesweepKernelINS1_5radix10policy_hubIiiyE10Policy1000ELNS0_9SortOrderE0EiiyiiNS1_21identity_decomposer_tEEEvPT5_SB_PT3_PKSC_PT1_PKSG_PT2_PKSK_T4_iiT6__param_3,
	.param .u64 .ptr .align 1 _ZN3cub18CUB_300001_SM_10006detail10radix_sort29DeviceRadixSortOnesweepKernelINS1_5radix10policy_hubIiiyE10Policy1000ELNS0_9SortOrderE0EiiyiiNS1_21identity_decomposer_tEEEvPT5_SB_PT3_PKSC_PT1_PKSG_PT2_PKSK_T4_iiT6__param_4,
	.param .u64 .ptr .align 1 _ZN3cub18CUB_300001_SM_10006detail10radix_sort29DeviceRadixSortOnesweepKernelINS1_5radix10policy_hubIiiyE10Policy1000ELNS0_9SortOrderE0EiiyiiNS1_21identity_decomposer_tEEEvPT5_SB_PT3_PKSC_PT1_PKSG_PT2_PKSK_T4_iiT6__param_5,
	.param .u64 .ptr .align 1 _ZN3cub18CUB_300001_SM_10006detail10radix_sort29DeviceRadixSortOnesweepKernelINS1_5radix10policy_hubIiiyE10Policy1000ELNS0_9SortOrderE0EiiyiiNS1_21identity_decomposer_tEEEvPT5_SB_PT3_PKSC_PT1_PKSG_PT2_PKSK_T4_iiT6__param_6,
	.param .u64 .ptr .align 1 _ZN3cub18CUB_300001_SM_10006detail10radix_sort29DeviceRadixSortOnesweepKernelINS1_5radix10policy_hubIiiyE10Policy1000ELNS0_9SortOrderE0EiiyiiNS1_21identity_decomposer_tEEEvPT5_SB_PT3_PKSC_PT1_PKSG_PT2_PKSK_T4_iiT6__param_7,
	.param .u32 _ZN3cub18CUB_300001_SM_10006detail10radix_sort29DeviceRadixSortOnesweepKernelINS1_5radix10policy_hubIiiyE10Policy1000ELNS0_9SortOrderE0EiiyiiNS1_21identity_decomposer_tEEEvPT5_SB_PT3_PKSC_PT1_PKSG_PT2_PKSK_T4_iiT6__param_8,
	.param .u32 _ZN3cub18CUB_300001_SM_10006detail10radix_sort29DeviceRadixSortOnesweepKernelINS1_5radix10policy_hubIiiyE10Policy1000ELNS0_9SortOrderE0EiiyiiNS1_21identity_decomposer_tEEEvPT5_SB_PT3_PKSC_PT1_PKSG_PT2_PKSK_T4_iiT6__param_9,
	.param .u32 _ZN3cub18CUB_300001_SM_10006detail10radix_sort29DeviceRadixSortOnesweepKernelINS1_5radix10policy_hubIiiyE10Policy1000ELNS0_9SortOrderE0EiiyiiNS1_21identity_decomposer_tEEEvPT5_SB_PT3_PKSC_PT1_PKSG_PT2_PKSK_T4_iiT6__param_10,
	.param .align 1 .b8 _ZN3cub18CUB_300001_SM_10006detail10radix_sort29DeviceRadixSortOnesweepKernelINS1_5radix10policy_hubIiiyE10Policy1000ELNS0_9SortOrderE0EiiyiiNS1_21identity_decomposer_tEEEvPT5_SB_PT3_PKSC_PT1_PKSG_PT2_PKSK_T4_iiT6__param_11[1]
)
.maxntid 384
{
	.reg .pred 	%p<205>;
	.reg .b32 	%r<2283>;
	.reg .b64 	%rd<457>;
	// demoted variable
	.shared .align 16 .b8 _ZZN3cub18CUB_300001_SM_10006detail10radix_sort29DeviceRadixSortOnesweepKernelINS1_5radix10policy_hubIiiyE10Policy1000ELNS0_9SortOrderE0EiiyiiNS1_21identity_decomposer_tEEEvPT5_SB_PT3_PKSC_PT1_PKSG_PT2_PKSK_T4_iiT6_E1s[28160];
	ld.param.u64 	%rd43, [_ZN3cub18CUB_300001_SM_10006detail10radix_sort29DeviceRadixSortOnesweepKernelINS1_5radix10policy_hubIiiyE10Policy1000ELNS0_9SortOrderE0EiiyiiNS1_21identity_decomposer_tEEEvPT5_SB_PT3_PKSC_PT1_PKSG_PT2_PKSK_T4_iiT6__param_0];
	ld.param.u64 	%rd44, [_ZN3cub18CUB_300001_SM_10006detail10radix_sort29DeviceRadixSortOnesweepKernelINS1_5radix10policy_hubIiiyE10Policy1000ELNS0_9SortOrderE0EiiyiiNS1_21identity_decomposer_tEEEvPT5_SB_PT3_PKSC_PT1_PKSG_PT2_PKSK_T4_iiT6__param_1];
	ld.param.u64 	%rd47, [_ZN3cub18CUB_300001_SM_10006detail10radix_sort29DeviceRadixSortOnesweepKernelINS1_5radix10policy_hubIiiyE10Policy1000ELNS0_9SortOrderE0EiiyiiNS1_21identity_decomposer_tEEEvPT5_SB_PT3_PKSC_PT1_PKSG_PT2_PKSK_T4_iiT6__param_4];
	ld.param.u64 	%rd50, [_ZN3cub18CUB_300001_SM_10006detail10radix_sort29DeviceRadixSortOnesweepKernelINS1_5radix10policy_hubIiiyE10Policy1000ELNS0_9SortOrderE0EiiyiiNS1_21identity_decomposer_tEEEvPT5_SB_PT3_PKSC_PT1_PKSG_PT2_PKSK_T4_iiT6__param_5];
	cvta.to.global.u64 	%rd1, %rd47;
	cvta.to.global.u64 	%rd2, %rd43;
	cvta.to.global.u64 	%rd3, %rd50;
	mov.u32 	%r1, %tid.x;
	// begin inline asm
	mov.u32 %r443, %laneid;
	// end inline asm
	setp.ne.s32 	%p1, %r1, 0;
	@%p1 bra 	$L__BB73_2;
	cvta.to.global.u64 	%rd51, %rd44;
	atom.global.add.u32 	%r444, [%rd51], 1;
	st.shared.u32 	[_ZZN3cub18CUB_300001_SM_10006detail10radix_sort29DeviceRadixSortOnesweepKernelINS1_5radix10policy_hubIiiyE10Policy1000ELNS0_9SortOrderE0EiiyiiNS1_21identity_decomposer_tEEEvPT5_SB_PT3_PKSC_PT1_PKSG_PT2_PKSK_T4_iiT6_E1s+26112], %r444;
$L__BB73_2:
	ld.param.u32 	%r2078, [_ZN3cub18CUB_300001_SM_10006detail10radix_sort29DeviceRadixSortOnesweepKernelINS1_5radix10policy_hubIiiyE10Policy1000ELNS0_9SortOrderE0EiiyiiNS1_21identity_decomposer_tEEEvPT5_SB_PT3_PKSC_PT1_PKSG_PT2_PKSK_T4_iiT6__param_8];
	bar.sync 	0;
	ld.shared.u32 	%r3, [_ZZN3cub18CUB_300001_SM_10006detail10radix_sort29DeviceRadixSortOnesweepKernelINS1_5radix10policy_hubIiiyE10Policy1000ELNS0_9SortOrderE0EiiyiiNS1_21identity_decomposer_tEEEvPT5_SB_PT3_PKSC_PT1_PKSG_PT2_PKSK_T4_iiT6_E1s+26112];
	mul.lo.s32 	%r445, %r3, 6528;
	add.s32 	%r4, %r445, 6528;
	setp.gt.s32 	%p2, %r4, %r2078;
	cvt.s64.s32 	%rd4, %r445;
	@%p2 bra 	$L__BB73_4;
	and.b32  	%r446, %r1, 31;
	and.b32  	%r447, %r1, 992;
	mul.lo.s32 	%r448, %r447, 17;
	or.b32  	%r449, %r448, %r446;
	cvt.u64.u32 	%rd52, %r449;
	add.s64 	%rd53, %rd52, %rd4;
	shl.b64 	%rd54, %rd53, 2;
	add.s64 	%rd55, %rd3, %rd54;
	ld.global.u32 	%r2165, [%rd55];
	ld.global.u32 	%r2164, [%rd55+128];
	ld.global.u32 	%r2163, [%rd55+256];
	ld.global.u32 	%r2162, [%rd55+384];
	ld.global.u32 	%r2161, [%rd55+512];
	ld.global.u32 	%r2160, [%rd55+640];
	ld.global.u32 	%r2159, [%rd55+768];
	ld.global.u32 	%r2158, [%rd55+896];
	ld.global.u32 	%r2157, [%rd55+1024];
	ld.global.u32 	%r2156, [%rd55+1152];
	ld.global.u32 	%r2155, [%rd55+1280];
	ld.global.u32 	%r2154, [%rd55+1408];
	ld.global.u32 	%r2153, [%rd55+1536];
	ld.global.u32 	%r2152, [%rd55+1664];
	ld.global.u32 	%r2151, [%rd55+1792];
	ld.global.u32 	%r2150, [%rd55+1920];
	ld.global.u32 	%r2149, [%rd55+2048];
	bra.uni 	$L__BB73_38;
$L__BB73_4:
	ld.param.u32 	%r2079, [_ZN3cub18CUB_300001_SM_10006detail10radix_sort29DeviceRadixSortOnesweepKernelINS1_5radix10policy_hubIiiyE10Policy1000ELNS0_9SortOrderE0EiiyiiNS1_21identity_decomposer_tEEEvPT5_SB_PT3_PKSC_PT1_PKSG_PT2_PKSK_T4_iiT6__param_8];
	cvt.u32.u64 	%r451, %rd4;
	sub.s32 	%r22, %r2079, %r451;
	and.b32  	%r452, %r1, 31;
	and.b32  	%r453, %r1, 992;
	mul.lo.s32 	%r454, %r453, 17;
	or.b32  	%r23, %r454, %r452;
	setp.ge.s32 	%p3, %r23, %r22;
	cvt.u64.u32 	%rd56, %r23;
	add.s64 	%rd57, %rd56, %rd4;
	shl.b64 	%rd58, %rd57, 2;
	add.s64 	%rd5, %rd3, %rd58;
	mov.b32 	%r2165, 2147483647;
	@%p3 bra 	$L__BB73_6;
	ld.global.u32 	%r2165, [%rd5];
$L__BB73_6:
	add.s32 	%r456, %r23, 32;
	setp.ge.s32 	%p4, %r456, %r22;
	mov.b32 	%r2164, 2147483647;
	@%p4 bra 	$L__BB73_8;
	ld.global.u32 	%r2164, [%rd5+128];
$L__BB73_8:
	add.s32 	%r458, %r23, 64;
	setp.ge.s32 	%p5, %r458, %r22;
	mov.b32 	%r2163, 2147483647;
	@%p5 bra 	$L__BB73_10;
	ld.global.u32 	%r2163, [%rd5+256];
$L__BB73_10:
	add.s32 	%r460, %r23, 96;
	setp.ge.s32 	%p6, %r460, %r22;
	mov.b32 	%r2162, 2147483647;
	@%p6 bra 	$L__BB73_12;
	ld.global.u32 	%r2162, [%rd5+384];
$L__BB73_12:
	add.s32 	%r462, %r23, 128;
	setp.ge.s32 	%p7, %r462, %r22;
	mov.b32 	%r2161, 2147483647;
	@%p7 bra 	$L__BB73_14;
	ld.global.u32 	%r2161, [%rd5+512];
$L__BB73_14:
	add.s32 	%r464, %r23, 160;
	setp.ge.s32 	%p8, %r464, %r22;
	mov.b32 	%r2160, 2147483647;
	@%p8 bra 	$L__BB73_16;
	ld.global.u32 	%r2160, [%rd5+640];
$L__BB73_16:
	add.s32 	%r466, %r23, 192;
	setp.ge.s32 	%p9, %r466, %r22;
	mov.b32 	%r2159, 2147483647;
	@%p9 bra 	$L__BB73_18;
	ld.global.u32 	%r2159, [%rd5+768];
$L__BB73_18:
	add.s32 	%r468, %r23, 224;
	setp.ge.s32 	%p10, %r468, %r22;
	mov.b32 	%r2158, 2147483647;
	@%p10 bra 	$L__BB73_20;
	ld.global.u32 	%r2158, [%rd5+896];
$L__BB73_20:
	add.s32 	%r470, %r23, 256;
	setp.ge.s32 	%p11, %r470, %r22;
	mov.b32 	%r2157, 2147483647;
	@%p11 bra 	$L__BB73_22;
	ld.global.u32 	%r2157, [%rd5+1024];
$L__BB73_22:
	add.s32 	%r472, %r23, 288;
	setp.ge.s32 	%p12, %r472, %r22;
	mov.b32 	%r2156, 2147483647;
	@%p12 bra 	$L__BB73_24;
	ld.global.u32 	%r2156, [%rd5+1152];
$L__BB73_24:
	add.s32 	%r474, %r23, 320;
	setp.ge.s32 	%p13, %r474, %r22;
	mov.b32 	%r2155, 2147483647;
	@%p13 bra 	$L__BB73_26;
	ld.global.u32 	%r2155, [%rd5+1280];
$L__BB73_26:
	add.s32 	%r476, %r23, 352;
	setp.ge.s32 	%p14, %r476, %r22;
	mov.b32 	%r2154, 2147483647;
	@%p14 bra 	$L__BB73_28;
	ld.global.u32 	%r2154, [%rd5+1408];
$L__BB73_28:
	add.s32 	%r478, %r23, 384;
	setp.ge.s32 	%p15, %r478, %r22;
	mov.b32 	%r2153, 2147483647;
	@%p15 bra 	$L__BB73_30;
	ld.global.u32 	%r2153, [%rd5+1536];
$L__BB73_30:
	add.s32 	%r480, %r23, 416;
	setp.ge.s32 	%p16, %r480, %r22;
	mov.b32 	%r2152, 2147483647;
	@%p16 bra 	$L__BB73_32;
	ld.global.u32 	%r2152, [%rd5+1664];
$L__BB73_32:
	add.s32 	%r482, %r23, 448;
	setp.ge.s32 	%p17, %r482, %r22;
	mov.b32 	%r2151, 2147483647;
	@%p17 bra 	$L__BB73_34;
	ld.global.u32 	%r2151, [%rd5+1792];
$L__BB73_34:
	add.s32 	%r484, %r23, 480;
	setp.ge.s32 	%p18, %r484, %r22;
	mov.b32 	%r2150, 2147483647;
	@%p18 bra 	$L__BB73_36;
	ld.global.u32 	%r2150, [%rd5+1920];
$L__BB73_36:
	add.s32 	%r486, %r23, 512;
	setp.ge.s32 	%p19, %r486, %r22;
	mov.b32 	%r2149, 2147483647;
	@%p19 bra 	$L__BB73_38;
	ld.global.u32 	%r2149, [%rd5+2048];
$L__BB73_38:
	ld.param.u32 	%r2131, [_ZN3cub18CUB_300001_SM_10006detail10radix_sort29DeviceRadixSortOnesweepKernelINS1_5radix10policy_hubIiiyE10Policy1000ELNS0_9SortOrderE0EiiyiiNS1_21identity_decomposer_tEEEvPT5_SB_PT3_PKSC_PT1_PKSG_PT2_PKSK_T4_iiT6__param_10];
	mov.b32 	%r487, -1;
	shl.b32 	%r488, %r487, %r2131;
	not.b32 	%r74, %r488;
	shr.u32 	%r75, %r1, 5;
	shl.b32 	%r489, %r75, 10;
	mov.u32 	%r490, _ZZN3cub18CUB_300001_SM_10006detail10radix_sort29DeviceRadixSortOnesweepKernelINS1_5radix10policy_hubIiiyE10Policy1000ELNS0_9SortOrderE0EiiyiiNS1_21identity_decomposer_tEEEvPT5_SB_PT3_PKSC_PT1_PKSG_PT2_PKSK_T4_iiT6_E1s;
	add.s32 	%r76, %r490, %r489;
	setp.gt.s32 	%p20, %r443, 255;
	@%p20 bra 	$L__BB73_51;
	max.s32 	%r491, %r443, 224;
	sub.s32 	%r492, %r491, %r443;
	add.s32 	%r493, %r492, 31;
	shr.u32 	%r494, %r493, 5;
	add.s32 	%r77, %r494, 1;
	and.b32  	%r78, %r77, 15;
	setp.lt.u32 	%p21, %r493, 480;
	mov.u32 	%r2169, %r443;
	@%p21 bra 	$L__BB73_42;
	and.b32  	%r495, %r77, 268435440;
	neg.s32 	%r2167, %r495;
	shl.b32 	%r497, %r443, 2;
	add.s32 	%r498, %r489, %r497;
	add.s32 	%r500, %r498, %r490;
	add.s32 	%r2166, %r500, 1024;
	mov.u32 	%r2169, %r443;
$L__BB73_41:
	.pragma "nounroll";
	mov.b32 	%r501, 0;
	st.shared.u32 	[%r2166+-1024], %r501;
	st.shared.u32 	[%r2166+-896], %r501;
	st.shared.u32 	[%r2166+-768], %r501;
	st.shared.u32 	[%r2166+-640], %r501;
	st.shared.u32 	[%r2166+-512], %r501;
	st.shared.u32 	[%r2166+-384], %r501;
	st.shared.u32 	[%r2166+-256], %r501;
	st.shared.u32 	[%r2166+-128], %r501;
	st.shared.u32 	[%r2166], %r501;
	st.shared.u32 	[%r2166+128], %r501;
	st.shared.u32 	[%r2166+256], %r501;
	st.shared.u32 	[%r2166+384], %r501;
	st.shared.u32 	[%r2166+512], %r501;
	st.shared.u32 	[%r2166+640], %r501;
	st.shared.u32 	[%r2166+768], %r501;
	st.shared.u32 	[%r2166+896], %r501;
	add.s32 	%r2169, %r2169, 512;
	add.s32 	%r2167, %r2167, 16;
	add.s32 	%r2166, %r2166, 2048;
	setp.ne.s32 	%p22, %r2167, 0;
	@%p22 bra 	$L__BB73_41;
$L__BB73_42:
	setp.eq.s32 	%p23, %r78, 0;
	@%p23 bra 	$L__BB73_51;
	and.b32  	%r88, %r77, 7;
	setp.lt.u32 	%p24, %r78, 8;
	@%p24 bra 	$L__BB73_45;
	shl.b32 	%r502, %r2169, 2;
	add.s32 	%r503, %r76, %r502;
	mov.b32 	%r504, 0;
	st.shared.u32 	[%r503], %r504;
	st.shared.u32 	[%r503+128], %r504;
	st.shared.u32 	[%r503+256], %r504;
	st.shared.u32 	[%r503+384], %r504;
	st.shared.u32 	[%r503+512], %r504;
	st.shared.u32 	[%r503+640], %r504;
	st.shared.u32 	[%r503+768], %r504;
	st.shared.u32 	[%r503+896], %r504;
	add.s32 	%r2169, %r2169, 256;
$L__BB73_45:
	setp.eq.s32 	%p25, %r88, 0;
	@%p25 bra 	$L__BB73_51;
	and.b32  	%r91, %r77, 3;
	setp.lt.u32 	%p26, %r88, 4;
	@%p26 bra 	$L__BB73_48;
	shl.b32 	%r505, %r2169, 2;
	add.s32 	%r506, %r76, %r505;
	mov.b32 	%r507, 0;
	st.shared.u32 	[%r506], %r507;
	st.shared.u32 	[%r506+128], %r507;
	st.shared.u32 	[%r506+256], %r507;
	st.shared.u32 	[%r506+384], %r507;
	add.s32 	%r2169, %r2169, 128;
$L__BB73_48:
	setp.eq.s32 	%p27, %r91, 0;
	@%p27 bra 	$L__BB73_51;
	shl.b32 	%r509, %r2169, 2;
	add.s32 	%r510, %r489, %r509;
	add.s32 	%r2173, %r490, %r510;
	neg.s32 	%r2172, %r91;
$L__BB73_50:
	.pragma "nounroll";
	mov.b32 	%r512, 0;
	st.shared.u32 	[%r2173], %r512;
	add.s32 	%r2173, %r2173, 128;
	add.s32 	%r2172, %r2172, 1;
	setp.ne.s32 	%p28, %r2172, 0;
	@%p28 bra 	$L__BB73_50;
$L__BB73_51:
	ld.param.u32 	%r2094, [_ZN3cub18CUB_300001_SM_10006detail10radix_sort29DeviceRadixSortOnesweepKernelINS1_5radix10policy_hubIiiyE10Policy1000ELNS0_9SortOrderE0EiiyiiNS1_21identity_decomposer_tEEEvPT5_SB_PT3_PKSC_PT1_PKSG_PT2_PKSK_T4_iiT6__param_9];
	bar.warp.sync 	-1;
	xor.b32  	%r514, %r2165, -2147483648;
	shr.u32 	%r515, %r514, %r2094;
	and.b32  	%r100, %r515, %r74;
	shl.b32 	%r516, %r100, 2;
	add.s32 	%r517, %r76, %r516;
	atom.shared.add.u32 	%r518, [%r517], 1;
	xor.b32  	%r2227, %r2164, -2147483648;
	shr.u32 	%r520, %r2227, %r2094;
	and.b32  	%r521, %r520, %r74;
	shl.b32 	%r522, %r521, 2;
	add.s32 	%r523, %r76, %r522;
	atom.shared.add.u32 	%r524, [%r523], 1;
	xor.b32  	%r2226, %r2163, -2147483648;
	shr.u32 	%r526, %r2226, %r2094;
	and.b32  	%r527, %r526, %r74;
	shl.b32 	%r528, %r527, 2;
	add.s32 	%r529, %r76, %r528;
	atom.shared.add.u32 	%r530, [%r529], 1;
	xor.b32  	%r2225, %r2162, -2147483648;
	shr.u32 	%r532, %r2225, %r2094;
	and.b32  	%r533, %r532, %r74;
	shl.b32 	%r534, %r533, 2;
	add.s32 	%r535, %r76, %r534;
	atom.shared.add.u32 	%r536, [%r535], 1;
	xor.b32  	%r537, %r2161, -2147483648;
	shr.u32 	%r538, %r537, %r2094;
	and.b32  	%r539, %r538, %r74;
	shl.b32 	%r540, %r539, 2;
	add.s32 	%r541, %r76, %r540;
	atom.shared.add.u32 	%r542, [%r541], 1;
	xor.b32  	%r543, %r2160, -2147483648;
	shr.u32 	%r544, %r543, %r2094;
	and.b32  	%r545, %r544, %r74;
	shl.b32 	%r546, %r545, 2;
	add.s32 	%r547, %r76, %r546;
	atom.shared.add.u32 	%r548, [%r547], 1;
	xor.b32  	%r549, %r2159, -2147483648;
	shr.u32 	%r550, %r549, %r2094;
	and.b32  	%r551, %r550, %r74;
	shl.b32 	%r552, %r551, 2;
	add.s32 	%r553, %r76, %r552;
	atom.shared.add.u32 	%r554, [%r553], 1;
	xor.b32  	%r555, %r2158, -2147483648;
	shr.u32 	%r556, %r555, %r2094;
	and.b32  	%r557, %r556, %r74;
	shl.b32 	%r558, %r557, 2;
	add.s32 	%r559, %r76, %r558;
	atom.shared.add.u32 	%r560, [%r559], 1;
	xor.b32  	%r561, %r2157, -2147483648;
	shr.u32 	%r562, %r561, %r2094;
	and.b32  	%r563, %r562, %r74;
	shl.b32 	%r564, %r563, 2;
	add.s32 	%r565, %r76, %r564;
	atom.shared.add.u32 	%r566, [%r565], 1;
	xor.b32  	%r567, %r2156, -2147483648;
	shr.u32 	%r568, %r567, %r2094;
	and.b32  	%r569, %r568, %r74;
	shl.b32 	%r570, %r569, 2;
	add.s32 	%r571, %r76, %r570;
	atom.shared.add.u32 	%r572, [%r571], 1;
	xor.b32  	%r573, %r2155, -2147483648;
	shr.u32 	%r574, %r573, %r2094;
	and.b32  	%r575, %r574, %r74;
	shl.b32 	%r576, %r575, 2;
	add.s32 	%r577, %r76, %r576;
	atom.shared.add.u32 	%r578, [%r577], 1;
	xor.b32  	%r579, %r2154, -2147483648;
	shr.u32 	%r580, %r579, %r2094;
	and.b32  	%r581, %r580, %r74;
	shl.b32 	%r582, %r581, 2;
	add.s32 	%r583, %r76, %r582;
	atom.shared.add.u32 	%r584, [%r583], 1;
	xor.b32  	%r585, %r2153, -2147483648;
	shr.u32 	%r586, %r585, %r2094;
	and.b32  	%r587, %r586, %r74;
	shl.b32 	%r588, %r587, 2;
	add.s32 	%r589, %r76, %r588;
	atom.shared.add.u32 	%r590, [%r589], 1;
	xor.b32  	%r591, %r2152, -2147483648;
	shr.u32 	%r592, %r591, %r2094;
	and.b32  	%r593, %r592, %r74;
	shl.b32 	%r594, %r593, 2;
	add.s32 	%r595, %r76, %r594;
	atom.shared.add.u32 	%r596, [%r595], 1;
	xor.b32  	%r597, %r2151, -2147483648;
	shr.u32 	%r598, %r597, %r2094;
	and.b32  	%r599, %r598, %r74;
	shl.b32 	%r600, %r599, 2;
	add.s32 	%r601, %r76, %r600;
	atom.shared.add.u32 	%r602, [%r601], 1;
	xor.b32  	%r603, %r2150, -2147483648;
	shr.u32 	%r604, %r603, %r2094;
	and.b32  	%r605, %r604, %r74;
	shl.b32 	%r606, %r605, 2;
	add.s32 	%r607, %r76, %r606;
	atom.shared.add.u32 	%r608, [%r607], 1;
	xor.b32  	%r2212, %r2149, -2147483648;
	shr.u32 	%r610, %r2212, %r2094;
	and.b32  	%r611, %r610, %r74;
	shl.b32 	%r612, %r611, 2;
	add.s32 	%r613, %r76, %r612;
	atom.shared.add.u32 	%r614, [%r613], 1;
	bar.sync 	0;
	setp.gt.u32 	%p29, %r1, 255;
	shl.b32 	%r615, %r1, 2;
	add.s32 	%r101, %r490, %r615;
	mov.b32 	%r2174, 0;
	@%p29 bra 	$L__BB73_53;
	ld.shared.u32 	%r617, [%r101];
	mov.b32 	%r618, 0;
	st.shared.u32 	[%r101], %r618;
	ld.shared.u32 	%r619, [%r101+1024];
	st.shared.u32 	[%r101+1024], %r617;
	add.s32 	%r620, %r619, %r617;
	ld.shared.u32 	%r621, [%r101+2048];
	st.shared.u32 	[%r101+2048], %r620;
	add.s32 	%r622, %r621, %r620;
	ld.shared.u32 	%r623, [%r101+3072];
	st.shared.u32 	[%r101+3072], %r622;
	add.s32 	%r624, %r623, %r622;
	ld.shared.u32 	%r625, [%r101+4096];
	st.shared.u32 	[%r101+4096], %r624;
	add.s32 	%r626, %r625, %r624;
	ld.shared.u32 	%r627, [%r101+5120];
	st.shared.u32 	[%r101+5120], %r626;
	add.s32 	%r628, %r627, %r626;
	ld.shared.u32 	%r629, [%r101+6144];
	st.shared.u32 	[%r101+6144], %r628;
	add.s32 	%r630, %r629, %r628;
	ld.shared.u32 	%r631, [%r101+7168];
	st.shared.u32 	[%r101+7168], %r630;
	add.s32 	%r632, %r631, %r630;
	ld.shared.u32 	%r633, [%r101+8192];
	st.shared.u32 	[%r101+8192], %r632;
	add.s32 	%r634, %r633, %r632;
	ld.shared.u32 	%r635, [%r101+9216];
	st.shared.u32 	[%r101+9216], %r634;
	add.s32 	%r636, %r635, %r634;
	ld.shared.u32 	%r637, [%r101+10240];
	st.shared.u32 	[%r101+10240], %r636;
	add.s32 	%r638, %r637, %r636;
	ld.shared.u32 	%r639, [%r101+11264];
	st.shared.u32 	[%r101+11264], %r638;
	add.s32 	%r2174, %r639, %r638;
$L__BB73_53:
	setp.gt.u32 	%p30, %r1, 255;
	shl.b32 	%r640, %r3, 8;
	add.s32 	%r641, %r640, %r1;
	mul.wide.s32 	%rd59, %r641, 4;
	add.s64 	%rd6, %rd2, %rd59;
	@%p30 bra 	$L__BB73_55;
	or.b32  	%r642, %r2174, 1073741824;
	st.volatile.global.u32 	[%rd6], %r642;
$L__BB73_55:
	ld.param.u64 	%rd442, [_ZN3cub18CUB_300001_SM_10006detail10radix_sort29DeviceRadixSortOnesweepKernelINS1_5radix10policy_hubIiiyE10Policy1000ELNS0_9SortOrderE0EiiyiiNS1_21identity_decomposer_tEEEvPT5_SB_PT3_PKSC_PT1_PKSG_PT2_PKSK_T4_iiT6__param_7];
	xor.b32  	%r2223, %r2160, -2147483648;
	xor.b32  	%r2224, %r2161, -2147483648;
	xor.b32  	%r2222, %r2159, -2147483648;
	xor.b32  	%r2221, %r2158, -2147483648;
	xor.b32  	%r2228, %r2165, -2147483648;
	xor.b32  	%r2218, %r2155, -2147483648;
	xor.b32  	%r2220, %r2157, -2147483648;
	xor.b32  	%r2217, %r2154, -2147483648;
	xor.b32  	%r2219, %r2156, -2147483648;
	xor.b32  	%r2215, %r2152, -2147483648;
	xor.b32  	%r2216, %r2153, -2147483648;
	xor.b32  	%r2213, %r2150, -2147483648;
	xor.b32  	%r2214, %r2151, -2147483648;
	setp.lt.u32 	%p31, %r1, 256;
	setp.eq.s32 	%p32, %r2174, 6528;
	and.pred  	%p33, %p31, %p32;
	selp.u32 	%r643, 1, 0, %p33;
	{ 
	.reg .pred 	%p1; 
	.reg .pred 	%p2; 
	setp.ne.u32 	%p1, %r643, 0; 
	bar.red.or.pred 	%p2, 0, %p1; 
	selp.u32 	%r644, 1, 0, %p2; 
	}
	setp.eq.s32 	%p34, %r644, 0;
	and.b32  	%r645, %r1, 992;
	and.b32  	%r646, %r1, 31;
	mul.lo.s32 	%r647, %r645, 17;
	or.b32  	%r648, %r647, %r646;
	cvt.u64.u32 	%rd7, %r648;
	mul.lo.s32 	%r649, %r3, 6528;
	cvt.s64.s32 	%rd60, %r649;
	add.s64 	%rd61, %rd7, %rd60;
	cvta.to.global.u64 	%rd62, %rd442;
	shl.b64 	%rd63, %rd61, 2;
	add.s64 	%rd8, %rd62, %rd63;
	cvt.u64.u32 	%rd9, %r1;
	@%p34 bra 	$L__BB73_175;
	setp.gt.u32 	%p35, %r1, 255;
	shl.b32 	%r650, %r1, 3;
	mov.u32 	%r651, _ZZN3cub18CUB_300001_SM_10006detail10radix_sort29DeviceRadixSortOnesweepKernelINS1_5radix10policy_hubIiiyE10Policy1000ELNS0_9SortOrderE0EiiyiiNS1_21identity_decomposer_tEEEvPT5_SB_PT3_PKSC_PT1_PKSG_PT2_PKSK_T4_iiT6_E1s;
	add.s32 	%r652, %r651, %r650;
	add.s32 	%r121, %r652, 26112;
	@%p35 bra 	$L__BB73_64;
	ld.param.u64 	%rd436, [_ZN3cub18CUB_300001_SM_10006detail10radix_sort29DeviceRadixSortOnesweepKernelINS1_5radix10policy_hubIiiyE10Policy1000ELNS0_9SortOrderE0EiiyiiNS1_21identity_decomposer_tEEEvPT5_SB_PT3_PKSC_PT1_PKSG_PT2_PKSK_T4_iiT6__param_3];
	cvta.to.global.u64 	%rd64, %rd436;
	shl.b64 	%rd65, %rd9, 3;
	add.s64 	%rd66, %rd64, %rd65;
	ld.global.u64 	%rd67, [%rd66];
	setp.gt.u32 	%p36, %r1, %r100;
	selp.b64 	%rd68, 6528, 0, %p36;
	sub.s64 	%rd455, %rd67, %rd68;
	st.shared.u64 	[%r121], %rd455;
	setp.lt.s32 	%p37, %r3, 1;
	mov.u32 	%r2178, %r2174;
	@%p37 bra 	$L__BB73_63;
	mov.b32 	%r2176, -1;
	mov.u32 	%r2175, %r3;
	mov.u32 	%r2178, %r2174;
$L__BB73_59:
	ld.param.u64 	%rd429, [_ZN3cub18CUB_300001_SM_10006detail10radix_sort29DeviceRadixSortOnesweepKernelINS1_5radix10policy_hubIiiyE10Policy1000ELNS0_9SortOrderE0EiiyiiNS1_21identity_decomposer_tEEEvPT5_SB_PT3_PKSC_PT1_PKSG_PT2_PKSK_T4_iiT6__param_0];
	add.s32 	%r125, %r2175, -1;
	shl.b32 	%r654, %r125, 8;
	add.s32 	%r655, %r654, %r1;
	cvta.to.global.u64 	%rd69, %rd429;
	mul.wide.s32 	%rd70, %r655, 4;
	add.s64 	%rd11, %rd69, %rd70;
$L__BB73_60:
	membar.cta;
	ld.volatile.global.u32 	%r126, [%rd11];
	setp.eq.s32 	%p38, %r126, 0;
	@%p38 bra 	$L__BB73_60;
	and.b32  	%r656, %r126, 1073741823;
	add.s32 	%r2178, %r656, %r2178;
	setp.gt.s32 	%p39, %r126, -1;
	vote.sync.ballot.b32 	%r2176, %p39, %r2176;
	setp.gt.u32 	%p41, %r2175, 1;
	and.pred  	%p42, %p39, %p41;
	mov.u32 	%r2175, %r125;
	@%p42 bra 	$L__BB73_59;
	ld.shared.u64 	%rd455, [%r121];
$L__BB73_63:
	or.b32  	%r657, %r2178, -2147483648;
	st.volatile.global.u32 	[%rd6], %r657;
	sub.s32 	%r658, %r2178, %r2174;
	cvt.s64.s32 	%rd71, %r658;
	add.s64 	%rd72, %rd455, %rd71;
	st.shared.u64 	[%r121], %rd72;
$L__BB73_64:
	ld.param.u32 	%r2080, [_ZN3cub18CUB_300001_SM_10006detail10radix_sort29DeviceRadixSortOnesweepKernelINS1_5radix10policy_hubIiiyE10Policy1000ELNS0_9SortOrderE0EiiyiiNS1_21identity_decomposer_tEEEvPT5_SB_PT3_PKSC_PT1_PKSG_PT2_PKSK_T4_iiT6__param_8];
	ld.param.u64 	%rd432, [_ZN3cub18CUB_300001_SM_10006detail10radix_sort29DeviceRadixSortOnesweepKernelINS1_5radix10policy_hubIiiyE10Policy1000ELNS0_9SortOrderE0EiiyiiNS1_21identity_decomposer_tEEEvPT5_SB_PT3_PKSC_PT1_PKSG_PT2_PKSK_T4_iiT6__param_2];
	setp.gt.u32 	%p43, %r1, 255;
	setp.lt.s32 	%p44, %r4, %r2080;
	setp.eq.s64 	%p45, %rd432, 0;
	or.pred  	%p46, %p45, %p44;
	or.pred  	%p47, %p43, %p46;
	@%p47 bra 	$L__BB73_66;
	ld.param.u64 	%rd433, [_ZN3cub18CUB_300001_SM_10006detail10radix_sort29DeviceRadixSortOnesweepKernelINS1_5radix10policy_hubIiiyE10Policy1000ELNS0_9SortOrderE0EiiyiiNS1_21identity_decomposer_tEEEvPT5_SB_PT3_PKSC_PT1_PKSG_PT2_PKSK_T4_iiT6__param_2];
	ld.shared.u64 	%rd73, [%r121];
	setp.gt.u32 	%p48, %r1, %r100;
	selp.b64 	%rd74, 6528, 0, %p48;
	cvt.s64.s32 	%rd75, %r2174;
	add.s64 	%rd76, %rd74, %rd75;
	add.s64 	%rd77, %rd76, %rd73;
	cvta.to.global.u64 	%rd78, %rd433;
	shl.b64 	%rd79, %rd9, 3;
	add.s64 	%rd80, %rd78, %rd79;
	st.global.u64 	[%rd80], %rd77;
$L__BB73_66:
	ld.param.u32 	%r2081, [_ZN3cub18CUB_300001_SM_10006detail10radix_sort29DeviceRadixSortOnesweepKernelINS1_5radix10policy_hubIiiyE10Policy1000ELNS0_9SortOrderE0EiiyiiNS1_21identity_decomposer_tEEEvPT5_SB_PT3_PKSC_PT1_PKSG_PT2_PKSK_T4_iiT6__param_8];
	setp.gt.s32 	%p49, %r4, %r2081;
	bar.sync 	0;
	shl.b32 	%r659, %r100, 3;
	add.s32 	%r661, %r651, %r659;
	ld.shared.u64 	%rd14, [%r661+26112];
	@%p49 bra 	$L__BB73_68;
	add.s64 	%rd81, %rd14, %rd7;
	shl.b64 	%rd82, %rd81, 2;
	add.s64 	%rd83, %rd1, %rd82;
	st.global.u32 	[%rd83], %r2165;
	st.global.u32 	[%rd83+128], %r2164;
	st.global.u32 	[%rd83+256], %r2163;
	st.global.u32 	[%rd83+384], %r2162;
	st.global.u32 	[%rd83+512], %r2161;
	st.global.u32 	[%rd83+640], %r2160;
	st.global.u32 	[%rd83+768], %r2159;
	st.global.u32 	[%rd83+896], %r2158;
	st.global.u32 	[%rd83+1024], %r2157;
	st.global.u32 	[%rd83+1152], %r2156;
	st.global.u32 	[%rd83+1280], %r2155;
	st.global.u32 	[%rd83+1408], %r2154;
	st.global.u32 	[%rd83+1536], %r2153;
	st.global.u32 	[%rd83+1664], %r2152;
	st.global.u32 	[%rd83+1792], %r2151;
	st.global.u32 	[%rd83+1920], %r2150;
	st.global.u32 	[%rd83+2048], %r2149;
	bra.uni 	$L__BB73_102;
$L__BB73_68:
	ld.param.u32 	%r2082, [_ZN3cub18CUB_300001_SM_10006detail10radix_sort29DeviceRadixSortOnesweepKernelINS1_5radix10policy_hubIiiyE10Policy1000ELNS0_9SortOrderE0EiiyiiNS1_21identity_decomposer_tEEEvPT5_SB_PT3_PKSC_PT1_PKSG_PT2_PKSK_T4_iiT6__param_8];
	cvt.u32.u64 	%r662, %rd7;
	mad.lo.s32 	%r130, %r3, -6528, %r2082;
	setp.ge.s32 	%p50, %r662, %r130;
	add.s64 	%rd84, %rd14, %rd7;
	shl.b64 	%rd85, %rd84, 2;
	add.s64 	%rd15, %rd1, %rd85;
	@%p50 bra 	$L__BB73_70;
	st.global.u32 	[%rd15], %r2165;
$L__BB73_70:
	add.s32 	%r664, %r662, 32;
	setp.ge.s32 	%p51, %r664, %r130;
	@%p51 bra 	$L__BB73_72;
	st.global.u32 	[%rd15+128], %r2164;
$L__BB73_72:
	add.s32 	%r666, %r662, 64;
	setp.ge.s32 	%p52, %r666, %r130;
	@%p52 bra 	$L__BB73_74;
	st.global.u32 	[%rd15+256], %r2163;
$L__BB73_74:
	add.s32 	%r668, %r662, 96;
	setp.ge.s32 	%p53, %r668, %r130;
	@%p53 bra 	$L__BB73_76;
	st.global.u32 	[%rd15+384], %r2162;
$L__BB73_76:
	add.s32 	%r670, %r662, 128;
	setp.ge.s32 	%p54, %r670, %r130;
	@%p54 bra 	$L__BB73_78;
	st.global.u32 	[%rd15+512], %r2161;
$L__BB73_78:
	add.s32 	%r672, %r662, 160;
	setp.ge.s32 	%p55, %r672, %r130;
	@%p55 bra 	$L__BB73_80;
	st.global.u32 	[%rd15+640], %r2160;
$L__BB73_80:
	add.s32 	%r674, %r662, 192;
	setp.ge.s32 	%p56, %r674, %r130;
	@%p56 bra 	$L__BB73_82;
	st.global.u32 	[%rd15+768], %r2159;
$L__BB73_82:
	add.s32 	%r676, %r662, 224;
	setp.ge.s32 	%p57, %r676, %r130;
	@%p57 bra 	$L__BB73_84;
	st.global.u32 	[%rd15+896], %r2158;
$L__BB73_84:
	add.s32 	%r678, %r662, 256;
	setp.ge.s32 	%p58, %r678, %r130;
	@%p58 bra 	$L__BB73_86;
	st.global.u32 	[%rd15+1024], %r2157;
$L__BB73_86:
	add.s32 	%r680, %r662, 288;
	setp.ge.s32 	%p59, %r680, %r130;
	@%p59 bra 	$L__BB73_88;
	st.global.u32 	[%rd15+1152], %r2156;
$L__BB73_88:
	add.s32 	%r682, %r662, 320;
	setp.ge.s32 	%p60, %r682, %r130;
	@%p60 bra 	$L__BB73_90;
	st.global.u32 	[%rd15+1280], %r2155;
$L__BB73_90:
	add.s32 	%r684, %r662, 352;
	setp.ge.s32 	%p61, %r684, %r130;
	@%p61 bra 	$L__BB73_92;
	st.global.u32 	[%rd15+1408], %r2154;
$L__BB73_92:
	add.s32 	%r686, %r662, 384;
	setp.ge.s32 	%p62, %r686, %r130;
	@%p62 bra 	$L__BB73_94;
	st.global.u32 	[%rd15+1536], %r2153;
$L__BB73_94:
	add.s32 	%r688, %r662, 416;
	setp.ge.s32 	%p63, %r688, %r130;
	@%p63 bra 	$L__BB73_96;
	st.global.u32 	[%rd15+1664], %r2152;
$L__BB73_96:
	add.s32 	%r690, %r662, 448;
	setp.ge.s32 	%p64, %r690, %r130;
	@%p64 bra 	$L__BB73_98;
	st.global.u32 	[%rd15+1792], %r2151;
$L__BB73_98:
	add.s32 	%r692, %r662, 480;
	setp.ge.s32 	%p65, %r692, %r130;
	@%p65 bra 	$L__BB73_100;
	st.global.u32 	[%rd15+1920], %r2150;
$L__BB73_100:
	add.s32 	%r694, %r662, 512;
	setp.ge.s32 	%p66, %r694, %r130;
	@%p66 bra 	$L__BB73_102;
	st.global.u32 	[%rd15+2048], %r2149;
$L__BB73_102:
	ld.param.u32 	%r2083, [_ZN3cub18CUB_300001_SM_10006detail10radix_sort29DeviceRadixSortOnesweepKernelINS1_5radix10policy_hubIiiyE10Policy1000ELNS0_9SortOrderE0EiiyiiNS1_21identity_decomposer_tEEEvPT5_SB_PT3_PKSC_PT1_PKSG_PT2_PKSK_T4_iiT6__param_8];
	setp.gt.s32 	%p67, %r4, %r2083;
	@%p67 bra 	$L__BB73_104;
	ld.global.u32 	%r2211, [%rd8];
	ld.global.u32 	%r2210, [%rd8+128];
	ld.global.u32 	%r2209, [%rd8+256];
	ld.global.u32 	%r2208, [%rd8+384];
	ld.global.u32 	%r2207, [%rd8+512];
	ld.global.u32 	%r2206, [%rd8+640];
	ld.global.u32 	%r2205, [%rd8+768];
	ld.global.u32 	%r2204, [%rd8+896];
	ld.global.u32 	%r2203, [%rd8+1024];
	ld.global.u32 	%r2202, [%rd8+1152];
	ld.global.u32 	%r2201, [%rd8+1280];
	ld.global.u32 	%r2200, [%rd8+1408];
	ld.global.u32 	%r2199, [%rd8+1536];
	ld.global.u32 	%r2198, [%rd8+1664];
	ld.global.u32 	%r2197, [%rd8+1792];
	ld.global.u32 	%r2196, [%rd8+1920];
	ld.global.u32 	%r2195, [%rd8+2048];
	bra.uni 	$L__BB73_138;
$L__BB73_104:
	ld.param.u32 	%r2084, [_ZN3cub18CUB_300001_SM_10006detail10radix_sort29DeviceRadixSortOnesweepKernelINS1_5radix10policy_hubIiiyE10Policy1000ELNS0_9SortOrderE0EiiyiiNS1_21identity_decomposer_tEEEvPT5_SB_PT3_PKSC_PT1_PKSG_PT2_PKSK_T4_iiT6__param_8];
	cvt.u32.u64 	%r696, %rd7;
	sub.s32 	%r148, %r2084, %r649;
	setp.ge.s32 	%p68, %r696, %r148;
	@%p68 bra 	$L__BB73_106;
	ld.global.u32 	%r2211, [%rd8];
$L__BB73_106:
	add.s32 	%r700, %r696, 32;
	setp.ge.s32 	%p69, %r700, %r148;
	@%p69 bra 	$L__BB73_108;
	ld.global.u32 	%r2210, [%rd8+128];
$L__BB73_108:
	add.s32 	%r703, %r696, 64;
	setp.ge.s32 	%p70, %r703, %r148;
	@%p70 bra 	$L__BB73_110;
	ld.global.u32 	%r2209, [%rd8+256];
$L__BB73_110:
	add.s32 	%r706, %r696, 96;
	setp.ge.s32 	%p71, %r706, %r148;
	@%p71 bra 	$L__BB73_112;
	ld.global.u32 	%r2208, [%rd8+384];
$L__BB73_112:
	add.s32 	%r709, %r696, 128;
	setp.ge.s32 	%p72, %r709, %r148;
	@%p72 bra 	$L__BB73_114;
	ld.global.u32 	%r2207, [%rd8+512];
$L__BB73_114:
	add.s32 	%r712, %r696, 160;
	setp.ge.s32 	%p73, %r712, %r148;
	@%p73 bra 	$L__BB73_116;
	ld.global.u32 	%r2206, [%rd8+640];
$L__BB73_116:
	add.s32 	%r715, %r696, 192;
	setp.ge.s32 	%p74, %r715, %r148;
	@%p74 bra 	$L__BB73_118;
	ld.global.u32 	%r2205, [%rd8+768];
$L__BB73_118:
	add.s32 	%r718, %r696, 224;
	setp.ge.s32 	%p75, %r718, %r148;
	@%p75 bra 	$L__BB73_120;
	ld.global.u32 	%r2204, [%rd8+896];
$L__BB73_120:
	add.s32 	%r721, %r696, 256;
	setp.ge.s32 	%p76, %r721, %r148;
	@%p76 bra 	$L__BB73_122;
	ld.global.u32 	%r2203, [%rd8+1024];
$L__BB73_122:
	add.s32 	%r724, %r696, 288;
	setp.ge.s32 	%p77, %r724, %r148;
	@%p77 bra 	$L__BB73_124;
	ld.global.u32 	%r2202, [%rd8+1152];
$L__BB73_124:
	add.s32 	%r727, %r696, 320;
	setp.ge.s32 	%p78, %r727, %r148;
	@%p78 bra 	$L__BB73_126;
	ld.global.u32 	%r2201, [%rd8+1280];
$L__BB73_126:
	add.s32 	%r730, %r696, 352;
	setp.ge.s32 	%p79, %r730, %r148;
	@%p79 bra 	$L__BB73_128;
	ld.global.u32 	%r2200, [%rd8+1408];
$L__BB73_128:
	add.s32 	%r733, %r696, 384;
	setp.ge.s32 	%p80, %r733, %r148;
	@%p80 bra 	$L__BB73_130;
	ld.global.u32 	%r2199, [%rd8+1536];
$L__BB73_130:
	add.s32 	%r736, %r696, 416;
	setp.ge.s32 	%p81, %r736, %r148;
	@%p81 bra 	$L__BB73_132;
	ld.global.u32 	%r2198, [%rd8+1664];
$L__BB73_132:
	add.s32 	%r739, %r696, 448;
	setp.ge.s32 	%p82, %r739, %r148;
	@%p82 bra 	$L__BB73_134;
	ld.global.u32 	%r2197, [%rd8+1792];
$L__BB73_134:
	add.s32 	%r742, %r696, 480;
	setp.ge.s32 	%p83, %r742, %r148;
	@%p83 bra 	$L__BB73_136;
	ld.global.u32 	%r2196, [%rd8+1920];
$L__BB73_136:
	add.s32 	%r745, %r696, 512;
	setp.ge.s32 	%p84, %r745, %r148;
	@%p84 bra 	$L__BB73_138;
	ld.global.u32 	%r2195, [%rd8+2048];
$L__BB73_138:
	ld.param.u32 	%r2085, [_ZN3cub18CUB_300001_SM_10006detail10radix_sort29DeviceRadixSortOnesweepKernelINS1_5radix10policy_hubIiiyE10Policy1000ELNS0_9SortOrderE0EiiyiiNS1_21identity_decomposer_tEEEvPT5_SB_PT3_PKSC_PT1_PKSG_PT2_PKSK_T4_iiT6__param_8];
	mad.lo.s32 	%r746, %r3, 6528, 6528;
	setp.gt.s32 	%p85, %r746, %r2085;
	@%p85 bra 	$L__BB73_140;
	ld.param.u64 	%rd439, [_ZN3cub18CUB_300001_SM_10006detail10radix_sort29DeviceRadixSortOnesweepKernelINS1_5radix10policy_hubIiiyE10Policy1000ELNS0_9SortOrderE0EiiyiiNS1_21identity_decomposer_tEEEvPT5_SB_PT3_PKSC_PT1_PKSG_PT2_PKSK_T4_iiT6__param_6];
	add.s64 	%rd86, %rd14, %rd7;
	cvta.to.global.u64 	%rd87, %rd439;
	shl.b64 	%rd88, %rd86, 2;
	add.s64 	%rd89, %rd87, %rd88;
	st.global.u32 	[%rd89], %r2211;
	st.global.u32 	[%rd89+128], %r2210;
	st.global.u32 	[%rd89+256], %r2209;
	st.global.u32 	[%rd89+384], %r2208;
	st.global.u32 	[%rd89+512], %r2207;
	st.global.u32 	[%rd89+640], %r2206;
	st.global.u32 	[%rd89+768], %r2205;
	st.global.u32 	[%rd89+896], %r2204;
	st.global.u32 	[%rd89+1024], %r2203;
	st.global.u32 	[%rd89+1152], %r2202;
	st.global.u32 	[%rd89+1280], %r2201;
	st.global.u32 	[%rd89+1408], %r2200;
	st.global.u32 	[%rd89+1536], %r2199;
	st.global.u32 	[%rd89+1664], %r2198;
	st.global.u32 	[%rd89+1792], %r2197;
	st.global.u32 	[%rd89+1920], %r2196;
	st.global.u32 	[%rd89+2048], %r2195;
	bra.uni 	$L__BB73_174;
$L__BB73_140:
	ld.param.u32 	%r2086, [_ZN3cub18CUB_300001_SM_10006detail10radix_sort29DeviceRadixSortOnesweepKernelINS1_5radix10policy_hubIiiyE10Policy1000ELNS0_9SortOrderE0EiiyiiNS1_21identity_decomposer_tEEEvPT5_SB_PT3_PKSC_PT1_PKSG_PT2_PKSK_T4_iiT6__param_8];
	ld.param.u64 	%rd440, [_ZN3cub18CUB_300001_SM_10006detail10radix_sort29DeviceRadixSortOnesweepKernelINS1_5radix10policy_hubIiiyE10Policy1000ELNS0_9SortOrderE0EiiyiiNS1_21identity_decomposer_tEEEvPT5_SB_PT3_PKSC_PT1_PKSG_PT2_PKSK_T4_iiT6__param_6];
	cvt.u32.u64 	%r747, %rd7;
	mad.lo.s32 	%r199, %r3, -6528, %r2086;
	setp.ge.s32 	%p86, %r747, %r199;
	add.s64 	%rd90, %rd14, %rd7;
	cvta.to.global.u64 	%rd91, %rd440;
	shl.b64 	%rd92, %rd90, 2;
	add.s64 	%rd16, %rd91, %rd92;
	@%p86 bra 	$L__BB73_142;
	st.global.u32 	[%rd16], %r2211;
$L__BB73_142:
	add.s32 	%r749, %r747, 32;
	setp.ge.s32 	%p87, %r749, %r199;
	@%p87 bra 	$L__BB73_144;
	st.global.u32 	[%rd16+128], %r2210;
$L__BB73_144:
	add.s32 	%r751, %r747, 64;
	setp.ge.s32 	%p88, %r751, %r199;
	@%p88 bra 	$L__BB73_146;
	st.global.u32 	[%rd16+256], %r2209;
$L__BB73_146:
	add.s32 	%r753, %r747, 96;
	setp.ge.s32 	%p89, %r753, %r199;
	@%p89 bra 	$L__BB73_148;
	st.global.u32 	[%rd16+384], %r2208;
$L__BB73_148:
	add.s32 	%r755, %r747, 128;
	setp.ge.s32 	%p90, %r755, %r199;
	@%p90 bra 	$L__BB73_150;
	st.global.u32 	[%rd16+512], %r2207;
$L__BB73_150:
	add.s32 	%r757, %r747, 160;
	setp.ge.s32 	%p91, %r757, %r199;
	@%p91 bra 	$L__BB73_152;
	st.global.u32 	[%rd16+640], %r2206;
$L__BB73_152:
	add.s32 	%r759, %r747, 192;
	setp.ge.s32 	%p92, %r759, %r199;
	@%p92 bra 	$L__BB73_154;
	st.global.u32 	[%rd16+768], %r2205;
$L__BB73_154:
	add.s32 	%r761, %r747, 224;
	setp.ge.s32 	%p93, %r761, %r199;
	@%p93 bra 	$L__BB73_156;
	st.global.u32 	[%rd16+896], %r2204;
$L__BB73_156:
	add.s32 	%r763, %r747, 256;
	setp.ge.s32 	%p94, %r763, %r199;
	@%p94 bra 	$L__BB73_158;
	st.global.u32 	[%rd16+1024], %r2203;
$L__BB73_158:
	add.s32 	%r765, %r747, 288;
	setp.ge.s32 	%p95, %r765, %r199;
	@%p95 bra 	$L__BB73_160;
	st.global.u32 	[%rd16+1152], %r2202;
$L__BB73_160:
	add.s32 	%r767, %r747, 320;
	setp.ge.s32 	%p96, %r767, %r199;
	@%p96 bra 	$L__BB73_162;
	st.global.u32 	[%rd16+1280], %r2201;
$L__BB73_162:
	add.s32 	%r769, %r747, 352;
	setp.ge.s32 	%p97, %r769, %r199;
	@%p97 bra 	$L__BB73_164;
	st.global.u32 	[%rd16+1408], %r2200;
$L__BB73_164:
	add.s32 	%r771, %r747, 384;
	setp.ge.s32 	%p98, %r771, %r199;
	@%p98 bra 	$L__BB73_166;
	st.global.u32 	[%rd16+1536], %r2199;
$L__BB73_166:
	add.s32 	%r773, %r747, 416;
	setp.ge.s32 	%p99, %r773, %r199;
	@%p99 bra 	$L__BB73_168;
	st.global.u32 	[%rd16+1664], %r2198;
$L__BB73_168:
	add.s32 	%r775, %r747, 448;
	setp.ge.s32 	%p100, %r775, %r199;
	@%p100 bra 	$L__BB73_170;
	st.global.u32 	[%rd16+1792], %r2197;
$L__BB73_170:
	add.s32 	%r777, %r747, 480;
	setp.ge.s32 	%p101, %r777, %r199;
	@%p101 bra 	$L__BB73_172;
	st.global.u32 	[%rd16+1920], %r2196;
$L__BB73_172:
	add.s32 	%r779, %r747, 512;
	setp.ge.s32 	%p102, %r779, %r199;
	@%p102 bra 	$L__BB73_174;
	st.global.u32 	[%rd16+2048], %r2195;
$L__BB73_174:
	// begin inline asm
	exit;
	// end inline asm
	mov.u32 	%r2212, %r2149;
	mov.u32 	%r2213, %r2150;
	mov.u32 	%r2214, %r2151;
	mov.u32 	%r2215, %r2152;
	mov.u32 	%r2216, %r2153;
	mov.u32 	%r2217, %r2154;
	mov.u32 	%r2218, %r2155;
	mov.u32 	%r2219, %r2156;
	mov.u32 	%r2220, %r2157;
	mov.u32 	%r2221, %r2158;
	mov.u32 	%r2222, %r2159;
	mov.u32 	%r2223, %r2160;
	mov.u32 	%r2224, %r2161;
	mov.u32 	%r2225, %r2162;
	mov.u32 	%r2226, %r2163;
	mov.u32 	%r2227, %r2164;
	mov.u32 	%r2228, %r2165;
$L__BB73_175:
	mul.hi.u32 	%r780, %r1, 357913942;
	add.s32 	%r781, %r780, %r1;
	shl.b32 	%r782, %r781, 2;
	mov.u32 	%r783, _ZZN3cub18CUB_300001_SM_10006detail10radix_sort29DeviceRadixSortOnesweepKernelINS1_5radix10policy_hubIiiyE10Policy1000ELNS0_9SortOrderE0EiiyiiNS1_21identity_decomposer_tEEEvPT5_SB_PT3_PKSC_PT1_PKSG_PT2_PKSK_T4_iiT6_E1s;
	add.s32 	%r784, %r783, %r782;
	add.s32 	%r217, %r784, 13328;
	st.shared.u32 	[%r784+13328], %r2174;
	bar.sync 	0;
	setp.gt.u32 	%p103, %r1, 31;
	@%p103 bra 	$L__BB73_177;
	mad.lo.s32 	%r816, %r1, 52, %r783;
	ld.shared.u32 	%r817, [%r816+13328];
	ld.shared.u32 	%r818, [%r816+13332];
	ld.shared.u32 	%r819, [%r816+13336];
	ld.shared.u32 	%r820, [%r816+13340];
	ld.shared.u32 	%r821, [%r816+13344];
	ld.shared.u32 	%r822, [%r816+13348];
	ld.shared.u32 	%r823, [%r816+13352];
	ld.shared.u32 	%r824, [%r816+13356];
	ld.shared.u32 	%r825, [%r816+13360];
	ld.shared.u32 	%r826, [%r816+13364];
	ld.shared.u32 	%r827, [%r816+13368];
	ld.shared.u32 	%r828, [%r816+13372];
	add.s32 	%r829, %r818, %r817;
	add.s32 	%r830, %r829, %r819;
	add.s32 	%r831, %r830, %r820;
	add.s32 	%r832, %r831, %r821;
	add.s32 	%r833, %r832, %r822;
	add.s32 	%r834, %r833, %r823;
	add.s32 	%r835, %r834, %r824;
	add.s32 	%r836, %r835, %r825;
	add.s32 	%r837, %r836, %r826;
	add.s32 	%r838, %r837, %r827;
	add.s32 	%r789, %r838, %r828;
	mov.b32 	%r787, 1;
	mov.b32 	%r812, 0;
	mov.b32 	%r814, -1;
	// begin inline asm
	{  .reg .s32 r0;  .reg .pred p;  shfl.sync.up.b32 r0|p, %r789, %r787, %r812, %r814;  @p add.s32 r0, r0, %r789;  mov.s32 %r785, r0;}
	// end inline asm
	mov.b32 	%r793, 2;
	// begin inline asm
	{  .reg .s32 r0;  .reg .pred p;  shfl.sync.up.b32 r0|p, %r785, %r793, %r812, %r814;  @p add.s32 r0, r0, %r785;  mov.s32 %r791, r0;}
	// end inline asm
	mov.b32 	%r799, 4;
	// begin inline asm
	{  .reg .s32 r0;  .reg .pred p;  shfl.sync.up.b32 r0|p, %r791, %r799, %r812, %r814;  @p add.s32 r0, r0, %r791;  mov.s32 %r797, r0;}
	// end inline asm
	mov.b32 	%r805, 8;
	// begin inline asm
	{  .reg .s32 r0;  .reg .pred p;  shfl.sync.up.b32 r0|p, %r797, %r805, %r812, %r814;  @p add.s32 r0, r0, %r797;  mov.s32 %r803, r0;}
	// end inline asm
	mov.b32 	%r811, 16;
	// begin inline asm
	{  .reg .s32 r0;  .reg .pred p;  shfl.sync.up.b32 r0|p, %r803, %r811, %r812, %r814;  @p add.s32 r0, r0, %r803;  mov.s32 %r809, r0;}
	// end inline asm
	sub.s32 	%r839, %r809, %r789;
	add.s32 	%r840, %r817, %r839;
	add.s32 	%r841, %r818, %r840;
	add.s32 	%r842, %r819, %r841;
	add.s32 	%r843, %r820, %r842;
	add.s32 	%r844, %r821, %r843;
	add.s32 	%r845, %r822, %r844;
	add.s32 	%r846, %r823, %r845;
	add.s32 	%r847, %r824, %r846;
	add.s32 	%r848, %r825, %r847;
	add.s32 	%r849, %r826, %r848;
	add.s32 	%r850, %r827, %r849;
	st.shared.u32 	[%r816+13328], %r839;
	st.shared.u32 	[%r816+13332], %r840;
	st.shared.u32 	[%r816+13336], %r841;
	st.shared.u32 	[%r816+13340], %r842;
	st.shared.u32 	[%r816+13344], %r843;
	st.shared.u32 	[%r816+13348], %r844;
	st.shared.u32 	[%r816+13352], %r845;
	st.shared.u32 	[%r816+13356], %r846;
	st.shared.u32 	[%r816+13360], %r847;
	st.shared.u32 	[%r816+13364], %r848;
	st.shared.u32 	[%r816+13368], %r849;
	st.shared.u32 	[%r816+13372], %r850;
$L__BB73_177:
	setp.gt.u32 	%p104, %r1, 255;
	bar.sync 	0;
	ld.shared.u32 	%r218, [%r217];
	@%p104 bra 	$L__BB73_179;
	shl.b32 	%r851, %r1, 2;
	add.s32 	%r853, %r783, %r851;
	ld.shared.u32 	%r854, [%r853];
	add.s32 	%r855, %r854, %r218;
	st.shared.u32 	[%r853], %r855;
	ld.shared.u32 	%r856, [%r853+1024];
	add.s32 	%r857, %r856, %r218;
	st.shared.u32 	[%r853+1024], %r857;
	ld.shared.u32 	%r858, [%r853+2048];
	add.s32 	%r859, %r858, %r218;
	st.shared.u32 	[%r853+2048], %r859;
	ld.shared.u32 	%r860, [%r853+3072];
	add.s32 	%r861, %r860, %r218;
	st.shared.u32 	[%r853+3072], %r861;
	ld.shared.u32 	%r862, [%r853+4096];
	add.s32 	%r863, %r862, %r218;
	st.shared.u32 	[%r853+4096], %r863;
	ld.shared.u32 	%r864, [%r853+5120];
	add.s32 	%r865, %r864, %r218;
	st.shared.u32 	[%r853+5120], %r865;
	ld.shared.u32 	%r866, [%r853+6144];
	add.s32 	%r867, %r866, %r218;
	st.shared.u32 	[%r853+6144], %r867;
	ld.shared.u32 	%r868, [%r853+7168];
	add.s32 	%r869, %r868, %r218;
	st.shared.u32 	[%r853+7168], %r869;
	ld.shared.u32 	%r870, [%r853+8192];
	add.s32 	%r871, %r870, %r218;
	st.shared.u32 	[%r853+8192], %r871;
	ld.shared.u32 	%r872, [%r853+9216];
	add.s32 	%r873, %r872, %r218;
	st.shared.u32 	[%r853+9216], %r873;
	ld.shared.u32 	%r874, [%r853+10240];
	add.s32 	%r875, %r874, %r218;
	st.shared.u32 	[%r853+10240], %r875;
	ld.shared.u32 	%r876, [%r853+11264];
	add.s32 	%r877, %r876, %r218;
	st.shared.u32 	[%r853+11264], %r877;
$L__BB73_179:
	ld.param.u32 	%r2132, [_ZN3cub18CUB_300001_SM_10006detail10radix_sort29DeviceRadixSortOnesweepKernelINS1_5radix10policy_hubIiiyE10Policy1000ELNS0_9SortOrderE0EiiyiiNS1_21identity_decomposer_tEEEvPT5_SB_PT3_PKSC_PT1_PKSG_PT2_PKSK_T4_iiT6__param_10];
	ld.param.u32 	%r2095, [_ZN3cub18CUB_300001_SM_10006detail10radix_sort29DeviceRadixSortOnesweepKernelINS1_5radix10policy_hubIiiyE10Policy1000ELNS0_9SortOrderE0EiiyiiNS1_21identity_decomposer_tEEEvPT5_SB_PT3_PKSC_PT1_PKSG_PT2_PKSK_T4_iiT6__param_9];
	shl.b32 	%r904, %r1, 5;
	and.b32  	%r905, %r904, 31744;
	add.s32 	%r219, %r783, %r905;
	bar.sync 	0;
	// begin inline asm
	mov.u32 %r878, %lanemask_le;
	// end inline asm
	shr.u32 	%r907, %r2228, %r2095;
	mov.b32 	%r908, -1;
	shl.b32 	%r909, %r908, %r2132;
	not.b32 	%r221, %r909;
	and.b32  	%r901, %r907, %r221;
	mov.b32 	%r881, 1;
	// begin inline asm
	{
    .reg .pred p;
    and.b32 %r879, %r901, %r881;    setp.ne.u32 p, %r879, 0;
    vote.ballot.sync.b32 %r879, p, 0xffffffff;
    @!p not.b32 %r879, %r879;
}

	// end inline asm
	mov.b32 	%r884, 2;
	// begin inline asm
	{
    .reg .pred p;
    and.b32 %r882, %r901, %r884;    setp.ne.u32 p, %r882, 0;
    vote.ballot.sync.b32 %r882, p, 0xffffffff;
    @!p not.b32 %r882, %r882;
}

	// end inline asm
	and.b32  	%r910, %r882, %r879;
	mov.b32 	%r887, 4;
	// begin inline asm
	{
    .reg .pred p;
    and.b32 %r885, %r901, %r887;    setp.ne.u32 p, %r885, 0;
    vote.ballot.sync.b32 %r885, p, 0xffffffff;
    @!p not.b32 %r885, %r885;
}

	// end inline asm
	and.b32  	%r911, %r885, %r910;
	mov.b32 	%r890, 8;
	// begin inline asm
	{
    .reg .pred p;
    and.b32 %r888, %r901, %r890;    setp.ne.u32 p, %r888, 0;
    vote.ballot.sync.b32 %r888, p, 0xffffffff;
    @!p not.b32 %r888, %r888;
}

	// end inline asm
	and.b32  	%r912, %r888, %r911;
	mov.b32 	%r893, 16;
	// begin inline asm
	{
    .reg .pred p;
    and.b32 %r891, %r901, %r893;    setp.ne.u32 p, %r891, 0;
    vote.ballot.sync.b32 %r891, p, 0xffffffff;
    @!p not.b32 %r891, %r891;
}

	// end inline asm
	and.b32  	%r913, %r891, %r912;
	mov.b32 	%r896, 32;
	// begin inline asm
	{
    .reg .pred p;
    and.b32 %r894, %r901, %r896;    setp.ne.u32 p, %r894, 0;
    vote.ballot.sync.b32 %r894, p, 0xffffffff;
    @!p not.b32 %r894, %r894;
}

	// end inline asm
	and.b32  	%r914, %r894, %r913;
	mov.b32 	%r899, 64;
	// begin inline asm
	{
    .reg .pred p;
    and.b32 %r897, %r901, %r899;    setp.ne.u32 p, %r897, 0;
    vote.ballot.sync.b32 %r897, p, 0xffffffff;
    @!p not.b32 %r897, %r897;
}

	// end inline asm
	and.b32  	%r915, %r897, %r914;
	mov.b32 	%r902, 128;
	// begin inline asm
	{
    .reg .pred p;
    and.b32 %r900, %r901, %r902;    setp.ne.u32 p, %r900, 0;
    vote.ballot.sync.b32 %r900, p, 0xffffffff;
    @!p not.b32 %r900, %r900;
}

	// end inline asm
	and.b32  	%r916, %r900, %r915;
	clz.b32 	%r917, %r916;
	sub.s32 	%r223, 31, %r917;
	and.b32  	%r918, %r878, %r916;
	popc.b32 	%r224, %r918;
	setp.ne.s32 	%p105, %r443, %r223;
	mov.b32 	%r2229, 0;
	@%p105 bra 	$L__BB73_181;
	shl.b32 	%r919, %r901, 2;
	add.s32 	%r920, %r219, %r919;
	atom.shared.add.u32 	%r2229, [%r920], %r224;
$L__BB73_181:
	ld.param.u32 	%r2096, [_ZN3cub18CUB_300001_SM_10006detail10radix_sort29DeviceRadixSortOnesweepKernelINS1_5radix10policy_hubIiiyE10Policy1000ELNS0_9SortOrderE0EiiyiiNS1_21identity_decomposer_tEEEvPT5_SB_PT3_PKSC_PT1_PKSG_PT2_PKSK_T4_iiT6__param_9];
	shfl.sync.idx.b32	%r946|%p106, %r2229, %r223, 31, -1;
	add.s32 	%r227, %r224, %r946;
	shr.u32 	%r947, %r2227, %r2096;
	and.b32  	%r943, %r947, %r221;
	mov.b32 	%r923, 1;
	// begin inline asm
	{
    .reg .pred p;
    and.b32 %r921, %r943, %r923;    setp.ne.u32 p, %r921, 0;
    vote.ballot.sync.b32 %r921, p, 0xffffffff;
    @!p not.b32 %r921, %r921;
}

	// end inline asm
	mov.b32 	%r926, 2;
	// begin inline asm
	{
    .reg .pred p;
    and.b32 %r924, %r943, %r926;    setp.ne.u32 p, %r924, 0;
    vote.ballot.sync.b32 %r924, p, 0xffffffff;
    @!p not.b32 %r924, %r924;
}

	// end inline asm
	and.b32  	%r948, %r924, %r921;
	mov.b32 	%r929, 4;
	// begin inline asm
	{
    .reg .pred p;
    and.b32 %r927, %r943, %r929;    setp.ne.u32 p, %r927, 0;
    vote.ballot.sync.b32 %r927, p, 0xffffffff;
    @!p not.b32 %r927, %r927;
}

	// end inline asm
	and.b32  	%r949, %r927, %r948;
	mov.b32 	%r932, 8;
	// begin inline asm
	{
    .reg .pred p;
    and.b32 %r930, %r943, %r932;    setp.ne.u32 p, %r930, 0;
    vote.ballot.sync.b32 %r930, p, 0xffffffff;
    @!p not.b32 %r930, %r930;
}

	// end inline asm
	and.b32  	%r950, %r930, %r949;
	mov.b32 	%r935, 16;
	// begin inline asm
	{
    .reg .pred p;
    and.b32 %r933, %r943, %r935;    setp.ne.u32 p, %r933, 0;
    vote.ballot.sync.b32 %r933, p, 0xffffffff;
    @!p not.b32 %r933, %r933;
}

	// end inline asm
	and.b32  	%r951, %r933, %r950;
	mov.b32 	%r938, 32;
	// begin inline asm
	{
    .reg .pred p;
    and.b32 %r936, %r943, %r938;    setp.ne.u32 p, %r936, 0;
    vote.ballot.sync.b32 %r936, p, 0xffffffff;
    @!p not.b32 %r936, %r936;
}

	// end inline asm
	and.b32  	%r952, %r936, %r951;
	mov.b32 	%r941, 64;
	// begin inline asm
	{
    .reg .pred p;
    and.b32 %r939, %r943, %r941;    setp.ne.u32 p, %r939, 0;
    vote.ballot.sync.b32 %r939, p, 0xffffffff;
    @!p not.b32 %r939, %r939;
}

	// end inline asm
	and.b32  	%r953, %r939, %r952;
	mov.b32 	%r944, 128;
	// begin inline asm
	{
    .reg .pred p;
    and.b32 %r942, %r943, %r944;    setp.ne.u32 p, %r942, 0;
    vote.ballot.sync.b32 %r942, p, 0xffffffff;
    @!p not.b32 %r942, %r942;
}

	// end inline asm
	and.b32  	%r954, %r942, %r953;
	clz.b32 	%r955, %r954;
	sub.s32 	%r229, 31, %r955;
	and.b32  	%r956, %r878, %r954;
	popc.b32 	%r230, %r956;
	setp.ne.s32 	%p107, %r443, %r229;
	mov.b32 	%r2230, 0;
	@%p107 bra 	$L__BB73_183;
	shl.b32 	%r957, %r943, 2;
	add.s32 	%r958, %r219, %r957;
	atom.shared.add.u32 	%r2230, [%r958], %r230;
$L__BB73_183:
	ld.param.u32 	%r2097, [_ZN3cub18CUB_300001_SM_10006detail10radix_sort29DeviceRadixSortOnesweepKernelINS1_5radix10policy_hubIiiyE10Policy1000ELNS0_9SortOrderE0EiiyiiNS1_21identity_decomposer_tEEEvPT5_SB_PT3_PKSC_PT1_PKSG_PT2_PKSK_T4_iiT6__param_9];
	shfl.sync.idx.b32	%r984|%p108, %r2230, %r229, 31, -1;
	add.s32 	%r233, %r230, %r984;
	shr.u32 	%r985, %r2226, %r2097;
	and.b32  	%r981, %r985, %r221;
	mov.b32 	%r961, 1;
	// begin inline asm
	{
    .reg .pred p;
    and.b32 %r959, %r981, %r961;    setp.ne.u32 p, %r959, 0;
    vote.ballot.sync.b32 %r959, p, 0xffffffff;
    @!p not.b32 %r959, %r959;
}

	// end inline asm
	mov.b32 	%r964, 2;
	// begin inline asm
	{
    .reg .pred p;
    and.b32 %r962, %r981, %r964;    setp.ne.u32 p, %r962, 0;
    vote.ballot.sync.b32 %r962, p, 0xffffffff;
    @!p not.b32 %r962, %r962;
}

	// end inline asm
	and.b32  	%r986, %r962, %r959;
	mov.b32 	%r967, 4;
	// begin inline asm
	{
    .reg .pred p;
    and.b32 %r965, %r981, %r967;    setp.ne.u32 p, %r965, 0;
    vote.ballot.sync.b32 %r965, p, 0xffffffff;
    @!p not.b32 %r965, %r965;
}

	// end inline asm
	and.b32  	%r987, %r965, %r986;
	mov.b32 	%r970, 8;
	// begin inline asm
	{
    .reg .pred p;
    and.b32 %r968, %r981, %r970;    setp.ne.u32 p, %r968, 0;
    vote.ballot.sync.b32 %r968, p, 0xffffffff;
    @!p not.b32 %r968, %r968;
}

	// end inline asm
	and.b32  	%r988, %r968, %r987;
	mov.b32 	%r973, 16;
	// begin inline asm
	{
    .reg .pred p;
    and.b32 %r971, %r981, %r973;    setp.ne.u32 p, %r971, 0;
    vote.ballot.sync.b32 %r971, p, 0xffffffff;
    @!p not.b32 %r971, %r971;
}

	// end inline asm
	and.b32  	%r989, %r971, %r988;
	mov.b32 	%r976, 32;
	// begin inline asm
	{
    .reg .pred p;
    and.b32 %r974, %r981, %r976;    setp.ne.u32 p, %r974, 0;
    vote.ballot.sync.b32 %r974, p, 0xffffffff;
    @!p not.b32 %r974, %r974;
}

	// end inline asm
	and.b32  	%r990, %r974, %r989;
	mov.b32 	%r979, 64;
	// begin inline asm
	{
    .reg .pred p;
    and.b32 %r977, %r981, %r979;    setp.ne.u32 p, %r977, 0;
    vote.ballot.sync.b32 %r977, p, 0xffffffff;
    @!p not.b32 %r977, %r977;
}

	// end inline asm
	and.b32  	%r991, %r977, %r990;
	mov.b32 	%r982, 128;
	// begin inline asm
	{
    .reg .pred p;
    and.b32 %r980, %r981, %r982;    setp.ne.u32 p, %r980, 0;
    vote.ballot.sync.b32 %r980, p, 0xffffffff;
    @!p not.b32 %r980, %r980;
}

	// end inline asm
	and.b32  	%r992, %r980, %r991;
	clz.b32 	%r993, %r992;
	sub.s32 	%r235, 31, %r993;
	and.b32  	%r994, %r878, %r992;
	popc.b32 	%r236, %r994;
	setp.ne.s32 	%p109, %r443, %r235;
	mov.b32 	%r2231, 0;
	@%p109 bra 	$L__BB73_185;
	shl.b32 	%r995, %r981, 2;
	add.s32 	%r996, %r219, %r995;
	atom.shared.add.u32 	%r2231, [%r996], %r236;
$L__BB73_185:
	ld.param.u32 	%r2098, [_ZN3cub18CUB_300001_SM_10006detail10radix_sort29DeviceRadixSortOnesweepKernelINS1_5radix10policy_hubIiiyE10Policy1000ELNS0_9SortOrderE0EiiyiiNS1_21identity_decomposer_tEEEvPT5_SB_PT3_PKSC_PT1_PKSG_PT2_PKSK_T4_iiT6__param_9];
	shfl.sync.idx.b32	%r1022|%p110, %r2231, %r235, 31, -1;
	add.s32 	%r239, %r236, %r1022;
	shr.u32 	%r1023, %r2225, %r2098;
	and.b32  	%r1019, %r1023, %r221;
	mov.b32 	%r999, 1;
	// begin inline asm
	{
    .reg .pred p;
    and.b32 %r997, %r1019, %r999;    setp.ne.u32 p, %r997, 0;
    vote.ballot.sync.b32 %r997, p, 0xffffffff;
    @!p not.b32 %r997, %r997;
}

	// end inline asm
	mov.b32 	%r1002, 2;
	// begin inline asm
	{
    .reg .pred p;
    and.b32 %r1000, %r1019, %r1002;    setp.ne.u32 p, %r1000, 0;
    vote.ballot.sync.b32 %r1000, p, 0xffffffff;
    @!p not.b32 %r1000, %r1000;
}

	// end inline asm
	and.b32  	%r1024, %r1000, %r997;
	mov.b32 	%r1005, 4;
	// begin inline asm
	{
    .reg .pred p;
    and.b32 %r1003, %r1019, %r1005;    setp.ne.u32 p, %r1003, 0;
    vote.ballot.sync.b32 %r1003, p, 0xffffffff;
    @!p not.b32 %r1003, %r1003;
}

	// end inline asm
	and.b32  	%r1025, %r1003, %r1024;
	mov.b32 	%r1008, 8;
	// begin inline asm
	{
    .reg .pred p;
    and.b32 %r1006, %r1019, %r1008;    setp.ne.u32 p, %r1006, 0;
    vote.ballot.sync.b32 %r1006, p, 0xffffffff;
    @!p not.b32 %r1006, %r1006;
}

	// end inline asm
	and.b32  	%r1026, %r1006, %r1025;
	mov.b32 	%r1011, 16;
	// begin inline asm
	{
    .reg .pred p;
    and.b32 %r1009, %r1019, %r1011;    setp.ne.u32 p, %r1009, 0;
    vote.ballot.sync.b32 %r1009, p, 0xffffffff;
    @!p not.b32 %r1009, %r1009;
}

	// end inline asm
	and.b32  	%r1027, %r1009, %r1026;
	mov.b32 	%r1014, 32;
	// begin inline asm
	{
    .reg .pred p;
    and.b32 %r1012, %r1019, %r1014;    setp.ne.u32 p, %r1012, 0;
    vote.ballot.sync.b32 %r1012, p, 0xffffffff;
    @!p not.b32 %r1012, %r1012;
}

	// end inline asm
	and.b32  	%r1028, %r1012, %r1027;
	mov.b32 	%r1017, 64;
	// begin inline asm
	{
    .reg .pred p;
    and.b32 %r1015, %r1019, %r1017;    setp.ne.u32 p, %r1015, 0;
    vote.ballot.sync.b32 %r1015, p, 0xffffffff;
    @!p not.b32 %r1015, %r1015;
}

	// end inline asm
	and.b32  	%r1029, %r1015, %r1028;
	mov.b32 	%r1020, 128;
	// begin inline asm
	{
    .reg .pred p;
    and.b32 %r1018, %r1019, %r1020;    setp.ne.u32 p, %r1018, 0;
    vote.ballot.sync.b32 %r1018, p, 0xffffffff;
    @!p not.b32 %r1018, %r1018;
}

	// end inline asm
	and.b32  	%r1030, %r1018, %r1029;
	clz.b32 	%r1031, %r1030;
	sub.s32 	%r241, 31, %r1031;
	and.b32  	%r1032, %r878, %r1030;
	popc.b32 	%r242, %r1032;
	setp.ne.s32 	%p111, %r443, %r241;
	mov.b32 	%r2232, 0;
	@%p111 bra 	$L__BB73_187;
	shl.b32 	%r1033, %r1019, 2;
	add.s32 	%r1034, %r219, %r1033;
	atom.shared.add.u32 	%r2232, [%r1034], %r242;
$L__BB73_187:
	ld.param.u32 	%r2099, [_ZN3cub18CUB_300001_SM_10006detail10radix_sort29DeviceRadixSortOnesweepKernelINS1_5radix10policy_hubIiiyE10Policy1000ELNS0_9SortOrderE0EiiyiiNS1_21identity_decomposer_tEEEvPT5_SB_PT3_PKSC_PT1_PKSG_PT2_PKSK_T4_iiT6__param_9];
	shfl.sync.idx.b32	%r1060|%p112, %r2232, %r241, 31, -1;
	add.s32 	%r245, %r242, %r1060;
	shr.u32 	%r1061, %r2224, %r2099;
	and.b32  	%r1057, %r1061, %r221;
	mov.b32 	%r1037, 1;
	// begin inline asm
	{
    .reg .pred p;
    and.b32 %r1035, %r1057, %r1037;    setp.ne.u32 p, %r1035, 0;
    vote.ballot.sync.b32 %r1035, p, 0xffffffff;
    @!p not.b32 %r1035, %r1035;
}

	// end inline asm
	mov.b32 	%r1040, 2;
	// begin inline asm
	{
    .reg .pred p;
    and.b32 %r1038, %r1057, %r1040;    setp.ne.u32 p, %r1038, 0;
    vote.ballot.sync.b32 %r1038, p, 0xffffffff;
    @!p not.b32 %r1038, %r1038;
}

	// end inline asm
	and.b32  	%r1062, %r1038, %r1035;
	mov.b32 	%r1043, 4;
	// begin inline asm
	{
    .reg .pred p;
    and.b32 %r1041, %r1057, %r1043;    setp.ne.u32 p, %r1041, 0;
    vote.ballot.sync.b32 %r1041, p, 0xffffffff;
    @!p not.b32 %r1041, %r1041;
}

	// end inline asm
	and.b32  	%r1063, %r1041, %r1062;
	mov.b32 	%r1046, 8;
	// begin inline asm
	{
    .reg .pred p;
    and.b32 %r1044, %r1057, %r1046;    setp.ne.u32 p, %r1044, 0;
    vote.ballot.sync.b32 %r1044, p, 0xffffffff;
    @!p not.b32 %r1044, %r1044;
}

	// end inline asm
	and.b32  	%r1064, %r1044, %r1063;
	mov.b32 	%r1049, 16;
	// begin inline asm
	{
    .reg .pred p;
    and.b32 %r1047, %r1057, %r1049;    setp.ne.u32 p, %r1047, 0;
    vote.ballot.sync.b32 %r1047, p, 0xffffffff;
    @!p not.b32 %r1047, %r1047;
}

	// end inline asm
	and.b32  	%r1065, %r1047, %r1064;
	mov.b32 	%r1052, 32;
	// begin inline asm
	{
    .reg .pred p;
    and.b32 %r1050, %r1057, %r1052;    setp.ne.u32 p, %r1050, 0;
    vote.ballot.sync.b32 %r1050, p, 0xffffffff;
    @!p not.b32 %r1050, %r1050;
}

	// end inline asm
	and.b32  	%r1066, %r1050, %r1065;
	mov.b32 	%r1055, 64;
	// begin inline asm
	{
    .reg .pred p;
    and.b32 %r1053, %r1057, %r1055;    setp.ne.u32 p, %r1053, 0;
    vote.ballot.sync.b32 %r1053, p, 0xffffffff;
    @!p not.b32 %r1053, %r1053;
}

	// end inline asm
	and.b32  	%r1067, %r1053, %r1066;
	mov.b32 	%r1058, 128;
	// begin inline asm
	{
    .reg .pred p;
    and.b32 %r1056, %r1057, %r1058;    setp.ne.u32 p, %r1056, 0;
    vote.ballot.sync.b32 %r1056, p, 0xffffffff;
    @!p not.b32 %r1056, %r1056;
}

	// end inline asm
	and.b32  	%r1068, %r1056, %r1067;
	clz.b32 	%r1069, %r1068;
	sub.s32 	%r247, 31, %r1069;
	and.b32  	%r1070, %r878, %r1068;
	popc.b32 	%r248, %r1070;
	setp.ne.s32 	%p113, %r443, %r247;
	mov.b32 	%r2233, 0;
	@%p113 bra 	$L__BB73_189;
	shl.b32 	%r1071, %r1057, 2;
	add.s32 	%r1072, %r219, %r1071;
	atom.shared.add.u32 	%r2233, [%r1072], %r248;
$L__BB73_189:
	ld.param.u32 	%r2100, [_ZN3cub18CUB_300001_SM_10006detail10radix_sort29DeviceRadixSortOnesweepKernelINS1_5radix10policy_hubIiiyE10Policy1000ELNS0_9SortOrderE0EiiyiiNS1_21identity_decomposer_tEEEvPT5_SB_PT3_PKSC_PT1_PKSG_PT2_PKSK_T4_iiT6__param_9];
	shfl.sync.idx.b32	%r1098|%p114, %r2233, %r247, 31, -1;
	add.s32 	%r251, %r248, %r1098;
	shr.u32 	%r1099, %r2223, %r2100;
	and.b32  	%r1095, %r1099, %r221;
	mov.b32 	%r1075, 1;
	// begin inline asm
	{
    .reg .pred p;
    and.b32 %r1073, %r1095, %r1075;    setp.ne.u32 p, %r1073, 0;
    vote.ballot.sync.b32 %r1073, p, 0xffffffff;
    @!p not.b32 %r1073, %r1073;
}

	// end inline asm
	mov.b32 	%r1078, 2;
	// begin inline asm
	{
    .reg .pred p;
    and.b32 %r1076, %r1095, %r1078;    setp.ne.u32 p, %r1076, 0;
    vote.ballot.sync.b32 %r1076, p, 0xffffffff;
    @!p not.b32 %r1076, %r1076;
}

	// end inline asm
	and.b32  	%r1100, %r1076, %r1073;
	mov.b32 	%r1081, 4;
	// begin inline asm
	{
    .reg .pred p;
    and.b32 %r1079, %r1095, %r1081;    setp.ne.u32 p, %r1079, 0;
    vote.ballot.sync.b32 %r1079, p, 0xffffffff;
    @!p not.b32 %r1079, %r1079;
}

	// end inline asm
	and.b32  	%r1101, %r1079, %r1100;
	mov.b32 	%r1084, 8;
	// begin inline asm
	{
    .reg .pred p;
    and.b32 %r1082, %r1095, %r1084;    setp.ne.u32 p, %r1082, 0;
    vote.ballot.sync.b32 %r1082, p, 0xffffffff;
    @!p not.b32 %r1082, %r1082;
}

	// end inline asm
	and.b32  	%r1102, %r1082, %r1101;
	mov.b32 	%r1087, 16;
	// begin inline asm
	{
    .reg .pred p;
    and.b32 %r1085, %r1095, %r1087;    setp.ne.u32 p, %r1085, 0;
    vote.ballot.sync.b32 %r1085, p, 0xffffffff;
    @!p not.b32 %r1085, %r1085;
}

	// end inline asm
	and.b32  	%r1103, %r1085, %r1102;
	mov.b32 	%r1090, 32;
	// begin inline asm
	{
    .reg .pred p;
    and.b32 %r1088, %r1095, %r1090;    setp.ne.u32 p, %r1088, 0;
    vote.ballot.sync.b32 %r1088, p, 0xffffffff;
    @!p not.b32 %r1088, %r1088;
}

	// end inline asm
	and.b32  	%r1104, %r1088, %r1103;
	mov.b32 	%r1093, 64;
	// begin inline asm
	{
    .reg .pred p;
    and.b32 %r1091, %r1095, %r1093;    setp.ne.u32 p, %r1091, 0;
    vote.ballot.sync.b32 %r1091, p, 0xffffffff;
    @!p not.b32 %r1091, %r1091;
}

	// end inline asm
	and.b32  	%r1105, %r1091, %r1104;
	mov.b32 	%r1096, 128;
	// begin inline asm
	{
    .reg .pred p;
    and.b32 %r1094, %r1095, %r1096;    setp.ne.u32 p, %r1094, 0;
    vote.ballot.sync.b32 %r1094, p, 0xffffffff;
    @!p not.b32 %r1094, %r1094;
}

	// end inline asm
	and.b32  	%r1106, %r1094, %r1105;
	clz.b32 	%r1107, %r1106;
	sub.s32 	%r253, 31, %r1107;
	and.b32  	%r1108, %r878, %r1106;
	popc.b32 	%r254, %r1108;
	setp.ne.s32 	%p115, %r443, %r253;
	mov.b32 	%r2234, 0;
	@%p115 bra 	$L__BB73_191;
	shl.b32 	%r1109, %r1095, 2;
	add.s32 	%r1110, %r219, %r1109;
	atom.shared.add.u32 	%r2234, [%r1110], %r254;
$L__BB73_191:
	ld.param.u32 	%r2101, [_ZN3cub18CUB_300001_SM_10006detail10radix_sort29DeviceRadixSortOnesweepKernelINS1_5radix10policy_hubIiiyE10Policy1000ELNS0_9SortOrderE0EiiyiiNS1_21identity_decomposer_tEEEvPT5_SB_PT3_PKSC_PT1_PKSG_PT2_PKSK_T4_iiT6__param_9];
	shfl.sync.idx.b32	%r1136|%p116, %r2234, %r253, 31, -1;
	add.s32 	%r257, %r254, %r1136;
	shr.u32 	%r1137, %r2222, %r2101;
	and.b32  	%r1133, %r1137, %r221;
	mov.b32 	%r1113, 1;
	// begin inline asm
	{
    .reg .pred p;
    and.b32 %r1111, %r1133, %r1113;    setp.ne.u32 p, %r1111, 0;
    vote.ballot.sync.b32 %r1111, p, 0xffffffff;
    @!p not.b32 %r1111, %r1111;
}

	// end inline asm
	mov.b32 	%r1116, 2;
	// begin inline asm
	{
    .reg .pred p;
    and.b32 %r1114, %r1133, %r1116;    setp.ne.u32 p, %r1114, 0;
    vote.ballot.sync.b32 %r1114, p, 0xffffffff;
    @!p not.b32 %r1114, %r1114;
}

	// end inline asm
	and.b32  	%r1138, %r1114, %r1111;
	mov.b32 	%r1119, 4;
	// begin inline asm
	{
    .reg .pred p;
    and.b32 %r1117, %r1133, %r1119;    setp.ne.u32 p, %r1117, 0;
    vote.ballot.sync.b32 %r1117, p, 0xffffffff;
    @!p not.b32 %r1117, %r1117;
}

	// end inline asm
	and.b32  	%r1139, %r1117, %r1138;
	mov.b32 	%r1122, 8;
	// begin inline asm
	{
    .reg .pred p;
    and.b32 %r1120, %r1133, %r1122;    setp.ne.u32 p, %r1120, 0;
    vote.ballot.sync.b32 %r1120, p, 0xffffffff;
    @!p not.b32 %r1120, %r1120;
}

	// end inline asm
	and.b32  	%r1140, %r1120, %r1139;
	mov.b32 	%r1125, 16;
	// begin inline asm
	{
    .reg .pred p;
    and.b32 %r1123, %r1133, %r1125;    setp.ne.u32 p, %r1123, 0;
    vote.ballot.sync.b32 %r1123, p, 0xffffffff;
    @!p not.b32 %r1123, %r1123;
}

	// end inline asm
	and.b32  	%r1141, %r1123, %r1140;
	mov.b32 	%r1128, 32;
	// begin inline asm
	{
    .reg .pred p;
    and.b32 %r1126, %r1133, %r1128;    setp.ne.u32 p, %r1126, 0;
    vote.ballot.sync.b32 %r1126, p, 0xffffffff;
    @!p not.b32 %r1126, %r1126;
}

	// end inline asm
	and.b32  	%r1142, %r1126, %r1141;
	mov.b32 	%r1131, 64;
	// begin inline asm
	{
    .reg .pred p;
    and.b32 %r1129, %r1133, %r1131;    setp.ne.u32 p, %r1129, 0;
    vote.ballot.sync.b32 %r1129, p, 0xffffffff;
    @!p not.b32 %r1129, %r1129;
}

	// end inline asm
	and.b32  	%r1143, %r1129, %r1142;
	mov.b32 	%r1134, 128;
	// begin inline asm
	{
    .reg .pred p;
    and.b32 %r1132, %r1133, %r1134;    setp.ne.u32 p, %r1132, 0;
    vote.ballot.sync.b32 %r1132, p, 0xffffffff;
    @!p not.b32 %r1132, %r1132;
}

	// end inline asm
	and.b32  	%r1144, %r1132, %r1143;
	clz.b32 	%r1145, %r1144;
	sub.s32 	%r259, 31, %r1145;
	and.b32  	%r1146, %r878, %r1144;
	popc.b32 	%r260, %r1146;
	setp.ne.s32 	%p117, %r443, %r259;
	mov.b32 	%r2235, 0;
	@%p117 bra 	$L__BB73_193;
	shl.b32 	%r1147, %r1133, 2;
	add.s32 	%r1148, %r219, %r1147;
	atom.shared.add.u32 	%r2235, [%r1148], %r260;
$L__BB73_193:
	ld.param.u32 	%r2102, [_ZN3cub18CUB_300001_SM_10006detail10radix_sort29DeviceRadixSortOnesweepKernelINS1_5radix10policy_hubIiiyE10Policy1000ELNS0_9SortOrderE0EiiyiiNS1_21identity_decomposer_tEEEvPT5_SB_PT3_PKSC_PT1_PKSG_PT2_PKSK_T4_iiT6__param_9];
	shfl.sync.idx.b32	%r1174|%p118, %r2235, %r259, 31, -1;
	add.s32 	%r263, %r260, %r1174;
	shr.u32 	%r1175, %r2221, %r2102;
	and.b32  	%r1171, %r1175, %r221;
	mov.b32 	%r1151, 1;
	// begin inline asm
	{
    .reg .pred p;
    and.b32 %r1149, %r1171, %r1151;    setp.ne.u32 p, %r1149, 0;
    vote.ballot.sync.b32 %r1149, p, 0xffffffff;
    @!p not.b32 %r1149, %r1149;
}

	// end inline asm
	mov.b32 	%r1154, 2;
	// begin inline asm
	{
    .reg .pred p;
    and.b32 %r1152, %r1171, %r1154;    setp.ne.u32 p, %r1152, 0;
    vote.ballot.sync.b32 %r1152, p, 0xffffffff;
    @!p not.b32 %r1152, %r1152;
}

	// end inline asm
	and.b32  	%r1176, %r1152, %r1149;
	mov.b32 	%r1157, 4;
	// begin inline asm
	{
    .reg .pred p;
    and.b32 %r1155, %r1171, %r1157;    setp.ne.u32 p, %r1155, 0;
    vote.ballot.sync.b32 %r1155, p, 0xffffffff;
    @!p not.b32 %r1155, %r1155;
}

	// end inline asm
	and.b32  	%r1177, %r1155, %r1176;
	mov.b32 	%r1160, 8;
	// begin inline asm
	{
    .reg .pred p;
    and.b32 %r1158, %r1171, %r1160;    setp.ne.u32 p, %r1158, 0;
    vote.ballot.sync.b32 %r1158, p, 0xffffffff;
    @!p not.b32 %r1158, %r1158;
}

	// end inline asm
	and.b32  	%r1178, %r1158, %r1177;
	mov.b32 	%r1163, 16;
	// begin inline asm
	{
    .reg .pred p;
    and.b32 %r1161, %r1171, %r1163;    setp.ne.u32 p, %r1161, 0;
    vote.ballot.sync.b32 %r1161, p, 0xffffffff;
    @!p not.b32 %r1161, %r1161;
}

	// end inline asm
	and.b32  	%r1179, %r1161, %r1178;
	mov.b32 	%r1166, 32;
	// begin inline asm
	{
    .reg .pred p;
    and.b32 %r1164, %r1171, %r1166;    setp.ne.u32 p, %r1164, 0;
    vote.ballot.sync.b32 %r1164, p, 0xffffffff;
    @!p not.b32 %r1164, %r1164;
}

	// end inline asm
	and.b32  	%r1180, %r1164, %r1179;
	mov.b32 	%r1169, 64;
	// begin inline asm
	{
    .reg .pred p;
    and.b32 %r1167, %r1171, %r1169;    setp.ne.u32 p, %r1167, 0;
    vote.ballot.sync.b32 %r1167, p, 0xffffffff;
    @!p not.b32 %r1167, %r1167;
}

	// end inline asm
	and.b32  	%r1181, %r1167, %r1180;
	mov.b32 	%r1172, 128;
	// begin inline asm
	{
    .reg .pred p;
    and.b32 %r1170, %r1171, %r1172;    setp.ne.u32 p, %r1170, 0;
    vote.ballot.sync.b32 %r1170, p, 0xffffffff;
    @!p not.b32 %r1170, %r1170;
}

	// end inline asm
	and.b32  	%r1182, %r1170, %r1181;
	clz.b32 	%r1183, %r1182;
	sub.s32 	%r265, 31, %r1183;
	and.b32  	%r1184, %r878, %r1182;
	popc.b32 	%r266, %r1184;
	setp.ne.s32 	%p119, %r443, %r265;
	mov.b32 	%r2236, 0;
	@%p119 bra 	$L__BB73_195;
	shl.b32 	%r1185, %r1171, 2;
	add.s32 	%r1186, %r219, %r1185;
	atom.shared.add.u32 	%r2236, [%r1186], %r266;
$L__BB73_195:
	ld.param.u32 	%r2103, [_ZN3cub18CUB_300001_SM_10006detail10radix_sort29DeviceRadixSortOnesweepKernelINS1_5radix10policy_hubIiiyE10Policy1000ELNS0_9SortOrderE0EiiyiiNS1_21identity_decomposer_tEEEvPT5_SB_PT3_PKSC_PT1_PKSG_PT2_PKSK_T4_iiT6__param_9];
	shfl.sync.idx.b32	%r1212|%p120, %r2236, %r265, 31, -1;
	add.s32 	%r269, %r266, %r1212;
	shr.u32 	%r1213, %r2220, %r2103;
	and.b32  	%r1209, %r1213, %r221;
	mov.b32 	%r1189, 1;
	// begin inline asm
	{
    .reg .pred p;
    and.b32 %r1187, %r1209, %r1189;    setp.ne.u32 p, %r1187, 0;
    vote.ballot.sync.b32 %r1187, p, 0xffffffff;
    @!p not.b32 %r1187, %r1187;
}

	// end inline asm
	mov.b32 	%r1192, 2;
	// begin inline asm
	{
    .reg .pred p;
    and.b32 %r1190, %r1209, %r1192;    setp.ne.u32 p, %r1190, 0;
    vote.ballot.sync.b32 %r1190, p, 0xffffffff;
    @!p not.b32 %r1190, %r1190;
}

	// end inline asm
	and.b32  	%r1214, %r1190, %r1187;
	mov.b32 	%r1195, 4;
	// begin inline asm
	{
    .reg .pred p;
    and.b32 %r1193, %r1209, %r1195;    setp.ne.u32 p, %r1193, 0;
    vote.ballot.sync.b32 %r1193, p, 0xffffffff;
    @!p not.b32 %r1193, %r1193;
}

	// end inline asm
	and.b32  	%r1215, %r1193, %r1214;
	mov.b32 	%r1198, 8;
	// begin inline asm
	{
    .reg .pred p;
    and.b32 %r1196, %r1209, %r1198;    setp.ne.u32 p, %r1196, 0;
    vote.ballot.sync.b32 %r1196, p, 0xffffffff;
    @!p not.b32 %r1196, %r1196;
}

	// end inline asm
	and.b32  	%r1216, %r1196, %r1215;
	mov.b32 	%r1201, 16;
	// begin inline asm
	{
    .reg .pred p;
    and.b32 %r1199, %r1209, %r1201;    setp.ne.u32 p, %r1199, 0;
    vote.ballot.sync.b32 %r1199, p, 0xffffffff;
    @!p not.b32 %r1199, %r1199;
}

	// end inline asm
	and.b32  	%r1217, %r1199, %r1216;
	mov.b32 	%r1204, 32;
	// begin inline asm
	{
    .reg .pred p;
    and.b32 %r1202, %r1209, %r1204;    setp.ne.u32 p, %r1202, 0;
    vote.ballot.sync.b32 %r1202, p, 0xffffffff;
    @!p not.b32 %r1202, %r1202;
}

	// end inline asm
	and.b32  	%r1218, %r1202, %r1217;
	mov.b32 	%r1207, 64;
	// begin inline asm
	{
    .reg .pred p;
    and.b32 %r1205, %r1209, %r1207;    setp.ne.u32 p, %r1205, 0;
    vote.ballot.sync.b32 %r1205, p, 0xffffffff;
    @!p not.b32 %r1205, %r1205;
}

	// end inline asm
	and.b32  	%r1219, %r1205, %r1218;
	mov.b32 	%r1210, 128;
	// begin inline asm
	{
    .reg .pred p;
    and.b32 %r1208, %r1209, %r1210;    setp.ne.u32 p, %r1208, 0;
    vote.ballot.sync.b32 %r1208, p, 0xffffffff;
    @!p not.b32 %r1208, %r1208;
}

	// end inline asm
	and.b32  	%r1220, %r1208, %r1219;
	clz.b32 	%r1221, %r1220;
	sub.s32 	%r271, 31, %r1221;
	and.b32  	%r1222, %r878, %r1220;
	popc.b32 	%r272, %r1222;
	setp.ne.s32 	%p121, %r443, %r271;
	mov.b32 	%r2237, 0;
	@%p121 bra 	$L__BB73_197;
	shl.b32 	%r1223, %r1209, 2;
	add.s32 	%r1224, %r219, %r1223;
	atom.shared.add.u32 	%r2237, [%r1224], %r272;
$L__BB73_197:
	ld.param.u32 	%r2104, [_ZN3cub18CUB_300001_SM_10006detail10radix_sort29DeviceRadixSortOnesweepKernelINS1_5radix10policy_hubIiiyE10Policy1000ELNS0_9SortOrderE0EiiyiiNS1_21identity_decomposer_tEEEvPT5_SB_PT3_PKSC_PT1_PKSG_PT2_PKSK_T4_iiT6__param_9];
	shfl.sync.idx.b32	%r1250|%p122, %r2237, %r271, 31, -1;
	add.s32 	%r275, %r272, %r1250;
	shr.u32 	%r1251, %r2219, %r2104;
	and.b32  	%r1247, %r1251, %r221;
	mov.b32 	%r1227, 1;
	// begin inline asm
	{
    .reg .pred p;
    and.b32 %r1225, %r1247, %r1227;    setp.ne.u32 p, %r1225, 0;
    vote.ballot.sync.b32 %r1225, p, 0xffffffff;
    @!p not.b32 %r1225, %r1225;
}

	// end inline asm
	mov.b32 	%r1230, 2;
	// begin inline asm
	{
    .reg .pred p;
    and.b32 %r1228, %r1247, %r1230;    setp.ne.u32 p, %r1228, 0;
    vote.ballot.sync.b32 %r1228, p, 0xffffffff;
    @!p not.b32 %r1228, %r1228;
}

	// end inline asm
	and.b32  	%r1252, %r1228, %r1225;
	mov.b32 	%r1233, 4;
	// begin inline asm
	{
    .reg .pred p;
    and.b32 %r1231, %r1247, %r1233;    setp.ne.u32 p, %r1231, 0;
    vote.ballot.sync.b32 %r1231, p, 0xffffffff;
    @!p not.b32 %r1231, %r1231;
}

	// end inline asm
	and.b32  	%r1253, %r1231, %r1252;
	mov.b32 	%r1236, 8;
	// begin inline asm
	{
    .reg .pred p;
    and.b32 %r1234, %r1247, %r1236;    setp.ne.u32 p, %r1234, 0;
    vote.ballot.sync.b32 %r1234, p, 0xffffffff;
    @!p not.b32 %r1234, %r1234;
}

	// end inline asm
	and.b32  	%r1254, %r1234, %r1253;
	mov.b32 	%r1239, 16;
	// begin inline asm
	{
    .reg .pred p;
    and.b32 %r1237, %r1247, %r1239;    setp.ne.u32 p, %r1237, 0;
    vote.ballot.sync.b32 %r1237, p, 0xffffffff;
    @!p not.b32 %r1237, %r1237;
}

	// end inline asm
	and.b32  	%r1255, %r1237, %r1254;
	mov.b32 	%r1242, 32;
	// begin inline asm
	{
    .reg .pred p;
    and.b32 %r1240, %r1247, %r1242;    setp.ne.u32 p, %r1240, 0;
    vote.ballot.sync.b32 %r1240, p, 0xffffffff;
    @!p not.b32 %r1240, %r1240;
}

	// end inline asm
	and.b32  	%r1256, %r1240, %r1255;
	mov.b32 	%r1245, 64;
	// begin inline asm
	{
    .reg .pred p;
    and.b32 %r1243, %r1247, %r1245;    setp.ne.u32 p, %r1243, 0;
    vote.ballot.sync.b32 %r1243, p, 0xffffffff;
    @!p not.b32 %r1243, %r1243;
}

	// end inline asm
	and.b32  	%r1257, %r1243, %r1256;
	mov.b32 	%r1248, 128;
	// begin inline asm
	{
    .reg .pred p;
    and.b32 %r1246, %r1247, %r1248;    setp.ne.u32 p, %r1246, 0;
    vote.ballot.sync.b32 %r1246, p, 0xffffffff;
    @!p not.b32 %r1246, %r1246;
}

	// end inline asm
	and.b32  	%r1258, %r1246, %r1257;
	clz.b32 	%r1259, %r1258;
	sub.s32 	%r277, 31, %r1259;
	and.b32  	%r1260, %r878, %r1258;
	popc.b32 	%r278, %r1260;
	setp.ne.s32 	%p123, %r443, %r277;
	mov.b32 	%r2238, 0;
	@%p123 bra 	$L__BB73_199;
	shl.b32 	%r1265, %r1247, 2;
	add.s32 	%r1266, %r219, %r1265;
	atom.shared.add.u32 	%r2238, [%r1266], %r278;
$L__BB73_199:
	ld.param.u32 	%r2105, [_ZN3cub18CUB_300001_SM_10006detail10radix_sort29DeviceRadixSortOnesweepKernelINS1_5radix10policy_hubIiiyE10Policy1000ELNS0_9SortOrderE0EiiyiiNS1_21identity_decomposer_tEEEvPT5_SB_PT3_PKSC_PT1_PKSG_PT2_PKSK_T4_iiT6__param_9];
	shfl.sync.idx.b32	%r1292|%p124, %r2238, %r277, 31, -1;
	add.s32 	%r281, %r278, %r1292;
	shr.u32 	%r1293, %r2218, %r2105;
	and.b32  	%r1289, %r1293, %r221;
	mov.b32 	%r1269, 1;
	// begin inline asm
	{
    .reg .pred p;
    and.b32 %r1267, %r1289, %r1269;    setp.ne.u32 p, %r1267, 0;
    vote.ballot.sync.b32 %r1267, p, 0xffffffff;
    @!p not.b32 %r1267, %r1267;
}

	// end inline asm
	mov.b32 	%r1272, 2;
	// begin inline asm
	{
    .reg .pred p;
    and.b32 %r1270, %r1289, %r1272;    setp.ne.u32 p, %r1270, 0;
    vote.ballot.sync.b32 %r1270, p, 0xffffffff;
    @!p not.b32 %r1270, %r1270;
}

	// end inline asm
	and.b32  	%r1294, %r1270, %r1267;
	mov.b32 	%r1275, 4;
	// begin inline asm
	{
    .reg .pred p;
    and.b32 %r1273, %r1289, %r1275;    setp.ne.u32 p, %r1273, 0;
    vote.ballot.sync.b32 %r1273, p, 0xffffffff;
    @!p not.b32 %r1273, %r1273;
}

	// end inline asm
	and.b32  	%r1295, %r1273, %r1294;
	mov.b32 	%r1278, 8;
	// begin inline asm
	{
    .reg .pred p;
    and.b32 %r1276, %r1289, %r1278;    setp.ne.u32 p, %r1276, 0;
    vote.ballot.sync.b32 %r1276, p, 0xffffffff;
    @!p not.b32 %r1276, %r1276;
}

	// end inline asm
	and.b32  	%r1296, %r1276, %r1295;
	mov.b32 	%r1281, 16;
	// begin inline asm
	{
    .reg .pred p;
    and.b32 %r1279, %r1289, %r1281;    setp.ne.u32 p, %r1279, 0;
    vote.ballot.sync.b32 %r1279, p, 0xffffffff;
    @!p not.b32 %r1279, %r1279;
}

	// end inline asm
	and.b32  	%r1297, %r1279, %r1296;
	mov.b32 	%r1284, 32;
	// begin inline asm
	{
    .reg .pred p;
    and.b32 %r1282, %r1289, %r1284;    setp.ne.u32 p, %r1282, 0;
    vote.ballot.sync.b32 %r1282, p, 0xffffffff;
    @!p not.b32 %r1282, %r1282;
}

	// end inline asm
	and.b32  	%r1298, %r1282, %r1297;
	mov.b32 	%r1287, 64;
	// begin inline asm
	{
    .reg .pred p;
    and.b32 %r1285, %r1289, %r1287;    setp.ne.u32 p, %r1285, 0;
    vote.ballot.sync.b32 %r1285, p, 0xffffffff;
    @!p not.b32 %r1285, %r1285;
}

	// end inline asm
	and.b32  	%r1299, %r1285, %r1298;
	mov.b32 	%r1290, 128;
	// begin inline asm
	{
    .reg .pred p;
    and.b32 %r1288, %r1289, %r1290;    setp.ne.u32 p, %r1288, 0;
    vote.ballot.sync.b32 %r1288, p, 0xffffffff;
    @!p not.b32 %r1288, %r1288;
}

	// end inline asm
	and.b32  	%r1300, %r1288, %r1299;
	clz.b32 	%r1301, %r1300;
	sub.s32 	%r283, 31, %r1301;
	and.b32  	%r1302, %r878, %r1300;
	popc.b32 	%r284, %r1302;
	setp.ne.s32 	%p125, %r443, %r283;
	mov.b32 	%r2239, 0;
	@%p125 bra 	$L__BB73_201;
	shl.b32 	%r1307, %r1289, 2;
	add.s32 	%r1308, %r219, %r1307;
	atom.shared.add.u32 	%r2239, [%r1308], %r284;
$L__BB73_201:
	ld.param.u32 	%r2106, [_ZN3cub18CUB_300001_SM_10006detail10radix_sort29DeviceRadixSortOnesweepKernelINS1_5radix10policy_hubIiiyE10Policy1000ELNS0_9SortOrderE0EiiyiiNS1_21identity_decomposer_tEEEvPT5_SB_PT3_PKSC_PT1_PKSG_PT2_PKSK_T4_iiT6__param_9];
	shfl.sync.idx.b32	%r1334|%p126, %r2239, %r283, 31, -1;
	add.s32 	%r287, %r284, %r1334;
	shr.u32 	%r1335, %r2217, %r2106;
	and.b32  	%r1331, %r1335, %r221;
	mov.b32 	%r1311, 1;
	// begin inline asm
	{
    .reg .pred p;
    and.b32 %r1309, %r1331, %r1311;    setp.ne.u32 p, %r1309, 0;
    vote.ballot.sync.b32 %r1309, p, 0xffffffff;
    @!p not.b32 %r1309, %r1309;
}

	// end inline asm
	mov.b32 	%r1314, 2;
	// begin inline asm
	{
    .reg .pred p;
    and.b32 %r1312, %r1331, %r1314;    setp.ne.u32 p, %r1312, 0;
    vote.ballot.sync.b32 %r1312, p, 0xffffffff;
    @!p not.b32 %r1312, %r1312;
}

	// end inline asm
	and.b32  	%r1336, %r1312, %r1309;
	mov.b32 	%r1317, 4;
	// begin inline asm
	{
    .reg .pred p;
    and.b32 %r1315, %r1331, %r1317;    setp.ne.u32 p, %r1315, 0;
    vote.ballot.sync.b32 %r1315, p, 0xffffffff;
    @!p not.b32 %r1315, %r1315;
}

	// end inline asm
	and.b32  	%r1337, %r1315, %r1336;
	mov.b32 	%r1320, 8;
	// begin inline asm
	{
    .reg .pred p;
    and.b32 %r1318, %r1331, %r1320;    setp.ne.u32 p, %r1318, 0;
    vote.ballot.sync.b32 %r1318, p, 0xffffffff;
    @!p not.b32 %r1318, %r1318;
}

	// end inline asm
	and.b32  	%r1338, %r1318, %r1337;
	mov.b32 	%r1323, 16;
	// begin inline asm
	{
    .reg .pred p;
    and.b32 %r1321, %r1331, %r1323;    setp.ne.u32 p, %r1321, 0;
    vote.ballot.sync.b32 %r1321, p, 0xffffffff;
    @!p not.b32 %r1321, %r1321;
}

	// end inline asm
	and.b32  	%r1339, %r1321, %r1338;
	mov.b32 	%r1326, 32;
	// begin inline asm
	{
    .reg .pred p;
    and.b32 %r1324, %r1331, %r1326;    setp.ne.u32 p, %r1324, 0;
    vote.ballot.sync.b32 %r1324, p, 0xffffffff;
    @!p not.b32 %r1324, %r1324;
}

	// end inline asm
	and.b32  	%r1340, %r1324, %r1339;
	mov.b32 	%r1329, 64;
	// begin inline asm
	{
    .reg .pred p;
    and.b32 %r1327, %r1331, %r1329;    setp.ne.u32 p, %r1327, 0;
    vote.ballot.sync.b32 %r1327, p, 0xffffffff;
    @!p not.b32 %r1327, %r1327;
}

	// end inline asm
	and.b32  	%r1341, %r1327, %r1340;
	mov.b32 	%r1332, 128;
	// begin inline asm
	{
    .reg .pred p;
    and.b32 %r1330, %r1331, %r1332;    setp.ne.u32 p, %r1330, 0;
    vote.ballot.sync.b32 %r1330, p, 0xffffffff;
    @!p not.b32 %r1330, %r1330;
}

	// end inline asm
	and.b32  	%r1342, %r1330, %r1341;
	clz.b32 	%r1343, %r1342;
	sub.s32 	%r289, 31, %r1343;
	and.b32  	%r1344, %r878, %r1342;
	popc.b32 	%r290, %r1344;
	setp.ne.s32 	%p127, %r443, %r289;
	mov.b32 	%r2240, 0;
	@%p127 bra 	$L__BB73_203;
	shl.b32 	%r1349, %r1331, 2;
	add.s32 	%r1350, %r219, %r1349;
	atom.shared.add.u32 	%r2240, [%r1350], %r290;
$L__BB73_203:
	ld.param.u32 	%r2107, [_ZN3cub18CUB_300001_SM_10006detail10radix_sort29DeviceRadixSortOnesweepKernelINS1_5radix10policy_hubIiiyE10Policy1000ELNS0_9SortOrderE0EiiyiiNS1_21identity_decomposer_tEEEvPT5_SB_PT3_PKSC_PT1_PKSG_PT2_PKSK_T4_iiT6__param_9];
	shfl.sync.idx.b32	%r1376|%p128, %r2240, %r289, 31, -1;
	add.s32 	%r293, %r290, %r1376;
	shr.u32 	%r1377, %r2216, %r2107;
	and.b32  	%r1373, %r1377, %r221;
	mov.b32 	%r1353, 1;
	// begin inline asm
	{
    .reg .pred p;
    and.b32 %r1351, %r1373, %r1353;    setp.ne.u32 p, %r1351, 0;
    vote.ballot.sync.b32 %r1351, p, 0xffffffff;
    @!p not.b32 %r1351, %r1351;
}

	// end inline asm
	mov.b32 	%r1356, 2;
	// begin inline asm
	{
    .reg .pred p;
    and.b32 %r1354, %r1373, %r1356;    setp.ne.u32 p, %r1354, 0;
    vote.ballot.sync.b32 %r1354, p, 0xffffffff;
    @!p not.b32 %r1354, %r1354;
}

	// end inline asm
	and.b32  	%r1378, %r1354, %r1351;
	mov.b32 	%r1359, 4;
	// begin inline asm
	{
    .reg .pred p;
    and.b32 %r1357, %r1373, %r1359;    setp.ne.u32 p, %r1357, 0;
    vote.ballot.sync.b32 %r1357, p, 0xffffffff;
    @!p not.b32 %r1357, %r1357;
}

	// end inline asm
	and.b32  	%r1379, %r1357, %r1378;
	mov.b32 	%r1362, 8;
	// begin inline asm
	{
    .reg .pred p;
    and.b32 %r1360, %r1373, %r1362;    setp.ne.u32 p, %r1360, 0;
    vote.ballot.sync.b32 %r1360, p, 0xffffffff;
    @!p not.b32 %r1360, %r1360;
}

	// end inline asm
	and.b32  	%r1380, %r1360, %r1379;
	mov.b32 	%r1365, 16;
	// begin inline asm
	{
    .reg .pred p;
    and.b32 %r1363, %r1373, %r1365;    setp.ne.u32 p, %r1363, 0;
    vote.ballot.sync.b32 %r1363, p, 0xffffffff;
    @!p not.b32 %r1363, %r1363;
}

	// end inline asm
	and.b32  	%r1381, %r1363, %r1380;
	mov.b32 	%r1368, 32;
	// begin inline asm
	{
    .reg .pred p;
    and.b32 %r1366, %r1373, %r1368;    setp.ne.u32 p, %r1366, 0;
    vote.ballot.sync.b32 %r1366, p, 0xffffffff;
    @!p not.b32 %r1366, %r1366;
}

	// end inline asm
	and.b32  	%r1382, %r1366, %r1381;
	mov.b32 	%r1371, 64;
	// begin inline asm
	{
    .reg .pred p;
    and.b32 %r1369, %r1373, %r1371;    setp.ne.u32 p, %r1369, 0;
    vote.ballot.sync.b32 %r1369, p, 0xffffffff;
    @!p not.b32 %r1369, %r1369;
}

	// end inline asm
	and.b32  	%r1383, %r1369, %r1382;
	mov.b32 	%r1374, 128;
	// begin inline asm
	{
    .reg .pred p;
    and.b32 %r1372, %r1373, %r1374;    setp.ne.u32 p, %r1372, 0;
    vote.ballot.sync.b32 %r1372, p, 0xffffffff;
    @!p not.b32 %r1372, %r1372;
}

	// end inline asm
	and.b32  	%r1384, %r1372, %r1383;
	clz.b32 	%r1385, %r1384;
	sub.s32 	%r295, 31, %r1385;
	and.b32  	%r1386, %r878, %r1384;
	popc.b32 	%r296, %r1386;
	setp.ne.s32 	%p129, %r443, %r295;
	mov.b32 	%r2241, 0;
	@%p129 bra 	$L__BB73_205;
	shl.b32 	%r1391, %r1373, 2;
	add.s32 	%r1392, %r219, %r1391;
	atom.shared.add.u32 	%r2241, [%r1392], %r296;
$L__BB73_205:
	ld.param.u32 	%r2108, [_ZN3cub18CUB_300001_SM_10006detail10radix_sort29DeviceRadixSortOnesweepKernelINS1_5radix10policy_hubIiiyE10Policy1000ELNS0_9SortOrderE0EiiyiiNS1_21identity_decomposer_tEEEvPT5_SB_PT3_PKSC_PT1_PKSG_PT2_PKSK_T4_iiT6__param_9];
	shfl.sync.idx.b32	%r1418|%p130, %r2241, %r295, 31, -1;
	add.s32 	%r299, %r296, %r1418;
	shr.u32 	%r1419, %r2215, %r2108;
	and.b32  	%r1415, %r1419, %r221;
	mov.b32 	%r1395, 1;
	// begin inline asm
	{
    .reg .pred p;
    and.b32 %r1393, %r1415, %r1395;    setp.ne.u32 p, %r1393, 0;
    vote.ballot.sync.b32 %r1393, p, 0xffffffff;
    @!p not.b32 %r1393, %r1393;
}

	// end inline asm
	mov.b32 	%r1398, 2;
	// begin inline asm
	{
    .reg .pred p;
    and.b32 %r1396, %r1415, %r1398;    setp.ne.u32 p, %r1396, 0;
    vote.ballot.sync.b32 %r1396, p, 0xffffffff;
    @!p not.b32 %r1396, %r1396;
}

	// end inline asm
	and.b32  	%r1420, %r1396, %r1393;
	mov.b32 	%r1401, 4;
	// begin inline asm
	{
    .reg .pred p;
    and.b32 %r1399, %r1415, %r1401;    setp.ne.u32 p, %r1399, 0;
    vote.ballot.sync.b32 %r1399, p, 0xffffffff;
    @!p not.b32 %r1399, %r1399;
}

	// end inline asm
	and.b32  	%r1421, %r1399, %r1420;
	mov.b32 	%r1404, 8;
	// begin inline asm
	{
    .reg .pred p;
    and.b32 %r1402, %r1415, %r1404;    setp.ne.u32 p, %r1402, 0;
    vote.ballot.sync.b32 %r1402, p, 0xffffffff;
    @!p not.b32 %r1402, %r1402;
}

	// end inline asm
	and.b32  	%r1422, %r1402, %r1421;
	mov.b32 	%r1407, 16;
	// begin inline asm
	{
    .reg .pred p;
    and.b32 %r1405, %r1415, %r1407;    setp.ne.u32 p, %r1405, 0;
    vote.ballot.sync.b32 %r1405, p, 0xffffffff;
    @!p not.b32 %r1405, %r1405;
}

	// end inline asm
	and.b32  	%r1423, %r1405, %r1422;
	mov.b32 	%r1410, 32;
	// begin inline asm
	{
    .reg .pred p;
    and.b32 %r1408, %r1415, %r1410;    setp.ne.u32 p, %r1408, 0;
    vote.ballot.sync.b32 %r1408, p, 0xffffffff;
    @!p not.b32 %r1408, %r1408;
}

	// end inline asm
	and.b32  	%r1424, %r1408, %r1423;
	mov.b32 	%r1413, 64;
	// begin inline asm
	{
    .reg .pred p;
    and.b32 %r1411, %r1415, %r1413;    setp.ne.u32 p, %r1411, 0;
    vote.ballot.sync.b32 %r1411, p, 0xffffffff;
    @!p not.b32 %r1411, %r1411;
}

	// end inline asm
	and.b32  	%r1425, %r1411, %r1424;
	mov.b32 	%r1416, 128;
	// begin inline asm
	{
    .reg .pred p;
    and.b32 %r1414, %r1415, %r1416;    setp.ne.u32 p, %r1414, 0;
    vote.ballot.sync.b32 %r1414, p, 0xffffffff;
    @!p not.b32 %r1414, %r1414;
}

	// end inline asm
	and.b32  	%r1426, %r1414, %r1425;
	clz.b32 	%r1427, %r1426;
	sub.s32 	%r301, 31, %r1427;
	and.b32  	%r1428, %r878, %r1426;
	popc.b32 	%r302, %r1428;
	setp.ne.s32 	%p131, %r443, %r301;
	mov.b32 	%r2242, 0;
	@%p131 bra 	$L__BB73_207;
	shl.b32 	%r1433, %r1415, 2;
	add.s32 	%r1434, %r219, %r1433;
	atom.shared.add.u32 	%r2242, [%r1434], %r302;
$L__BB73_207:
	ld.param.u32 	%r2109, [_ZN3cub18CUB_300001_SM_10006detail10radix_sort29DeviceRadixSortOnesweepKernelINS1_5radix10policy_hubIiiyE10Policy1000ELNS0_9SortOrderE0EiiyiiNS1_21identity_decomposer_tEEEvPT5_SB_PT3_PKSC_PT1_PKSG_PT2_PKSK_T4_iiT6__param_9];
	shfl.sync.idx.b32	%r1460|%p132, %r2242, %r301, 31, -1;
	add.s32 	%r305, %r302, %r1460;
	shr.u32 	%r1461, %r2214, %r2109;
	and.b32  	%r1457, %r1461, %r221;
	mov.b32 	%r1437, 1;
	// begin inline asm
	{
    .reg .pred p;
    and.b32 %r1435, %r1457, %r1437;    setp.ne.u32 p, %r1435, 0;
    vote.ballot.sync.b32 %r1435, p, 0xffffffff;
    @!p not.b32 %r1435, %r1435;
}

	// end inline asm
	mov.b32 	%r1440, 2;
	// begin inline asm
	{
    .reg .pred p;
    and.b32 %r1438, %r1457, %r1440;    setp.ne.u32 p, %r1438, 0;
    vote.ballot.sync.b32 %r1438, p, 0xffffffff;
    @!p not.b32 %r1438, %r1438;
}

	// end inline asm
	and.b32  	%r1462, %r1438, %r1435;
	mov.b32 	%r1443, 4;
	// begin inline asm
	{
    .reg .pred p;
    and.b32 %r1441, %r1457, %r1443;    setp.ne.u32 p, %r1441, 0;
    vote.ballot.sync.b32 %r1441, p, 0xffffffff;
    @!p not.b32 %r1441, %r1441;
}

	// end inline asm
	and.b32  	%r1463, %r1441, %r1462;
	mov.b32 	%r1446, 8;
	// begin inline asm
	{
    .reg .pred p;
    and.b32 %r1444, %r1457, %r1446;    setp.ne.u32 p, %r1444, 0;
    vote.ballot.sync.b32 %r1444, p, 0xffffffff;
    @!p not.b32 %r1444, %r1444;
}

	// end inline asm
	and.b32  	%r1464, %r1444, %r1463;
	mov.b32 	%r1449, 16;
	// begin inline asm
	{
    .reg .pred p;
    and.b32 %r1447, %r1457, %r1449;    setp.ne.u32 p, %r1447, 0;
    vote.ballot.sync.b32 %r1447, p, 0xffffffff;
    @!p not.b32 %r1447, %r1447;
}

	// end inline asm
	and.b32  	%r1465, %r1447, %r1464;
	mov.b32 	%r1452, 32;
	// begin inline asm
	{
    .reg .pred p;
    and.b32 %r1450, %r1457, %r1452;    setp.ne.u32 p, %r1450, 0;
    vote.ballot.sync.b32 %r1450, p, 0xffffffff;
    @!p not.b32 %r1450, %r1450;
}

	// end inline asm
	and.b32  	%r1466, %r1450, %r1465;
	mov.b32 	%r1455, 64;
	// begin inline asm
	{
    .reg .pred p;
    and.b32 %r1453, %r1457, %r1455;    setp.ne.u32 p, %r1453, 0;
    vote.ballot.sync.b32 %r1453, p, 0xffffffff;
    @!p not.b32 %r1453, %r1453;
}

	// end inline asm
	and.b32  	%r1467, %r1453, %r1466;
	mov.b32 	%r1458, 128;
	// begin inline asm
	{
    .reg .pred p;
    and.b32 %r1456, %r1457, %r1458;    setp.ne.u32 p, %r1456, 0;
    vote.ballot.sync.b32 %r1456, p, 0xffffffff;
    @!p not.b32 %r1456, %r1456;
}

	// end inline asm
	and.b32  	%r1468, %r1456, %r1467;
	clz.b32 	%r1469, %r1468;
	sub.s32 	%r307, 31, %r1469;
	and.b32  	%r1470, %r878, %r1468;
	popc.b32 	%r308, %r1470;
	setp.ne.s32 	%p133, %r443, %r307;
	mov.b32 	%r2243, 0;
	@%p133 bra 	$L__BB73_209;
	shl.b32 	%r1475, %r1457, 2;
	add.s32 	%r1476, %r219, %r1475;
	atom.shared.add.u32 	%r2243, [%r1476], %r308;
$L__BB73_209:
	ld.param.u32 	%r2110, [_ZN3cub18CUB_300001_SM_10006detail10radix_sort29DeviceRadixSortOnesweepKernelINS1_5radix10policy_hubIiiyE10Policy1000ELNS0_9SortOrderE0EiiyiiNS1_21identity_decomposer_tEEEvPT5_SB_PT3_PKSC_PT1_PKSG_PT2_PKSK_T4_iiT6__param_9];
	shfl.sync.idx.b32	%r1502|%p134, %r2243, %r307, 31, -1;
	add.s32 	%r311, %r308, %r1502;
	shr.u32 	%r1503, %r2213, %r2110;
	and.b32  	%r1499, %r1503, %r221;
	mov.b32 	%r1479, 1;
	// begin inline asm
	{
    .reg .pred p;
    and.b32 %r1477, %r1499, %r1479;    setp.ne.u32 p, %r1477, 0;
    vote.ballot.sync.b32 %r1477, p, 0xffffffff;
    @!p not.b32 %r1477, %r1477;
}

	// end inline asm
	mov.b32 	%r1482, 2;
	// begin inline asm
	{
    .reg .pred p;
    and.b32 %r1480, %r1499, %r1482;    setp.ne.u32 p, %r1480, 0;
    vote.ballot.sync.b32 %r1480, p, 0xffffffff;
    @!p not.b32 %r1480, %r1480;
}

	// end inline asm
	and.b32  	%r1504, %r1480, %r1477;
	mov.b32 	%r1485, 4;
	// begin inline asm
	{
    .reg .pred p;
    and.b32 %r1483, %r1499, %r1485;    setp.ne.u32 p, %r1483, 0;
    vote.ballot.sync.b32 %r1483, p, 0xffffffff;
    @!p not.b32 %r1483, %r1483;
}

	// end inline asm
	and.b32  	%r1505, %r1483, %r1504;
	mov.b32 	%r1488, 8;
	// begin inline asm
	{
    .reg .pred p;
    and.b32 %r1486, %r1499, %r1488;    setp.ne.u32 p, %r1486, 0;
    vote.ballot.sync.b32 %r1486, p, 0xffffffff;
    @!p not.b32 %r1486, %r1486;
}

	// end inline asm
	and.b32  	%r1506, %r1486, %r1505;
	mov.b32 	%r1491, 16;
	// begin inline asm
	{
    .reg .pred p;
    and.b32 %r1489, %r1499, %r1491;    setp.ne.u32 p, %r1489, 0;
    vote.ballot.sync.b32 %r1489, p, 0xffffffff;
    @!p not.b32 %r1489, %r1489;
}

	// end inline asm
	and.b32  	%r1507, %r1489, %r1506;
	mov.b32 	%r1494, 32;
	// begin inline asm
	{
    .reg .pred p;
    and.b32 %r1492, %r1499, %r1494;    setp.ne.u32 p, %r1492, 0;
    vote.ballot.sync.b32 %r1492, p, 0xffffffff;
    @!p not.b32 %r1492, %r1492;
}

	// end inline asm
	and.b32  	%r1508, %r1492, %r1507;
	mov.b32 	%r1497, 64;
	// begin inline asm
	{
    .reg .pred p;
    and.b32 %r1495, %r1499, %r1497;    setp.ne.u32 p, %r1495, 0;
    vote.ballot.sync.b32 %r1495, p, 0xffffffff;
    @!p not.b32 %r1495, %r1495;
}

	// end inline asm
	and.b32  	%r1509, %r1495, %r1508;
	mov.b32 	%r1500, 128;
	// begin inline asm
	{
    .reg .pred p;
    and.b32 %r1498, %r1499, %r1500;    setp.ne.u32 p, %r1498, 0;
    vote.ballot.sync.b32 %r1498, p, 0xffffffff;
    @!p not.b32 %r1498, %r1498;
}

	// end inline asm
	and.b32  	%r1510, %r1498, %r1509;
	clz.b32 	%r1511, %r1510;
	sub.s32 	%r313, 31, %r1511;
	and.b32  	%r1512, %r878, %r1510;
	popc.b32 	%r314, %r1512;
	setp.ne.s32 	%p135, %r443, %r313;
	mov.b32 	%r2244, 0;
	@%p135 bra 	$L__BB73_211;
	shl.b32 	%r1517, %r1499, 2;
	add.s32 	%r1518, %r219, %r1517;
	atom.shared.add.u32 	%r2244, [%r1518], %r314;
$L__BB73_211:
	ld.param.u32 	%r2111, [_ZN3cub18CUB_300001_SM_10006detail10radix_sort29DeviceRadixSortOnesweepKernelINS1_5radix10policy_hubIiiyE10Policy1000ELNS0_9SortOrderE0EiiyiiNS1_21identity_decomposer_tEEEvPT5_SB_PT3_PKSC_PT1_PKSG_PT2_PKSK_T4_iiT6__param_9];
	shfl.sync.idx.b32	%r1544|%p136, %r2244, %r313, 31, -1;
	add.s32 	%r317, %r314, %r1544;
	shr.u32 	%r1545, %r2212, %r2111;
	and.b32  	%r1541, %r1545, %r221;
	mov.b32 	%r1521, 1;
	// begin inline asm
	{
    .reg .pred p;
    and.b32 %r1519, %r1541, %r1521;    setp.ne.u32 p, %r1519, 0;
    vote.ballot.sync.b32 %r1519, p, 0xffffffff;
    @!p not.b32 %r1519, %r1519;
}

	// end inline asm
	mov.b32 	%r1524, 2;
	// begin inline asm
	{
    .reg .pred p;
    and.b32 %r1522, %r1541, %r1524;    setp.ne.u32 p, %r1522, 0;
    vote.ballot.sync.b32 %r1522, p, 0xffffffff;
    @!p not.b32 %r1522, %r1522;
}

	// end inline asm
	and.b32  	%r1546, %r1522, %r1519;
	mov.b32 	%r1527, 4;
	// begin inline asm
	{
    .reg .pred p;
    and.b32 %r1525, %r1541, %r1527;    setp.ne.u32 p, %r1525, 0;
    vote.ballot.sync.b32 %r1525, p, 0xffffffff;
    @!p not.b32 %r1525, %r1525;
}

	// end inline asm
	and.b32  	%r1547, %r1525, %r1546;
	mov.b32 	%r1530, 8;
	// begin inline asm
	{
    .reg .pred p;
    and.b32 %r1528, %r1541, %r1530;    setp.ne.u32 p, %r1528, 0;
    vote.ballot.sync.b32 %r1528, p, 0xffffffff;
    @!p not.b32 %r1528, %r1528;
}

	// end inline asm
	and.b32  	%r1548, %r1528, %r1547;
	mov.b32 	%r1533, 16;
	// begin inline asm
	{
    .reg .pred p;
    and.b32 %r1531, %r1541, %r1533;    setp.ne.u32 p, %r1531, 0;
    vote.ballot.sync.b32 %r1531, p, 0xffffffff;
    @!p not.b32 %r1531, %r1531;
}

	// end inline asm
	and.b32  	%r1549, %r1531, %r1548;
	mov.b32 	%r1536, 32;
	// begin inline asm
	{
    .reg .pred p;
    and.b32 %r1534, %r1541, %r1536;    setp.ne.u32 p, %r1534, 0;
    vote.ballot.sync.b32 %r1534, p, 0xffffffff;
    @!p not.b32 %r1534, %r1534;
}

	// end inline asm
	and.b32  	%r1550, %r1534, %r1549;
	mov.b32 	%r1539, 64;
	// begin inline asm
	{
    .reg .pred p;
    and.b32 %r1537, %r1541, %r1539;    setp.ne.u32 p, %r1537, 0;
    vote.ballot.sync.b32 %r1537, p, 0xffffffff;
    @!p not.b32 %r1537, %r1537;
}

	// end inline asm
	and.b32  	%r1551, %r1537, %r1550;
	mov.b32 	%r1542, 128;
	// begin inline asm
	{
    .reg .pred p;
    and.b32 %r1540, %r1541, %r1542;    setp.ne.u32 p, %r1540, 0;
    vote.ballot.sync.b32 %r1540, p, 0xffffffff;
    @!p not.b32 %r1540, %r1540;
}

	// end inline asm
	and.b32  	%r1552, %r1540, %r1551;
	clz.b32 	%r1553, %r1552;
	sub.s32 	%r319, 31, %r1553;
	and.b32  	%r1554, %r878, %r1552;
	popc.b32 	%r320, %r1554;
	setp.ne.s32 	%p137, %r443, %r319;
	mov.b32 	%r2245, 0;
	@%p137 bra 	$L__BB73_213;
	shl.b32 	%r1559, %r1541, 2;
	add.s32 	%r1560, %r219, %r1559;
	atom.shared.add.u32 	%r2245, [%r1560], %r320;
$L__BB73_213:
	setp.gt.u32 	%p138, %r1, 255;
	shfl.sync.idx.b32	%r1561|%p139, %r2245, %r319, 31, -1;
	add.s32 	%r1562, %r320, %r1561;
	bar.sync 	0;
	shl.b32 	%r1563, %r227, 2;
	add.s32 	%r323, %r783, %r1563;
	st.shared.u32 	[%r323+-4], %r2228;
	shl.b32 	%r1565, %r233, 2;
	add.s32 	%r324, %r783, %r1565;
	st.shared.u32 	[%r324+-4], %r2227;
	shl.b32 	%r1566, %r239, 2;
	add.s32 	%r325, %r783, %r1566;
	st.shared.u32 	[%r325+-4], %r2226;
	shl.b32 	%r1567, %r245, 2;
	add.s32 	%r326, %r783, %r1567;
	st.shared.u32 	[%r326+-4], %r2225;
	shl.b32 	%r1568, %r251, 2;
	add.s32 	%r327, %r783, %r1568;
	st.shared.u32 	[%r327+-4], %r2224;
	shl.b32 	%r1569, %r257, 2;
	add.s32 	%r328, %r783, %r1569;
	st.shared.u32 	[%r328+-4], %r2223;
	shl.b32 	%r1570, %r263, 2;
	add.s32 	%r329, %r783, %r1570;
	st.shared.u32 	[%r329+-4], %r2222;
	shl.b32 	%r1571, %r269, 2;
	add.s32 	%r330, %r783, %r1571;
	st.shared.u32 	[%r330+-4], %r2221;
	shl.b32 	%r1572, %r275, 2;
	add.s32 	%r331, %r783, %r1572;
	st.shared.u32 	[%r331+-4], %r2220;
	shl.b32 	%r1573, %r281, 2;
	add.s32 	%r332, %r783, %r1573;
	st.shared.u32 	[%r332+-4], %r2219;
	shl.b32 	%r1574, %r287, 2;
	add.s32 	%r333, %r783, %r1574;
	st.shared.u32 	[%r333+-4], %r2218;
	shl.b32 	%r1575, %r293, 2;
	add.s32 	%r334, %r783, %r1575;
	st.shared.u32 	[%r334+-4], %r2217;
	shl.b32 	%r1576, %r299, 2;
	add.s32 	%r335, %r783, %r1576;
	st.shared.u32 	[%r335+-4], %r2216;
	shl.b32 	%r1577, %r305, 2;
	add.s32 	%r336, %r783, %r1577;
	st.shared.u32 	[%r336+-4], %r2215;
	shl.b32 	%r1578, %r311, 2;
	add.s32 	%r337, %r783, %r1578;
	st.shared.u32 	[%r337+-4], %r2214;
	shl.b32 	%r1579, %r317, 2;
	add.s32 	%r338, %r783, %r1579;
	st.shared.u32 	[%r338+-4], %r2213;
	shl.b32 	%r1580, %r1562, 2;
	add.s32 	%r339, %r783, %r1580;
	st.shared.u32 	[%r339+-4], %r2212;
	shl.b32 	%r1581, %r1, 3;
	add.s32 	%r1582, %r783, %r1581;
	add.s32 	%r340, %r1582, 26112;
	@%p138 bra 	$L__BB73_221;
	ld.param.u64 	%rd437, [_ZN3cub18CUB_300001_SM_10006detail10radix_sort29DeviceRadixSortOnesweepKernelINS1_5radix10policy_hubIiiyE10Policy1000ELNS0_9SortOrderE0EiiyiiNS1_21identity_decomposer_tEEEvPT5_SB_PT3_PKSC_PT1_PKSG_PT2_PKSK_T4_iiT6__param_3];
	cvta.to.global.u64 	%rd93, %rd437;
	shl.b64 	%rd94, %rd9, 3;
	add.s64 	%rd95, %rd93, %rd94;
	ld.global.u64 	%rd96, [%rd95];
	cvt.s64.s32 	%rd97, %r218;
	sub.s64 	%rd456, %rd96, %rd97;
	st.shared.u64 	[%r340], %rd456;
	setp.lt.s32 	%p140, %r3, 1;
	mov.u32 	%r2249, %r2174;
	@%p140 bra 	$L__BB73_220;
	mov.b32 	%r2247, -1;
	mov.u32 	%r2246, %r3;
	mov.u32 	%r2249, %r2174;
$L__BB73_216:
	ld.param.u64 	%rd430, [_ZN3cub18CUB_300001_SM_10006detail10radix_sort29DeviceRadixSortOnesweepKernelINS1_5radix10policy_hubIiiyE10Policy1000ELNS0_9SortOrderE0EiiyiiNS1_21identity_decomposer_tEEEvPT5_SB_PT3_PKSC_PT1_PKSG_PT2_PKSK_T4_iiT6__param_0];
	add.s32 	%r344, %r2246, -1;
	shl.b32 	%r1584, %r344, 8;
	add.s32 	%r1585, %r1584, %r1;
	cvta.to.global.u64 	%rd98, %rd430;
	mul.wide.s32 	%rd99, %r1585, 4;
	add.s64 	%rd19, %rd98, %rd99;
$L__BB73_217:
	membar.cta;
	ld.volatile.global.u32 	%r345, [%rd19];
	setp.eq.s32 	%p141, %r345, 0;
	@%p141 bra 	$L__BB73_217;
	and.b32  	%r1586, %r345, 1073741823;
	add.s32 	%r2249, %r1586, %r2249;
	setp.gt.s32 	%p142, %r345, -1;
	vote.sync.ballot.b32 	%r2247, %p142, %r2247;
	setp.gt.u32 	%p144, %r2246, 1;
	and.pred  	%p145, %p142, %p144;
	mov.u32 	%r2246, %r344;
	@%p145 bra 	$L__BB73_216;
	ld.shared.u64 	%rd456, [%r340];
$L__BB73_220:
	ld.param.u64 	%rd431, [_ZN3cub18CUB_300001_SM_10006detail10radix_sort29DeviceRadixSortOnesweepKernelINS1_5radix10policy_hubIiiyE10Policy1000ELNS0_9SortOrderE0EiiyiiNS1_21identity_decomposer_tEEEvPT5_SB_PT3_PKSC_PT1_PKSG_PT2_PKSK_T4_iiT6__param_0];
	or.b32  	%r1587, %r2249, -2147483648;
	cvta.to.global.u64 	%rd100, %rd431;
	shl.b32 	%r1588, %r3, 8;
	add.s32 	%r1589, %r1588, %r1;
	mul.wide.s32 	%rd101, %r1589, 4;
	add.s64 	%rd102, %rd100, %rd101;
	st.volatile.global.u32 	[%rd102], %r1587;
	sub.s32 	%r1590, %r2249, %r2174;
	cvt.s64.s32 	%rd103, %r1590;
	add.s64 	%rd104, %rd456, %rd103;
	st.shared.u64 	[%r340], %rd104;
$L__BB73_221:
	ld.param.u32 	%r2087, [_ZN3cub18CUB_300001_SM_10006detail10radix_sort29DeviceRadixSortOnesweepKernelINS1_5radix10policy_hubIiiyE10Policy1000ELNS0_9SortOrderE0EiiyiiNS1_21identity_decomposer_tEEEvPT5_SB_PT3_PKSC_PT1_PKSG_PT2_PKSK_T4_iiT6__param_8];
	ld.param.u64 	%rd434, [_ZN3cub18CUB_300001_SM_10006detail10radix_sort29DeviceRadixSortOnesweepKernelINS1_5radix10policy_hubIiiyE10Policy1000ELNS0_9SortOrderE0EiiyiiNS1_21identity_decomposer_tEEEvPT5_SB_PT3_PKSC_PT1_PKSG_PT2_PKSK_T4_iiT6__param_2];
	setp.gt.u32 	%p146, %r1, 255;
	mad.lo.s32 	%r349, %r3, 6528, 6528;
	setp.lt.s32 	%p147, %r349, %r2087;
	setp.eq.s64 	%p148, %rd434, 0;
	or.pred  	%p149, %p148, %p147;
	or.pred  	%p150, %p146, %p149;
	@%p150 bra 	$L__BB73_223;
	ld.param.u64 	%rd435, [_ZN3cub18CUB_300001_SM_10006detail10radix_sort29DeviceRadixSortOnesweepKernelINS1_5radix10policy_hubIiiyE10Policy1000ELNS0_9SortOrderE0EiiyiiNS1_21identity_decomposer_tEEEvPT5_SB_PT3_PKSC_PT1_PKSG_PT2_PKSK_T4_iiT6__param_2];
	ld.shared.u64 	%rd105, [%r340];
	cvt.s64.s32 	%rd106, %r2174;
	cvt.s64.s32 	%rd107, %r218;
	add.s64 	%rd108, %rd107, %rd106;
	add.s64 	%rd109, %rd108, %rd105;
	cvta.to.global.u64 	%rd110, %rd435;
	shl.b64 	%rd111, %rd9, 3;
	add.s64 	%rd112, %rd110, %rd111;
	st.global.u64 	[%rd112], %rd109;
$L__BB73_223:
	ld.param.u32 	%r2088, [_ZN3cub18CUB_300001_SM_10006detail10radix_sort29DeviceRadixSortOnesweepKernelINS1_5radix10policy_hubIiiyE10Policy1000ELNS0_9SortOrderE0EiiyiiNS1_21identity_decomposer_tEEEvPT5_SB_PT3_PKSC_PT1_PKSG_PT2_PKSK_T4_iiT6__param_8];
	ld.param.u64 	%rd438, [_ZN3cub18CUB_300001_SM_10006detail10radix_sort29DeviceRadixSortOnesweepKernelINS1_5radix10policy_hubIiiyE10Policy1000ELNS0_9SortOrderE0EiiyiiNS1_21identity_decomposer_tEEEvPT5_SB_PT3_PKSC_PT1_PKSG_PT2_PKSK_T4_iiT6__param_4];
	cvta.to.global.u64 	%rd22, %rd438;
	shl.b32 	%r1591, %r1, 2;
	add.s32 	%r350, %r783, %r1591;
	setp.gt.s32 	%p151, %r349, %r2088;
	bar.sync 	0;
	@%p151 bra 	$L__BB73_225;
	ld.param.u32 	%r2112, [_ZN3cub18CUB_300001_SM_10006detail10radix_sort29DeviceRadixSortOnesweepKernelINS1_5radix10policy_hubIiiyE10Policy1000ELNS0_9SortOrderE0EiiyiiNS1_21identity_decomposer_tEEEvPT5_SB_PT3_PKSC_PT1_PKSG_PT2_PKSK_T4_iiT6__param_9];
	ld.shared.u32 	%r1593, [%r350];
	shr.u32 	%r1594, %r1593, %r2112;
	and.b32  	%r1595, %r1594, %r221;
	shl.b32 	%r1596, %r1595, 3;
	add.s32 	%r1598, %r783, 26112;
	add.s32 	%r1599, %r1598, %r1596;
	ld.shared.u64 	%rd113, [%r1599];
	add.s64 	%rd114, %rd113, %rd9;
	xor.b32  	%r1600, %r1593, -2147483648;
	shl.b64 	%rd115, %rd114, 2;
	add.s64 	%rd116, %rd22, %rd115;
	st.global.u32 	[%rd116], %r1600;
	bar.warp.sync 	-1;
	ld.shared.u32 	%r1601, [%r350+1536];
	shr.u32 	%r1602, %r1601, %r2112;
	and.b32  	%r1603, %r1602, %r221;
	shl.b32 	%r1604, %r1603, 3;
	add.s32 	%r1605, %r1598, %r1604;
	ld.shared.u64 	%rd117, [%r1605];
	add.s64 	%rd118, %rd117, %rd9;
	xor.b32  	%r1606, %r1601, -2147483648;
	shl.b64 	%rd119, %rd118, 2;
	add.s64 	%rd120, %rd22, %rd119;
	st.global.u32 	[%rd120+1536], %r1606;
	bar.warp.sync 	-1;
	ld.shared.u32 	%r1607, [%r350+3072];
	shr.u32 	%r1608, %r1607, %r2112;
	and.b32  	%r1609, %r1608, %r221;
	shl.b32 	%r1610, %r1609, 3;
	add.s32 	%r1611, %r1598, %r1610;
	ld.shared.u64 	%rd121, [%r1611];
	add.s64 	%rd122, %rd121, %rd9;
	xor.b32  	%r1612, %r1607, -2147483648;
	shl.b64 	%rd123, %rd122, 2;
	add.s64 	%rd124, %rd22, %rd123;
	st.global.u32 	[%rd124+3072], %r1612;
	bar.warp.sync 	-1;
	ld.shared.u32 	%r1613, [%r350+4608];
	shr.u32 	%r1614, %r1613, %r2112;
	and.b32  	%r1615, %r1614, %r221;
	shl.b32 	%r1616, %r1615, 3;
	add.s32 	%r1617, %r1598, %r1616;
	ld.shared.u64 	%rd125, [%r1617];
	add.s64 	%rd126, %rd125, %rd9;
	xor.b32  	%r1618, %r1613, -2147483648;
	shl.b64 	%rd127, %rd126, 2;
	add.s64 	%rd128, %rd22, %rd127;
	st.global.u32 	[%rd128+4608], %r1618;
	bar.warp.sync 	-1;
	ld.shared.u32 	%r1619, [%r350+6144];
	shr.u32 	%r1620, %r1619, %r2112;
	and.b32  	%r1621, %r1620, %r221;
	shl.b32 	%r1622, %r1621, 3;
	add.s32 	%r1623, %r1598, %r1622;
	ld.shared.u64 	%rd129, [%r1623];
	add.s64 	%rd130, %rd129, %rd9;
	xor.b32  	%r1624, %r1619, -2147483648;
	shl.b64 	%rd131, %rd130, 2;
	add.s64 	%rd132, %rd22, %rd131;
	st.global.u32 	[%rd132+6144], %r1624;
	bar.warp.sync 	-1;
	ld.shared.u32 	%r1625, [%r350+7680];
	shr.u32 	%r1626, %r1625, %r2112;
	and.b32  	%r1627, %r1626, %r221;
	shl.b32 	%r1628, %r1627, 3;
	add.s32 	%r1629, %r1598, %r1628;
	ld.shared.u64 	%rd133, [%r1629];
	add.s64 	%rd134, %rd133, %rd9;
	xor.b32  	%r1630, %r1625, -2147483648;
	shl.b64 	%rd135, %rd134, 2;
	add.s64 	%rd136, %rd22, %rd135;
	st.global.u32 	[%rd136+7680], %r1630;
	bar.warp.sync 	-1;
	ld.shared.u32 	%r1631, [%r350+9216];
	shr.u32 	%r1632, %r1631, %r2112;
	and.b32  	%r1633, %r1632, %r221;
	shl.b32 	%r1634, %r1633, 3;
	add.s32 	%r1635, %r1598, %r1634;
	ld.shared.u64 	%rd137, [%r1635];
	add.s64 	%rd138, %rd137, %rd9;
	xor.b32  	%r1636, %r1631, -2147483648;
	shl.b64 	%rd139, %rd138, 2;
	add.s64 	%rd140, %rd22, %rd139;
	st.global.u32 	[%rd140+9216], %r1636;
	bar.warp.sync 	-1;
	ld.shared.u32 	%r1637, [%r350+10752];
	shr.u32 	%r1638, %r1637, %r2112;
	and.b32  	%r1639, %r1638, %r221;
	shl.b32 	%r1640, %r1639, 3;
	add.s32 	%r1641, %r1598, %r1640;
	ld.shared.u64 	%rd141, [%r1641];
	add.s64 	%rd142, %rd141, %rd9;
	xor.b32  	%r1642, %r1637, -2147483648;
	shl.b64 	%rd143, %rd142, 2;
	add.s64 	%rd144, %rd22, %rd143;
	st.global.u32 	[%rd144+10752], %r1642;
	bar.warp.sync 	-1;
	ld.shared.u32 	%r1643, [%r350+12288];
	shr.u32 	%r1644, %r1643, %r2112;
	and.b32  	%r1645, %r1644, %r221;
	shl.b32 	%r1646, %r1645, 3;
	add.s32 	%r1647, %r1598, %r1646;
	ld.shared.u64 	%rd145, [%r1647];
	add.s64 	%rd146, %rd145, %rd9;
	xor.b32  	%r1648, %r1643, -2147483648;
	shl.b64 	%rd147, %rd146, 2;
	add.s64 	%rd148, %rd22, %rd147;
	st.global.u32 	[%rd148+12288], %r1648;
	bar.warp.sync 	-1;
	ld.shared.u32 	%r1649, [%r350+13824];
	shr.u32 	%r1650, %r1649, %r2112;
	and.b32  	%r1651, %r1650, %r221;
	shl.b32 	%r1652, %r1651, 3;
	add.s32 	%r1653, %r1598, %r1652;
	ld.shared.u64 	%rd149, [%r1653];
	add.s64 	%rd150, %rd149, %rd9;
	xor.b32  	%r1654, %r1649, -2147483648;
	shl.b64 	%rd151, %rd150, 2;
	add.s64 	%rd152, %rd22, %rd151;
	st.global.u32 	[%rd152+13824], %r1654;
	bar.warp.sync 	-1;
	ld.shared.u32 	%r1655, [%r350+15360];
	shr.u32 	%r1656, %r1655, %r2112;
	and.b32  	%r1657, %r1656, %r221;
	shl.b32 	%r1658, %r1657, 3;
	add.s32 	%r1659, %r1598, %r1658;
	ld.shared.u64 	%rd153, [%r1659];
	add.s64 	%rd154, %rd153, %rd9;
	xor.b32  	%r1660, %r1655, -2147483648;
	shl.b64 	%rd155, %rd154, 2;
	add.s64 	%rd156, %rd22, %rd155;
	st.global.u32 	[%rd156+15360], %r1660;
	bar.warp.sync 	-1;
	ld.shared.u32 	%r1661, [%r350+16896];
	shr.u32 	%r1662, %r1661, %r2112;
	and.b32  	%r1663, %r1662, %r221;
	shl.b32 	%r1664, %r1663, 3;
	add.s32 	%r1665, %r1598, %r1664;
	ld.shared.u64 	%rd157, [%r1665];
	add.s64 	%rd158, %rd157, %rd9;
	xor.b32  	%r1666, %r1661, -2147483648;
	shl.b64 	%rd159, %rd158, 2;
	add.s64 	%rd160, %rd22, %rd159;
	st.global.u32 	[%rd160+16896], %r1666;
	bar.warp.sync 	-1;
	ld.shared.u32 	%r1667, [%r350+18432];
	shr.u32 	%r1668, %r1667, %r2112;
	and.b32  	%r1669, %r1668, %r221;
	shl.b32 	%r1670, %r1669, 3;
	add.s32 	%r1671, %r1598, %r1670;
	ld.shared.u64 	%rd161, [%r1671];
	add.s64 	%rd162, %rd161, %rd9;
	xor.b32  	%r1672, %r1667, -2147483648;
	shl.b64 	%rd163, %rd162, 2;
	add.s64 	%rd164, %rd22, %rd163;
	st.global.u32 	[%rd164+18432], %r1672;
	bar.warp.sync 	-1;
	ld.shared.u32 	%r1673, [%r350+19968];
	shr.u32 	%r1674, %r1673, %r2112;
	and.b32  	%r1675, %r1674, %r221;
	shl.b32 	%r1676, %r1675, 3;
	add.s32 	%r1677, %r1598, %r1676;
	ld.shared.u64 	%rd165, [%r1677];
	add.s64 	%rd166, %rd165, %rd9;
	xor.b32  	%r1678, %r1673, -2147483648;
	shl.b64 	%rd167, %rd166, 2;
	add.s64 	%rd168, %rd22, %rd167;
	st.global.u32 	[%rd168+19968], %r1678;
	bar.warp.sync 	-1;
	ld.shared.u32 	%r1679, [%r350+21504];
	shr.u32 	%r1680, %r1679, %r2112;
	and.b32  	%r1681, %r1680, %r221;
	shl.b32 	%r1682, %r1681, 3;
	add.s32 	%r1683, %r1598, %r1682;
	ld.shared.u64 	%rd169, [%r1683];
	add.s64 	%rd170, %rd169, %rd9;
	xor.b32  	%r1684, %r1679, -2147483648;
	shl.b64 	%rd171, %rd170, 2;
	add.s64 	%rd172, %rd22, %rd171;
	st.global.u32 	[%rd172+21504], %r1684;
	bar.warp.sync 	-1;
	ld.shared.u32 	%r1685, [%r350+23040];
	shr.u32 	%r1686, %r1685, %r2112;
	and.b32  	%r1687, %r1686, %r221;
	shl.b32 	%r1688, %r1687, 3;
	add.s32 	%r1689, %r1598, %r1688;
	ld.shared.u64 	%rd173, [%r1689];
	add.s64 	%rd174, %rd173, %rd9;
	xor.b32  	%r1690, %r1685, -2147483648;
	shl.b64 	%rd175, %rd174, 2;
	add.s64 	%rd176, %rd22, %rd175;
	st.global.u32 	[%rd176+23040], %r1690;
	bar.warp.sync 	-1;
	ld.shared.u32 	%r1691, [%r350+24576];
	shr.u32 	%r1692, %r1691, %r2112;
	and.b32  	%r1693, %r1692, %r221;
	shl.b32 	%r1694, %r1693, 3;
	add.s32 	%r1695, %r1598, %r1694;
	ld.shared.u64 	%rd177, [%r1695];
	add.s64 	%rd178, %rd177, %rd9;
	xor.b32  	%r1696, %r1691, -2147483648;
	shl.b64 	%rd179, %rd178, 2;
	add.s64 	%rd180, %rd22, %rd179;
	st.global.u32 	[%rd180+24576], %r1696;
	bar.warp.sync 	-1;
	bra.uni 	$L__BB73_260;
$L__BB73_225:
	ld.param.u32 	%r2089, [_ZN3cub18CUB_300001_SM_10006detail10radix_sort29DeviceRadixSortOnesweepKernelINS1_5radix10policy_hubIiiyE10Policy1000ELNS0_9SortOrderE0EiiyiiNS1_21identity_decomposer_tEEEvPT5_SB_PT3_PKSC_PT1_PKSG_PT2_PKSK_T4_iiT6__param_8];
	mad.lo.s32 	%r351, %r3, -6528, %r2089;
	setp.ge.s32 	%p152, %r1, %r351;
	@%p152 bra 	$L__BB73_227;
	ld.param.u32 	%r2113, [_ZN3cub18CUB_300001_SM_10006detail10radix_sort29DeviceRadixSortOnesweepKernelINS1_5radix10policy_hubIiiyE10Policy1000ELNS0_9SortOrderE0EiiyiiNS1_21identity_decomposer_tEEEvPT5_SB_PT3_PKSC_PT1_PKSG_PT2_PKSK_T4_iiT6__param_9];
	ld.shared.u32 	%r1697, [%r350];
	shr.u32 	%r1698, %r1697, %r2113;
	and.b32  	%r1699, %r1698, %r221;
	shl.b32 	%r1700, %r1699, 3;
	add.s32 	%r1702, %r783, %r1700;
	ld.shared.u64 	%rd181, [%r1702+26112];
	xor.b32  	%r1703, %r1697, -2147483648;
	add.s64 	%rd182, %rd181, %rd9;
	shl.b64 	%rd183, %rd182, 2;
	add.s64 	%rd184, %rd22, %rd183;
	st.global.u32 	[%rd184], %r1703;
$L__BB73_227:
	bar.warp.sync 	-1;
	add.s32 	%r1704, %r1, 384;
	setp.ge.s32 	%p153, %r1704, %r351;
	@%p153 bra 	$L__BB73_229;
	ld.param.u32 	%r2114, [_ZN3cub18CUB_300001_SM_10006detail10radix_sort29DeviceRadixSortOnesweepKernelINS1_5radix10policy_hubIiiyE10Policy1000ELNS0_9SortOrderE0EiiyiiNS1_21identity_decomposer_tEEEvPT5_SB_PT3_PKSC_PT1_PKSG_PT2_PKSK_T4_iiT6__param_9];
	ld.shared.u32 	%r1705, [%r350+1536];
	shr.u32 	%r1706, %r1705, %r2114;
	and.b32  	%r1707, %r1706, %r221;
	shl.b32 	%r1708, %r1707, 3;
	add.s32 	%r1710, %r783, %r1708;
	ld.shared.u64 	%rd185, [%r1710+26112];
	xor.b32  	%r1711, %r1705, -2147483648;
	add.s64 	%rd186, %rd185, %rd9;
	shl.b64 	%rd187, %rd186, 2;
	add.s64 	%rd188, %rd22, %rd187;
	st.global.u32 	[%rd188+1536], %r1711;
$L__BB73_229:
	bar.warp.sync 	-1;
	add.s32 	%r1712, %r1, 768;
	setp.ge.s32 	%p154, %r1712, %r351;
	@%p154 bra 	$L__BB73_231;
	ld.param.u32 	%r2115, [_ZN3cub18CUB_300001_SM_10006detail10radix_sort29DeviceRadixSortOnesweepKernelINS1_5radix10policy_hubIiiyE10Policy1000ELNS0_9SortOrderE0EiiyiiNS1_21identity_decomposer_tEEEvPT5_SB_PT3_PKSC_PT1_PKSG_PT2_PKSK_T4_iiT6__param_9];
	ld.shared.u32 	%r1713, [%r350+3072];
	shr.u32 	%r1714, %r1713, %r2115;
	and.b32  	%r1715, %r1714, %r221;
	shl.b32 	%r1716, %r1715, 3;
	add.s32 	%r1718, %r783, %r1716;
	ld.shared.u64 	%rd189, [%r1718+26112];
	xor.b32  	%r1719, %r1713, -2147483648;
	add.s64 	%rd190, %rd189, %rd9;
	shl.b64 	%rd191, %rd190, 2;
	add.s64 	%rd192, %rd22, %rd191;
	st.global.u32 	[%rd192+3072], %r1719;
$L__BB73_231:
	bar.warp.sync 	-1;
	add.s32 	%r1720, %r1, 1152;
	setp.ge.s32 	%p155, %r1720, %r351;
	@%p155 bra 	$L__BB73_233;
	ld.param.u32 	%r2116, [_ZN3cub18CUB_300001_SM_10006detail10radix_sort29DeviceRadixSortOnesweepKernelINS1_5radix10policy_hubIiiyE10Policy1000ELNS0_9SortOrderE0EiiyiiNS1_21identity_decomposer_tEEEvPT5_SB_PT3_PKSC_PT1_PKSG_PT2_PKSK_T4_iiT6__param_9];
	ld.shared.u32 	%r1721, [%r350+4608];
	shr.u32 	%r1722, %r1721, %r2116;
	and.b32  	%r1723, %r1722, %r221;
	shl.b32 	%r1724, %r1723, 3;
	add.s32 	%r1726, %r783, %r1724;
	ld.shared.u64 	%rd193, [%r1726+26112];
	xor.b32  	%r1727, %r1721, -2147483648;
	add.s64 	%rd194, %rd193, %rd9;
	shl.b64 	%rd195, %rd194, 2;
	add.s64 	%rd196, %rd22, %rd195;
	st.global.u32 	[%rd196+4608], %r1727;
$L__BB73_233:
	bar.warp.sync 	-1;
	add.s32 	%r1728, %r1, 1536;
	setp.ge.s32 	%p156, %r1728, %r351;
	@%p156 bra 	$L__BB73_235;
	ld.param.u32 	%r2117, [_ZN3cub18CUB_300001_SM_10006detail10radix_sort29DeviceRadixSortOnesweepKernelINS1_5radix10policy_hubIiiyE10Policy1000ELNS0_9SortOrderE0EiiyiiNS1_21identity_decomposer_tEEEvPT5_SB_PT3_PKSC_PT1_PKSG_PT2_PKSK_T4_iiT6__param_9];
	ld.shared.u32 	%r1729, [%r350+6144];
	shr.u32 	%r1730, %r1729, %r2117;
	and.b32  	%r1731, %r1730, %r221;
	shl.b32 	%r1732, %r1731, 3;
	add.s32 	%r1734, %r783, %r1732;
	ld.shared.u64 	%rd197, [%r1734+26112];
	xor.b32  	%r1735, %r1729, -2147483648;
	add.s64 	%rd198, %rd197, %rd9;
	shl.b64 	%rd199, %rd198, 2;
	add.s64 	%rd200, %rd22, %rd199;
	st.global.u32 	[%rd200+6144], %r1735;
$L__BB73_235:
	bar.warp.sync 	-1;
	add.s32 	%r1736, %r1, 1920;
	setp.ge.s32 	%p157, %r1736, %r351;
	@%p157 bra 	$L__BB73_237;
	ld.param.u32 	%r2118, [_ZN3cub18CUB_300001_SM_10006detail10radix_sort29DeviceRadixSortOnesweepKernelINS1_5radix10policy_hubIiiyE10Policy1000ELNS0_9SortOrderE0EiiyiiNS1_21identity_decomposer_tEEEvPT5_SB_PT3_PKSC_PT1_PKSG_PT2_PKSK_T4_iiT6__param_9];
	ld.shared.u32 	%r1737, [%r350+7680];
	shr.u32 	%r1738, %r1737, %r2118;
	and.b32  	%r1739, %r1738, %r221;
	shl.b32 	%r1740, %r1739, 3;
	add.s32 	%r1742, %r783, %r1740;
	ld.shared.u64 	%rd201, [%r1742+26112];
	xor.b32  	%r1743, %r1737, -2147483648;
	add.s64 	%rd202, %rd201, %rd9;
	shl.b64 	%rd203, %rd202, 2;
	add.s64 	%rd204, %rd22, %rd203;
	st.global.u32 	[%rd204+7680], %r1743;
$L__BB73_237:
	bar.warp.sync 	-1;
	add.s32 	%r1744, %r1, 2304;
	setp.ge.s32 	%p158, %r1744, %r351;
	@%p158 bra 	$L__BB73_239;
	ld.param.u32 	%r2119, [_ZN3cub18CUB_300001_SM_10006detail10radix_sort29DeviceRadixSortOnesweepKernelINS1_5radix10policy_hubIiiyE10Policy1000ELNS0_9SortOrderE0EiiyiiNS1_21identity_decomposer_tEEEvPT5_SB_PT3_PKSC_PT1_PKSG_PT2_PKSK_T4_iiT6__param_9];
	ld.shared.u32 	%r1745, [%r350+9216];
	shr.u32 	%r1746, %r1745, %r2119;
	and.b32  	%r1747, %r1746, %r221;
	shl.b32 	%r1748, %r1747, 3;
	add.s32 	%r1750, %r783, %r1748;
	ld.shared.u64 	%rd205, [%r1750+26112];
	xor.b32  	%r1751, %r1745, -2147483648;
	add.s64 	%rd206, %rd205, %rd9;
	shl.b64 	%rd207, %rd206, 2;
	add.s64 	%rd208, %rd22, %rd207;
	st.global.u32 	[%rd208+9216], %r1751;
$L__BB73_239:
	bar.warp.sync 	-1;
	add.s32 	%r1752, %r1, 2688;
	setp.ge.s32 	%p159, %r1752, %r351;
	@%p159 bra 	$L__BB73_241;
	ld.param.u32 	%r2120, [_ZN3cub18CUB_300001_SM_10006detail10radix_sort29DeviceRadixSortOnesweepKernelINS1_5radix10policy_hubIiiyE10Policy1000ELNS0_9SortOrderE0EiiyiiNS1_21identity_decomposer_tEEEvPT5_SB_PT3_PKSC_PT1_PKSG_PT2_PKSK_T4_iiT6__param_9];
	ld.shared.u32 	%r1753, [%r350+10752];
	shr.u32 	%r1754, %r1753, %r2120;
	and.b32  	%r1755, %r1754, %r221;
	shl.b32 	%r1756, %r1755, 3;
	add.s32 	%r1758, %r783, %r1756;
	ld.shared.u64 	%rd209, [%r1758+26112];
	xor.b32  	%r1759, %r1753, -2147483648;
	add.s64 	%rd210, %rd209, %rd9;
	shl.b64 	%rd211, %rd210, 2;
	add.s64 	%rd212, %rd22, %rd211;
	st.global.u32 	[%rd212+10752], %r1759;
$L__BB73_241:
	bar.warp.sync 	-1;
	or.b32  	%r1760, %r1, 3072;
	setp.ge.s32 	%p160, %r1760, %r351;
	@%p160 bra 	$L__BB73_243;
	ld.param.u32 	%r2121, [_ZN3cub18CUB_300001_SM_10006detail10radix_sort29DeviceRadixSortOnesweepKernelINS1_5radix10policy_hubIiiyE10Policy1000ELNS0_9SortOrderE0EiiyiiNS1_21identity_decomposer_tEEEvPT5_SB_PT3_PKSC_PT1_PKSG_PT2_PKSK_T4_iiT6__param_9];
	ld.shared.u32 	%r1761, [%r350+12288];
	shr.u32 	%r1762, %r1761, %r2121;
	and.b32  	%r1763, %r1762, %r221;
	shl.b32 	%r1764, %r1763, 3;
	add.s32 	%r1766, %r783, %r1764;
	ld.shared.u64 	%rd213, [%r1766+26112];
	xor.b32  	%r1767, %r1761, -2147483648;
	add.s64 	%rd214, %rd213, %rd9;
	shl.b64 	%rd215, %rd214, 2;
	add.s64 	%rd216, %rd22, %rd215;
	st.global.u32 	[%rd216+12288], %r1767;
$L__BB73_243:
	bar.warp.sync 	-1;
	add.s32 	%r1768, %r1, 3456;
	setp.ge.s32 	%p161, %r1768, %r351;
	@%p161 bra 	$L__BB73_245;
	ld.param.u32 	%r2122, [_ZN3cub18CUB_300001_SM_10006detail10radix_sort29DeviceRadixSortOnesweepKernelINS1_5radix10policy_hubIiiyE10Policy1000ELNS0_9SortOrderE0EiiyiiNS1_21identity_decomposer_tEEEvPT5_SB_PT3_PKSC_PT1_PKSG_PT2_PKSK_T4_iiT6__param_9];
	ld.shared.u32 	%r1769, [%r350+13824];
	shr.u32 	%r1770, %r1769, %r2122;
	and.b32  	%r1771, %r1770, %r221;
	shl.b32 	%r1772, %r1771, 3;
	add.s32 	%r1774, %r783, %r1772;
	ld.shared.u64 	%rd217, [%r1774+26112];
	xor.b32  	%r1775, %r1769, -2147483648;
	add.s64 	%rd218, %rd217, %rd9;
	shl.b64 	%rd219, %rd218, 2;
	add.s64 	%rd220, %rd22, %rd219;
	st.global.u32 	[%rd220+13824], %r1775;
$L__BB73_245:
	bar.warp.sync 	-1;
	add.s32 	%r1776, %r1, 3840;
	setp.ge.s32 	%p162, %r1776, %r351;
	@%p162 bra 	$L__BB73_247;
	ld.param.u32 	%r2123, [_ZN3cub18CUB_300001_SM_10006detail10radix_sort29DeviceRadixSortOnesweepKernelINS1_5radix10policy_hubIiiyE10Policy1000ELNS0_9SortOrderE0EiiyiiNS1_21identity_decomposer_tEEEvPT5_SB_PT3_PKSC_PT1_PKSG_PT2_PKSK_T4_iiT6__param_9];
	ld.shared.u32 	%r1777, [%r350+15360];
	shr.u32 	%r1778, %r1777, %r2123;
	and.b32  	%r1779, %r1778, %r221;
	shl.b32 	%r1780, %r1779, 3;
	add.s32 	%r1782, %r783, %r1780;
	ld.shared.u64 	%rd221, [%r1782+26112];
	xor.b32  	%r1783, %r1777, -2147483648;
	add.s64 	%rd222, %rd221, %rd9;
	shl.b64 	%rd223, %rd222, 2;
	add.s64 	%rd224, %rd22, %rd223;
	st.global.u32 	[%rd224+15360], %r1783;
$L__BB73_247:
	bar.warp.sync 	-1;
	add.s32 	%r1784, %r1, 4224;
	setp.ge.s32 	%p163, %r1784, %r351;
	@%p163 bra 	$L__BB73_249;
	ld.param.u32 	%r2124, [_ZN3cub18CUB_300001_SM_10006detail10radix_sort29DeviceRadixSortOnesweepKernelINS1_5radix10policy_hubIiiyE10Policy1000ELNS0_9SortOrderE0EiiyiiNS1_21identity_decomposer_tEEEvPT5_SB_PT3_PKSC_PT1_PKSG_PT2_PKSK_T4_iiT6__param_9];
	ld.shared.u32 	%r1785, [%r350+16896];
	shr.u32 	%r1786, %r1785, %r2124;
	and.b32  	%r1787, %r1786, %r221;
	shl.b32 	%r1788, %r1787, 3;
	add.s32 	%r1790, %r783, %r1788;
	ld.shared.u64 	%rd225, [%r1790+26112];
	xor.b32  	%r1791, %r1785, -2147483648;
	add.s64 	%rd226, %rd225, %rd9;
	shl.b64 	%rd227, %rd226, 2;
	add.s64 	%rd228, %rd22, %rd227;
	st.global.u32 	[%rd228+16896], %r1791;
$L__BB73_249:
	bar.warp.sync 	-1;
	add.s32 	%r1792, %r1, 4608;
	setp.ge.s32 	%p164, %r1792, %r351;
	@%p164 bra 	$L__BB73_251;
	ld.param.u32 	%r2125, [_ZN3cub18CUB_300001_SM_10006detail10radix_sort29DeviceRadixSortOnesweepKernelINS1_5radix10policy_hubIiiyE10Policy1000ELNS0_9SortOrderE0EiiyiiNS1_21identity_decomposer_tEEEvPT5_SB_PT3_PKSC_PT1_PKSG_PT2_PKSK_T4_iiT6__param_9];
	ld.shared.u32 	%r1793, [%r350+18432];
	shr.u32 	%r1794, %r1793, %r2125;
	and.b32  	%r1795, %r1794, %r221;
	shl.b32 	%r1796, %r1795, 3;
	add.s32 	%r1798, %r783, %r1796;
	ld.shared.u64 	%rd229, [%r1798+26112];
	xor.b32  	%r1799, %r1793, -2147483648;
	add.s64 	%rd230, %rd229, %rd9;
	shl.b64 	%rd231, %rd230, 2;
	add.s64 	%rd232, %rd22, %rd231;
	st.global.u32 	[%rd232+18432], %r1799;
$L__BB73_251:
	bar.warp.sync 	-1;
	add.s32 	%r1800, %r1, 4992;
	setp.ge.s32 	%p165, %r1800, %r351;
	@%p165 bra 	$L__BB73_253;
	ld.param.u32 	%r2126, [_ZN3cub18CUB_300001_SM_10006detail10radix_sort29DeviceRadixSortOnesweepKernelINS1_5radix10policy_hubIiiyE10Policy1000ELNS0_9SortOrderE0EiiyiiNS1_21identity_decomposer_tEEEvPT5_SB_PT3_PKSC_PT1_PKSG_PT2_PKSK_T4_iiT6__param_9];
	ld.shared.u32 	%r1801, [%r350+19968];
	shr.u32 	%r1802, %r1801, %r2126;
	and.b32  	%r1803, %r1802, %r221;
	shl.b32 	%r1804, %r1803, 3;
	add.s32 	%r1806, %r783, %r1804;
	ld.shared.u64 	%rd233, [%r1806+26112];
	xor.b32  	%r1807, %r1801, -2147483648;
	add.s64 	%rd234, %rd233, %rd9;
	shl.b64 	%rd235, %rd234, 2;
	add.s64 	%rd236, %rd22, %rd235;
	st.global.u32 	[%rd236+19968], %r1807;
$L__BB73_253:
	bar.warp.sync 	-1;
	add.s32 	%r1808, %r1, 5376;
	setp.ge.s32 	%p166, %r1808, %r351;
	@%p166 bra 	$L__BB73_255;
	ld.param.u32 	%r2127, [_ZN3cub18CUB_300001_SM_10006detail10radix_sort29DeviceRadixSortOnesweepKernelINS1_5radix10policy_hubIiiyE10Policy1000ELNS0_9SortOrderE0EiiyiiNS1_21identity_decomposer_tEEEvPT5_SB_PT3_PKSC_PT1_PKSG_PT2_PKSK_T4_iiT6__param_9];
	ld.shared.u32 	%r1809, [%r350+21504];
	shr.u32 	%r1810, %r1809, %r2127;
	and.b32  	%r1811, %r1810, %r221;
	shl.b32 	%r1812, %r1811, 3;
	add.s32 	%r1814, %r783, %r1812;
	ld.shared.u64 	%rd237, [%r1814+26112];
	xor.b32  	%r1815, %r1809, -2147483648;
	add.s64 	%rd238, %rd237, %rd9;
	shl.b64 	%rd239, %rd238, 2;
	add.s64 	%rd240, %rd22, %rd239;
	st.global.u32 	[%rd240+21504], %r1815;
$L__BB73_255:
	bar.warp.sync 	-1;
	add.s32 	%r1816, %r1, 5760;
	setp.ge.s32 	%p167, %r1816, %r351;
	@%p167 bra 	$L__BB73_257;
	ld.param.u32 	%r2128, [_ZN3cub18CUB_300001_SM_10006detail10radix_sort29DeviceRadixSortOnesweepKernelINS1_5radix10policy_hubIiiyE10Policy1000ELNS0_9SortOrderE0EiiyiiNS1_21identity_decomposer_tEEEvPT5_SB_PT3_PKSC_PT1_PKSG_PT2_PKSK_T4_iiT6__param_9];
	ld.shared.u32 	%r1817, [%r350+23040];
	shr.u32 	%r1818, %r1817, %r2128;
	and.b32  	%r1819, %r1818, %r221;
	shl.b32 	%r1820, %r1819, 3;
	add.s32 	%r1822, %r783, %r1820;
	ld.shared.u64 	%rd241, [%r1822+26112];
	xor.b32  	%r1823, %r1817, -2147483648;
	add.s64 	%rd242, %rd241, %rd9;
	shl.b64 	%rd243, %rd242, 2;
	add.s64 	%rd244, %rd22, %rd243;
	st.global.u32 	[%rd244+23040], %r1823;
$L__BB73_257:
	bar.warp.sync 	-1;
	or.b32  	%r1824, %r1, 6144;
	setp.ge.s32 	%p168, %r1824, %r351;
	@%p168 bra 	$L__BB73_259;
	ld.param.u32 	%r2129, [_ZN3cub18CUB_300001_SM_10006detail10radix_sort29DeviceRadixSortOnesweepKernelINS1_5radix10policy_hubIiiyE10Policy1000ELNS0_9SortOrderE0EiiyiiNS1_21identity_decomposer_tEEEvPT5_SB_PT3_PKSC_PT1_PKSG_PT2_PKSK_T4_iiT6__param_9];
	ld.shared.u32 	%r1825, [%r350+24576];
	shr.u32 	%r1826, %r1825, %r2129;
	and.b32  	%r1827, %r1826, %r221;
	shl.b32 	%r1828, %r1827, 3;
	add.s32 	%r1830, %r783, %r1828;
	ld.shared.u64 	%rd245, [%r1830+26112];
	xor.b32  	%r1831, %r1825, -2147483648;
	add.s64 	%rd246, %rd245, %rd9;
	shl.b64 	%rd247, %rd246, 2;
	add.s64 	%rd248, %rd22, %rd247;
	st.global.u32 	[%rd248+24576], %r1831;
$L__BB73_259:
	bar.warp.sync 	-1;
$L__BB73_260:
	ld.param.u32 	%r2130, [_ZN3cub18CUB_300001_SM_10006detail10radix_sort29DeviceRadixSortOnesweepKernelINS1_5radix10policy_hubIiiyE10Policy1000ELNS0_9SortOrderE0EiiyiiNS1_21identity_decomposer_tEEEvPT5_SB_PT3_PKSC_PT1_PKSG_PT2_PKSK_T4_iiT6__param_9];
	ld.param.u32 	%r2090, [_ZN3cub18CUB_300001_SM_10006detail10radix_sort29DeviceRadixSortOnesweepKernelINS1_5radix10policy_hubIiiyE10Policy1000ELNS0_9SortOrderE0EiiyiiNS1_21identity_decomposer_tEEEvPT5_SB_PT3_PKSC_PT1_PKSG_PT2_PKSK_T4_iiT6__param_8];
	setp.gt.s32 	%p169, %r349, %r2090;
	ld.shared.u32 	%r1832, [%r350];
	shr.u32 	%r1833, %r1832, %r2130;
	and.b32  	%r352, %r1833, %r221;
	ld.shared.u32 	%r1834, [%r350+1536];
	shr.u32 	%r1835, %r1834, %r2130;
	and.b32  	%r353, %r1835, %r221;
	ld.shared.u32 	%r1836, [%r350+3072];
	shr.u32 	%r1837, %r1836, %r2130;
	and.b32  	%r354, %r1837, %r221;
	ld.shared.u32 	%r1838, [%r350+4608];
	shr.u32 	%r1839, %r1838, %r2130;
	and.b32  	%r355, %r1839, %r221;
	ld.shared.u32 	%r1840, [%r350+6144];
	shr.u32 	%r1841, %r1840, %r2130;
	and.b32  	%r356, %r1841, %r221;
	ld.shared.u32 	%r1842, [%r350+7680];
	shr.u32 	%r1843, %r1842, %r2130;
	and.b32  	%r357, %r1843, %r221;
	ld.shared.u32 	%r1844, [%r350+9216];
	shr.u32 	%r1845, %r1844, %r2130;
	and.b32  	%r358, %r1845, %r221;
	ld.shared.u32 	%r1846, [%r350+10752];
	shr.u32 	%r1847, %r1846, %r2130;
	and.b32  	%r359, %r1847, %r221;
	ld.shared.u32 	%r1848, [%r350+12288];
	shr.u32 	%r1849, %r1848, %r2130;
	and.b32  	%r360, %r1849, %r221;
	ld.shared.u32 	%r1850, [%r350+13824];
	shr.u32 	%r1851, %r1850, %r2130;
	and.b32  	%r361, %r1851, %r221;
	ld.shared.u32 	%r1852, [%r350+15360];
	shr.u32 	%r1853, %r1852, %r2130;
	and.b32  	%r362, %r1853, %r221;
	ld.shared.u32 	%r1854, [%r350+16896];
	shr.u32 	%r1855, %r1854, %r2130;
	and.b32  	%r363, %r1855, %r221;
	ld.shared.u32 	%r1856, [%r350+18432];
	shr.u32 	%r1857, %r1856, %r2130;
	and.b32  	%r364, %r1857, %r221;
	ld.shared.u32 	%r1858, [%r350+19968];
	shr.u32 	%r1859, %r1858, %r2130;
	and.b32  	%r365, %r1859, %r221;
	ld.shared.u32 	%r1860, [%r350+21504];
	shr.u32 	%r1861, %r1860, %r2130;
	and.b32  	%r366, %r1861, %r221;
	ld.shared.u32 	%r1862, [%r350+23040];
	shr.u32 	%r1863, %r1862, %r2130;
	and.b32  	%r367, %r1863, %r221;
	ld.shared.u32 	%r1864, [%r350+24576];
	shr.u32 	%r1865, %r1864, %r2130;
	and.b32  	%r368, %r1865, %r221;
	@%p169 bra 	$L__BB73_262;
	ld.param.u64 	%rd443, [_ZN3cub18CUB_300001_SM_10006detail10radix_sort29DeviceRadixSortOnesweepKernelINS1_5radix10policy_hubIiiyE10Policy1000ELNS0_9SortOrderE0EiiyiiNS1_21identity_decomposer_tEEEvPT5_SB_PT3_PKSC_PT1_PKSG_PT2_PKSK_T4_iiT6__param_7];
	cvta.to.global.u64 	%rd249, %rd443;
	and.b32  	%r1869, %r1, 31;
	or.b32  	%r1870, %r647, %r1869;
	cvt.u64.u32 	%rd250, %r1870;
	mul.lo.s32 	%r1871, %r3, 6528;
	cvt.s64.s32 	%rd251, %r1871;
	add.s64 	%rd252, %rd250, %rd251;
	shl.b64 	%rd253, %rd252, 2;
	add.s64 	%rd254, %rd249, %rd253;
	ld.global.u32 	%r2266, [%rd254];
	ld.global.u32 	%r2267, [%rd254+128];
	ld.global.u32 	%r2268, [%rd254+256];
	ld.global.u32 	%r2269, [%rd254+384];
	ld.global.u32 	%r2270, [%rd254+512];
	ld.global.u32 	%r2271, [%rd254+640];
	ld.global.u32 	%r2272, [%rd254+768];
	ld.global.u32 	%r2273, [%rd254+896];
	ld.global.u32 	%r2274, [%rd254+1024];
	ld.global.u32 	%r2275, [%rd254+1152];
	ld.global.u32 	%r2276, [%rd254+1280];
	ld.global.u32 	%r2277, [%rd254+1408];
	ld.global.u32 	%r2278, [%rd254+1536];
	ld.global.u32 	%r2279, [%rd254+1664];
	ld.global.u32 	%r2280, [%rd254+1792];
	ld.global.u32 	%r2281, [%rd254+1920];
	ld.global.u32 	%r2282, [%rd254+2048];
	bra.uni 	$L__BB73_296;
$L__BB73_262:
	ld.param.u32 	%r2091, [_ZN3cub18CUB_300001_SM_10006detail10radix_sort29DeviceRadixSortOnesweepKernelINS1_5radix10policy_hubIiiyE10Policy1000ELNS0_9SortOrderE0EiiyiiNS1_21identity_decomposer_tEEEvPT5_SB_PT3_PKSC_PT1_PKSG_PT2_PKSK_T4_iiT6__param_8];
	ld.param.u64 	%rd444, [_ZN3cub18CUB_300001_SM_10006detail10radix_sort29DeviceRadixSortOnesweepKernelINS1_5radix10policy_hubIiiyE10Policy1000ELNS0_9SortOrderE0EiiyiiNS1_21identity_decomposer_tEEEvPT5_SB_PT3_PKSC_PT1_PKSG_PT2_PKSK_T4_iiT6__param_7];
	cvta.to.global.u64 	%rd255, %rd444;
	add.s64 	%rd23, %rd255, %rd63;
	cvt.u32.u64 	%r1874, %rd7;
	sub.s32 	%r386, %r2091, %r649;
	setp.ge.s32 	%p170, %r1874, %r386;
	@%p170 bra 	$L__BB73_264;
	ld.global.u32 	%r2266, [%rd23];
$L__BB73_264:
	add.s32 	%r1877, %r1874, 32;
	setp.ge.s32 	%p171, %r1877, %r386;
	@%p171 bra 	$L__BB73_266;
	ld.global.u32 	%r2267, [%rd23+128];
$L__BB73_266:
	add.s32 	%r1880, %r1874, 64;
	setp.ge.s32 	%p172, %r1880, %r386;
	@%p172 bra 	$L__BB73_268;
	ld.global.u32 	%r2268, [%rd23+256];
$L__BB73_268:
	add.s32 	%r1883, %r1874, 96;
	setp.ge.s32 	%p173, %r1883, %r386;
	@%p173 bra 	$L__BB73_270;
	ld.global.u32 	%r2269, [%rd23+384];
$L__BB73_270:
	add.s32 	%r1886, %r1874, 128;
	setp.ge.s32 	%p174, %r1886, %r386;
	@%p174 bra 	$L__BB73_272;
	ld.global.u32 	%r2270, [%rd23+512];
$L__BB73_272:
	add.s32 	%r1889, %r1874, 160;
	setp.ge.s32 	%p175, %r1889, %r386;
	@%p175 bra 	$L__BB73_274;
	ld.global.u32 	%r2271, [%rd23+640];
$L__BB73_274:
	add.s32 	%r1892, %r1874, 192;
	setp.ge.s32 	%p176, %r1892, %r386;
	@%p176 bra 	$L__BB73_276;
	ld.global.u32 	%r2272, [%rd23+768];
$L__BB73_276:
	add.s32 	%r1895, %r1874, 224;
	setp.ge.s32 	%p177, %r1895, %r386;
	@%p177 bra 	$L__BB73_278;
	ld.param.u64 	%rd445, [_ZN3cub18CUB_300001_SM_10006detail10radix_sort29DeviceRadixSortOnesweepKernelINS1_5radix10policy_hubIiiyE10Policy1000ELNS0_9SortOrderE0EiiyiiNS1_21identity_decomposer_tEEEvPT5_SB_PT3_PKSC_PT1_PKSG_PT2_PKSK_T4_iiT6__param_7];
	cvta.to.global.u64 	%rd259, %rd445;
	cvt.s64.s32 	%rd260, %r649;
	add.s64 	%rd261, %rd7, %rd260;
	shl.b64 	%rd262, %rd261, 2;
	add.s64 	%rd263, %rd259, %rd262;
	ld.global.u32 	%r2273, [%rd263+896];
$L__BB73_278:
	add.s32 	%r1899, %r1874, 256;
	setp.ge.s32 	%p178, %r1899, %r386;
	@%p178 bra 	$L__BB73_280;
	ld.param.u64 	%rd446, [_ZN3cub18CUB_300001_SM_10006detail10radix_sort29DeviceRadixSortOnesweepKernelINS1_5radix10policy_hubIiiyE10Policy1000ELNS0_9SortOrderE0EiiyiiNS1_21identity_decomposer_tEEEvPT5_SB_PT3_PKSC_PT1_PKSG_PT2_PKSK_T4_iiT6__param_7];
	cvta.to.global.u64 	%rd264, %rd446;
	cvt.s64.s32 	%rd265, %r649;
	add.s64 	%rd266, %rd7, %rd265;
	shl.b64 	%rd267, %rd266, 2;
	add.s64 	%rd268, %rd264, %rd267;
	ld.global.u32 	%r2274, [%rd268+1024];
$L__BB73_280:
	add.s32 	%r1903, %r1874, 288;
	setp.ge.s32 	%p179, %r1903, %r386;
	@%p179 bra 	$L__BB73_282;
	ld.param.u64 	%rd447, [_ZN3cub18CUB_300001_SM_10006detail10radix_sort29DeviceRadixSortOnesweepKernelINS1_5radix10policy_hubIiiyE10Policy1000ELNS0_9SortOrderE0EiiyiiNS1_21identity_decomposer_tEEEvPT5_SB_PT3_PKSC_PT1_PKSG_PT2_PKSK_T4_iiT6__param_7];
	cvta.to.global.u64 	%rd269, %rd447;
	cvt.s64.s32 	%rd270, %r649;
	add.s64 	%rd271, %rd7, %rd270;
	shl.b64 	%rd272, %rd271, 2;
	add.s64 	%rd273, %rd269, %rd272;
	ld.global.u32 	%r2275, [%rd273+1152];
$L__BB73_282:
	add.s32 	%r1907, %r1874, 320;
	setp.ge.s32 	%p180, %r1907, %r386;
	@%p180 bra 	$L__BB73_284;
	ld.param.u64 	%rd448, [_ZN3cub18CUB_300001_SM_10006detail10radix_sort29DeviceRadixSortOnesweepKernelINS1_5radix10policy_hubIiiyE10Policy1000ELNS0_9SortOrderE0EiiyiiNS1_21identity_decomposer_tEEEvPT5_SB_PT3_PKSC_PT1_PKSG_PT2_PKSK_T4_iiT6__param_7];
	cvta.to.global.u64 	%rd274, %rd448;
	cvt.s64.s32 	%rd275, %r649;
	add.s64 	%rd276, %rd7, %rd275;
	shl.b64 	%rd277, %rd276, 2;
	add.s64 	%rd278, %rd274, %rd277;
	ld.global.u32 	%r2276, [%rd278+1280];
$L__BB73_284:
	add.s32 	%r1911, %r1874, 352;
	setp.ge.s32 	%p181, %r1911, %r386;
	@%p181 bra 	$L__BB73_286;
	ld.param.u64 	%rd449, [_ZN3cub18CUB_300001_SM_10006detail10radix_sort29DeviceRadixSortOnesweepKernelINS1_5radix10policy_hubIiiyE10Policy1000ELNS0_9SortOrderE0EiiyiiNS1_21identity_decomposer_tEEEvPT5_SB_PT3_PKSC_PT1_PKSG_PT2_PKSK_T4_iiT6__param_7];
	cvta.to.global.u64 	%rd279, %rd449;
	mul.lo.s32 	%r1912, %r3, 6528;
	cvt.s64.s32 	%rd280, %r1912;
	add.s64 	%rd281, %rd7, %rd280;
	shl.b64 	%rd282, %rd281, 2;
	add.s64 	%rd283, %rd279, %rd282;
	ld.global.u32 	%r2277, [%rd283+1408];
$L__BB73_286:
	add.s32 	%r1915, %r1874, 384;
	setp.ge.s32 	%p182, %r1915, %r386;
	@%p182 bra 	$L__BB73_288;
	ld.param.u64 	%rd450, [_ZN3cub18CUB_300001_SM_10006detail10radix_sort29DeviceRadixSortOnesweepKernelINS1_5radix10policy_hubIiiyE10Policy1000ELNS0_9SortOrderE0EiiyiiNS1_21identity_decomposer_tEEEvPT5_SB_PT3_PKSC_PT1_PKSG_PT2_PKSK_T4_iiT6__param_7];
	cvta.to.global.u64 	%rd284, %rd450;
	mul.lo.s32 	%r1916, %r3, 6528;
	cvt.s64.s32 	%rd285, %r1916;
	add.s64 	%rd286, %rd7, %rd285;
	shl.b64 	%rd287, %rd286, 2;
	add.s64 	%rd288, %rd284, %rd287;
	ld.global.u32 	%r2278, [%rd288+1536];
$L__BB73_288:
	cvt.u32.u64 	%r1918, %rd7;
	add.s32 	%r1919, %r1918, 416;
	setp.ge.s32 	%p183, %r1919, %r386;
	@%p183 bra 	$L__BB73_290;
	ld.param.u64 	%rd451, [_ZN3cub18CUB_300001_SM_10006detail10radix_sort29DeviceRadixSortOnesweepKernelINS1_5radix10policy_hubIiiyE10Policy1000ELNS0_9SortOrderE0EiiyiiNS1_21identity_decomposer_tEEEvPT5_SB_PT3_PKSC_PT1_PKSG_PT2_PKSK_T4_iiT6__param_7];
	cvta.to.global.u64 	%rd289, %rd451;
	mul.lo.s32 	%r1920, %r3, 6528;
	cvt.s64.s32 	%rd290, %r1920;
	add.s64 	%rd291, %rd7, %rd290;
	shl.b64 	%rd292, %rd291, 2;
	add.s64 	%rd293, %rd289, %rd292;
	ld.global.u32 	%r2279, [%rd293+1664];
$L__BB73_290:
	cvt.u32.u64 	%r1922, %rd7;
	add.s32 	%r1923, %r1922, 448;
	setp.ge.s32 	%p184, %r1923, %r386;
	@%p184 bra 	$L__BB73_292;
	ld.param.u64 	%rd452, [_ZN3cub18CUB_300001_SM_10006detail10radix_sort29DeviceRadixSortOnesweepKernelINS1_5radix10policy_hubIiiyE10Policy1000ELNS0_9SortOrderE0EiiyiiNS1_21identity_decomposer_tEEEvPT5_SB_PT3_PKSC_PT1_PKSG_PT2_PKSK_T4_iiT6__param_7];
	cvta.to.global.u64 	%rd294, %rd452;
	mul.lo.s32 	%r1924, %r3, 6528;
	cvt.s64.s32 	%rd295, %r1924;
	add.s64 	%rd296, %rd7, %rd295;
	shl.b64 	%rd297, %rd296, 2;
	add.s64 	%rd298, %rd294, %rd297;
	ld.global.u32 	%r2280, [%rd298+1792];
$L__BB73_292:
	cvt.u32.u64 	%r1926, %rd7;
	add.s32 	%r1927, %r1926, 480;
	setp.ge.s32 	%p185, %r1927, %r386;
	@%p185 bra 	$L__BB73_294;
	ld.param.u64 	%rd453, [_ZN3cub18CUB_300001_SM_10006detail10radix_sort29DeviceRadixSortOnesweepKernelINS1_5radix10policy_hubIiiyE10Policy1000ELNS0_9SortOrderE0EiiyiiNS1_21identity_decomposer_tEEEvPT5_SB_PT3_PKSC_PT1_PKSG_PT2_PKSK_T4_iiT6__param_7];
	cvta.to.global.u64 	%rd299, %rd453;
	mul.lo.s32 	%r1928, %r3, 6528;
	cvt.s64.s32 	%rd300, %r1928;
	add.s64 	%rd301, %rd7, %rd300;
	shl.b64 	%rd302, %rd301, 2;
	add.s64 	%rd303, %rd299, %rd302;
	ld.global.u32 	%r2281, [%rd303+1920];
$L__BB73_294:
	cvt.u32.u64 	%r1930, %rd7;
	add.s32 	%r1931, %r1930, 512;
	setp.ge.s32 	%p186, %r1931, %r386;
	@%p186 bra 	$L__BB73_296;
	ld.param.u64 	%rd454, [_ZN3cub18CUB_300001_SM_10006detail10radix_sort29DeviceRadixSortOnesweepKernelINS1_5radix10policy_hubIiiyE10Policy1000ELNS0_9SortOrderE0EiiyiiNS1_21identity_decomposer_tEEEvPT5_SB_PT3_PKSC_PT1_PKSG_PT2_PKSK_T4_iiT6__param_7];
	cvta.to.global.u64 	%rd304, %rd454;
	mov.u32 	%r1932, %tid.x;
	and.b32  	%r1933, %r1932, 992;
	mul.lo.s32 	%r1934, %r1933, 17;
	and.b32  	%r1935, %r1932, 31;
	or.b32  	%r1936, %r1934, %r1935;
	cvt.u64.u32 	%rd305, %r1936;
	mul.lo.s32 	%r1937, %r3, 6528;
	cvt.s64.s32 	%rd306, %r1937;
	add.s64 	%rd307, %rd305, %rd306;
	shl.b64 	%rd308, %rd307, 2;
	add.s64 	%rd309, %rd304, %rd308;
	ld.global.u32 	%r2282, [%rd309+2048];
$L__BB73_296:
	ld.param.u32 	%r2092, [_ZN3cub18CUB_300001_SM_10006detail10radix_sort29DeviceRadixSortOnesweepKernelINS1_5radix10policy_hubIiiyE10Policy1000ELNS0_9SortOrderE0EiiyiiNS1_21identity_decomposer_tEEEvPT5_SB_PT3_PKSC_PT1_PKSG_PT2_PKSK_T4_iiT6__param_8];
	ld.param.u64 	%rd441, [_ZN3cub18CUB_300001_SM_10006detail10radix_sort29DeviceRadixSortOnesweepKernelINS1_5radix10policy_hubIiiyE10Policy1000ELNS0_9SortOrderE0EiiyiiNS1_21identity_decomposer_tEEEvPT5_SB_PT3_PKSC_PT1_PKSG_PT2_PKSK_T4_iiT6__param_6];
	cvta.to.global.u64 	%rd24, %rd441;
	mov.u32 	%r437, %tid.x;
	cvt.u64.u32 	%rd25, %r437;
	shl.b32 	%r1938, %r437, 2;
	mov.u32 	%r1939, _ZZN3cub18CUB_300001_SM_10006detail10radix_sort29DeviceRadixSortOnesweepKernelINS1_5radix10policy_hubIiiyE10Policy1000ELNS0_9SortOrderE0EiiyiiNS1_21identity_decomposer_tEEEvPT5_SB_PT3_PKSC_PT1_PKSG_PT2_PKSK_T4_iiT6_E1s;
	add.s32 	%r438, %r1939, %r1938;
	mad.lo.s32 	%r1940, %r3, 6528, 6528;
	setp.gt.s32 	%p187, %r1940, %r2092;
	bar.sync 	0;
	st.shared.u32 	[%r323+-4], %r2266;
	st.shared.u32 	[%r324+-4], %r2267;
	st.shared.u32 	[%r325+-4], %r2268;
	st.shared.u32 	[%r326+-4], %r2269;
	st.shared.u32 	[%r327+-4], %r2270;
	st.shared.u32 	[%r328+-4], %r2271;
	st.shared.u32 	[%r329+-4], %r2272;
	st.shared.u32 	[%r330+-4], %r2273;
	st.shared.u32 	[%r331+-4], %r2274;
	st.shared.u32 	[%r332+-4], %r2275;
	st.shared.u32 	[%r333+-4], %r2276;
	st.shared.u32 	[%r334+-4], %r2277;
	st.shared.u32 	[%r335+-4], %r2278;
	st.shared.u32 	[%r336+-4], %r2279;
	st.shared.u32 	[%r337+-4], %r2280;
	st.shared.u32 	[%r338+-4], %r2281;
	st.shared.u32 	[%r339+-4], %r2282;
	bar.sync 	0;
	@%p187 bra 	$L__BB73_298;
	ld.shared.u32 	%r1941, [%r438];
	shl.b32 	%r1942, %r352, 3;
	add.s32 	%r1944, %r1939, 26112;
	add.s32 	%r1945, %r1944, %r1942;
	ld.shared.u64 	%rd310, [%r1945];
	add.s64 	%rd311, %rd310, %rd25;
	shl.b64 	%rd312, %rd311, 2;
	add.s64 	%rd313, %rd24, %rd312;
	st.global.u32 	[%rd313], %r1941;
	bar.warp.sync 	-1;
	ld.shared.u32 	%r1946, [%r438+1536];
	shl.b32 	%r1947, %r353, 3;
	add.s32 	%r1948, %r1944, %r1947;
	ld.shared.u64 	%rd314, [%r1948];
	add.s64 	%rd315, %rd314, %rd25;
	shl.b64 	%rd316, %rd315, 2;
	add.s64 	%rd317, %rd24, %rd316;
	st.global.u32 	[%rd317+1536], %r1946;
	bar.warp.sync 	-1;
	ld.shared.u32 	%r1949, [%r438+3072];
	shl.b32 	%r1950, %r354, 3;
	add.s32 	%r1951, %r1944, %r1950;
	ld.shared.u64 	%rd318, [%r1951];
	add.s64 	%rd319, %rd318, %rd25;
	shl.b64 	%rd320, %rd319, 2;
	add.s64 	%rd321, %rd24, %rd320;
	st.global.u32 	[%rd321+3072], %r1949;
	bar.warp.sync 	-1;
	ld.shared.u32 	%r1952, [%r438+4608];
	shl.b32 	%r1953, %r355, 3;
	add.s32 	%r1954, %r1944, %r1953;
	ld.shared.u64 	%rd322, [%r1954];
	add.s64 	%rd323, %rd322, %rd25;
	shl.b64 	%rd324, %rd323, 2;
	add.s64 	%rd325, %rd24, %rd324;
	st.global.u32 	[%rd325+4608], %r1952;
	bar.warp.sync 	-1;
	ld.shared.u32 	%r1955, [%r438+6144];
	shl.b32 	%r1956, %r356, 3;
	add.s32 	%r1957, %r1944, %r1956;
	ld.shared.u64 	%rd326, [%r1957];
	add.s64 	%rd327, %rd326, %rd25;
	shl.b64 	%rd328, %rd327, 2;
	add.s64 	%rd329, %rd24, %rd328;
	st.global.u32 	[%rd329+6144], %r1955;
	bar.warp.sync 	-1;
	ld.shared.u32 	%r1958, [%r438+7680];
	shl.b32 	%r1959, %r357, 3;
	add.s32 	%r1960, %r1944, %r1959;
	ld.shared.u64 	%rd330, [%r1960];
	add.s64 	%rd331, %rd330, %rd25;
	shl.b64 	%rd332, %rd331, 2;
	add.s64 	%rd333, %rd24, %rd332;
	st.global.u32 	[%rd333+7680], %r1958;
	bar.warp.sync 	-1;
	ld.shared.u32 	%r1961, [%r438+9216];
	shl.b32 	%r1962, %r358, 3;
	add.s32 	%r1963, %r1944, %r1962;
	ld.shared.u64 	%rd334, [%r1963];
	add.s64 	%rd335, %rd334, %rd25;
	shl.b64 	%rd336, %rd335, 2;
	add.s64 	%rd337, %rd24, %rd336;
	st.global.u32 	[%rd337+9216], %r1961;
	bar.warp.sync 	-1;
	ld.shared.u32 	%r1964, [%r438+10752];
	shl.b32 	%r1965, %r359, 3;
	add.s32 	%r1966, %r1944, %r1965;
	ld.shared.u64 	%rd338, [%r1966];
	add.s64 	%rd339, %rd338, %rd25;
	shl.b64 	%rd340, %rd339, 2;
	add.s64 	%rd341, %rd24, %rd340;
	st.global.u32 	[%rd341+10752], %r1964;
	bar.warp.sync 	-1;
	ld.shared.u32 	%r1967, [%r438+12288];
	shl.b32 	%r1968, %r360, 3;
	add.s32 	%r1969, %r1944, %r1968;
	ld.shared.u64 	%rd342, [%r1969];
	add.s64 	%rd343, %rd342, %rd25;
	shl.b64 	%rd344, %rd343, 2;
	add.s64 	%rd345, %rd24, %rd344;
	st.global.u32 	[%rd345+12288], %r1967;
	bar.warp.sync 	-1;
	ld.shared.u32 	%r1970, [%r438+13824];
	shl.b32 	%r1971, %r361, 3;
	add.s32 	%r1972, %r1944, %r1971;
	ld.shared.u64 	%rd346, [%r1972];
	add.s64 	%rd347, %rd346, %rd25;
	shl.b64 	%rd348, %rd347, 2;
	add.s64 	%rd349, %rd24, %rd348;
	st.global.u32 	[%rd349+13824], %r1970;
	bar.warp.sync 	-1;
	ld.shared.u32 	%r1973, [%r438+15360];
	shl.b32 	%r1974, %r362, 3;
	add.s32 	%r1975, %r1944, %r1974;
	ld.shared.u64 	%rd350, [%r1975];
	add.s64 	%rd351, %rd350, %rd25;
	shl.b64 	%rd352, %rd351, 2;
	add.s64 	%rd353, %rd24, %rd352;
	st.global.u32 	[%rd353+15360], %r1973;
	bar.warp.sync 	-1;
	ld.shared.u32 	%r1976, [%r438+16896];
	shl.b32 	%r1977, %r363, 3;
	add.s32 	%r1978, %r1944, %r1977;
	ld.shared.u64 	%rd354, [%r1978];
	add.s64 	%rd355, %rd354, %rd25;
	shl.b64 	%rd356, %rd355, 2;
	add.s64 	%rd357, %rd24, %rd356;
	st.global.u32 	[%rd357+16896], %r1976;
	bar.warp.sync 	-1;
	ld.shared.u32 	%r1979, [%r438+18432];
	shl.b32 	%r1980, %r364, 3;
	add.s32 	%r1981, %r1944, %r1980;
	ld.shared.u64 	%rd358, [%r1981];
	add.s64 	%rd359, %rd358, %rd25;
	shl.b64 	%rd360, %rd359, 2;
	add.s64 	%rd361, %rd24, %rd360;
	st.global.u32 	[%rd361+18432], %r1979;
	bar.warp.sync 	-1;
	ld.shared.u32 	%r1982, [%r438+19968];
	shl.b32 	%r1983, %r365, 3;
	add.s32 	%r1984, %r1944, %r1983;
	ld.shared.u64 	%rd362, [%r1984];
	add.s64 	%rd363, %rd362, %rd25;
	shl.b64 	%rd364, %rd363, 2;
	add.s64 	%rd365, %rd24, %rd364;
	st.global.u32 	[%rd365+19968], %r1982;
	bar.warp.sync 	-1;
	ld.shared.u32 	%r1985, [%r438+21504];
	shl.b32 	%r1986, %r366, 3;
	add.s32 	%r1987, %r1944, %r1986;
	ld.shared.u64 	%rd366, [%r1987];
	add.s64 	%rd367, %rd366, %rd25;
	shl.b64 	%rd368, %rd367, 2;
	add.s64 	%rd369, %rd24, %rd368;
	st.global.u32 	[%rd369+21504], %r1985;
	bar.warp.sync 	-1;
	ld.shared.u32 	%r1988, [%r438+23040];
	shl.b32 	%r1989, %r367, 3;
	add.s32 	%r1990, %r1944, %r1989;
	ld.shared.u64 	%rd370, [%r1990];
	add.s64 	%rd371, %rd370, %rd25;
	shl.b64 	%rd372, %rd371, 2;
	add.s64 	%rd373, %rd24, %rd372;
	st.global.u32 	[%rd373+23040], %r1988;
	bar.warp.sync 	-1;
	ld.shared.u32 	%r1991, [%r438+24576];
	shl.b32 	%r1992, %r368, 3;
	add.s32 	%r1993, %r1944, %r1992;
	ld.shared.u64 	%rd374, [%r1993];
	add.s64 	%rd375, %rd374, %rd25;
	shl.b64 	%rd376, %rd375, 2;
	add.s64 	%rd377, %rd24, %rd376;
	st.global.u32 	[%rd377+24576], %r1991;
	bar.warp.sync 	-1;
	bra.uni 	$L__BB73_333;
$L__BB73_298:
	ld.param.u32 	%r2093, [_ZN3cub18CUB_300001_SM_10006detail10radix_sort29DeviceRadixSortOnesweepKernelINS1_5radix10policy_hubIiiyE10Policy1000ELNS0_9SortOrderE0EiiyiiNS1_21identity_decomposer_tEEEvPT5_SB_PT3_PKSC_PT1_PKSG_PT2_PKSK_T4_iiT6__param_8];
	mad.lo.s32 	%r439, %r3, -6528, %r2093;
	shl.b32 	%r1994, %r352, 3;
	add.s32 	%r1996, %r1939, %r1994;
	ld.shared.u64 	%rd26, [%r1996+26112];
	setp.ge.s32 	%p188, %r437, %r439;
	@%p188 bra 	$L__BB73_300;
	ld.shared.u32 	%r1997, [%r438];
	add.s64 	%rd378, %rd26, %rd25;
	shl.b64 	%rd379, %rd378, 2;
	add.s64 	%rd380, %rd24, %rd379;
	st.global.u32 	[%rd380], %r1997;
$L__BB73_300:
	bar.warp.sync 	-1;
	shl.b32 	%r1998, %r353, 3;
	add.s32 	%r2000, %r1939, %r1998;
	ld.shared.u64 	%rd27, [%r2000+26112];
	add.s32 	%r2001, %r437, 384;
	setp.ge.s32 	%p189, %r2001, %r439;
	@%p189 bra 	$L__BB73_302;
	ld.shared.u32 	%r2002, [%r438+1536];
	add.s64 	%rd381, %rd27, %rd25;
	shl.b64 	%rd382, %rd381, 2;
	add.s64 	%rd383, %rd24, %rd382;
	st.global.u32 	[%rd383+1536], %r2002;
$L__BB73_302:
	bar.warp.sync 	-1;
	shl.b32 	%r2003, %r354, 3;
	add.s32 	%r2005, %r1939, %r2003;
	ld.shared.u64 	%rd28, [%r2005+26112];
	add.s32 	%r2006, %r437, 768;
	setp.ge.s32 	%p190, %r2006, %r439;
	@%p190 bra 	$L__BB73_304;
	ld.shared.u32 	%r2007, [%r438+3072];
	add.s64 	%rd384, %rd28, %rd25;
	shl.b64 	%rd385, %rd384, 2;
	add.s64 	%rd386, %rd24, %rd385;
	st.global.u32 	[%rd386+3072], %r2007;
$L__BB73_304:
	bar.warp.sync 	-1;
	shl.b32 	%r2008, %r355, 3;
	add.s32 	%r2010, %r1939, %r2008;
	ld.shared.u64 	%rd29, [%r2010+26112];
	add.s32 	%r2011, %r437, 1152;
	setp.ge.s32 	%p191, %r2011, %r439;
	@%p191 bra 	$L__BB73_306;
	ld.shared.u32 	%r2012, [%r438+4608];
	add.s64 	%rd387, %rd29, %rd25;
	shl.b64 	%rd388, %rd387, 2;
	add.s64 	%rd389, %rd24, %rd388;
	st.global.u32 	[%rd389+4608], %r2012;
$L__BB73_306:
	bar.warp.sync 	-1;
	shl.b32 	%r2013, %r356, 3;
	add.s32 	%r2015, %r1939, %r2013;
	ld.shared.u64 	%rd30, [%r2015+26112];
	add.s32 	%r2016, %r437, 1536;
	setp.ge.s32 	%p192, %r2016, %r439;
	@%p192 bra 	$L__BB73_308;
	ld.shared.u32 	%r2017, [%r438+6144];
	add.s64 	%rd390, %rd30, %rd25;
	shl.b64 	%rd391, %rd390, 2;
	add.s64 	%rd392, %rd24, %rd391;
	st.global.u32 	[%rd392+6144], %r2017;
$L__BB73_308:
	bar.warp.sync 	-1;
	shl.b32 	%r2018, %r357, 3;
	add.s32 	%r2020, %r1939, %r2018;
	ld.shared.u64 	%rd31, [%r2020+26112];
	add.s32 	%r2021, %r437, 1920;
	setp.ge.s32 	%p193, %r2021, %r439;
	@%p193 bra 	$L__BB73_310;
	ld.shared.u32 	%r2022, [%r438+7680];
	add.s64 	%rd393, %rd31, %rd25;
	shl.b64 	%rd394, %rd393, 2;
	add.s64 	%rd395, %rd24, %rd394;
	st.global.u32 	[%rd395+7680], %r2022;
$L__BB73_310:
	bar.warp.sync 	-1;
	shl.b32 	%r2023, %r358, 3;
	add.s32 	%r2025, %r1939, %r2023;
	ld.shared.u64 	%rd32, [%r2025+26112];
	add.s32 	%r2026, %r437, 2304;
	setp.ge.s32 	%p194, %r2026, %r439;
	@%p194 bra 	$L__BB73_312;
	ld.shared.u32 	%r2027, [%r438+9216];
	add.s64 	%rd396, %rd32, %rd25;
	shl.b64 	%rd397, %rd396, 2;
	add.s64 	%rd398, %rd24, %rd397;
	st.global.u32 	[%rd398+9216], %r2027;
$L__BB73_312:
	bar.warp.sync 	-1;
	shl.b32 	%r2028, %r359, 3;
	add.s32 	%r2030, %r1939, %r2028;
	ld.shared.u64 	%rd33, [%r2030+26112];
	add.s32 	%r2031, %r437, 2688;
	setp.ge.s32 	%p195, %r2031, %r439;
	@%p195 bra 	$L__BB73_314;
	ld.shared.u32 	%r2032, [%r438+10752];
	add.s64 	%rd399, %rd33, %rd25;
	shl.b64 	%rd400, %rd399, 2;
	add.s64 	%rd401, %rd24, %rd400;
	st.global.u32 	[%rd401+10752], %r2032;
$L__BB73_314:
	bar.warp.sync 	-1;
	shl.b32 	%r2033, %r360, 3;
	add.s32 	%r2035, %r1939, %r2033;
	ld.shared.u64 	%rd34, [%r2035+26112];
	or.b32  	%r2036, %r437, 3072;
	setp.ge.s32 	%p196, %r2036, %r439;
	@%p196 bra 	$L__BB73_316;
	ld.shared.u32 	%r2037, [%r438+12288];
	add.s64 	%rd402, %rd34, %rd25;
	shl.b64 	%rd403, %rd402, 2;
	add.s64 	%rd404, %rd24, %rd403;
	st.global.u32 	[%rd404+12288], %r2037;
$L__BB73_316:
	bar.warp.sync 	-1;
	shl.b32 	%r2038, %r361, 3;
	add.s32 	%r2040, %r1939, %r2038;
	ld.shared.u64 	%rd35, [%r2040+26112];
	add.s32 	%r2041, %r437, 3456;
	setp.ge.s32 	%p197, %r2041, %r439;
	@%p197 bra 	$L__BB73_318;
	ld.shared.u32 	%r2042, [%r438+13824];
	add.s64 	%rd405, %rd35, %rd25;
	shl.b64 	%rd406, %rd405, 2;
	add.s64 	%rd407, %rd24, %rd406;
	st.global.u32 	[%rd407+13824], %r2042;
$L__BB73_318:
	bar.warp.sync 	-1;
	shl.b32 	%r2043, %r362, 3;
	add.s32 	%r2045, %r1939, %r2043;
	ld.shared.u64 	%rd36, [%r2045+26112];
	add.s32 	%r2046, %r437, 3840;
	setp.ge.s32 	%p198, %r2046, %r439;
	@%p198 bra 	$L__BB73_320;
	ld.shared.u32 	%r2047, [%r438+15360];
	add.s64 	%rd408, %rd36, %rd25;
	shl.b64 	%rd409, %rd408, 2;
	add.s64 	%rd410, %rd24, %rd409;
	st.global.u32 	[%rd410+15360], %r2047;
$L__BB73_320:
	bar.warp.sync 	-1;
	shl.b32 	%r2048, %r363, 3;
	add.s32 	%r2050, %r1939, %r2048;
	ld.shared.u64 	%rd37, [%r2050+26112];
	add.s32 	%r2051, %r437, 4224;
	setp.ge.s32 	%p199, %r2051, %r439;
	@%p199 bra 	$L__BB73_322;
	ld.shared.u32 	%r2052, [%r438+16896];
	add.s64 	%rd411, %rd37, %rd25;
	shl.b64 	%rd412, %rd411, 2;
	add.s64 	%rd413, %rd24, %rd412;
	st.global.u32 	[%rd413+16896], %r2052;
$L__BB73_322:
	bar.warp.sync 	-1;
	shl.b32 	%r2053, %r364, 3;
	add.s32 	%r2055, %r1939, %r2053;
	ld.shared.u64 	%rd38, [%r2055+26112];
	add.s32 	%r2056, %r437, 4608;
	setp.ge.s32 	%p200, %r2056, %r439;
	@%p200 bra 	$L__BB73_324;
	ld.shared.u32 	%r2057, [%r438+18432];
	add.s64 	%rd414, %rd38, %rd25;
	shl.b64 	%rd415, %rd414, 2;
	add.s64 	%rd416, %rd24, %rd415;
	st.global.u32 	[%rd416+18432], %r2057;
$L__BB73_324:
	bar.warp.sync 	-1;
	shl.b32 	%r2058, %r365, 3;
	add.s32 	%r2060, %r1939, %r2058;
	ld.shared.u64 	%rd39, [%r2060+26112];
	add.s32 	%r2061, %r437, 4992;
	setp.ge.s32 	%p201, %r2061, %r439;
	@%p201 bra 	$L__BB73_326;
	ld.shared.u32 	%r2062, [%r438+19968];
	add.s64 	%rd417, %rd39, %rd25;
	shl.b64 	%rd418, %rd417, 2;
	add.s64 	%rd419, %rd24, %rd418;
	st.global.u32 	[%rd419+19968], %r2062;
$L__BB73_326:
	bar.warp.sync 	-1;
	shl.b32 	%r2063, %r366, 3;
	add.s32 	%r2065, %r1939, %r2063;
	ld.shared.u64 	%rd40, [%r2065+26112];
	add.s32 	%r2066, %r437, 5376;
	setp.ge.s32 	%p202, %r2066, %r439;
	@%p202 bra 	$L__BB73_328;
	ld.shared.u32 	%r2067, [%r438+21504];
	add.s64 	%rd420, %rd40, %rd25;
	shl.b64 	%rd421, %rd420, 2;
	add.s64 	%rd422, %rd24, %rd421;
	st.global.u32 	[%rd422+21504], %r2067;
$L__BB73_328:
	bar.warp.sync 	-1;
	shl.b32 	%r2068, %r367, 3;
	add.s32 	%r2070, %r1939, %r2068;
	ld.shared.u64 	%rd41, [%r2070+26112];
	add.s32 	%r2071, %r437, 5760;
	setp.ge.s32 	%p203, %r2071, %r439;
	@%p203 bra 	$L__BB73_330;
	ld.shared.u32 	%r2072, [%r438+23040];
	add.s64 	%rd423, %rd41, %rd25;
	shl.b64 	%rd424, %rd423, 2;
	add.s64 	%rd425, %rd24, %rd424;
	st.global.u32 	[%rd425+23040], %r2072;
$L__BB73_330:
	bar.warp.sync 	-1;
	shl.b32 	%r2073, %r368, 3;
	add.s32 	%r2075, %r1939, %r2073;
	ld.shared.u64 	%rd426, [%r2075+26112];
	add.s64 	%rd42, %rd426, %rd25;
	or.b32  	%r2076, %r437, 6144;
	setp.ge.s32 	%p204, %r2076, %r439;
	@%p204 bra 	$L__BB73_332;
	ld.shared.u32 	%r2077, [%r438+24576];
	shl.b64 	%rd427, %rd42, 2;
	add.s64 	%rd428, %rd24, %rd427;
	st.global.u32 	[%rd428+24576], %r2077;
$L__BB73_332:
	bar.warp.sync 	-1;
$L__BB73_333:
	ret;

}


// ===== COMPILED SASS (sm_100) =====

	.target	sm_100

	.elftype	@"ET_EXEC"


//--------------------- .note.nv.tkinfo           --------------------------
	.section	.note.nv.tkinfo,"",@"SHT_NOTE"
	.sectionflags	@"SHF_NOTE_NV_TKINFO"
	.tkinfo
        /*0018*/ 	.word	0x00000002
        /*0030*/ 	.string	""
        /*0030*/ 	.string	"ptxas"
        /*0030*/ 	.string	"Cuda compilation tools, release 13.0, V13.0.88"
        /*0030*/ 	.string	"Build cuda_13.0.r13.0/compiler.36424714_0"
        /*0030*/ 	.string	"-arch sm_100 -m 64 "



//--------------------- .note.nv.cuinfo           --------------------------
	.section	.note.nv.cuinfo,"",@"SHT_NOTE"
	.sectionflags	@"SHF_NOTE_NV_CUINFO"
        /*0018*/ 	.short	0x0002
        /*001a*/ 	.short	0x0064
        /*001c*/ 	.short	0x0082
	.zero		2


//--------------------- .nv.info                  --------------------------
	.section	.nv.info,"",@"SHT_CUDA_INFO"
	.align	4


	//----- nvinfo : EIATTR_REGCOUNT
	.align		4
        /*0000*/ 	.byte	0x04, 0x2f
        /*0002*/ 	.short	(.L_46 - .L_45)
	.align		4
.L_45:
        /*0004*/ 	.word	index@(_Z19countNewMembershipsILi1EEvPfS0_PiS1_S1_S1_)
        /*0008*/ 	.word	0x00000020


	//----- nvinfo : EIATTR_FRAME_SIZE
	.align		4
.L_46:
        /*000c*/ 	.byte	0x04, 0x11
        /*000e*/ 	.short	(.L_48 - .L_47)
	.align		4
.L_47:
        /*0010*/ 	.word	index@(_Z19countNewMembershipsILi1EEvPfS0_PiS1_S1_S1_)
        /*0014*/ 	.word	0x00000000


	//----- nvinfo : EIATTR_REGCOUNT
	.align		4
.L_48:
        /*0018*/ 	.byte	0x04, 0x2f
        /*001a*/ 	.short	(.L_50 - .L_49)
	.align		4
.L_49:
        /*001c*/ 	.word	index@(_Z17countNewCentroidsILi1EEvPfS0_PiS0_S1_S1_S1_)
        /*0020*/ 	.word	0x00000010


	//----- nvinfo : EIATTR_FRAME_SIZE
	.align		4
.L_50:
        /*0024*/ 	.byte	0x04, 0x11
        /*0026*/ 	.short	(.L_52 - .L_51)
	.align		4
.L_51:
        /*0028*/ 	.word	index@(_Z17countNewCentroidsILi1EEvPfS0_PiS0_S1_S1_S1_)
        /*002c*/ 	.word	0x00000000


	//----- nvinfo : EIATTR_REGCOUNT
	.align		4
.L_52:
        /*0030*/ 	.byte	0x04, 0x2f
        /*0032*/ 	.short	(.L_54 - .L_53)
	.align		4
.L_53:
        /*0034*/ 	.word	index@(_Z19countNewMembershipsILi2EEvPfS0_PiS1_S1_S1_)
        /*0038*/ 	.word	0x00000020


	//----- nvinfo : EIATTR_FRAME_SIZE
	.align		4
.L_54:
        /*003c*/ 	.byte	0x04, 0x11
        /*003e*/ 	.short	(.L_56 - .L_55)
	.align		4
.L_55:
        /*0040*/ 	.word	index@(_Z19countNewMembershipsILi2EEvPfS0_PiS1_S1_S1_)
        /*0044*/ 	.word	0x00000000


	//----- nvinfo : EIATTR_REGCOUNT
	.align		4
.L_56:
        /*0048*/ 	.byte	0x04, 0x2f
        /*004a*/ 	.short	(.L_58 - .L_57)
	.align		4
.L_57:
        /*004c*/ 	.word	index@(_Z17countNewCentroidsILi2EEvPfS0_PiS0_S1_S1_S1_)
        /*0050*/ 	.word	0x00000010


	//----- nvinfo : EIATTR_FRAME_SIZE
	.align		4
.L_58:
        /*0054*/ 	.byte	0x04, 0x11
        /*0056*/ 	.short	(.L_60 - .L_59)
	.align		4
.L_59:
        /*0058*/ 	.word	index@(_Z17countNewCentroidsILi2EEvPfS0_PiS0_S1_S1_S1_)
        /*005c*/ 	.word	0x00000000


	//----- nvinfo : EIATTR_REGCOUNT
	.align		4
.L_60:
        /*0060*/ 	.byte	0x04, 0x2f
        /*0062*/ 	.short	(.L_62 - .L_61)
	.align		4
.L_61:
        /*0064*/ 	.word	index@(_Z19countNewMembershipsILi3EEvPfS0_PiS1_S1_S1_)
        /*0068*/ 	.word	0x00000020


	//----- nvinfo : EIATTR_FRAME_SIZE
	.align		4
.L_62:
        /*006c*/ 	.byte	0x04, 0x11
        /*006e*/ 	.short	(.L_64 - .L_63)
	.align		4
.L_63:
        /*0070*/ 	.word	index@(_Z19countNewMembershipsILi3EEvPfS0_PiS1_S1_S1_)
        /*0074*/ 	.word	0x00000000


	//----- nvinfo : EIATTR_REGCOUNT
	.align		4
.L_64:
        /*0078*/ 	.byte	0x04, 0x2f
        /*007a*/ 	.short	(.L_66 - .L_65)
	.align		4
.L_65:
        /*007c*/ 	.word	index@(_Z17countNewCentroidsILi3EEvPfS0_PiS0_S1_S1_S1_)
        /*0080*/ 	.word	0x00000012


	//----- nvinfo : EIATTR_FRAME_SIZE
	.align		4
.L_66:
        /*0084*/ 	.byte	0x04, 0x11
        /*0086*/ 	.short	(.L_68 - .L_67)
	.align		4
.L_67:
        /*0088*/ 	.word	index@(_Z17countNewCentroidsILi3EEvPfS0_PiS0_S1_S1_S1_)
        /*008c*/ 	.word	0x00000000


	//----- nvinfo : EIATTR_REGCOUNT
	.align		4
.L_68:
        /*0090*/ 	.byte	0x04, 0x2f
        /*0092*/ 	.short	(.L_70 - .L_69)
	.align		4
.L_69:
        /*0094*/ 	.word	index@(_Z19countNewMembershipsILi4EEvPfS0_PiS1_S1_S1_)
        /*0098*/ 	.word	0x0000001e


	//----- nvinfo : EIATTR_FRAME_SIZE
	.align		4
.L_70:
        /*009c*/ 	.byte	0x04, 0x11
        /*009e*/ 	.short	(.L_72 - .L_71)
	.align		4
.L_71:
        /*00a0*/ 	.word	index@(_Z19countNewMembershipsILi4EEvPfS0_PiS1_S1_S1_)
        /*00a4*/ 	.word	0x00000000


	//----- nvinfo : EIATTR_REGCOUNT
	.align		4
.L_72:
        /*00a8*/ 	.byte	0x04, 0x2f
        /*00aa*/ 	.short	(.L_74 - .L_73)
	.align		4
.L_73:
        /*00ac*/ 	.word	index@(_Z17countNewCentroidsILi4EEvPfS0_PiS0_S1_S1_S1_)
        /*00b0*/ 	.word	0x00000010


	//----- nvinfo : EIATTR_FRAME_SIZE
	.align		4
.L_74:
        /*00b4*/ 	.byte	0x04, 0x11
        /*00b6*/ 	.short	(.L_76 - .L_75)
	.align		4
.L_75:
        /*00b8*/ 	.word	index@(_Z17countNewCentroidsILi4EEvPfS0_PiS0_S1_S1_S1_)
        /*00bc*/ 	.word	0x00000000


	//----- nvinfo : EIATTR_REGCOUNT
	.align		4
.L_76:
        /*00c0*/ 	.byte	0x04, 0x2f
        /*00c2*/ 	.short	(.L_78 - .L_77)
	.align		4
.L_77:
        /*00c4*/ 	.word	index@(_Z19countNewMembershipsILi5EEvPfS0_PiS1_S1_S1_)
        /*00c8*/ 	.word	0x00000020


	//----- nvinfo : EIATTR_FRAME_SIZE
	.align		4
.L_78:
        /*00cc*/ 	.byte	0x04, 0x11
        /*00ce*/ 	.short	(.L_80 - .L_79)
	.align		4
.L_79:
        /*00d0*/ 	.word	index@(_Z19countNewMembershipsILi5EEvPfS0_PiS1_S1_S1_)
        /*00d4*/ 	.word	0x00000000


	//----- nvinfo : EIATTR_REGCOUNT
	.align		4
.L_80:
        /*00d8*/ 	.byte	0x04, 0x2f
        /*00da*/ 	.short	(.L_82 - .L_81)
	.align		4
.L_81:
        /*00dc*/ 	.word	index@(_Z17countNewCentroidsILi5EEvPfS0_PiS0_S1_S1_S1_)
        /*00e0*/ 	.word	0x00000012


	//----- nvinfo : EIATTR_FRAME_SIZE
	.align		4
.L_82:
        /*00e4*/ 	.byte	0x04, 0x11
        /*00e6*/ 	.short	(.L_84 - .L_83)
	.align		4
.L_83:
        /*00e8*/ 	.word	index@(_Z17countNewCentroidsILi5EEvPfS0_PiS0_S1_S1_S1_)
        /*00ec*/ 	.word	0x00000000


	//----- nvinfo : EIATTR_REGCOUNT
	.align		4
.L_84:
        /*00f0*/ 	.byte	0x04, 0x2f
        /*00f2*/ 	.short	(.L_86 - .L_85)
	.align		4
.L_85:
        /*00f4*/ 	.word	index@(_Z19countNewMembershipsILi6EEvPfS0_PiS1_S1_S1_)
        /*00f8*/ 	.word	0x00000020


	//----- nvinfo : EIATTR_FRAME_SIZE
	.align		4
.L_86:
        /*00fc*/ 	.byte	0x04, 0x11
        /*00fe*/ 	.short	(.L_88 - .L_87)
	.align		4
.L_87:
        /*0100*/ 	.word	index@(_Z19countNewMembershipsILi6EEvPfS0_PiS1_S1_S1_)
        /*0104*/ 	.word	0x00000000


	//----- nvinfo : EIATTR_REGCOUNT
	.align		4
.L_88:
        /*0108*/ 	.byte	0x04, 0x2f
        /*010a*/ 	.short	(.L_90 - .L_89)
	.align		4
.L_89:
        /*010c*/ 	.word	index@(_Z17countNewCentroidsILi6EEvPfS0_PiS0_S1_S1_S1_)
        /*0110*/ 	.word	0x00000012


	//----- nvinfo : EIATTR_FRAME_SIZE
	.align		4
.L_90:
        /*0114*/ 	.byte	0x04, 0x11
        /*0116*/ 	.short	(.L_92 - .L_91)
	.align		4
.L_91:
        /*0118*/ 	.word	index@(_Z17countNewCentroidsILi6EEvPfS0_PiS0_S1_S1_S1_)
        /*011c*/ 	.word	0x00000000


	//----- nvinfo : EIATTR_REGCOUNT
	.align		4
.L_92:
        /*0120*/ 	.byte	0x04, 0x2f
        /*0122*/ 	.short	(.L_94 - .L_93)
	.align		4
.L_93:
        /*0124*/ 	.word	index@(_Z19countNewMembershipsILi7EEvPfS0_PiS1_S1_S1_)
        /*0128*/ 	.word	0x00000020


	//----- nvinfo : EIATTR_FRAME_SIZE
	.align		4
.L_94:
        /*012c*/ 	.byte	0x04, 0x11
        /*012e*/ 	.short	(.L_96 - .L_95)
	.align		4
.L_95:
        /*0130*/ 	.word	index@(_Z19countNewMembershipsILi7EEvPfS0_PiS1_S1_S1_)
        /*0134*/ 	.word	0x00000000


	//----- nvinfo : EIATTR_REGCOUNT
	.align		4
.L_96:
        /*0138*/ 	.byte	0x04, 0x2f
        /*013a*/ 	.short	(.L_98 - .L_97)
	.align		4
.L_97:
        /*013c*/ 	.word	index@(_Z17countNewCentroidsILi7EEvPfS0_PiS0_S1_S1_S1_)
        /*0140*/ 	.word	0x00000012


	//----- nvinfo : EIATTR_FRAME_SIZE
	.align		4
.L_98:
        /*0144*/ 	.byte	0x04, 0x11
        /*0146*/ 	.short	(.L_100 - .L_99)
	.align		4
.L_99:
        /*0148*/ 	.word	index@(_Z17countNewCentroidsILi7EEvPfS0_PiS0_S1_S1_S1_)
        /*014c*/ 	.word	0x00000000


	//----- nvinfo : EIATTR_REGCOUNT
	.align		4
.L_100:
        /*0150*/ 	.byte	0x04, 0x2f
        /*0152*/ 	.short	(.L_102 - .L_101)
	.align		4
.L_101:
        /*0154*/ 	.word	index@(_Z19countNewMembershipsILi8EEvPfS0_PiS1_S1_S1_)
        /*0158*/ 	.word	0x00000028


	//----- nvinfo : EIATTR_FRAME_SIZE
	.align		4
.L_102:
        /*015c*/ 	.byte	0x04, 0x11
        /*015e*/ 	.short	(.L_104 - .L_103)
	.align		4
.L_103:
        /*0160*/ 	.word	index@(_Z19countNewMembershipsILi8EEvPfS0_PiS1_S1_S1_)
        /*0164*/ 	.word	0x00000000


	//----- nvinfo : EIATTR_REGCOUNT
	.align		4
.L_104:
        /*0168*/ 	.byte	0x04, 0x2f
        /*016a*/ 	.short	(.L_106 - .L_105)
	.align		4
.L_105:
        /*016c*/ 	.word	index@(_Z17countNewCentroidsILi8EEvPfS0_PiS0_S1_S1_S1_)
        /*0170*/ 	.word	0x00000012


	//----- nvinfo : EIATTR_FRAME_SIZE
	.align		4
.L_106:
        /*0174*/ 	.byte	0x04, 0x11
        /*0176*/ 	.short	(.L_108 - .L_107)
	.align		4
.L_107:
        /*0178*/ 	.word	index@(_Z17countNewCentroidsILi8EEvPfS0_PiS0_S1_S1_S1_)
        /*017c*/ 	.word	0x00000000


	//----- nvinfo : EIATTR_REGCOUNT
	.align		4
.L_108:
        /*0180*/ 	.byte	0x04, 0x2f
        /*0182*/ 	.short	(.L_110 - .L_109)
	.align		4
.L_109:
        /*0184*/ 	.word	index@(_Z19countNewMembershipsILi9EEvPfS0_PiS1_S1_S1_)
        /*0188*/ 	.word	0x00000028


	//----- nvinfo : EIATTR_FRAME_SIZE
	.align		4
.L_110:
        /*018c*/ 	.byte	0x04, 0x11
        /*018e*/ 	.short	(.L_112 - .L_111)
	.align		4
.L_111:
        /*0190*/ 	.word	index@(_Z19countNewMembershipsILi9EEvPfS0_PiS1_S1_S1_)
        /*0194*/ 	.word	0x00000000


	//----- nvinfo : EIATTR_REGCOUNT
	.align		4
.L_112:
        /*0198*/ 	.byte	0x04, 0x2f
        /*019a*/ 	.short	(.L_114 - .L_113)
	.align		4
.L_113:
        /*019c*/ 	.word	index@(_Z17countNewCentroidsILi9EEvPfS0_PiS0_S1_S1_S1_)
        /*01a0*/ 	.word	0x00000012


	//----- nvinfo : EIATTR_FRAME_SIZE
	.align		4
.L_114:
        /*01a4*/ 	.byte	0x04, 0x11
        /*01a6*/ 	.short	(.L_116 - .L_115)
	.align		4
.L_115:
        /*01a8*/ 	.word	index@(_Z17countNewCentroidsILi9EEvPfS0_PiS0_S1_S1_S1_)
        /*01ac*/ 	.word	0x00000000


	//----- nvinfo : EIATTR_REGCOUNT
	.align		4
.L_116:
        /*01b0*/ 	.byte	0x04, 0x2f
        /*01b2*/ 	.short	(.L_118 - .L_117)
	.align		4
.L_117:
        /*01b4*/ 	.word	index@(_Z19countNewMembershipsILi10EEvPfS0_PiS1_S1_S1_)
        /*01b8*/ 	.word	0x00000028


	//----- nvinfo : EIATTR_FRAME_SIZE
	.align		4
.L_118:
        /*01bc*/ 	.byte	0x04, 0x11
        /*01be*/ 	.short	(.L_120 - .L_119)
	.align		4
.L_119:
        /*01c0*/ 	.word	index@(_Z19countNewMembershipsILi10EEvPfS0_PiS1_S1_S1_)
        /*01c4*/ 	.word	0x00000000


	//----- nvinfo : EIATTR_REGCOUNT
	.align		4
.L_120:
        /*01c8*/ 	.byte	0x04, 0x2f
        /*01ca*/ 	.short	(.L_122 - .L_121)
	.align		4
.L_121:
        /*01cc*/ 	.word	index@(_Z17countNewCentroidsILi10EEvPfS0_PiS0_S1_S1_S1_)
        /*01d0*/ 	.word	0x00000012


	//----- nvinfo : EIATTR_FRAME_SIZE
	.align		4
.L_122:
        /*01d4*/ 	.byte	0x04, 0x11
        /*01d6*/ 	.short	(.L_124 - .L_123)
	.align		4
.L_123:
        /*01d8*/ 	.word	index@(_Z17countNewCentroidsILi10EEvPfS0_PiS0_S1_S1_S1_)
        /*01dc*/ 	.word	0x00000000


	//----- nvinfo : EIATTR_REGCOUNT
	.align		4
.L_124:
        /*01e0*/ 	.byte	0x04, 0x2f
        /*01e2*/ 	.short	(.L_126 - .L_125)
	.align		4
.L_125:
        /*01e4*/ 	.word	index@(_Z19countNewMembershipsILi11EEvPfS0_PiS1_S1_S1_)
        /*01e8*/ 	.word	0x00000028


	//----- nvinfo : EIATTR_FRAME_SIZE
	.align		4
.L_126:
        /*01ec*/ 	.byte	0x04, 0x11
        /*01ee*/ 	.short	(.L_128 - .L_127)
	.align		4
.L_127:
        /*01f0*/ 	.word	index@(_Z19countNewMembershipsILi11EEvPfS0_PiS1_S1_S1_)
        /*01f4*/ 	.word	0x00000000


	//----- nvinfo : EIATTR_REGCOUNT
	.align		4
.L_128:
        /*01f8*/ 	.byte	0x04, 0x2f
        /*01fa*/ 	.short	(.L_130 - .L_129)
	.align		4
.L_129:
        /*01fc*/ 	.word	index@(_Z17countNewCentroidsILi11EEvPfS0_PiS0_S1_S1_S1_)
        /*0200*/ 	.word	0x00000012


	//----- nvinfo : EIATTR_FRAME_SIZE
	.align		4
.L_130:
        /*0204*/ 	.byte	0x04, 0x11
        /*0206*/ 	.short	(.L_132 - .L_131)
	.align		4
.L_131:
        /*0208*/ 	.word	index@(_Z17countNewCentroidsILi11EEvPfS0_PiS0_S1_S1_S1_)
        /*020c*/ 	.word	0x00000000


	//----- nvinfo : EIATTR_REGCOUNT
	.align		4
.L_132:
        /*0210*/ 	.byte	0x04, 0x2f
        /*0212*/ 	.short	(.L_134 - .L_133)
	.align		4
.L_133:
        /*0214*/ 	.word	index@(_Z19countNewMembershipsILi12EEvPfS0_PiS1_S1_S1_)
        /*0218*/ 	.word	0x00000030


	//----- nvinfo : EIATTR_FRAME_SIZE
	.align		4
.L_134:
        /*021c*/ 	.byte	0x04, 0x11
        /*021e*/ 	.short	(.L_136 - .L_135)
	.align		4
.L_135:
        /*0220*/ 	.word	index@(_Z19countNewMembershipsILi12EEvPfS0_PiS1_S1_S1_)
        /*0224*/ 	.word	0x00000000


	//----- nvinfo : EIATTR_REGCOUNT
	.align		4
.L_136:
        /*0228*/ 	.byte	0x04, 0x2f
        /*022a*/ 	.short	(.L_138 - .L_137)
	.align		4
.L_137:
        /*022c*/ 	.word	index@(_Z17countNewCentroidsILi12EEvPfS0_PiS0_S1_S1_S1_)
        /*0230*/ 	.word	0x00000012


	//----- nvinfo : EIATTR_FRAME_SIZE
	.align		4
.L_138:
        /*0234*/ 	.byte	0x04, 0x11
        /*0236*/ 	.short	(.L_140 - .L_139)
	.align		4
.L_139:
        /*0238*/ 	.word	index@(_Z17countNewCentroidsILi12EEvPfS0_PiS0_S1_S1_S1_)
        /*023c*/ 	.word	0x00000000


	//----- nvinfo : EIATTR_REGCOUNT
	.align		4
.L_140:
        /*0240*/ 	.byte	0x04, 0x2f
        /*0242*/ 	.short	(.L_142 - .L_141)
	.align		4
.L_141:
        /*0244*/ 	.word	index@(_Z19countNewMembershipsILi13EEvPfS0_PiS1_S1_S1_)
        /*0248*/ 	.word	0x00000030


	//----- nvinfo : EIATTR_FRAME_SIZE
	.align		4
.L_142:
        /*024c*/ 	.byte	0x04, 0x11
        /*024e*/ 	.short	(.L_144 - .L_143)
	.align		4
.L_143:
        /*0250*/ 	.word	index@(_Z19countNewMembershipsILi13EEvPfS0_PiS1_S1_S1_)
        /*0254*/ 	.word	0x00000000


	//----- nvinfo : EIATTR_REGCOUNT
	.align		4
.L_144:
        /*0258*/ 	.byte	0x04, 0x2f
        /*025a*/ 	.short	(.L_146 - .L_145)
	.align		4
.L_145:
        /*025c*/ 	.word	index@(_Z17countNewCentroidsILi13EEvPfS0_PiS0_S1_S1_S1_)
        /*0260*/ 	.word	0x00000012


	//----- nvinfo : EIATTR_FRAME_SIZE
	.align		4
.L_146:
        /*0264*/ 	.byte	0x04, 0x11
        /*0266*/ 	.short	(.L_148 - .L_147)
	.align		4
.L_147:
        /*0268*/ 	.word	index@(_Z17countNewCentroidsILi13EEvPfS0_PiS0_S1_S1_S1_)
        /*026c*/ 	.word	0x00000000


	//----- nvinfo : EIATTR_REGCOUNT
	.align		4
.L_148:
        /*0270*/ 	.byte	0x04, 0x2f
        /*0272*/ 	.short	(.L_150 - .L_149)
	.align		4
.L_149:
        /*0274*/ 	.word	index@(_Z19countNewMembershipsILi14EEvPfS0_PiS1_S1_S1_)
        /*0278*/ 	.word	0x00000030


	//----- nvinfo : EIATTR_FRAME_SIZE
	.align		4
.L_150:
        /*027c*/ 	.byte	0x04, 0x11
        /*027e*/ 	.short	(.L_152 - .L_151)
	.align		4
.L_151:
        /*0280*/ 	.word	index@(_Z19countNewMembershipsILi14EEvPfS0_PiS1_S1_S1_)
        /*0284*/ 	.word	0x00000000


	//----- nvinfo : EIATTR_REGCOUNT
	.align		4
.L_152:
        /*0288*/ 	.byte	0x04, 0x2f
        /*028a*/ 	.short	(.L_154 - .L_153)
	.align		4
.L_153:
        /*028c*/ 	.word	index@(_Z17countNewCentroidsILi14EEvPfS0_PiS0_S1_S1_S1_)
        /*0290*/ 	.word	0x00000012


	//----- nvinfo : EIATTR_FRAME_SIZE
	.align		4
.L_154:
        /*0294*/ 	.byte	0x04, 0x11
        /*0296*/ 	.short	(.L_156 - .L_155)
	.align		4
.L_155:
        /*0298*/ 	.word	index@(_Z17countNewCentroidsILi14EEvPfS0_PiS0_S1_S1_S1_)
        /*029c*/ 	.word	0x00000000


	//----- nvinfo : EIATTR_REGCOUNT
	.align		4
.L_156:
        /*02a0*/ 	.byte	0x04, 0x2f
        /*02a2*/ 	.short	(.L_158 - .L_157)
	.align		4
.L_157:
        /*02a4*/ 	.word	index@(_Z19countNewMembershipsILi15EEvPfS0_PiS1_S1_S1_)
        /*02a8*/ 	.word	0x00000030


	//----- nvinfo : EIATTR_FRAME_SIZE
	.align		4
.L_158:
        /*02ac*/ 	.byte	0x04, 0x11
        /*02ae*/ 	.short	(.L_160 - .L_159)
	.align		4
.L_159:
        /*02b0*/ 	.word	index@(_Z19countNewMembershipsILi15EEvPfS0_PiS1_S1_S1_)
        /*02b4*/ 	.word	0x00000000


	//----- nvinfo : EIATTR_REGCOUNT
	.align		4
.L_160:
        /*02b8*/ 	.byte	0x04, 0x2f
        /*02ba*/ 	.short	(.L_162 - .L_161)
	.align		4
.L_161:
        /*02bc*/ 	.word	index@(_Z17countNewCentroidsILi15EEvPfS0_PiS0_S1_S1_S1_)
        /*02c0*/ 	.word	0x00000012


	//----- nvinfo : EIATTR_FRAME_SIZE
	.align		4
.L_162:
        /*02c4*/ 	.byte	0x04, 0x11
        /*02c6*/ 	.short	(.L_164 - .L_163)
	.align		4
.L_163:
        /*02c8*/ 	.word	index@(_Z17countNewCentroidsILi15EEvPfS0_PiS0_S1_S1_S1_)
        /*02cc*/ 	.word	0x00000000


	//----- nvinfo : EIATTR_REGCOUNT
	.align		4
.L_164:
        /*02d0*/ 	.byte	0x04, 0x2f
        /*02d2*/ 	.short	(.L_166 - .L_165)
	.align		4
.L_165:
        /*02d4*/ 	.word	index@(_Z19countNewMembershipsILi16EEvPfS0_PiS1_S1_S1_)
        /*02d8*/ 	.word	0x00000038


	//----- nvinfo : EIATTR_FRAME_SIZE
	.align		4
.L_166:
        /*02dc*/ 	.byte	0x04, 0x11
        /*02de*/ 	.short	(.L_168 - .L_167)
	.align		4
.L_167:
        /*02e0*/ 	.word	index@(_Z19countNewMembershipsILi16EEvPfS0_PiS1_S1_S1_)
        /*02e4*/ 	.word	0x00000000


	//----- nvinfo : EIATTR_REGCOUNT
	.align		4
.L_168:
        /*02e8*/ 	.byte	0x04, 0x2f
        /*02ea*/ 	.short	(.L_170 - .L_169)
	.align		4
.L_169:
        /*02ec*/ 	.word	index@(_Z17countNewCentroidsILi16EEvPfS0_PiS0_S1_S1_S1_)
        /*02f0*/ 	.word	0x00000012


	//----- nvinfo : EIATTR_FRAME_SIZE
	.align		4
.L_170:
        /*02f4*/ 	.byte	0x04, 0x11
        /*02f6*/ 	.short	(.L_172 - .L_171)
	.align		4
.L_171:
        /*02f8*/ 	.word	index@(_Z17countNewCentroidsILi16EEvPfS0_PiS0_S1_S1_S1_)
        /*02fc*/ 	.word	0x00000000


	//----- nvinfo : EIATTR_REGCOUNT
	.align		4
.L_172:
        /*0300*/ 	.byte	0x04, 0x2f
        /*0302*/ 	.short	(.L_174 - .L_173)
	.align		4
.L_173:
        /*0304*/ 	.word	index@(_Z19countNewMembershipsILi17EEvPfS0_PiS1_S1_S1_)
        /*0308*/ 	.word	0x00000038


	//----- nvinfo : EIATTR_FRAME_SIZE
	.align		4
.L_174:
        /*030c*/ 	.byte	0x04, 0x11
        /*030e*/ 	.short	(.L_176 - .L_175)
	.align		4
.L_175:
        /*0310*/ 	.word	index@(_Z19countNewMembershipsILi17EEvPfS0_PiS1_S1_S1_)
        /*0314*/ 	.word	0x00000000


	//----- nvinfo : EIATTR_REGCOUNT
	.align		4
.L_176:
        /*0318*/ 	.byte	0x04, 0x2f
        /*031a*/ 	.short	(.L_178 - .L_177)
	.align		4
.L_177:
        /*031c*/ 	.word	index@(_Z17countNewCentroidsILi17EEvPfS0_PiS0_S1_S1_S1_)
        /*0320*/ 	.word	0x00000012


	//----- nvinfo : EIATTR_FRAME_SIZE
	.align		4
.L_178:
        /*0324*/ 	.byte	0x04, 0x11
        /*0326*/ 	.short	(.L_180 - .L_179)
	.align		4
.L_179:
        /*0328*/ 	.word	index@(_Z17countNewCentroidsILi17EEvPfS0_PiS0_S1_S1_S1_)
        /*032c*/ 	.word	0x00000000


	//----- nvinfo : EIATTR_REGCOUNT
	.align		4
.L_180:
        /*0330*/ 	.byte	0x04, 0x2f
        /*0332*/ 	.short	(.L_182 - .L_181)
	.align		4
.L_181:
        /*0334*/ 	.word	index@(_Z19countNewMembershipsILi18EEvPfS0_PiS1_S1_S1_)
        /*0338*/ 	.word	0x00000038


	//----- nvinfo : EIATTR_FRAME_SIZE
	.align		4
.L_182:
        /*033c*/ 	.byte	0x04, 0x11
        /*033e*/ 	.short	(.L_184 - .L_183)
	.align		4
.L_183:
        /*0340*/ 	.word	index@(_Z19countNewMembershipsILi18EEvPfS0_PiS1_S1_S1_)
        /*0344*/ 	.word	0x00000000


	//----- nvinfo : EIATTR_REGCOUNT
	.align		4
.L_184:
        /*0348*/ 	.byte	0x04, 0x2f
        /*034a*/ 	.short	(.L_186 - .L_185)
	.align		4
.L_185:
        /*034c*/ 	.word	index@(_Z17countNewCentroidsILi18EEvPfS0_PiS0_S1_S1_S1_)
        /*0350*/ 	.word	0x00000012


	//----- nvinfo : EIATTR_FRAME_SIZE
	.align		4
.L_186:
        /*0354*/ 	.byte	0x04, 0x11
        /*0356*/ 	.short	(.L_188 - .L_187)
	.align		4
.L_187:
        /*0358*/ 	.word	index@(_Z17countNewCentroidsILi18EEvPfS0_PiS0_S1_S1_S1_)
        /*035c*/ 	.word	0x00000000


	//----- nvinfo : EIATTR_REGCOUNT
	.align		4
.L_188:
        /*0360*/ 	.byte	0x04, 0x2f
        /*0362*/ 	.short	(.L_190 - .L_189)
	.align		4
.L_189:
        /*0364*/ 	.word	index@(_Z19countNewMembershipsILi19EEvPfS0_PiS1_S1_S1_)
        /*0368*/ 	.word	0x00000038


	//----- nvinfo : EIATTR_FRAME_SIZE
	.align		4
.L_190:
        /*036c*/ 	.byte	0x04, 0x11
        /*036e*/ 	.short	(.L_192 - .L_191)
	.align		4
.L_191:
        /*0370*/ 	.word	index@(_Z19countNewMembershipsILi19EEvPfS0_PiS1_S1_S1_)
        /*0374*/ 	.word	0x00000000


	//----- nvinfo : EIATTR_REGCOUNT
	.align		4
.L_192:
        /*0378*/ 	.byte	0x04, 0x2f
        /*037a*/ 	.short	(.L_194 - .L_193)
	.align		4
.L_193:
        /*037c*/ 	.word	index@(_Z17countNewCentroidsILi19EEvPfS0_PiS0_S1_S1_S1_)
        /*0380*/ 	.word	0x00000012


	//----- nvinfo : EIATTR_FRAME_SIZE
	.align		4
.L_194:
        /*0384*/ 	.byte	0x04, 0x11
        /*0386*/ 	.short	(.L_196 - .L_195)
	.align		4
.L_195:
        /*0388*/ 	.word	index@(_Z17countNewCentroidsILi19EEvPfS0_PiS0_S1_S1_S1_)
        /*038c*/ 	.word	0x00000000


	//----- nvinfo : EIATTR_REGCOUNT
	.align		4
.L_196:
        /*0390*/ 	.byte	0x04, 0x2f
        /*0392*/ 	.short	(.L_198 - .L_197)
	.align		4
.L_197:
        /*0394*/ 	.word	index@(_Z19countNewMembershipsILi20EEvPfS0_PiS1_S1_S1_)
        /*0398*/ 	.word	0x00000040


	//----- nvinfo : EIATTR_FRAME_SIZE
	.align		4
.L_198:
        /*039c*/ 	.byte	0x04, 0x11
        /*039e*/ 	.short	(.L_200 - .L_199)
	.align		4
.L_199:
        /*03a0*/ 	.word	index@(_Z19countNewMembershipsILi20EEvPfS0_PiS1_S1_S1_)
        /*03a4*/ 	.word	0x00000000


	//----- nvinfo : EIATTR_REGCOUNT
	.align		4
.L_200:
        /*03a8*/ 	.byte	0x04, 0x2f
        /*03aa*/ 	.short	(.L_202 - .L_201)
	.align		4
.L_201:
        /*03ac*/ 	.word	index@(_Z17countNewCentroidsILi20EEvPfS0_PiS0_S1_S1_S1_)
        /*03b0*/ 	.word	0x00000012


	//----- nvinfo : EIATTR_FRAME_SIZE
	.align		4
.L_202:
        /*03b4*/ 	.byte	0x04, 0x11
        /*03b6*/ 	.short	(.L_204 - .L_203)
	.align		4
.L_203:
        /*03b8*/ 	.word	index@(_Z17countNewCentroidsILi20EEvPfS0_PiS0_S1_S1_S1_)
        /*03bc*/ 	.word	0x00000000


	//----- nvinfo : EIATTR_REGCOUNT
	.align		4
.L_204:
        /*03c0*/ 	.byte	0x04, 0x2f
        /*03c2*/ 	.short	(.L_206 - .L_205)
	.align		4
.L_205:
        /*03c4*/ 	.word	index@(_ZN6thrust24THRUST_300001_SM_1000_NS8cuda_cub4core6detail13_kernel_agentINS1_15__reduce_by_key9InitAgentIN3cub18CUB_300001_SM_100024ReduceByKeyScanTileStateIiiLb1EEEiPiEEJSA_iSB_EEEvDpT0_)
        /*03c8*/ 	.word	0x0000000e


	//----- nvinfo : EIATTR_FRAME_SIZE
	.align		4
.L_206:
        /*03cc*/ 	.byte	0x04, 0x11
        /*03ce*/ 	.short	(.L_208 - .L_207)
	.align		4
.L_207:
        /*03d0*/ 	.word	index@(_ZN6thrust24THRUST_300001_SM_1000_NS8cuda_cub4core6detail13_kernel_agentINS1_15__reduce_by_key9InitAgentIN3cub18CUB_300001_SM_100024ReduceByKeyScanTileStateIiiLb1EEEiPiEEJSA_iSB_EEEvDpT0_)
        /*03d4*/ 	.word	0x00000000


	//----- nvinfo : EIATTR_REGCOUNT
	.align		4
.L_208:
        /*03d8*/ 	.byte	0x04, 0x2f
        /*03da*/ 	.short	(.L_210 - .L_209)
	.align		4
.L_209:
        /*03dc*/ 	.word	index@(_ZN6thrust24THRUST_300001_SM_1000_NS8cuda_cub4core6detail13_kernel_agentINS1_15__reduce_by_key16ReduceByKeyAgentINS0_6detail15normal_iteratorINS0_10device_ptrIiEEEENS0_17constant_iteratorIiNS0_11use_defaultESD_EESB_SB_N4cuda3std3__48equal_toIiEENSH_4plusIiEEPiiEEJSB_SE_SB_SB_SM_N3cub18CUB_300001_SM_100024ReduceByKeyScanTileStateIiiLb1EEESJ_SL_iiEEEvDpT0_)
        /*03e0*/ 	.word	0x0000003e


	//----- nvinfo : EIATTR_FRAME_SIZE
	.align		4
.L_210:
        /*03e4*/ 	.byte	0x04, 0x11
        /*03e6*/ 	.short	(.L_212 - .L_211)
	.align		4
.L_211:
        /*03e8*/ 	.word	index@(_ZN6thrust24THRUST_300001_SM_1000_NS8cuda_cub4core6detail13_kernel_agentINS1_15__reduce_by_key16ReduceByKeyAgentINS0_6detail15normal_iteratorINS0_10device_ptrIiEEEENS0_17constant_iteratorIiNS0_11use_defaultESD_EESB_SB_N4cuda3std3__48equal_toIiEENSH_4plusIiEEPiiEEJSB_SE_SB_SB_SM_N3cub18CUB_300001_SM_100024ReduceByKeyScanTileStateIiiLb1EEESJ_SL_iiEEEvDpT0_)
        /*03ec*/ 	.word	0x00000000


	//----- nvinfo : EIATTR_REGCOUNT
	.align		4
.L_212:
        /*03f0*/ 	.byte	0x04, 0x2f
        /*03f2*/ 	.short	(.L_214 - .L_213)
	.align		4
.L_213:
        /*03f4*/ 	.word	index@(_ZN6thrust24THRUST_300001_SM_1000_NS8cuda_cub4core6detail13_kernel_agentINS1_15__reduce_by_key9InitAgentIN3cub18CUB_300001_SM_100024ReduceByKeyScanTileStateIilLb1EEElPlEEJSA_lSB_EEEvDpT0_)
        /*03f8*/ 	.word	0x0000000e


	//----- nvinfo : EIATTR_FRAME_SIZE
	.align		4
.L_214:
        /*03fc*/ 	.byte	0x04, 0x11
        /*03fe*/ 	.short	(.L_216 - .L_215)
	.align		4
.L_215:
        /*0400*/ 	.word	index@(_ZN6thrust24THRUST_300001_SM_1000_NS8cuda_cub4core6detail13_kernel_agentINS1_15__reduce_by_key9InitAgentIN3cub18CUB_300001_SM_100024ReduceByKeyScanTileStateIilLb1EEElPlEEJSA_lSB_EEEvDpT0_)
        /*0404*/ 	.word	0x00000000


	//----- nvinfo : EIATTR_REGCOUNT
	.align		4
.L_216:
        /*0408*/ 	.byte	0x04, 0x2f
        /*040a*/ 	.short	(.L_218 - .L_217)
	.align		4
.L_217:
        /*040c*/ 	.word	index@(_ZN6thrust24THRUST_300001_SM_1000_NS8cuda_cub4core6detail13_kernel_agentINS1_15__reduce_by_key16ReduceByKeyAgentINS0_6detail15normal_iteratorINS0_10device_ptrIiEEEENS0_17constant_iteratorIiNS0_11use_defaultESD_EESB_SB_N4cuda3std3__48equal_toIiEENSH_4plusIiEEPllEEJSB_SE_SB_SB_SM_N3cub18CUB_300001_SM_100024ReduceByKeyScanTileStateIilLb1EEESJ_SL_llEEEvDpT0_)
        /*0410*/ 	.word	0x0000003a


	//----- nvinfo : EIATTR_FRAME_SIZE
	.align		4
.L_218:
        /*0414*/ 	.byte	0x04, 0x11
        /*0416*/ 	.short	(.L_220 - .L_219)
	.align		4
.L_219:
        /*0418*/ 	.word	index@(_ZN6thrust24THRUST_300001_SM_1000_NS8cuda_cub4core6detail13_kernel_agentINS1_15__reduce_by_key16ReduceByKeyAgentINS0_6detail15normal_iteratorINS0_10device_ptrIiEEEENS0_17constant_iteratorIiNS0_11use_defaultESD_EESB_SB_N4cuda3std3__48equal_toIiEENSH_4plusIiEEPllEEJSB_SE_SB_SB_SM_N3cub18CUB_300001_SM_100024ReduceByKeyScanTileStateIilLb1EEESJ_SL_llEEEvDpT0_)
        /*041c*/ 	.word	0x00000000


	//----- nvinfo : EIATTR_REGCOUNT
	.align		4
.L_220:
        /*0420*/ 	.byte	0x04, 0x2f
        /*0422*/ 	.short	(.L_222 - .L_221)
	.align		4
.L_221:
        /*0424*/ 	.word	index@(_ZN6thrust24THRUST_300001_SM_1000_NS8cuda_cub4core6detail13_kernel_agentINS1_15__reduce_by_key9InitAgentIN3cub18CUB_300001_SM_100024ReduceByKeyScanTileStateIfiLb1EEEiPiEEJSA_iSB_EEEvDpT0_)
        /*0428*/ 	.word	0x0000000e


	//----- nvinfo : EIATTR_FRAME_SIZE
	.align		4
.L_222:
        /*042c*/ 	.byte	0x04, 0x11
        /*042e*/ 	.short	(.L_224 - .L_223)
	.align		4
.L_223:
        /*0430*/ 	.word	index@(_ZN6thrust24THRUST_300001_SM_1000_NS8cuda_cub4core6detail13_kernel_agentINS1_15__reduce_by_key9InitAgentIN3cub18CUB_300001_SM_100024ReduceByKeyScanTileStateIfiLb1EEEiPiEEJSA_iSB_EEEvDpT0_)
        /*0434*/ 	.word	0x00000000


	//----- nvinfo : EIATTR_REGCOUNT
	.align		4
.L_224:
        /*0438*/ 	.byte	0x04, 0x2f
        /*043a*/ 	.short	(.L_226 - .L_225)
	.align		4
.L_225:
        /*043c*/ 	.word	index@(_ZN6thrust24THRUST_300001_SM_1000_NS8cuda_cub4core6detail13_kernel_agentINS1_15__reduce_by_key16ReduceByKeyAgentINS0_6detail15normal_iteratorINS0_10device_ptrIiEEEENS8_INS9_IfEEEESB_SD_N4cuda3std3__48equal_toIiEENSG_4plusIfEEPiiEEJSB_SD_SB_SD_SL_N3cub18CUB_300001_SM_100024ReduceByKeyScanTileStateIfiLb1EEESI_SK_iiEEEvDpT0_)
        /*0440*/ 	.word	0x0000003c


	//----- nvinfo : EIATTR_FRAME_SIZE
	.align		4
.L_226:
        /*0444*/ 	.byte	0x04, 0x11
        /*0446*/ 	.short	(.L_228 - .L_227)
	.align		4
.L_227:
        /*0448*/ 	.word	index@(_ZN6thrust24THRUST_300001_SM_1000_NS8cuda_cub4core6detail13_kernel_agentINS1_15__reduce_by_key16ReduceByKeyAgentINS0_6detail15normal_iteratorINS0_10device_ptrIiEEEENS8_INS9_IfEEEESB_SD_N4cuda3std3__48equal_toIiEENSG_4plusIfEEPiiEEJSB_SD_SB_SD_SL_N3cub18CUB_300001_SM_100024ReduceByKeyScanTileStateIfiLb1EEESI_SK_iiEEEvDpT0_)
        /*044c*/ 	.word	0x00000000


	//----- nvinfo : EIATTR_REGCOUNT
	.align		4
.L_228:
        /*0450*/ 	.byte	0x04, 0x2f
        /*0452*/ 	.short	(.L_230 - .L_229)
	.align		4
.L_229:
        /*0454*/ 	.word	index@(_ZN6thrust24THRUST_300001_SM_1000_NS8cuda_cub4core6detail13_kernel_agentINS1_15__reduce_by_key9InitAgentIN3cub18CUB_300001_SM_100024ReduceByKeyScanTileStateIflLb1EEElPlEEJSA_lSB_EEEvDpT0_)
        /*0458*/ 	.word	0x0000000e


	//----- nvinfo : EIATTR_FRAME_SIZE
	.align		4
.L_230:
        /*045c*/ 	.byte	0x04, 0x11
        /*045e*/ 	.short	(.L_232 - .L_231)
	.align		4
.L_231:
        /*0460*/ 	.word	index@(_ZN6thrust24THRUST_300001_SM_1000_NS8cuda_cub4core6detail13_kernel_agentINS1_15__reduce_by_key9InitAgentIN3cub18CUB_300001_SM_100024ReduceByKeyScanTileStateIflLb1EEElPlEEJSA_lSB_EEEvDpT0_)
        /*0464*/ 	.word	0x00000000


	//----- nvinfo : EIATTR_REGCOUNT
	.align		4
.L_232:
        /*0468*/ 	.byte	0x04, 0x2f
        /*046a*/ 	.short	(.L_234 - .L_233)
	.align		4
.L_233:
        /*046c*/ 	.word	index@(_ZN6thrust24THRUST_300001_SM_1000_NS8cuda_cub4core6detail13_kernel_agentINS1_15__reduce_by_key16ReduceByKeyAgentINS0_6detail15normal_iteratorINS0_10device_ptrIiEEEENS8_INS9_IfEEEESB_SD_N4cuda3std3__48equal_toIiEENSG_4plusIfEEPllEEJSB_SD_SB_SD_SL_N3cub18CUB_300001_SM_100024ReduceByKeyScanTileStateIflLb1EEESI_SK_llEEEvDpT0_)
        /*0470*/ 	.word	0x00000039


	//----- nvinfo : EIATTR_FRAME_SIZE
	.align		4
.L_234:
        /*0474*/ 	.byte	0x04, 0x11
        /*0476*/ 	.short	(.L_236 - .L_235)
	.align		4
.L_235:
        /*0478*/ 	.word	index@(_ZN6thrust24THRUST_300001_SM_1000_NS8cuda_cub4core6detail13_kernel_agentINS1_15__reduce_by_key16ReduceByKeyAgentINS0_6detail15normal_iteratorINS0_10device_ptrIiEEEENS8_INS9_IfEEEESB_SD_N4cuda3std3__48equal_toIiEENSG_4plusIfEEPllEEJSB_SD_SB_SD_SL_N3cub18CUB_300001_SM_100024ReduceByKeyScanTileStateIflLb1EEESI_SK_llEEEvDpT0_)
        /*047c*/ 	.word	0x00000000


	//----- nvinfo : EIATTR_REGCOUNT
	.align		4
.L_236:
        /*0480*/ 	.byte	0x04, 0x2f
        /*0482*/ 	.short	(.L_238 - .L_237)
	.align		4
.L_237:
        /*0484*/ 	.word	index@(_ZN3cub18CUB_300001_SM_10006detail11EmptyKernelIvEEvv)
        /*0488*/ 	.word	0x00000004


	//----- nvinfo : EIATTR_FRAME_SIZE
	.align		4
.L_238:
        /*048c*/ 	.byte	0x04, 0x11
        /*048e*/ 	.short	(.L_240 - .L_239)
	.align		4
.L_239:
        /*0490*/ 	.word	index@(_ZN3cub18CUB_300001_SM_10006detail11EmptyKernelIvEEvv)
        /*0494*/ 	.word	0x00000000


	//----- nvinfo : EIATTR_REGCOUNT
	.align		4
.L_240:
        /*0498*/ 	.byte	0x04, 0x2f
        /*049a*/ 	.short	(.L_242 - .L_241)
	.align		4
.L_241:
        /*049c*/ 	.word	index@(_ZN3cub18CUB_300001_SM_10006detail8for_each13static_kernelINS2_12policy_hub_t12policy_500_tEmN6thrust24THRUST_300001_SM_1000_NS8cuda_cub20__uninitialized_fill7functorINS7_10device_ptrIiEEiEEEEvT0_T1_)
        /*04a0*/ 	.word	0x00000008


	//----- nvinfo : EIATTR_FRAME_SIZE
	.align		4
.L_242:
        /*04a4*/ 	.byte	0x04, 0x11
        /*04a6*/ 	.short	(.L_244 - .L_243)
	.align		4
.L_243:
        /*04a8*/ 	.word	index@(_ZN3cub18CUB_300001_SM_10006detail8for_each13static_kernelINS2_12policy_hub_t12policy_500_tEmN6thrust24THRUST_300001_SM_1000_NS8cuda_cub20__uninitialized_fill7functorINS7_10device_ptrIiEEiEEEEvT0_T1_)
        /*04ac*/ 	.word	0x00000000


	//----- nvinfo : EIATTR_REGCOUNT
	.align		4
.L_244:
        /*04b0*/ 	.byte	0x04, 0x2f
        /*04b2*/ 	.short	(.L_246 - .L_245)
	.align		4
.L_245:
        /*04b4*/ 	.word	index@(_ZN3cub18CUB_300001_SM_10006detail8for_each13static_kernelINS2_12policy_hub_t12policy_500_tElN6thrust24THRUST_300001_SM_1000_NS8cuda_cub6__fill7functorINS7_6detail15normal_iteratorINS7_10device_ptrIiEEEEiEEEEvT0_T1_)
        /*04b8*/ 	.word	0x00000008


	//----- nvinfo : EIATTR_FRAME_SIZE
	.align		4
.L_246:
        /*04bc*/ 	.byte	0x04, 0x11
        /*04be*/ 	.short	(.L_248 - .L_247)
	.align		4
.L_247:
        /*04c0*/ 	.word	index@(_ZN3cub18CUB_300001_SM_10006detail8for_each13static_kernelINS2_12policy_hub_t12policy_500_tElN6thrust24THRUST_300001_SM_1000_NS8cuda_cub6__fill7functorINS7_6detail15normal_iteratorINS7_10device_ptrIiEEEEiEEEEvT0_T1_)
        /*04c4*/ 	.word	0x00000000


	//----- nvinfo : EIATTR_REGCOUNT
	.align		4
.L_248:
        /*04c8*/ 	.byte	0x04, 0x2f
        /*04ca*/ 	.short	(.L_250 - .L_249)
	.align		4
.L_249:
        /*04cc*/ 	.word	index@(_ZN3cub18CUB_300001_SM_10006detail8for_each13static_kernelINS2_12policy_hub_t12policy_500_tEmN6thrust24THRUST_300001_SM_1000_NS8cuda_cub20__uninitialized_fill7functorINS7_10device_ptrIfEEfEEEEvT0_T1_)
        /*04d0*/ 	.word	0x00000008


	//----- nvinfo : EIATTR_FRAME_SIZE
	.align		4
.L_250:
        /*04d4*/ 	.byte	0x04, 0x11
        /*04d6*/ 	.short	(.L_252 - .L_251)
	.align		4
.L_251:
        /*04d8*/ 	.word	index@(_ZN3cub18CUB_300001_SM_10006detail8for_each13static_kernelINS2_12policy_hub_t12policy_500_tEmN6thrust24THRUST_300001_SM_1000_NS8cuda_cub20__uninitialized_fill7functorINS7_10device_ptrIfEEfEEEEvT0_T1_)
        /*04dc*/ 	.word	0x00000000


	//----- nvinfo : EIATTR_REGCOUNT
	.align		4
.L_252:
        /*04e0*/ 	.byte	0x04, 0x2f
        /*04e2*/ 	.short	(.L_254 - .L_253)
	.align		4
.L_253:
        /*04e4*/ 	.word	index@(_ZN3cub18CUB_300001_SM_10006detail8for_each13static_kernelINS2_12policy_hub_t12policy_500_tElN6thrust24THRUST_300001_SM_1000_NS8cuda_cub10__tabulate7functorINS7_6detail15normal_iteratorINS7_10device_ptrIiEEEENS7_6system6detail7generic6detail22compute_sequence_valueIivEElEEEEvT0_T1_)
        /*04e8*/ 	.word	0x0000000a


	//----- nvinfo : EIATTR_FRAME_SIZE
	.align		4
.L_254:
        /*04ec*/ 	.byte	0x04, 0x11
        /*04ee*/ 	.short	(.L_256 - .L_255)
	.align		4
.L_255:
        /*04f0*/ 	.word	index@(_ZN3cub18CUB_300001_SM_10006detail8for_each13static_kernelINS2_12policy_hub_t12policy_500_tElN6thrust24THRUST_300001_SM_1000_NS8cuda_cub10__tabulate7functorINS7_6detail15normal_iteratorINS7_10device_ptrIiEEEENS7_6system6detail7generic6detail22compute_sequence_valueIivEElEEEEvT0_T1_)
        /*04f4*/ 	.word	0x00000000


	//----- nvinfo : EIATTR_REGCOUNT
	.align		4
.L_256:
        /*04f8*/ 	.byte	0x04, 0x2f
        /*04fa*/ 	.short	(.L_258 - .L_257)
	.align		4
.L_257:
        /*04fc*/ 	.word	index@(_ZN3cub18CUB_300001_SM_10006detail8for_each13static_kernelINS2_12policy_hub_t12policy_500_tElN6thrust24THRUST_300001_SM_1000_NS8cuda_cub6__fill7functorINS7_6detail15normal_iteratorINS7_10device_ptrIfEEEEiEEEEvT0_T1_)
        /*0500*/ 	.word	0x00000008


	//----- nvinfo : EIATTR_FRAME_SIZE
	.align		4
.L_258:
        /*0504*/ 	.byte	0x04, 0x11
        /*0506*/ 	.short	(.L_260 - .L_259)
	.align		4
.L_259:
        /*0508*/ 	.word	index@(_ZN3cub18CUB_300001_SM_10006detail8for_each13static_kernelINS2_12policy_hub_t12policy_500_tElN6thrust24THRUST_300001_SM_1000_NS8cuda_cub6__fill7functorINS7_6detail15normal_iteratorINS7_10device_ptrIfEEEEiEEEEvT0_T1_)
        /*050c*/ 	.word	0x00000000


	//----- nvinfo : EIATTR_REGCOUNT
	.align		4
.L_260:
        /*0510*/ 	.byte	0x04, 0x2f
        /*0512*/ 	.short	(.L_262 - .L_261)
	.align		4
.L_261:
        /*0514*/ 	.word	index@(_ZN3cub18CUB_300001_SM_10006detail9transform16transform_kernelINS2_10policy_hubILb0EN4cuda3std3__45tupleIJN6thrust24THRUST_300001_SM_1000_NS6detail15normal_iteratorINSA_10device_ptrIfEEEENSC_INSD_IiEEEEEEEE10policy1000EiNS7_7dividesIfEESF_JPfPiEEEvT0_iT1_T2_DpNS2_10kernel_argIT3_EE)
        /*0518*/ 	.word	0x00000020


	//----- nvinfo : EIATTR_FRAME_SIZE
	.align		4
.L_262:
        /*051c*/ 	.byte	0x04, 0x11
        /*051e*/ 	.short	(.L_264 - .L_263)
	.align		4
.L_263:
        /*0520*/ 	.word	index@($__internal_3_$__cuda_sm3x_div_rn_noftz_f32_slowpath)
        /*0524*/ 	.word	0x00000000


	//----- nvinfo : EIATTR_FRAME_SIZE
	.align		4
.L_264:
        /*0528*/ 	.byte	0x04, 0x11
        /*052a*/ 	.short	(.L_266 - .L_265)
	.align		4
.L_265:
        /*052c*/ 	.word	index@($__internal_2_$__cuda_sm20_div_u64)
        /*0530*/ 	.word	0x00000000


	//----- nvinfo : EIATTR_FRAME_SIZE
	.align		4
.L_266:
        /*0534*/ 	.byte	0x04, 0x11
        /*0536*/ 	.short	(.L_268 - .L_267)
	.align		4
.L_267:
        /*0538*/ 	.word	index@(_ZN3cub18CUB_300001_SM_10006detail9transform16transform_kernelINS2_10policy_hubILb0EN4cuda3std3__45tupleIJN6thrust24THRUST_300001_SM_1000_NS6detail15normal_iteratorINSA_10device_ptrIfEEEENSC_INSD_IiEEEEEEEE10policy1000EiNS7_7dividesIfEESF_JPfPiEEEvT0_iT1_T2_DpNS2_10kernel_argIT3_EE)
        /*053c*/ 	.word	0x00000000


	//----- nvinfo : EIATTR_REGCOUNT
	.align		4
.L_268:
        /*0540*/ 	.byte	0x04, 0x2f
        /*0542*/ 	.short	(.L_270 - .L_269)
	.align		4
.L_269:
        /*0544*/ 	.word	index@(_ZN3cub18CUB_300001_SM_10006detail9transform16transform_kernelINS2_10policy_hubILb0EN4cuda3std3__45tupleIJN6thrust24THRUST_300001_SM_1000_NS6detail15normal_iteratorINSA_10device_ptrIfEEEENSC_INSD_IiEEEEEEEE10policy1000ElNS7_7dividesIfEESF_JPfPiEEEvT0_iT1_T2_DpNS2_10kernel_argIT3_EE)
        /*0548*/ 	.word	0x00000020


	//----- nvinfo : EIATTR_FRAME_SIZE
	.align		4
.L_270:
        /*054c*/ 	.byte	0x04, 0x11
        /*054e*/ 	.short	(.L_272 - .L_271)
	.align		4
.L_271:
        /*0550*/ 	.word	index@($__internal_1_$__cuda_sm3x_div_rn_noftz_f32_slowpath)
        /*0554*/ 	.word	0x00000000


	//----- nvinfo : EIATTR_FRAME_SIZE
	.align		4
.L_272:
        /*0558*/ 	.byte	0x04, 0x11
        /*055a*/ 	.short	(.L_274 - .L_273)
	.align		4
.L_273:
        /*055c*/ 	.word	index@($__internal_0_$__cuda_sm20_div_u64)
        /*0560*/ 	.word	0x00000000


	//----- nvinfo : EIATTR_FRAME_SIZE
	.align		4
.L_274:
        /*0564*/ 	.byte	0x04, 0x11
        /*0566*/ 	.short	(.L_276 - .L_275)
	.align		4
.L_275:
        /*0568*/ 	.word	index@(_ZN3cub18CUB_300001_SM_10006detail9transform16transform_kernelINS2_10policy_hubILb0EN4cuda3std3__45tupleIJN6thrust24THRUST_300001_SM_1000_NS6detail15normal_iteratorINSA_10device_ptrIfEEEENSC_INSD_IiEEEEEEEE10policy1000ElNS7_7dividesIfEESF_JPfPiEEEvT0_iT1_T2_DpNS2_10kernel_argIT3_EE)
        /*056c*/ 	.word	0x00000000


	//----- nvinfo : EIATTR_REGCOUNT
	.align		4
.L_276:
        /*0570*/ 	.byte	0x04, 0x2f
        /*0572*/ 	.short	(.L_278 - .L_277)
	.align		4
.L_277:
        /*0574*/ 	.word	index@(_ZN3cub18CUB_300001_SM_10006detail6reduce28DeviceReduceSingleTileKernelINS2_10policy_hubIijN4cuda3std3__44plusIiEEE10Policy1000EN6thrust24THRUST_300001_SM_1000_NS6detail15normal_iteratorINSD_10device_ptrIiEEEEPijS9_iiNS7_10__identityEEEvT0_T1_T2_T3_T4_T6_)
        /*0578*/ 	.word	0x00000020


	//----- nvinfo : EIATTR_FRAME_SIZE
	.align		4
.L_278:
        /*057c*/ 	.byte	0x04, 0x11
        /*057e*/ 	.short	(.L_280 - .L_279)
	.align		4
.L_279:
        /*0580*/ 	.word	index@(_ZN3cub18CUB_300001_SM_10006detail6reduce28DeviceReduceSingleTileKernelINS2_10policy_hubIijN4cuda3std3__44plusIiEEE10Policy1000EN6thrust24THRUST_300001_SM_1000_NS6detail15normal_iteratorINSD_10device_ptrIiEEEEPijS9_iiNS7_10__identityEEEvT0_T1_T2_T3_T4_T6_)
        /*0584*/ 	.word	0x00000000


	//----- nvinfo : EIATTR_REGCOUNT
	.align		4
.L_280:
        /*0588*/ 	.byte	0x04, 0x2f
        /*058a*/ 	.short	(.L_282 - .L_281)
	.align		4
.L_281:
        /*058c*/ 	.word	index@(_ZN3cub18CUB_300001_SM_10006detail6reduce18DeviceReduceKernelINS2_10policy_hubIijN4cuda3std3__44plusIiEEE10Policy1000EN6thrust24THRUST_300001_SM_1000_NS6detail15normal_iteratorINSD_10device_ptrIiEEEEjS9_iNS7_10__identityEEEvT0_PT3_T1_NS0_13GridEvenShareISN_EET2_T4_)
        /*0590*/ 	.word	0x00000020


	//----- nvinfo : EIATTR_FRAME_SIZE
	.align		4
.L_282:
        /*0594*/ 	.byte	0x04, 0x11
        /*0596*/ 	.short	(.L_284 - .L_283)
	.align		4
.L_283:
        /*0598*/ 	.word	index@(_ZN3cub18CUB_300001_SM_10006detail6reduce18DeviceReduceKernelINS2_10policy_hubIijN4cuda3std3__44plusIiEEE10Policy1000EN6thrust24THRUST_300001_SM_1000_NS6detail15normal_iteratorINSD_10device_ptrIiEEEEjS9_iNS7_10__identityEEEvT0_PT3_T1_NS0_13GridEvenShareISN_EET2_T4_)
        /*059c*/ 	.word	0x00000000


	//----- nvinfo : EIATTR_REGCOUNT
	.align		4
.L_284:
        /*05a0*/ 	.byte	0x04, 0x2f
        /*05a2*/ 	.short	(.L_286 - .L_285)
	.align		4
.L_285:
        /*05a4*/ 	.word	index@(_ZN3cub18CUB_300001_SM_10006detail6reduce28DeviceReduceSingleTileKernelINS2_10policy_hubIijN4cuda3std3__44plusIiEEE10Policy1000EPiSC_iS9_iiNS7_10__identityEEEvT0_T1_T2_T3_T4_T6_)
        /*05a8*/ 	.word	0x00000020


	//----- nvinfo : EIATTR_FRAME_SIZE
	.align		4
.L_286:
        /*05ac*/ 	.byte	0x04, 0x11
        /*05ae*/ 	.short	(.L_288 - .L_287)
	.align		4
.L_287:
        /*05b0*/ 	.word	index@(_ZN3cub18CUB_300001_SM_10006detail6reduce28DeviceReduceSingleTileKernelINS2_10policy_hubIijN4cuda3std3__44plusIiEEE10Policy1000EPiSC_iS9_iiNS7_10__identityEEEvT0_T1_T2_T3_T4_T6_)
        /*05b4*/ 	.word	0x00000000


	//----- nvinfo : EIATTR_REGCOUNT
	.align		4
.L_288:
        /*05b8*/ 	.byte	0x04, 0x2f
        /*05ba*/ 	.short	(.L_290 - .L_289)
	.align		4
.L_289:
        /*05bc*/ 	.word	index@(_ZN3cub18CUB_300001_SM_10006detail6reduce28DeviceReduceSingleTileKernelINS2_10policy_hubIiyN4cuda3std3__44plusIiEEE10Policy1000EN6thrust24THRUST_300001_SM_1000_NS6detail15normal_iteratorINSD_10device_ptrIiEEEEPiyS9_iiNS7_10__identityEEEvT0_T1_T2_T3_T4_T6_)
        /*05c0*/ 	.word	0x0000001f


	//----- nvinfo : EIATTR_FRAME_SIZE
	.align		4
.L_290:
        /*05c4*/ 	.byte	0x04, 0x11
        /*05c6*/ 	.short	(.L_292 - .L_291)
	.align		4
.L_291:
        /*05c8*/ 	.word	index@(_ZN3cub18CUB_300001_SM_10006detail6reduce28DeviceReduceSingleTileKernelINS2_10policy_hubIiyN4cuda3std3__44plusIiEEE10Policy1000EN6thrust24THRUST_300001_SM_1000_NS6detail15normal_iteratorINSD_10device_ptrIiEEEEPiyS9_iiNS7_10__identityEEEvT0_T1_T2_T3_T4_T6_)
        /*05cc*/ 	.word	0x00000000


	//----- nvinfo : EIATTR_REGCOUNT
	.align		4
.L_292:
        /*05d0*/ 	.byte	0x04, 0x2f
        /*05d2*/ 	.short	(.L_294 - .L_293)
	.align		4
.L_293:
        /*05d4*/ 	.word	index@(_ZN3cub18CUB_300001_SM_10006detail6reduce18DeviceReduceKernelINS2_10policy_hubIiyN4cuda3std3__44plusIiEEE10Policy1000EN6thrust24THRUST_300001_SM_1000_NS6detail15normal_iteratorINSD_10device_ptrIiEEEEyS9_iNS7_10__identityEEEvT0_PT3_T1_NS0_13GridEvenShareISN_EET2_T4_)
        /*05d8*/ 	.word	0x0000001e


	//----- nvinfo : EIATTR_FRAME_SIZE
	.align		4
.L_294:
        /*05dc*/ 	.byte	0x04, 0x11
        /*05de*/ 	.short	(.L_296 - .L_295)
	.align		4
.L_295:
        /*05e0*/ 	.word	index@(_ZN3cub18CUB_300001_SM_10006detail6reduce18DeviceReduceKernelINS2_10policy_hubIiyN4cuda3std3__44plusIiEEE10Policy1000EN6thrust24THRUST_300001_SM_1000_NS6detail15normal_iteratorINSD_10device_ptrIiEEEEyS9_iNS7_10__identityEEEvT0_PT3_T1_NS0_13GridEvenShareISN_EET2_T4_)
        /*05e4*/ 	.word	0x00000000


	//----- nvinfo : EIATTR_REGCOUNT
	.align		4
.L_296:
        /*05e8*/ 	.byte	0x04, 0x2f
        /*05ea*/ 	.short	(.L_298 - .L_297)
	.align		4
.L_297:
        /*05ec*/ 	.word	index@(_ZN3cub18CUB_300001_SM_10006detail6reduce28DeviceReduceSingleTileKernelINS2_10policy_hubIiyN4cuda3std3__44plusIiEEE10Policy1000EPiSC_iS9_iiNS7_10__identityEEEvT0_T1_T2_T3_T4_T6_)
        /*05f0*/ 	.word	0x00000020


	//----- nvinfo : EIATTR_FRAME_SIZE
	.align		4
.L_298:
        /*05f4*/ 	.byte	0x04, 0x11
        /*05f6*/ 	.short	(.L_300 - .L_299)
	.align		4
.L_299:
        /*05f8*/ 	.word	index@(_ZN3cub18CUB_300001_SM_10006detail6reduce28DeviceReduceSingleTileKernelINS2_10policy_hubIiyN4cuda3std3__44plusIiEEE10Policy1000EPiSC_iS9_iiNS7_10__identityEEEvT0_T1_T2_T3_T4_T6_)
        /*05fc*/ 	.word	0x00000000


	//----- nvinfo : EIATTR_REGCOUNT
	.align		4
.L_300:
        /*0600*/ 	.byte	0x04, 0x2f
        /*0602*/ 	.short	(.L_302 - .L_301)
	.align		4
.L_301:
        /*0604*/ 	.word	index@(_ZN3cub18CUB_300001_SM_10006detail10radix_sort31DeviceRadixSortSingleTileKernelINS1_5radix10policy_hubIiNS0_8NullTypeEyE10Policy1000ELNS0_9SortOrderE0EiS6_yNS1_21identity_decomposer_tEEEvPKT1_PSB_PKT2_PSF_T3_iiT4_)
        /*0608*/ 	.word	0x0000007f


	//----- nvinfo : EIATTR_FRAME_SIZE
	.align		4
.L_302:
        /*060c*/ 	.byte	0x04, 0x11
        /*060e*/ 	.short	(.L_304 - .L_303)
	.align		4
.L_303:
        /*0610*/ 	.word	index@(_ZN3cub18CUB_300001_SM_10006detail10radix_sort31DeviceRadixSortSingleTileKernelINS1_5radix10policy_hubIiNS0_8NullTypeEyE10Policy1000ELNS0_9SortOrderE0EiS6_yNS1_21identity_decomposer_tEEEvPKT1_PSB_PKT2_PSF_T3_iiT4_)
        /*0614*/ 	.word	0x00000000


	//----- nvinfo : EIATTR_REGCOUNT
	.align		4
.L_304:
        /*0618*/ 	.byte	0x04, 0x2f
        /*061a*/ 	.short	(.L_306 - .L_305)
	.align		4
.L_305:
        /*061c*/ 	.word	index@(_ZN3cub18CUB_300001_SM_10006detail10radix_sort30DeviceRadixSortHistogramKernelINS1_5radix10policy_hubIiNS0_8NullTypeEyE10Policy1000ELNS0_9SortOrderE0EiyNS1_21identity_decomposer_tEEEvPT2_PKT1_SB_iiT3_)
        /*0620*/ 	.word	0x00000020


	//----- nvinfo : EIATTR_FRAME_SIZE
	.align		4
.L_306:
        /*0624*/ 	.byte	0x04, 0x11
        /*0626*/ 	.short	(.L_308 - .L_307)
	.align		4
.L_307:
        /*0628*/ 	.word	index@(_ZN3cub18CUB_300001_SM_10006detail10radix_sort30DeviceRadixSortHistogramKernelINS1_5radix10policy_hubIiNS0_8NullTypeEyE10Policy1000ELNS0_9SortOrderE0EiyNS1_21identity_decomposer_tEEEvPT2_PKT1_SB_iiT3_)
        /*062c*/ 	.word	0x00000000


	//----- nvinfo : EIATTR_REGCOUNT
	.align		4
.L_308:
        /*0630*/ 	.byte	0x04, 0x2f
        /*0632*/ 	.short	(.L_310 - .L_309)
	.align		4
.L_309:
        /*0634*/ 	.word	index@(_ZN3cub18CUB_300001_SM_10006detail10radix_sort33DeviceRadixSortExclusiveSumKernelINS1_5radix10policy_hubIiNS0_8NullTypeEyE10Policy1000EyEEvPT0_)
        /*0638*/ 	.word	0x00000020


	//----- nvinfo : EIATTR_FRAME_SIZE
	.align		4
.L_310:
        /*063c*/ 	.byte	0x04, 0x11
        /*063e*/ 	.short	(.L_312 - .L_311)
	.align		4
.L_311:
        /*0640*/ 	.word	index@(_ZN3cub18CUB_300001_SM_10006detail10radix_sort33DeviceRadixSortExclusiveSumKernelINS1_5radix10policy_hubIiNS0_8NullTypeEyE10Policy1000EyEEvPT0_)
        /*0644*/ 	.word	0x00000000


	//----- nvinfo : EIATTR_REGCOUNT
	.align		4
.L_312:
        /*0648*/ 	.byte	0x04, 0x2f
        /*064a*/ 	.short	(.L_314 - .L_313)
	.align		4
.L_313:
        /*064c*/ 	.word	index@(_ZN3cub18CUB_300001_SM_10006detail10radix_sort29DeviceRadixSortOnesweepKernelINS1_5radix10policy_hubIiNS0_8NullTypeEyE10Policy1000ELNS0_9SortOrderE0EiS6_yiiNS1_21identity_decomposer_tEEEvPT5_SC_PT3_PKSD_PT1_PKSH_PT2_PKSL_T4_iiT6_)
        /*0650*/ 	.word	0x00000038


	//----- nvinfo : EIATTR_FRAME_SIZE
	.align		4
.L_314:
        /*0654*/ 	.byte	0x04, 0x11
        /*0656*/ 	.short	(.L_316 - .L_315)
	.align		4
.L_315:
        /*0658*/ 	.word	index@(_ZN3cub18CUB_300001_SM_10006detail10radix_sort29DeviceRadixSortOnesweepKernelINS1_5radix10policy_hubIiNS0_8NullTypeEyE10Policy1000ELNS0_9SortOrderE0EiS6_yiiNS1_21identity_decomposer_tEEEvPT5_SC_PT3_PKSD_PT1_PKSH_PT2_PKSL_T4_iiT6_)
        /*065c*/ 	.word	0x00000000


	//----- nvinfo : EIATTR_REGCOUNT
	.align		4
.L_316:
        /*0660*/ 	.byte	0x04, 0x2f
        /*0662*/ 	.short	(.L_318 - .L_317)
	.align		4
.L_317:
        /*0664*/ 	.word	index@(_ZN3cub18CUB_300001_SM_10006detail10radix_sort31DeviceRadixSortSingleTileKernelINS1_5radix10policy_hubIifyE10Policy1000ELNS0_9SortOrderE0EifyNS1_21identity_decomposer_tEEEvPKT1_PSA_PKT2_PSE_T3_iiT4_)
        /*0668*/ 	.word	0x00000099


	//----- nvinfo : EIATTR_FRAME_SIZE
	.align		4
.L_318:
        /*066c*/ 	.byte	0x04, 0x11
        /*066e*/ 	.short	(.L_320 - .L_319)
	.align		4
.L_319:
        /*0670*/ 	.word	index@(_ZN3cub18CUB_300001_SM_10006detail10radix_sort31DeviceRadixSortSingleTileKernelINS1_5radix10policy_hubIifyE10Policy1000ELNS0_9SortOrderE0EifyNS1_21identity_decomposer_tEEEvPKT1_PSA_PKT2_PSE_T3_iiT4_)
        /*0674*/ 	.word	0x00000000


	//----- nvinfo : EIATTR_REGCOUNT
	.align		4
.L_320:
        /*0678*/ 	.byte	0x04, 0x2f
        /*067a*/ 	.short	(.L_322 - .L_321)
	.align		4
.L_321:
        /*067c*/ 	.word	index@(_ZN3cub18CUB_300001_SM_10006detail10radix_sort30DeviceRadixSortHistogramKernelINS1_5radix10policy_hubIifyE10Policy1000ELNS0_9SortOrderE0EiyNS1_21identity_decomposer_tEEEvPT2_PKT1_SA_iiT3_)
        /*0680*/ 	.word	0x00000020


	//----- nvinfo : EIATTR_FRAME_SIZE
	.align		4
.L_322:
        /*0684*/ 	.byte	0x04, 0x11
        /*0686*/ 	.short	(.L_324 - .L_323)
	.align		4
.L_323:
        /*0688*/ 	.word	index@(_ZN3cub18CUB_300001_SM_10006detail10radix_sort30DeviceRadixSortHistogramKernelINS1_5radix10policy_hubIifyE10Policy1000ELNS0_9SortOrderE0EiyNS1_21identity_decomposer_tEEEvPT2_PKT1_SA_iiT3_)
        /*068c*/ 	.word	0x00000000


	//----- nvinfo : EIATTR_REGCOUNT
	.align		4
.L_324:
        /*0690*/ 	.byte	0x04, 0x2f
        /*0692*/ 	.short	(.L_326 - .L_325)
	.align		4
.L_325:
        /*0694*/ 	.word	index@(_ZN3cub18CUB_300001_SM_10006detail10radix_sort33DeviceRadixSortExclusiveSumKernelINS1_5radix10policy_hubIifyE10Policy1000EyEEvPT0_)
        /*0698*/ 	.word	0x00000020


	//----- nvinfo : EIATTR_FRAME_SIZE
	.align		4
.L_326:
        /*069c*/ 	.byte	0x04, 0x11
        /*069e*/ 	.short	(.L_328 - .L_327)
	.align		4
.L_327:
        /*06a0*/ 	.word	index@(_ZN3cub18CUB_300001_SM_10006detail10radix_sort33DeviceRadixSortExclusiveSumKernelINS1_5radix10policy_hubIifyE10Policy1000EyEEvPT0_)
        /*06a4*/ 	.word	0x00000000


	//----- nvinfo : EIATTR_REGCOUNT
	.align		4
.L_328:
        /*06a8*/ 	.byte	0x04, 0x2f
        /*06aa*/ 	.short	(.L_330 - .L_329)
	.align		4
.L_329:
        /*06ac*/ 	.word	index@(_ZN3cub18CUB_300001_SM_10006detail10radix_sort29DeviceRadixSortOnesweepKernelINS1_5radix10policy_hubIifyE10Policy1000ELNS0_9SortOrderE0EifyiiNS1_21identity_decomposer_tEEEvPT5_SB_PT3_PKSC_PT1_PKSG_PT2_PKSK_T4_iiT6_)
        /*06b0*/ 	.word	0x00000049


	//----- nvinfo : EIATTR_FRAME_SIZE
	.align		4
.L_330:
        /*06b4*/ 	.byte	0x04, 0x11
        /*06b6*/ 	.short	(.L_332 - .L_331)
	.align		4
.L_331:
        /*06b8*/ 	.word	index@(_ZN3cub18CUB_300001_SM_10006detail10radix_sort29DeviceRadixSortOnesweepKernelINS1_5radix10policy_hubIifyE10Policy1000ELNS0_9SortOrderE0EifyiiNS1_21identity_decomposer_tEEEvPT5_SB_PT3_PKSC_PT1_PKSG_PT2_PKSK_T4_iiT6_)
        /*06bc*/ 	.word	0x00000000


	//----- nvinfo : EIATTR_REGCOUNT
	.align		4
.L_332:
        /*06c0*/ 	.byte	0x04, 0x2f
        /*06c2*/ 	.short	(.L_334 - .L_333)
	.align		4
.L_333:
        /*06c4*/ 	.word	index@(_ZN3cub18CUB_300001_SM_10006detail10radix_sort31DeviceRadixSortSingleTileKernelINS1_5radix10policy_hubIiiyE10Policy1000ELNS0_9SortOrderE0EiiyNS1_21identity_decomposer_tEEEvPKT1_PSA_PKT2_PSE_T3_iiT4_)
        /*06c8*/ 	.word	0x00000099


	//----- nvinfo : EIATTR_FRAME_SIZE
	.align		4
.L_334:
        /*06cc*/ 	.byte	0x04, 0x11
        /*06ce*/ 	.short	(.L_336 - .L_335)
	.align		4
.L_335:
        /*06d0*/ 	.word	index@(_ZN3cub18CUB_300001_SM_10006detail10radix_sort31DeviceRadixSortSingleTileKernelINS1_5radix10policy_hubIiiyE10Policy1000ELNS0_9SortOrderE0EiiyNS1_21identity_decomposer_tEEEvPKT1_PSA_PKT2_PSE_T3_iiT4_)
        /*06d4*/ 	.word	0x00000000


	//----- nvinfo : EIATTR_REGCOUNT
	.align		4
.L_336:
        /*06d8*/ 	.byte	0x04, 0x2f
        /*06da*/ 	.short	(.L_338 - .L_337)
	.align		4
.L_337:
        /*06dc*/ 	.word	index@(_ZN3cub18CUB_300001_SM_10006detail10radix_sort30DeviceRadixSortHistogramKernelINS1_5radix10policy_hubIiiyE10Policy1000ELNS0_9SortOrderE0EiyNS1_21identity_decomposer_tEEEvPT2_PKT1_SA_iiT3_)
        /*06e0*/ 	.word	0x00000020


	//----- nvinfo : EIATTR_FRAME_SIZE
	.align		4
.L_338:
        /*06e4*/ 	.byte	0x04, 0x11
        /*06e6*/ 	.short	(.L_340 - .L_339)
	.align		4
.L_339:
        /*06e8*/ 	.word	index@(_ZN3cub18CUB_300001_SM_10006detail10radix_sort30DeviceRadixSortHistogramKernelINS1_5radix10policy_hubIiiyE10Policy1000ELNS0_9SortOrderE0EiyNS1_21identity_decomposer_tEEEvPT2_PKT1_SA_iiT3_)
        /*06ec*/ 	.word	0x00000000


	//----- nvinfo : EIATTR_REGCOUNT
	.align		4
.L_340:
        /*06f0*/ 	.byte	0x04, 0x2f
        /*06f2*/ 	.short	(.L_342 - .L_341)
	.align		4
.L_341:
        /*06f4*/ 	.word	index@(_ZN3cub18CUB_300001_SM_10006detail10radix_sort33DeviceRadixSortExclusiveSumKernelINS1_5radix10policy_hubIiiyE10Policy1000EyEEvPT0_)
        /*06f8*/ 	.word	0x00000020


	//----- nvinfo : EIATTR_FRAME_SIZE
	.align		4
.L_342:
        /*06fc*/ 	.byte	0x04, 0x11
        /*06fe*/ 	.short	(.L_344 - .L_343)
	.align		4
.L_343:
        /*0700*/ 	.word	index@(_ZN3cub18CUB_300001_SM_10006detail10radix_sort33DeviceRadixSortExclusiveSumKernelINS1_5radix10policy_hubIiiyE10Policy1000EyEEvPT0_)
        /*0704*/ 	.word	0x00000000


	//----- nvinfo : EIATTR_REGCOUNT
	.align		4
.L_344:
        /*0708*/ 	.byte	0x04, 0x2f
        /*070a*/ 	.short	(.L_346 - .L_345)
	.align		4
.L_345:
        /*070c*/ 	.word	index@(_ZN3cub18CUB_300001_SM_10006detail10radix_sort29DeviceRadixSortOnesweepKernelINS1_5radix10policy_hubIiiyE10Policy1000ELNS0_9SortOrderE0EiiyiiNS1_21identity_decomposer_tEEEvPT5_SB_PT3_PKSC_PT1_PKSG_PT2_PKSK_T4_iiT6_)
        /*0710*/ 	.word	0x00000049


	//----- nvinfo : EIATTR_FRAME_SIZE
	.align		4
.L_346:
        /*0714*/ 	.byte	0x04, 0x11
        /*0716*/ 	.short	(.L_348 - .L_347)
	.align		4
.L_347:
        /*0718*/ 	.word	index@(_ZN3cub18CUB_300001_SM_10006detail10radix_sort29DeviceRadixSortOnesweepKernelINS1_5radix10policy_hubIiiyE10Policy1000ELNS0_9SortOrderE0EiiyiiNS1_21identity_decomposer_tEEEvPT5_SB_PT3_PKSC_PT1_PKSG_PT2_PKSK_T4_iiT6_)
        /*071c*/ 	.word	0x00000000


	//----- nvinfo : EIATTR_MIN_STACK_SIZE
	.align		4
.L_348:
        /*0720*/ 	.byte	0x04, 0x12
        /*0722*/ 	.short	(.L_350 - .L_349)
	.align		4
.L_349:
        /*0724*/ 	.word	index@(_ZN3cub18CUB_300001_SM_10006detail10radix_sort29DeviceRadixSortOnesweepKernelINS1_5radix10policy_hubIiiyE10Policy1000ELNS0_9SortOrderE0EiiyiiNS1_21identity_decomposer_tEEEvPT5_SB_PT3_PKSC_PT1_PKSG_PT2_PKSK_T4_iiT6_)
        /*0728*/ 	.word	0x00000000


	//----- nvinfo : EIATTR_MIN_STACK_SIZE
	.align		4
.L_350:
        /*072c*/ 	.byte	0x04, 0x12
        /*072e*/ 	.short	(.L_352 - .L_351)
	.align		4
.L_351:
        /*0730*/ 	.word	index@(_ZN3cub18CUB_300001_SM_10006detail10radix_sort33DeviceRadixSortExclusiveSumKernelINS1_5radix10policy_hubIiiyE10Policy1000EyEEvPT0_)
        /*0734*/ 	.word	0x00000000


	//----- nvinfo : EIATTR_MIN_STACK_SIZE
	.align		4
.L_352:
        /*0738*/ 	.byte	0x04, 0x12
        /*073a*/ 	.short	(.L_354 - .L_353)
	.align		4
.L_353:
        /*073c*/ 	.word	index@(_ZN3cub18CUB_300001_SM_10006detail10radix_sort30DeviceRadixSortHistogramKernelINS1_5radix10policy_hubIiiyE10Policy1000ELNS0_9SortOrderE0EiyNS1_21identity_decomposer_tEEEvPT2_PKT1_SA_iiT3_)
        /*0740*/ 	.word	0x00000000


	//----- nvinfo : EIATTR_MIN_STACK_SIZE
	.align		4
.L_354:
        /*0744*/ 	.byte	0x04, 0x12
        /*0746*/ 	.short	(.L_356 - .L_355)
	.align		4
.L_355:
        /*0748*/ 	.word	index@(_ZN3cub18CUB_300001_SM_10006detail10radix_sort31DeviceRadixSortSingleTileKernelINS1_5radix10policy_hubIiiyE10Policy1000ELNS0_9SortOrderE0EiiyNS1_21identity_decomposer_tEEEvPKT1_PSA_PKT2_PSE_T3_iiT4_)
        /*074c*/ 	.word	0x00000000


	//----- nvinfo : EIATTR_MIN_STACK_SIZE
	.align		4
.L_356:
        /*0750*/ 	.byte	0x04, 0x12
        /*0752*/ 	.short	(.L_358 - .L_357)
	.align		4
.L_357:
        /*0754*/ 	.word	index@(_ZN3cub18CUB_300001_SM_10006detail10radix_sort29DeviceRadixSortOnesweepKernelINS1_5radix10policy_hubIifyE10Policy1000ELNS0_9SortOrderE0EifyiiNS1_21identity_decomposer_tEEEvPT5_SB_PT3_PKSC_PT1_PKSG_PT2_PKSK_T4_iiT6_)
        /*0758*/ 	.word	0x00000000


	//----- nvinfo : EIATTR_MIN_STACK_SIZE
	.align		4
.L_358:
        /*075c*/ 	.byte	0x04, 0x12
        /*075e*/ 	.short	(.L_360 - .L_359)
	.align		4
.L_359:
        /*0760*/ 	.word	index@(_ZN3cub18CUB_300001_SM_10006detail10radix_sort33DeviceRadixSortExclusiveSumKernelINS1_5radix10policy_hubIifyE10Policy1000EyEEvPT0_)
        /*0764*/ 	.word	0x00000000


	//----- nvinfo : EIATTR_MIN_STACK_SIZE
	.align		4
.L_360:
        /*0768*/ 	.byte	0x04, 0x12
        /*076a*/ 	.short	(.L_362 - .L_361)
	.align		4
.L_361:
        /*076c*/ 	.word	index@(_ZN3cub18CUB_300001_SM_10006detail10radix_sort30DeviceRadixSortHistogramKernelINS1_5radix10policy_hubIifyE10Policy1000ELNS0_9SortOrderE0EiyNS1_21identity_decomposer_tEEEvPT2_PKT1_SA_iiT3_)
        /*0770*/ 	.word	0x00000000


	//----- nvinfo : EIATTR_MIN_STACK_SIZE
	.align		4
.L_362:
        /*0774*/ 	.byte	0x04, 0x12
        /*0776*/ 	.short	(.L_364 - .L_363)
	.align		4
.L_363:
        /*0778*/ 	.word	index@(_ZN3cub18CUB_300001_SM_10006detail10radix_sort31DeviceRadixSortSingleTileKernelINS1_5radix10policy_hubIifyE10Policy1000ELNS0_9SortOrderE0EifyNS1_21identity_decomposer_tEEEvPKT1_PSA_PKT2_PSE_T3_iiT4_)
        /*077c*/ 	.word	0x00000000


	//----- nvinfo : EIATTR_MIN_STACK_SIZE
	.align		4
.L_364:
        /*0780*/ 	.byte	0x04, 0x12
        /*0782*/ 	.short	(.L_366 - .L_365)
	.align		4
.L_365:
        /*0784*/ 	.word	index@(_ZN3cub18CUB_300001_SM_10006detail10radix_sort29DeviceRadixSortOnesweepKernelINS1_5radix10policy_hubIiNS0_8NullTypeEyE10Policy1000ELNS0_9SortOrderE0EiS6_yiiNS1_21identity_decomposer_tEEEvPT5_SC_PT3_PKSD_PT1_PKSH_PT2_PKSL_T4_iiT6_)
        /*0788*/ 	.word	0x00000000


	//----- nvinfo : EIATTR_MIN_STACK_SIZE
	.align		4
.L_366:
        /*078c*/ 	.byte	0x04, 0x12
        /*078e*/ 	.short	(.L_368 - .L_367)
	.align		4
.L_367:
        /*0790*/ 	.word	index@(_ZN3cub18CUB_300001_SM_10006detail10radix_sort33DeviceRadixSortExclusiveSumKernelINS1_5radix10policy_hubIiNS0_8NullTypeEyE10Policy1000EyEEvPT0_)
        /*0794*/ 	.word	0x00000000


	//----- nvinfo : EIATTR_MIN_STACK_SIZE
	.align		4
.L_368:
        /*0798*/ 	.byte	0x04, 0x12
        /*079a*/ 	.short	(.L_370 - .L_369)
	.align		4
.L_369:
        /*079c*/ 	.word	index@(_ZN3cub18CUB_300001_SM_10006detail10radix_sort30DeviceRadixSortHistogramKernelINS1_5radix10policy_hubIiNS0_8NullTypeEyE10Policy1000ELNS0_9SortOrderE0EiyNS1_21identity_decomposer_tEEEvPT2_PKT1_SB_iiT3_)
        /*07a0*/ 	.word	0x00000000


	//----- nvinfo : EIATTR_MIN_STACK_SIZE
	.align		4
.L_370:
        /*07a4*/ 	.byte	0x04, 0x12
        /*07a6*/ 	.short	(.L_372 - .L_371)
	.align		4
.L_371:
        /*07a8*/ 	.word	index@(_ZN3cub18CUB_300001_SM_10006detail10radix_sort31DeviceRadixSortSingleTileKernelINS1_5radix10policy_hubIiNS0_8NullTypeEyE10Policy1000ELNS0_9SortOrderE0EiS6_yNS1_21identity_decomposer_tEEEvPKT1_PSB_PKT2_PSF_T3_iiT4_)
        /*07ac*/ 	.word	0x00000000


	//----- nvinfo : EIATTR_MIN_STACK_SIZE
	.align		4
.L_372:
        /*07b0*/ 	.byte	0x04, 0x12
        /*07b2*/ 	.short	(.L_374 - .L_373)
	.align		4
.L_373:
        /*07b4*/ 	.word	index@(_ZN3cub18CUB_300001_SM_10006detail6reduce28DeviceReduceSingleTileKernelINS2_10policy_hubIiyN4cuda3std3__44plusIiEEE10Policy1000EPiSC_iS9_iiNS7_10__identityEEEvT0_T1_T2_T3_T4_T6_)
        /*07b8*/ 	.word	0x00000000


	//----- nvinfo : EIATTR_MIN_STACK_SIZE
	.align		4
.L_374:
        /*07bc*/ 	.byte	0x04, 0x12
        /*07be*/ 	.short	(.L_376 - .L_375)
	.align		4
.L_375:
        /*07c0*/ 	.word	index@(_ZN3cub18CUB_300001_SM_10006detail6reduce18DeviceReduceKernelINS2_10policy_hubIiyN4cuda3std3__44plusIiEEE10Policy1000EN6thrust24THRUST_300001_SM_1000_NS6detail15normal_iteratorINSD_10device_ptrIiEEEEyS9_iNS7_10__identityEEEvT0_PT3_T1_NS0_13GridEvenShareISN_EET2_T4_)
        /*07c4*/ 	.word	0x00000000


	//----- nvinfo : EIATTR_MIN_STACK_SIZE
	.align		4
.L_376:
        /*07c8*/ 	.byte	0x04, 0x12
        /*07ca*/ 	.short	(.L_378 - .L_377)
	.align		4
.L_377:
        /*07cc*/ 	.word	index@(_ZN3cub18CUB_300001_SM_10006detail6reduce28DeviceReduceSingleTileKernelINS2_10policy_hubIiyN4cuda3std3__44plusIiEEE10Policy1000EN6thrust24THRUST_300001_SM_1000_NS6detail15normal_iteratorINSD_10device_ptrIiEEEEPiyS9_iiNS7_10__identityEEEvT0_T1_T2_T3_T4_T6_)
        /*07d0*/ 	.word	0x00000000


	//----- nvinfo : EIATTR_MIN_STACK_SIZE
	.align		4
.L_378:
        /*07d4*/ 	.byte	0x04, 0x12
        /*07d6*/ 	.short	(.L_380 - .L_379)
	.align		4
.L_379:
        /*07d8*/ 	.word	index@(_ZN3cub18CUB_300001_SM_10006detail6reduce28DeviceReduceSingleTileKernelINS2_10policy_hubIijN4cuda3std3__44plusIiEEE10Policy1000EPiSC_iS9_iiNS7_10__identityEEEvT0_T1_T2_T3_T4_T6_)
        /*07dc*/ 	.word	0x00000000


	//----- nvinfo : EIATTR_MIN_STACK_SIZE
	.align		4
.L_380:
        /*07e0*/ 	.byte	0x04, 0x12
        /*07e2*/ 	.short	(.L_382 - .L_381)
	.align		4
.L_381:
        /*07e4*/ 	.word	index@(_ZN3cub18CUB_300001_SM_10006detail6reduce18DeviceReduceKernelINS2_10policy_hubIijN4cuda3std3__44plusIiEEE10Policy1000EN6thrust24THRUST_300001_SM_1000_NS6detail15normal_iteratorINSD_10device_ptrIiEEEEjS9_iNS7_10__identityEEEvT0_PT3_T1_NS0_13GridEvenShareISN_EET2_T4_)
        /*07e8*/ 	.word	0x00000000


	//----- nvinfo : EIATTR_MIN_STACK_SIZE
	.align		4
.L_382:
        /*07ec*/ 	.byte	0x04, 0x12
        /*07ee*/ 	.short	(.L_384 - .L_383)
	.align		4
.L_383:
        /*07f0*/ 	.word	index@(_ZN3cub18CUB_300001_SM_10006detail6reduce28DeviceReduceSingleTileKernelINS2_10policy_hubIijN4cuda3std3__44plusIiEEE10Policy1000EN6thrust24THRUST_300001_SM_1000_NS6detail15normal_iteratorINSD_10device_ptrIiEEEEPijS9_iiNS7_10__identityEEEvT0_T1_T2_T3_T4_T6_)
        /*07f4*/ 	.word	0x00000000


	//----- nvinfo : EIATTR_MIN_STACK_SIZE
	.align		4
.L_384:
        /*07f8*/ 	.byte	0x04, 0x12
        /*07fa*/ 	.short	(.L_386 - .L_385)
	.align		4
.L_385:
        /*07fc*/ 	.word	index@(_ZN3cub18CUB_300001_SM_10006detail9transform16transform_kernelINS2_10policy_hubILb0EN4cuda3std3__45tupleIJN6thrust24THRUST_300001_SM_1000_NS6detail15normal_iteratorINSA_10device_ptrIfEEEENSC_INSD_IiEEEEEEEE10policy1000ElNS7_7dividesIfEESF_JPfPiEEEvT0_iT1_T2_DpNS2_10kernel_argIT3_EE)
        /*0800*/ 	.word	0x00000000


	//----- nvinfo : EIATTR_MIN_STACK_SIZE
	.align		4
.L_386:
        /*0804*/ 	.byte	0x04, 0x12
        /*0806*/ 	.short	(.L_388 - .L_387)
	.align		4
.L_387:
        /*0808*/ 	.word	index@(_ZN3cub18CUB_300001_SM_10006detail9transform16transform_kernelINS2_10policy_hubILb0EN4cuda3std3__45tupleIJN6thrust24THRUST_300001_SM_1000_NS6detail15normal_iteratorINSA_10device_ptrIfEEEENSC_INSD_IiEEEEEEEE10policy1000EiNS7_7dividesIfEESF_JPfPiEEEvT0_iT1_T2_DpNS2_10kernel_argIT3_EE)
        /*080c*/ 	.word	0x00000000


	//----- nvinfo : EIATTR_MIN_STACK_SIZE
	.align		4
.L_388:
        /*0810*/ 	.byte	0x04, 0x12
        /*0812*/ 	.short	(.L_390 - .L_389)
	.align		4
.L_389:
        /*0814*/ 	.word	index@(_ZN3cub18CUB_300001_SM_10006detail8for_each13static_kernelINS2_12policy_hub_t12policy_500_tElN6thrust24THRUST_300001_SM_1000_NS8cuda_cub6__fill7functorINS7_6detail15normal_iteratorINS7_10device_ptrIfEEEEiEEEEvT0_T1_)
        /*0818*/ 	.word	0x00000000


	//----- nvinfo : EIATTR_MIN_STACK_SIZE
	.align		4
.L_390:
        /*081c*/ 	.byte	0x04, 0x12
        /*081e*/ 	.short	(.L_392 - .L_391)
	.align		4
.L_391:
        /*0820*/ 	.word	index@(_ZN3cub18CUB_300001_SM_10006detail8for_each13static_kernelINS2_12policy_hub_t12policy_500_tElN6thrust24THRUST_300001_SM_1000_NS8cuda_cub10__tabulate7functorINS7_6detail15normal_iteratorINS7_10device_ptrIiEEEENS7_6system6detail7generic6detail22compute_sequence_valueIivEElEEEEvT0_T1_)
        /*0824*/ 	.word	0x00000000


	//----- nvinfo : EIATTR_MIN_STACK_SIZE
	.align		4
.L_392:
        /*0828*/ 	.byte	0x04, 0x12
        /*082a*/ 	.short	(.L_394 - .L_393)
	.align		4
.L_393:
        /*082c*/ 	.word	index@(_ZN3cub18CUB_300001_SM_10006detail8for_each13static_kernelINS2_12policy_hub_t12policy_500_tEmN6thrust24THRUST_300001_SM_1000_NS8cuda_cub20__uninitialized_fill7functorINS7_10device_ptrIfEEfEEEEvT0_T1_)
        /*0830*/ 	.word	0x00000000


	//----- nvinfo : EIATTR_MIN_STACK_SIZE
	.align		4
.L_394:
        /*0834*/ 	.byte	0x04, 0x12
        /*0836*/ 	.short	(.L_396 - .L_395)
	.align		4
.L_395:
        /*0838*/ 	.word	index@(_ZN3cub18CUB_300001_SM_10006detail8for_each13static_kernelINS2_12policy_hub_t12policy_500_tElN6thrust24THRUST_300001_SM_1000_NS8cuda_cub6__fill7functorINS7_6detail15normal_iteratorINS7_10device_ptrIiEEEEiEEEEvT0_T1_)
        /*083c*/ 	.word	0x00000000


	//----- nvinfo : EIATTR_MIN_STACK_SIZE
	.align		4
.L_396:
        /*0840*/ 	.byte	0x04, 0x12
        /*0842*/ 	.short	(.L_398 - .L_397)
	.align		4
.L_397:
        /*0844*/ 	.word	index@(_ZN3cub18CUB_300001_SM_10006detail8for_each13static_kernelINS2_12policy_hub_t12policy_500_tEmN6thrust24THRUST_300001_SM_1000_NS8cuda_cub20__uninitialized_fill7functorINS7_10device_ptrIiEEiEEEEvT0_T1_)
        /*0848*/ 	.word	0x00000000


	//----- nvinfo : EIATTR_MIN_STACK_SIZE
	.align		4
.L_398:
        /*084c*/ 	.byte	0x04, 0x12
        /*084e*/ 	.short	(.L_400 - .L_399)
	.align		4
.L_399:
        /*0850*/ 	.word	index@(_ZN3cub18CUB_300001_SM_10006detail11EmptyKernelIvEEvv)
        /*0854*/ 	.word	0x00000000


	//----- nvinfo : EIATTR_MIN_STACK_SIZE
	.align		4
.L_400:
        /*0858*/ 	.byte	0x04, 0x12
        /*085a*/ 	.short	(.L_402 - .L_401)
	.align		4
.L_401:
        /*085c*/ 	.word	index@(_ZN6thrust24THRUST_300001_SM_1000_NS8cuda_cub4core6detail13_kernel_agentINS1_15__reduce_by_key16ReduceByKeyAgentINS0_6detail15normal_iteratorINS0_10device_ptrIiEEEENS8_INS9_IfEEEESB_SD_N4cuda3std3__48equal_toIiEENSG_4plusIfEEPllEEJSB_SD_SB_SD_SL_N3cub18CUB_300001_SM_100024ReduceByKeyScanTileStateIflLb1EEESI_SK_llEEEvDpT0_)
        /*0860*/ 	.word	0x00000000


	//----- nvinfo : EIATTR_MIN_STACK_SIZE
	.align		4
.L_402:
        /*0864*/ 	.byte	0x04, 0x12
        /*0866*/ 	.short	(.L_404 - .L_403)
	.align		4
.L_403:
        /*0868*/ 	.word	index@(_ZN6thrust24THRUST_300001_SM_1000_NS8cuda_cub4core6detail13_kernel_agentINS1_15__reduce_by_key9InitAgentIN3cub18CUB_300001_SM_100024ReduceByKeyScanTileStateIflLb1EEElPlEEJSA_lSB_EEEvDpT0_)
        /*086c*/ 	.word	0x00000000


	//----- nvinfo : EIATTR_MIN_STACK_SIZE
	.align		4
.L_404:
        /*0870*/ 	.byte	0x04, 0x12
        /*0872*/ 	.short	(.L_406 - .L_405)
	.align		4
.L_405:
        /*0874*/ 	.word	index@(_ZN6thrust24THRUST_300001_SM_1000_NS8cuda_cub4core6detail13_kernel_agentINS1_15__reduce_by_key16ReduceByKeyAgentINS0_6detail15normal_iteratorINS0_10device_ptrIiEEEENS8_INS9_IfEEEESB_SD_N4cuda3std3__48equal_toIiEENSG_4plusIfEEPiiEEJSB_SD_SB_SD_SL_N3cub18CUB_300001_SM_100024ReduceByKeyScanTileStateIfiLb1EEESI_SK_iiEEEvDpT0_)
        /*0878*/ 	.word	0x00000000


	//----- nvinfo : EIATTR_MIN_STACK_SIZE
	.align		4
.L_406:
        /*087c*/ 	.byte	0x04, 0x12
        /*087e*/ 	.short	(.L_408 - .L_407)
	.align		4
.L_407:
        /*0880*/ 	.word	index@(_ZN6thrust24THRUST_300001_SM_1000_NS8cuda_cub4core6detail13_kernel_agentINS1_15__reduce_by_key9InitAgentIN3cub18CUB_300001_SM_100024ReduceByKeyScanTileStateIfiLb1EEEiPiEEJSA_iSB_EEEvDpT0_)
        /*0884*/ 	.word	0x00000000


	//----- nvinfo : EIATTR_MIN_STACK_SIZE
	.align		4
.L_408:
        /*0888*/ 	.byte	0x04, 0x12
        /*088a*/ 	.short	(.L_410 - .L_409)
	.align		4
.L_409:
        /*088c*/ 	.word	index@(_ZN6thrust24THRUST_300001_SM_1000_NS8cuda_cub4core6detail13_kernel_agentINS1_15__reduce_by_key16ReduceByKeyAgentINS0_6detail15normal_iteratorINS0_10device_ptrIiEEEENS0_17constant_iteratorIiNS0_11use_defaultESD_EESB_SB_N4cuda3std3__48equal_toIiEENSH_4plusIiEEPllEEJSB_SE_SB_SB_SM_N3cub18CUB_300001_SM_100024ReduceByKeyScanTileStateIilLb1EEESJ_SL_llEEEvDpT0_)
        /*0890*/ 	.word	0x00000000


	//----- nvinfo : EIATTR_MIN_STACK_SIZE
	.align		4
.L_410:
        /*0894*/ 	.byte	0x04, 0x12
        /*0896*/ 	.short	(.L_412 - .L_411)
	.align		4
.L_411:
        /*0898*/ 	.word	index@(_ZN6thrust24THRUST_300001_SM_1000_NS8cuda_cub4core6detail13_kernel_agentINS1_15__reduce_by_key9InitAgentIN3cub18CUB_300001_SM_100024ReduceByKeyScanTileStateIilLb1EEElPlEEJSA_lSB_EEEvDpT0_)
        /*089c*/ 	.word	0x00000000


	//----- nvinfo : EIATTR_MIN_STACK_SIZE
	.align		4
.L_412:
        /*08a0*/ 	.byte	0x04, 0x12
        /*08a2*/ 	.short	(.L_414 - .L_413)
	.align		4
.L_413:
        /*08a4*/ 	.word	index@(_ZN6thrust24THRUST_300001_SM_1000_NS8cuda_cub4core6detail13_kernel_agentINS1_15__reduce_by_key16ReduceByKeyAgentINS0_6detail15normal_iteratorINS0_10device_ptrIiEEEENS0_17constant_iteratorIiNS0_11use_defaultESD_EESB_SB_N4cuda3std3__48equal_toIiEENSH_4plusIiEEPiiEEJSB_SE_SB_SB_SM_N3cub18CUB_300001_SM_100024ReduceByKeyScanTileStateIiiLb1EEESJ_SL_iiEEEvDpT0_)
        /*08a8*/ 	.word	0x00000000


	//----- nvinfo : EIATTR_MIN_STACK_SIZE
	.align		4
.L_414:
        /*08ac*/ 	.byte	0x04, 0x12
        /*08ae*/ 	.short	(.L_416 - .L_415)
	.align		4
.L_415:
        /*08b0*/ 	.word	index@(_ZN6thrust24THRUST_300001_SM_1000_NS8cuda_cub4core6detail13_kernel_agentINS1_15__reduce_by_key9InitAgentIN3cub18CUB_300001_SM_100024ReduceByKeyScanTileStateIiiLb1EEEiPiEEJSA_iSB_EEEvDpT0_)
        /*08b4*/ 	.word	0x00000000


	//----- nvinfo : EIATTR_MIN_STACK_SIZE
	.align		4
.L_416:
        /*08b8*/ 	.byte	0x04, 0x12
        /*08ba*/ 	.short	(.L_418 - .L_417)
	.align		4
.L_417:
        /*08bc*/ 	.word	index@(_Z17countNewCentroidsILi20EEvPfS0_PiS0_S1_S1_S1_)
        /*08c0*/ 	.word	0x00000000


	//----- nvinfo : EIATTR_MIN_STACK_SIZE
	.align		4
.L_418:
        /*08c4*/ 	.byte	0x04, 0x12
        /*08c6*/ 	.short	(.L_420 - .L_419)
	.align		4
.L_419:
        /*08c8*/ 	.word	index@(_Z19countNewMembershipsILi20EEvPfS0_PiS1_S1_S1_)
        /*08cc*/ 	.word	0x00000000


	//----- nvinfo : EIATTR_MIN_STACK_SIZE
	.align		4
.L_420:
        /*08d0*/ 	.byte	0x04, 0x12
        /*08d2*/ 	.short	(.L_422 - .L_421)
	.align		4
.L_421:
        /*08d4*/ 	.word	index@(_Z17countNewCentroidsILi19EEvPfS0_PiS0_S1_S1_S1_)
        /*08d8*/ 	.word	0x00000000


	//----- nvinfo : EIATTR_MIN_STACK_SIZE
	.align		4
.L_422:
        /*08dc*/ 	.byte	0x04, 0x12
        /*08de*/ 	.short	(.L_424 - .L_423)
	.align		4
.L_423:
        /*08e0*/ 	.word	index@(_Z19countNewMembershipsILi19EEvPfS0_PiS1_S1_S1_)
        /*08e4*/ 	.word	0x00000000


	//----- nvinfo : EIATTR_MIN_STACK_SIZE
	.align		4
.L_424:
        /*08e8*/ 	.byte	0x04, 0x12
        /*08ea*/ 	.short	(.L_426 - .L_425)
	.align		4
.L_425:
        /*08ec*/ 	.word	index@(_Z17countNewCentroidsILi18EEvPfS0_PiS0_S1_S1_S1_)
        /*08f0*/ 	.word	0x00000000


	//----- nvinfo : EIATTR_MIN_STACK_SIZE
	.align		4
.L_426:
        /*08f4*/ 	.byte	0x04, 0x12
        /*08f6*/ 	.short	(.L_428 - .L_427)
	.align		4
.L_427:
        /*08f8*/ 	.word	index@(_Z19countNewMembershipsILi18EEvPfS0_PiS1_S1_S1_)
        /*08fc*/ 	.word	0x00000000


	//----- nvinfo : EIATTR_MIN_STACK_SIZE
	.align		4
.L_428:
        /*0900*/ 	.byte	0x04, 0x12
        /*0902*/ 	.short	(.L_430 - .L_429)
	.align		4
.L_429:
        /*0904*/ 	.word	index@(_Z17countNewCentroidsILi17EEvPfS0_PiS0_S1_S1_S1_)
        /*0908*/ 	.word	0x00000000


	//----- nvinfo : EIATTR_MIN_STACK_SIZE
	.align		4
.L_430:
        /*090c*/ 	.byte	0x04, 0x12
        /*090e*/ 	.short	(.L_432 - .L_431)
	.align		4
.L_431:
        /*0910*/ 	.word	index@(_Z19countNewMembershipsILi17EEvPfS0_PiS1_S1_S1_)
        /*0914*/ 	.word	0x00000000


	//----- nvinfo : EIATTR_MIN_STACK_SIZE
	.align		4
.L_432:
        /*0918*/ 	.byte	0x04, 0x12
        /*091a*/ 	.short	(.L_434 - .L_433)
	.align		4
.L_433:
        /*091c*/ 	.word	index@(_Z17countNewCentroidsILi16EEvPfS0_PiS0_S1_S1_S1_)
        /*0920*/ 	.word	0x00000000


	//----- nvinfo : EIATTR_MIN_STACK_SIZE
	.align		4
.L_434:
        /*0924*/ 	.byte	0x04, 0x12
        /*0926*/ 	.short	(.L_436 - .L_435)
	.align		4
.L_435:
        /*0928*/ 	.word	index@(_Z19countNewMembershipsILi16EEvPfS0_PiS1_S1_S1_)
        /*092c*/ 	.word	0x00000000


	//----- nvinfo : EIATTR_MIN_STACK_SIZE
	.align		4
.L_436:
        /*0930*/ 	.byte	0x04, 0x12
        /*0932*/ 	.short	(.L_438 - .L_437)
	.align		4
.L_437:
        /*0934*/ 	.word	index@(_Z17countNewCentroidsILi15EEvPfS0_PiS0_S1_S1_S1_)
        /*0938*/ 	.word	0x00000000


	//----- nvinfo : EIATTR_MIN_STACK_SIZE
	.align		4
.L_438:
        /*093c*/ 	.byte	0x04, 0x12
        /*093e*/ 	.short	(.L_440 - .L_439)
	.align		4
.L_439:
        /*0940*/ 	.word	index@(_Z19countNewMembershipsILi15EEvPfS0_PiS1_S1_S1_)
        /*0944*/ 	.word	0x00000000


	//----- nvinfo : EIATTR_MIN_STACK_SIZE
	.align		4
.L_440:
        /*0948*/ 	.byte	0x04, 0x12
        /*094a*/ 	.short	(.L_442 - .L_441)
	.align		4
.L_441:
        /*094c*/ 	.word	index@(_Z17countNewCentroidsILi14EEvPfS0_PiS0_S1_S1_S1_)
        /*0950*/ 	.word	0x00000000


	//----- nvinfo : EIATTR_MIN_STACK_SIZE
	.align		4
.L_442:
        /*0954*/ 	.byte	0x04, 0x12
        /*0956*/ 	.short	(.L_444 - .L_443)
	.align		4
.L_443:
        /*0958*/ 	.word	index@(_Z19countNewMembershipsILi14EEvPfS0_PiS1_S1_S1_)
        /*095c*/ 	.word	0x00000000


	//----- nvinfo : EIATTR_MIN_STACK_SIZE
	.align		4
.L_444:
        /*0960*/ 	.byte	0x04, 0x12
        /*0962*/ 	.short	(.L_446 - .L_445)
	.align		4
.L_445:
        /*0964*/ 	.word	index@(_Z17countNewCentroidsILi13EEvPfS0_PiS0_S1_S1_S1_)
        /*0968*/ 	.word	0x00000000


	//----- nvinfo : EIATTR_MIN_STACK_SIZE
	.align		4
.L_446:
        /*096c*/ 	.byte	0x04, 0x12
        /*096e*/ 	.short	(.L_448 - .L_447)
	.align		4
.L_447:
        /*0970*/ 	.word	index@(_Z19countNewMembershipsILi13EEvPfS0_PiS1_S1_S1_)
        /*0974*/ 	.word	0x00000000


	//----- nvinfo : EIATTR_MIN_STACK_SIZE
	.align		4
.L_448:
        /*0978*/ 	.byte	0x04, 0x12
        /*097a*/ 	.short	(.L_450 - .L_449)
	.align		4
.L_449:
        /*097c*/ 	.word	index@(_Z17countNewCentroidsILi12EEvPfS0_PiS0_S1_S1_S1_)
        /*0980*/ 	.word	0x00000000


	//----- nvinfo : EIATTR_MIN_STACK_SIZE
	.align		4
.L_450:
        /*0984*/ 	.byte	0x04, 0x12
        /*0986*/ 	.short	(.L_452 - .L_451)
	.align		4
.L_451:
        /*0988*/ 	.word	index@(_Z19countNewMembershipsILi12EEvPfS0_PiS1_S1_S1_)
        /*098c*/ 	.word	0x00000000


	//----- nvinfo : EIATTR_MIN_STACK_SIZE
	.align		4
.L_452:
        /*0990*/ 	.byte	0x04, 0x12
        /*0992*/ 	.short	(.L_454 - .L_453)
	.align		4
.L_453:
        /*0994*/ 	.word	index@(_Z17countNewCentroidsILi11EEvPfS0_PiS0_S1_S1_S1_)
        /*0998*/ 	.word	0x00000000


	//----- nvinfo : EIATTR_MIN_STACK_SIZE
	.align		4
.L_454:
        /*099c*/ 	.byte	0x04, 0x12
        /*099e*/ 	.short	(.L_456 - .L_455)
	.align		4
.L_455:
        /*09a0*/ 	.word	index@(_Z19countNewMembershipsILi11EEvPfS0_PiS1_S1_S1_)
        /*09a4*/ 	.word	0x00000000


	//----- nvinfo : EIATTR_MIN_STACK_SIZE
	.align		4
.L_456:
        /*09a8*/ 	.byte	0x04, 0x12
        /*09aa*/ 	.short	(.L_458 - .L_457)
	.align		4
.L_457:
        /*09ac*/ 	.word	index@(_Z17countNewCentroidsILi10EEvPfS0_PiS0_S1_S1_S1_)
        /*09b0*/ 	.word	0x00000000


	//----- nvinfo : EIATTR_MIN_STACK_SIZE
	.align		4
.L_458:
        /*09b4*/ 	.byte	0x04, 0x12
        /*09b6*/ 	.short	(.L_460 - .L_459)
	.align		4
.L_459:
        /*09b8*/ 	.word	index@(_Z19countNewMembershipsILi10EEvPfS0_PiS1_S1_S1_)
        /*09bc*/ 	.word	0x00000000


	//----- nvinfo : EIATTR_MIN_STACK_SIZE
	.align		4
.L_460:
        /*09c0*/ 	.byte	0x04, 0x12
        /*09c2*/ 	.short	(.L_462 - .L_461)
	.align		4
.L_461:
        /*09c4*/ 	.word	index@(_Z17countNewCentroidsILi9EEvPfS0_PiS0_S1_S1_S1_)
        /*09c8*/ 	.word	0x00000000


	//----- nvinfo : EIATTR_MIN_STACK_SIZE
	.align		4
.L_462:
        /*09cc*/ 	.byte	0x04, 0x12
        /*09ce*/ 	.short	(.L_464 - .L_463)
	.align		4
.L_463:
        /*09d0*/ 	.word	index@(_Z19countNewMembershipsILi9EEvPfS0_PiS1_S1_S1_)
        /*09d4*/ 	.word	0x00000000


	//----- nvinfo : EIATTR_MIN_STACK_SIZE
	.align		4
.L_464:
        /*09d8*/ 	.byte	0x04, 0x12
        /*09da*/ 	.short	(.L_466 - .L_465)
	.align		4
.L_465:
        /*09dc*/ 	.word	index@(_Z17countNewCentroidsILi8EEvPfS0_PiS0_S1_S1_S1_)
        /*09e0*/ 	.word	0x00000000


	//----- nvinfo : EIATTR_MIN_STACK_SIZE
	.align		4
.L_466:
        /*09e4*/ 	.byte	0x04, 0x12
        /*09e6*/ 	.short	(.L_468 - .L_467)
	.align		4
.L_467:
        /*09e8*/ 	.word	index@(_Z19countNewMembershipsILi8EEvPfS0_PiS1_S1_S1_)
        /*09ec*/ 	.word	0x00000000


	//----- nvinfo : EIATTR_MIN_STACK_SIZE
	.align		4
.L_468:
        /*09f0*/ 	.byte	0x04, 0x12
        /*09f2*/ 	.short	(.L_470 - .L_469)
	.align		4
.L_469:
        /*09f4*/ 	.word	index@(_Z17countNewCentroidsILi7EEvPfS0_PiS0_S1_S1_S1_)
        /*09f8*/ 	.word	0x00000000


	//----- nvinfo : EIATTR_MIN_STACK_SIZE
	.align		4
.L_470:
        /*09fc*/ 	.byte	0x04, 0x12
        /*09fe*/ 	.short	(.L_472 - .L_471)
	.align		4
.L_471:
        /*0a00*/ 	.word	index@(_Z19countNewMembershipsILi7EEvPfS0_PiS1_S1_S1_)
        /*0a04*/ 	.word	0x00000000


	//----- nvinfo : EIATTR_MIN_STACK_SIZE
	.align		4
.L_472:
        /*0a08*/ 	.byte	0x04, 0x12
        /*0a0a*/ 	.short	(.L_474 - .L_473)
	.align		4
.L_473:
        /*0a0c*/ 	.word	index@(_Z17countNewCentroidsILi6EEvPfS0_PiS0_S1_S1_S1_)
        /*0a10*/ 	.word	0x00000000


	//----- nvinfo : EIATTR_MIN_STACK_SIZE
	.align		4
.L_474:
        /*0a14*/ 	.byte	0x04, 0x12
        /*0a16*/ 	.short	(.L_476 - .L_475)
	.align		4
.L_475:
        /*0a18*/ 	.word	index@(_Z19countNewMembershipsILi6EEvPfS0_PiS1_S1_S1_)
        /*0a1c*/ 	.word	0x00000000


	//----- nvinfo : EIATTR_MIN_STACK_SIZE
	.align		4
.L_476:
        /*0a20*/ 	.byte	0x04, 0x12
        /*0a22*/ 	.short	(.L_478 - .L_477)
	.align		4
.L_477:
        /*0a24*/ 	.word	index@(_Z17countNewCentroidsILi5EEvPfS0_PiS0_S1_S1_S1_)
        /*0a28*/ 	.word	0x00000000


	//----- nvinfo : EIATTR_MIN_STACK_SIZE
	.align		4
.L_478:
        /*0a2c*/ 	.byte	0x04, 0x12
        /*0a2e*/ 	.short	(.L_480 - .L_479)
	.align		4
.L_479:
        /*0a30*/ 	.word	index@(_Z19countNewMembershipsILi5EEvPfS0_PiS1_S1_S1_)
        /*0a34*/ 	.word	0x00000000


	//----- nvinfo : EIATTR_MIN_STACK_SIZE
	.align		4
.L_480:
        /*0a38*/ 	.byte	0x04, 0x12
        /*0a3a*/ 	.short	(.L_482 - .L_481)
	.align		4
.L_481:
        /*0a3c*/ 	.word	index@(_Z17countNewCentroidsILi4EEvPfS0_PiS0_S1_S1_S1_)
        /*0a40*/ 	.word	0x00000000


	//----- nvinfo : EIATTR_MIN_STACK_SIZE
	.align		4
.L_482:
        /*0a44*/ 	.byte	0x04, 0x12
        /*0a46*/ 	.short	(.L_484 - .L_483)
	.align		4
.L_483:
        /*0a48*/ 	.word	index@(_Z19countNewMembershipsILi4EEvPfS0_PiS1_S1_S1_)
        /*0a4c*/ 	.word	0x00000000


	//----- nvinfo : EIATTR_MIN_STACK_SIZE
	.align		4
.L_484:
        /*0a50*/ 	.byte	0x04, 0x12
        /*0a52*/ 	.short	(.L_486 - .L_485)
	.align		4
.L_485:
        /*0a54*/ 	.word	index@(_Z17countNewCentroidsILi3EEvPfS0_PiS0_S1_S1_S1_)
        /*0a58*/ 	.word	0x00000000


	//----- nvinfo : EIATTR_MIN_STACK_SIZE
	.align		4
.L_486:
        /*0a5c*/ 	.byte	0x04, 0x12
        /*0a5e*/ 	.short	(.L_488 - .L_487)
	.align		4
.L_487:
        /*0a60*/ 	.word	index@(_Z19countNewMembershipsILi3EEvPfS0_PiS1_S1_S1_)
        /*0a64*/ 	.word	0x00000000


	//----- nvinfo : EIATTR_MIN_STACK_SIZE
	.align		4
.L_488:
        /*0a68*/ 	.byte	0x04, 0x12
        /*0a6a*/ 	.short	(.L_490 - .L_489)
	.align		4
.L_489:
        /*0a6c*/ 	.word	index@(_Z17countNewCentroidsILi2EEvPfS0_PiS0_S1_S1_S1_)
        /*0a70*/ 	.word	0x00000000


	//----- nvinfo : EIATTR_MIN_STACK_SIZE
	.align		4
.L_490:
        /*0a74*/ 	.byte	0x04, 0x12
        /*0a76*/ 	.short	(.L_492 - .L_491)
	.align		4
.L_491:
        /*0a78*/ 	.word	index@(_Z19countNewMembershipsILi2EEvPfS0_PiS1_S1_S1_)
        /*0a7c*/ 	.word	0x00000000


	//----- nvinfo : EIATTR_MIN_STACK_SIZE
	.align		4
.L_492:
        /*0a80*/ 	.byte	0x04, 0x12
        /*0a82*/ 	.short	(.L_494 - .L_493)
	.align		4
.L_493:
        /*0a84*/ 	.word	index@(_Z17countNewCentroidsILi1EEvPfS0_PiS0_S1_S1_S1_)
        /*0a88*/ 	.word	0x00000000


	//----- nvinfo : EIATTR_MIN_STACK_SIZE
	.align		4
.L_494:
        /*0a8c*/ 	.byte	0x04, 0x12
        /*0a8e*/ 	.short	(.L_496 - .L_495)
	.align		4
.L_495:
        /*0a90*/ 	.word	index@(_Z19countNewMembershipsILi1EEvPfS0_PiS1_S1_S1_)
        /*0a94*/ 	.word	0x00000000
.L_496:


//--------------------- .nv.compat                --------------------------
	.section	.nv.compat,"",@"SHT_CUDA_COMPAT_INFO"
	.align	4
        /*0000*/ 	.byte	0x02, 0x09, 0x00, 0x00, 0x02, 0x02, 0x02, 0x00, 0x02, 0x05, 0x05, 0x00, 0x03, 0x07, 0x01, 0x01
        /*0010*/ 	.byte	0x02, 0x03, 0x00, 0x00, 0x02, 0x06, 0x01, 0x00, 0x04, 0x0b, 0x08, 0x00, 0x01, 0x00, 0x00, 0x00
        /*0020*/ 	.byte	0x00, 0x00, 0x00, 0x00


//--------------------- .nv.info._ZN3cub18CUB_300001_SM_10006detail10radix_sort29DeviceRadixSortOnesweepKernelINS1_5radix10policy_hubIiiyE10Policy1000ELNS0_9SortOrderE0EiiyiiNS1_21identity_decomposer_tEEEvPT5_SB_PT3_PKSC_PT1_PKSG_PT2_PKSK_T4_iiT6_ --------------------------
	.section	.nv.info._ZN3cub18CUB_300001_SM_10006detail10radix_sort29DeviceRadixSortOnesweepKernelINS1_5radix10policy_hubIiiyE10Policy1000ELNS0_9SortOrderE0EiiyiiNS1_21identity_decomposer_tEEEvPT5_SB_PT3_PKSC_PT1_PKSG_PT2_PKSK_T4_iiT6_,"",@"SHT_CUDA_INFO"
	.sectionflags	@""
	.align	4


	//----- nvinfo : EIATTR_CUDA_API_VERSION
	.align		4
        /*0000*/ 	.byte	0x04, 0x37
        /*0002*/ 	.short	(.L_498 - .L_497)
.L_497:
        /*0004*/ 	.word	0x00000082


	//----- nvinfo : EIATTR_KPARAM_INFO
	.align		4
.L_498:
        /*0008*/ 	.byte	0x04, 0x17
        /*000a*/ 	.short	(.L_500 - .L_499)
.L_499:
        /*000c*/ 	.word	0x00000000
        /*0010*/ 	.short	0x000b
        /*0012*/ 	.short	0x004c
        /*0014*/ 	.byte	0x00, 0xf0, 0x05, 0x00


	//----- nvinfo : EIATTR_KPARAM_INFO
	.align		4
.L_500:
        /*0018*/ 	.byte	0x04, 0x17
        /*001a*/ 	.short	(.L_502 - .L_501)
.L_501:
        /*001c*/ 	.word	0x00000000
        /*0020*/ 	.short	0x000a
        /*0022*/ 	.short	0x0048
        /*0024*/ 	.byte	0x00, 0xf0, 0x11, 0x00


	//----- nvinfo : EIATTR_KPARAM_INFO
	.align		4
.L_502:
        /*0028*/ 	.byte	0x04, 0x17
        /*002a*/ 	.short	(.L_504 - .L_503)
.L_503:
        /*002c*/ 	.word	0x00000000
        /*0030*/ 	.short	0x0009
        /*0032*/ 	.short	0x0044
        /*0034*/ 	.byte	0x00, 0xf0, 0x11, 0x00


	//----- nvinfo : EIATTR_KPARAM_INFO
	.align		4
.L_504:
        /*0038*/ 	.byte	0x04, 0x17
        /*003a*/ 	.short	(.L_506 - .L_505)
.L_505:
        /*003c*/ 	.word	0x00000000
        /*0040*/ 	.short	0x0008
        /*0042*/ 	.short	0x0040
        /*0044*/ 	.byte	0x00, 0xf0, 0x11, 0x00


	//----- nvinfo : EIATTR_KPARAM_INFO
	.align		4
.L_506:
        /*0048*/ 	.byte	0x04, 0x17
        /*004a*/ 	.short	(.L_508 - .L_507)
.L_507:
        /*004c*/ 	.word	0x00000000
        /*0050*/ 	.short	0x0007
        /*0052*/ 	.short	0x0038
        /*0054*/ 	.byte	0x00, 0xf5, 0x21, 0x00


	//----- nvinfo : EIATTR_KPARAM_INFO
	.align		4
.L_508:
        /*0058*/ 	.byte	0x04, 0x17
        /*005a*/ 	.short	(.L_510 - .L_509)
.L_509:
        /*005c*/ 	.word	0x00000000
        /*0060*/ 	.short	0x0006
        /*0062*/ 	.short	0x0030
        /*0064*/ 	.byte	0x00, 0xf5, 0x21, 0x00


	//----- nvinfo : EIATTR_KPARAM_INFO
	.align		4
.L_510:
        /*0068*/ 	.byte	0x04, 0x17
        /*006a*/ 	.short	(.L_512 - .L_511)
.L_511:
        /*006c*/ 	.word	0x00000000
        /*0070*/ 	.short	0x0005
        /*0072*/ 	.short	0x0028
        /*0074*/ 	.byte	0x00, 0xf5, 0x21, 0x00


	//----- nvinfo : EIATTR_KPARAM_INFO
	.align		4
.L_512:
        /*0078*/ 	.byte	0x04, 0x17
        /*007a*/ 	.short	(.L_514 - .L_513)
.L_513:
        /*007c*/ 	.word	0x00000000
        /*0080*/ 	.short	0x0004
        /*0082*/ 	.short	0x0020
        /*0084*/ 	.byte	0x00, 0xf5, 0x21, 0x00


	//----- nvinfo : EIATTR_KPARAM_INFO
	.align		4
.L_514:
        /*0088*/ 	.byte	0x04, 0x17
        /*008a*/ 	.short	(.L_516 - .L_515)
.L_515:
        /*008c*/ 	.word	0x00000000
        /*0090*/ 	.short	0x0003
        /*0092*/ 	.short	0x0018
        /*0094*/ 	.byte	0x00, 0xf5, 0x21, 0x00


	//----- nvinfo : EIATTR_KPARAM_INFO
	.align		4
.L_516:
        /*0098*/ 	.byte	0x04, 0x17
        /*009a*/ 	.short	(.L_518 - .L_517)
.L_517:
        /*009c*/ 	.word	0x00000000
        /*00a0*/ 	.short	0x0002
        /*00a2*/ 	.short	0x0010
        /*00a4*/ 	.byte	0x00, 0xf5, 0x21, 0x00


	//----- nvinfo : EIATTR_KPARAM_INFO
	.align		4
.L_518:
        /*00a8*/ 	.byte	0x04, 0x17
        /*00aa*/ 	.short	(.L_520 - .L_519)
.L_519:
        /*00ac*/ 	.word	0x00000000
        /*00b0*/ 	.short	0x0001
        /*00b2*/ 	.short	0x0008
        /*00b4*/ 	.byte	0x00, 0xf5, 0x21, 0x00


	//----- nvinfo : EIATTR_KPARAM_INFO
	.align		4
.L_520:
        /*00b8*/ 	.byte	0x04, 0x17
        /*00ba*/ 	.short	(.L_522 - .L_521)
.L_521:
        /*00bc*/ 	.word	0x00000000
        /*00c0*/ 	.short	0x0000
        /*00c2*/ 	.short	0x0000
        /*00c4*/ 	.byte	0x00, 0xf5, 0x21, 0x00


	//----- nvinfo : EIATTR_SPARSE_MMA_MASK
	.align		4
.L_522:
        /*00c8*/ 	.byte	0x03, 0x50
        /*00ca*/ 	.short	0x0000


	//----- nvinfo : EIATTR_MAXREG_COUNT
	.align		4
        /*00cc*/ 	.byte	0x03, 0x1b
        /*00ce*/ 	.short	0x00a8


	//----- nvinfo : EIATTR_NUM_BARRIERS
	.align		4
        /*00d0*/ 	.byte	0x02, 0x4c
        /*00d2*/ 	.byte	0x01
	.zero		1


	//----- nvinfo : EIATTR_MERCURY_ISA_VERSION
	.align		4
        /*00d4*/ 	.byte	0x03, 0x5f
        /*00d6*/ 	.short	0x0101


	//----- nvinfo : EIATTR_COOP_GROUP_MASK_REGIDS
	.align		4
        /*00d8*/ 	.byte	0x04, 0x29
        /*00da*/ 	.short	(.L_524 - .L_523)


	//   ....[0]....
.L_523:
        /*00dc*/ 	.word	0xffffffff


	//   ....[1]....
        /*00e0*/ 	.word	0x05000006


	//   ....[2]....
        /*00e4*/ 	.word	0xffffffff


	//   ....[3]....
        /*00e8*/ 	.word	0xffffffff


	//   ....[4]....
        /*00ec*/ 	.word	0xffffffff


	//   ....[5]....
        /*00f0*/ 	.word	0xffffffff


	//   ....[6]....
        /*00f4*/ 	.word	0xffffffff


	//   ....[7]....
        /*00f8*/ 	.word	0xffffffff


	//   ....[8]....
        /*00fc*/ 	.word	0xffffffff


	//   ....[9]....
        /*0100*/ 	.word	0xffffffff


	//   ....[10]....
        /*0104*/ 	.word	0xffffffff


	//   ....[11]....
        /*0108*/ 	.word	0xffffffff


	//   ....[12]....
        /*010c*/ 	.word	0xffffffff


	//   ....[13]....
        /*0110*/ 	.word	0xffffffff


	//   ....[14]....
        /*0114*/ 	.word	0xffffffff


	//   ....[15]....
        /*0118*/ 	.word	0xffffffff


	//   ....[16]....
        /*011c*/ 	.word	0xffffffff


	//   ....[17]....
        /*0120*/ 	.word	0xffffffff


	//   ....[18]....
        /*0124*/ 	.word	0xffffffff


	//   ....[19]....
        /*0128*/ 	.word	0xffffffff


	//   ....[20]....
        /*012c*/ 	.word	0xffffffff


	//   ....[21]....
        /*0130*/ 	.word	0xffffffff


	//   ....[22]....
        /*0134*/ 	.word	0xffffffff


	//   ....[23]....
        /*0138*/ 	.word	0xffffffff


	//   ....[24]....
        /*013c*/ 	.word	0xffffffff


	//   ....[25]....
        /*0140*/ 	.word	0xffffffff


	//   ....[26]....
        /*0144*/ 	.word	0xffffffff


	//   ....[27]....
        /*0148*/ 	.word	0xffffffff


	//   ....[28]....
        /*014c*/ 	.word	0xffffffff


	//   ....[29]....
        /*0150*/ 	.word	0xffffffff


	//   ....[30]....
        /*0154*/ 	.word	0xffffffff


	//   ....[31]....
        /*0158*/ 	.word	0xffffffff


	//   ....[32]....
        /*015c*/ 	.word	0xffffffff


	//   ....[33]....
        /*0160*/ 	.word	0xffffffff


	//   ....[34]....
        /*0164*/ 	.word	0xffffffff


	//   ....[35]....
        /*0168*/ 	.word	0xffffffff


	//   ....[36]....
        /*016c*/ 	.word	0xffffffff


	//   ....[37]....
        /*0170*/ 	.word	0xffffffff


	//   ....[38]....
        /*0174*/ 	.word	0xffffffff


	//   ....[39]....
        /*0178*/ 	.word	0xffffffff


	//   ....[40]....
        /*017c*/ 	.word	0xffffffff


	//   ....[41]....
        /*0180*/ 	.word	0xffffffff


	//   ....[42]....
        /*0184*/ 	.word	0xffffffff


	//   ....[43]....
        /*0188*/ 	.word	0xffffffff


	//   ....[44]....
        /*018c*/ 	.word	0xffffffff


	//   ....[45]....
        /*0190*/ 	.word	0xffffffff


	//   ....[46]....
        /*0194*/ 	.word	0xffffffff


	//   ....[47]....
        /*0198*/ 	.word	0xffffffff


	//   ....[48]....
        /*019c*/ 	.word	0xffffffff


	//   ....[49]....
        /*01a0*/ 	.word	0xffffffff


	//   ....[50]....
        /*01a4*/ 	.word	0xffffffff


	//   ....[51]....
        /*01a8*/ 	.word	0xffffffff


	//   ....[52]....
        /*01ac*/ 	.word	0xffffffff


	//   ....[53]....
        /*01b0*/ 	.word	0xffffffff


	//   ....[54]....
        /*01b4*/ 	.word	0xffffffff


	//   ....[55]....
        /*01b8*/ 	.word	0xffffffff


	//   ....[56]....
        /*01bc*/ 	.word	0xffffffff


	//   ....[57]....
        /*01c0*/ 	.word	0xffffffff


	//   ....[58]....
        /*01c4*/ 	.word	0xffffffff


	//   ....[59]....
        /*01c8*/ 	.word	0xffffffff


	//   ....[60]....
        /*01cc*/ 	.word	0xffffffff


	//   ....[61]....
        /*01d0*/ 	.word	0xffffffff


	//   ....[62]....
        /*01d4*/ 	.word	0xffffffff


	//   ....[63]....
        /*01d8*/ 	.word	0xffffffff


	//   ....[64]....
        /*01dc*/ 	.word	0xffffffff


	//   ....[65]....
        /*01e0*/ 	.word	0xffffffff


	//   ....[66]....
        /*01e4*/ 	.word	0xffffffff


	//   ....[67]....
        /*01e8*/ 	.word	0xffffffff


	//   ....[68]....
        /*01ec*/ 	.word	0xffffffff


	//   ....[69]....
        /*01f0*/ 	.word	0xffffffff


	//   ....[70]....
        /*01f4*/ 	.word	0xffffffff


	//   ....[71]....
        /*01f8*/ 	.word	0xffffffff


	//   ....[72]....
        /*01fc*/ 	.word	0xffffffff


	//   ....[73]....
        /*0200*/ 	.word	0xffffffff


	//   ....[74]....
        /*0204*/ 	.word	0xffffffff


	//   ....[75]....
        /*0208*/ 	.word	0xffffffff


	//   ....[76]....
        /*020c*/ 	.word	0xffffffff


	//   ....[77]....
        /*0210*/ 	.word	0xffffffff


	//   ....[78]....
        /*0214*/ 	.word	0xffffffff


	//   ....[79]....
        /*0218*/ 	.word	0xffffffff


	//   ....[80]....
        /*021c*/ 	.word	0xffffffff


	//   ....[81]....
        /*0220*/ 	.word	0xffffffff


	//   ....[82]....
        /*0224*/ 	.word	0xffffffff


	//   ....[83]....
        /*0228*/ 	.word	0xffffffff


	//   ....[84]....
        /*022c*/ 	.word	0xffffffff


	//   ....[85]....
        /*0230*/ 	.word	0xffffffff


	//   ....[86]....
        /*0234*/ 	.word	0xffffffff


	//   ....[87]....
        /*0238*/ 	.word	0xffffffff


	//   ....[88]....
        /*023c*/ 	.word	0xffffffff


	//   ....[89]....
        /*0240*/ 	.word	0xffffffff


	//   ....[90]....
        /*0244*/ 	.word	0xffffffff


	//   ....[91]....
        /*0248*/ 	.word	0xffffffff


	//   ....[92]....
        /*024c*/ 	.word	0xffffffff


	//   ....[93]....
        /*0250*/ 	.word	0xffffffff


	//   ....[94]....
        /*0254*/ 	.word	0xffffffff


	//   ....[95]....
        /*0258*/ 	.word	0xffffffff


	//   ....[96]....
        /*025c*/ 	.word	0xffffffff


	//   ....[97]....
        /*0260*/ 	.word	0xffffffff


	//   ....[98]....
        /*0264*/ 	.word	0xffffffff


	//   ....[99]....
        /*0268*/ 	.word	0xffffffff


	//   ....[100]....
        /*026c*/ 	.word	0xffffffff


	//   ....[101]....
        /*0270*/ 	.word	0xffffffff


	//   ....[102]....
        /*0274*/ 	.word	0xffffffff


	//   ....[103]....
        /*0278*/ 	.word	0xffffffff


	//   ....[104]....
        /*027c*/ 	.word	0xffffffff


	//   ....[105]....
        /*0280*/ 	.word	0xffffffff


	//   ....[106]....
        /*0284*/ 	.word	0xffffffff


	//   ....[107]....
        /*0288*/ 	.word	0xffffffff


	//   ....[108]....
        /*028c*/ 	.word	0xffffffff


	//   ....[109]....
        /*0290*/ 	.word	0xffffffff


	//   ....[110]....
        /*0294*/ 	.word	0xffffffff


	//   ....[111]....
        /*0298*/ 	.word	0xffffffff


	//   ....[112]....
        /*029c*/ 	.word	0xffffffff


	//   ....[113]....
        /*02a0*/ 	.word	0xffffffff


	//   ....[114]....
        /*02a4*/ 	.word	0xffffffff


	//   ....[115]....
        /*02a8*/ 	.word	0xffffffff


	//   ....[116]....
        /*02ac*/ 	.word	0xffffffff


	//   ....[117]....
        /*02b0*/ 	.word	0xffffffff


	//   ....[118]....
        /*02b4*/ 	.word	0xffffffff


	//   ....[119]....
        /*02b8*/ 	.word	0xffffffff


	//   ....[120]....
        /*02bc*/ 	.word	0xffffffff


	//   ....[121]....
        /*02c0*/ 	.word	0xffffffff


	//   ....[122]....
        /*02c4*/ 	.word	0xffffffff


	//   ....[123]....
        /*02c8*/ 	.word	0xffffffff


	//   ....[124]....
        /*02cc*/ 	.word	0xffffffff


	//   ....[125]....
        /*02d0*/ 	.word	0xffffffff


	//   ....[126]....
        /*02d4*/ 	.word	0xffffffff


	//   ....[127]....
        /*02d8*/ 	.word	0xffffffff


	//   ....[128]....
        /*02dc*/ 	.word	0xffffffff


	//   ....[129]....
        /*02e0*/ 	.word	0xffffffff


	//   ....[130]....
        /*02e4*/ 	.word	0xffffffff


	//   ....[131]....
        /*02e8*/ 	.word	0xffffffff


	//   ....[132]....
        /*02ec*/ 	.word	0xffffffff


	//   ....[133]....
        /*02f0*/ 	.word	0xffffffff


	//   ....[134]....
        /*02f4*/ 	.word	0xffffffff


	//   ....[135]....
        /*02f8*/ 	.word	0xffffffff


	//   ....[136]....
        /*02fc*/ 	.word	0xffffffff


	//   ....[137]....
        /*0300*/ 	.word	0xffffffff


	//   ....[138]....
        /*0304*/ 	.word	0xffffffff


	//   ....[139]....
        /*0308*/ 	.word	0xffffffff


	//   ....[140]....
        /*030c*/ 	.word	0xffffffff


	//   ....[141]....
        /*0310*/ 	.word	0xffffffff


	//   ....[142]....
        /*0314*/ 	.word	0xffffffff


	//   ....[143]....
        /*0318*/ 	.word	0xffffffff


	//   ....[144]....
        /*031c*/ 	.word	0xffffffff


	//   ....[145]....
        /*0320*/ 	.word	0xffffffff


	//   ....[146]....
        /*0324*/ 	.word	0xffffffff


	//   ....[147]....
        /*0328*/ 	.word	0xffffffff


	//   ....[148]....
        /*032c*/ 	.word	0xffffffff


	//   ....[149]....
        /*0330*/ 	.word	0xffffffff


	//   ....[150]....
        /*0334*/ 	.word	0xffffffff


	//   ....[151]....
        /*0338*/ 	.word	0xffffffff


	//   ....[152]....
        /*033c*/ 	.word	0xffffffff


	//   ....[153]....
        /*0340*/ 	.word	0xffffffff


	//   ....[154]....
        /*0344*/ 	.word	0xffffffff


	//   ....[155]....
        /*0348*/ 	.word	0xffffffff


	//   ....[156]....
        /*034c*/ 	.word	0xffffffff


	//   ....[157]....
        /*0350*/ 	.word	0xffffffff


	//   ....[158]....
        /*0354*/ 	.word	0xffffffff


	//   ....[159]....
        /*0358*/ 	.word	0xffffffff


	//   ....[160]....
        /*035c*/ 	.word	0x05000006


	//   ....[161]....
        /*0360*/ 	.word	0xffffffff


	//   ....[162]....
        /*0364*/ 	.word	0xffffffff


	//   ....[163]....
        /*0368*/ 	.word	0xffffffff


	//   ....[164]....
        /*036c*/ 	.word	0xffffffff


	//   ....[165]....
        /*0370*/ 	.word	0xffffffff


	//   ....[166]....
        /*0374*/ 	.word	0xffffffff


	//   ....[167]....
        /*0378*/ 	.word	0xffffffff


	//   ....[168]....
        /*037c*/ 	.word	0xffffffff


	//   ....[169]....
        /*0380*/ 	.word	0xffffffff


	//   ....[170]....
        /*0384*/ 	.word	0xffffffff


	//   ....[171]....
        /*0388*/ 	.word	0xffffffff


	//   ....[172]....
        /*038c*/ 	.word	0xffffffff


	//   ....[173]....
        /*0390*/ 	.word	0xffffffff


	//   ....[174]....
        /*0394*/ 	.word	0xffffffff


	//   ....[175]....
        /*0398*/ 	.word	0xffffffff


	//   ....[176]....
        /*039c*/ 	.word	0xffffffff


	//   ....[177]....
        /*03a0*/ 	.word	0xffffffff


	//   ....[178]....
        /*03a4*/ 	.word	0xffffffff


	//   ....[179]....
        /*03a8*/ 	.word	0xffffffff


	//   ....[180]....
        /*03ac*/ 	.word	0xffffffff


	//   ....[181]....
        /*03b0*/ 	.word	0xffffffff


	//   ....[182]....
        /*03b4*/ 	.word	0xffffffff


	//   ....[183]....
        /*03b8*/ 	.word	0xffffffff


	//   ....[184]....
        /*03bc*/ 	.word	0xffffffff


	//   ....[185]....
        /*03c0*/ 	.word	0xffffffff


	//   ....[186]....
        /*03c4*/ 	.word	0xffffffff


	//   ....[187]....
        /*03c8*/ 	.word	0xffffffff


	//   ....[188]....
        /*03cc*/ 	.word	0xffffffff


	//   ....[189]....
        /*03d0*/ 	.word	0xffffffff


	//   ....[190]....
        /*03d4*/ 	.word	0xffffffff


	//   ....[191]....
        /*03d8*/ 	.word	0xffffffff


	//   ....[192]....
        /*03dc*/ 	.word	0xffffffff


	//   ....[193]....
        /*03e0*/ 	.word	0xffffffff


	//   ....[194]....
        /*03e4*/ 	.word	0xffffffff


	//   ....[195]....
        /*03e8*/ 	.word	0xffffffff


	//   ....[196]....
        /*03ec*/ 	.word	0xffffffff


	//   ....[197]....
        /*03f0*/ 	.word	0xffffffff


	//   ....[198]....
        /*03f4*/ 	.word	0xffffffff


	//   ....[199]....
        /*03f8*/ 	.word	0xffffffff


	//   ....[200]....
        /*03fc*/ 	.word	0xffffffff


	//   ....[201]....
        /*0400*/ 	.word	0xffffffff


	//   ....[202]....
        /*0404*/ 	.word	0xffffffff


	//   ....[203]....
        /*0408*/ 	.word	0xffffffff


	//   ....[204]....
        /*040c*/ 	.word	0xffffffff


	//   ....[205]....
        /*0410*/ 	.word	0xffffffff


	//   ....[206]....
        /*0414*/ 	.word	0xffffffff


	//   ....[207]....
        /*0418*/ 	.word	0xffffffff


	//   ....[208]....
        /*041c*/ 	.word	0xffffffff


	//   ....[209]....
        /*0420*/ 	.word	0xffffffff


	//   ....[210]....
        /*0424*/ 	.word	0xffffffff


	//   ....[211]....
        /*0428*/ 	.word	0xffffffff


	//   ....[212]....
        /*042c*/ 	.word	0xffffffff


	//   ....[213]....
        /*0430*/ 	.word	0xffffffff


	//   ....[214]....
        /*0434*/ 	.word	0xffffffff


	//   ....[215]....
        /*0438*/ 	.word	0xffffffff


	//   ....[216]....
        /*043c*/ 	.word	0xffffffff


	//   ....[217]....
        /*0440*/ 	.word	0xffffffff


	//   ....[218]....
        /*0444*/ 	.word	0xffffffff


	//   ....[219]....
        /*0448*/ 	.word	0xffffffff


	//   ....[220]....
        /*044c*/ 	.word	0xffffffff


	//   ....[221]....
        /*0450*/ 	.word	0xffffffff


	//   ....[222]....
        /*0454*/ 	.word	0xffffffff


	//   ....[223]....
        /*0458*/ 	.word	0xffffffff


	//   ....[224]....
        /*045c*/ 	.word	0xffffffff


	//   ....[225]....
        /*0460*/ 	.word	0xffffffff


	//   ....[226]....
        /*0464*/ 	.word	0xffffffff


	//   ....[227]....
        /*0468*/ 	.word	0xffffffff


	//   ....[228]....
        /*046c*/ 	.word	0xffffffff


	//   ....[229]....
        /*0470*/ 	.word	0x0500002f


	//   ....[230]....
        /*0474*/ 	.word	0x0500002f


	//   ....[231]....
        /*0478*/ 	.word	0x0500002f


	//   ....[232]....
        /*047c*/ 	.word	0x0500002f


	//   ....[233]....
        /*0480*/ 	.word	0x0500002f


	//----- nvinfo : EIATTR_COOP_GROUP_INSTR_OFFSETS
	.align		4
.L_524:
        /*0484*/ 	.byte	0x04, 0x28
        /*0486*/ 	.short	(.L_526 - .L_525)


	//   ....[0]....
.L_525:
        /*0488*/ 	.word	0x00000e40


	//   ....[1]....
        /*048c*/ 	.word	0x00001890


	//   ....[2]....
        /*0490*/ 	.word	0x00002ad0


	//   ....[3]....
        /*0494*/ 	.word	0x00002af0


	//   ....[4]....
        /*0498*/ 	.word	0x00002b10


	//   ....[5]....
        /*049c*/ 	.word	0x00002b30


	//   ....[6]....
        /*04a0*/ 	.word	0x00002b50


	//   ....[7]....
        /*04a4*/ 	.word	0x00003000


	//   ....[8]....
        /*04a8*/ 	.word	0x00003010


	//   ....[9]....
        /*04ac*/ 	.word	0x00003030


	//   ....[10]....
        /*04b0*/ 	.word	0x00003050


	//   ....[11]....
        /*04b4*/ 	.word	0x000030a0


	//   ....[12]....
        /*04b8*/ 	.word	0x000030d0


	//   ....[13]....
        /*04bc*/ 	.word	0x00003120


	//   ....[14]....
        /*04c0*/ 	.word	0x00003160


	//   ....[15]....
        /*04c4*/ 	.word	0x00003250


	//   ....[16]....
        /*04c8*/ 	.word	0x00003280


	//   ....[17]....
        /*04cc*/ 	.word	0x00003290


	//   ....[18]....
        /*04d0*/ 	.word	0x000032b0


	//   ....[19]....
        /*04d4*/ 	.word	0x000032f0


	//   ....[20]....
        /*04d8*/ 	.word	0x00003320


	//   ....[21]....
        /*04dc*/ 	.word	0x00003360


	//   ....[22]....
        /*04e0*/ 	.word	0x00003380


	//   ....[23]....
        /*04e4*/ 	.word	0x000033a0


	//   ....[24]....
        /*04e8*/ 	.word	0x00003490


	//   ....[25]....
        /*04ec*/ 	.word	0x000034c0


	//   ....[26]....
        /*04f0*/ 	.word	0x000034d0


	//   ....[27]....
        /*04f4*/ 	.word	0x000034f0


	//   ....[28]....
        /*04f8*/ 	.word	0x00003530


	//   ....[29]....
        /*04fc*/ 	.word	0x00003560


	//   ....[30]....
        /*0500*/ 	.word	0x000035a0


	//   ....[31]....
        /*0504*/ 	.word	0x000035c0


	//   ....[32]....
        /*0508*/ 	.word	0x000035e0


	//   ....[33]....
        /*050c*/ 	.word	0x000036d0


	//   ....[34]....
        /*0510*/ 	.word	0x00003700


	//   ....[35]....
        /*0514*/ 	.word	0x00003710


	//   ....[36]....
        /*0518*/ 	.word	0x00003730


	//   ....[37]....
        /*051c*/ 	.word	0x00003770


	//   ....[38]....
        /*0520*/ 	.word	0x000037a0


	//   ....[39]....
        /*0524*/ 	.word	0x000037e0


	//   ....[40]....
        /*0528*/ 	.word	0x00003800


	//   ....[41]....
        /*052c*/ 	.word	0x00003820


	//   ....[42]....
        /*0530*/ 	.word	0x00003930


	//   ....[43]....
        /*0534*/ 	.word	0x00003960


	//   ....[44]....
        /*0538*/ 	.word	0x00003970


	//   ....[45]....
        /*053c*/ 	.word	0x00003990


	//   ....[46]....
        /*0540*/ 	.word	0x000039d0


	//   ....[47]....
        /*0544*/ 	.word	0x00003a00


	//   ....[48]....
        /*0548*/ 	.word	0x00003a40


	//   ....[49]....
        /*054c*/ 	.word	0x00003a60


	//   ....[50]....
        /*0550*/ 	.word	0x00003a80


	//   ....[51]....
        /*0554*/ 	.word	0x00003b90


	//   ....[52]....
        /*0558*/ 	.word	0x00003bc0


	//   ....[53]....
        /*055c*/ 	.word	0x00003bd0


	//   ....[54]....
        /*0560*/ 	.word	0x00003bf0


	//   ....[55]....
        /*0564*/ 	.word	0x00003c30


	//   ....[56]....
        /*0568*/ 	.word	0x00003c60


	//   ....[57]....
        /*056c*/ 	.word	0x00003ca0


	//   ....[58]....
        /*0570*/ 	.word	0x00003cc0


	//   ....[59]....
        /*0574*/ 	.word	0x00003ce0


	//   ....[60]....
        /*0578*/ 	.word	0x00003df0


	//   ....[61]....
        /*057c*/ 	.word	0x00003e20


	//   ....[62]....
        /*0580*/ 	.word	0x00003e30


	//   ....[63]....
        /*0584*/ 	.word	0x00003e50


	//   ....[64]....
        /*0588*/ 	.word	0x00003e90


	//   ....[65]....
        /*058c*/ 	.word	0x00003ec0


	//   ....[66]....
        /*0590*/ 	.word	0x00003f00


	//   ....[67]....
        /*0594*/ 	.word	0x00003f20


	//   ....[68]....
        /*0598*/ 	.word	0x00003f40


	//   ....[69]....
        /*059c*/ 	.word	0x00004050


	//   ....[70]....
        /*05a0*/ 	.word	0x00004080


	//   ....[71]....
        /*05a4*/ 	.word	0x00004090


	//   ....[72]....
        /*05a8*/ 	.word	0x000040b0


	//   ....[73]....
        /*05ac*/ 	.word	0x000040f0


	//   ....[74]....
        /*05b0*/ 	.word	0x00004120


	//   ....[75]....
        /*05b4*/ 	.word	0x00004160


	//   ....[76]....
        /*05b8*/ 	.word	0x00004180


	//   ....[77]....
        /*05bc*/ 	.word	0x000041a0


	//   ....[78]....
        /*05c0*/ 	.word	0x000042b0


	//   ....[79]....
        /*05c4*/ 	.word	0x00004300


	//   ....[80]....
        /*05c8*/ 	.word	0x00004310


	//   ....[81]....
        /*05cc*/ 	.word	0x00004330


	//   ....[82]....
        /*05d0*/ 	.word	0x00004370


	//   ....[83]....
        /*05d4*/ 	.word	0x000043a0


	//   ....[84]....
        /*05d8*/ 	.word	0x000043e0


	//   ....[85]....
        /*05dc*/ 	.word	0x00004400


	//   ....[86]....
        /*05e0*/ 	.word	0x00004420


	//   ....[87]....
        /*05e4*/ 	.word	0x00004510


	//   ....[88]....
        /*05e8*/ 	.word	0x00004560


	//   ....[89]....
        /*05ec*/ 	.word	0x00004570


	//   ....[90]....
        /*05f0*/ 	.word	0x000045a0


	//   ....[91]....
        /*05f4*/ 	.word	0x000045c0


	//   ....[92]....
        /*05f8*/ 	.word	0x00004610


	//   ....[93]....
        /*05fc*/ 	.word	0x00004630


	//   ....[94]....
        /*0600*/ 	.word	0x00004670


	//   ....[95]....
        /*0604*/ 	.word	0x00004690


	//   ....[96]....
        /*0608*/ 	.word	0x00004770


	//   ....[97]....
        /*060c*/ 	.word	0x000047c0


	//   ....[98]....
        /*0610*/ 	.word	0x000047d0


	//   ....[99]....
        /*0614*/ 	.word	0x00004820


	//   ....[100]....
        /*0618*/ 	.word	0x00004850


	//   ....[101]....
        /*061c*/ 	.word	0x00004880


	//   ....[102]....
        /*0620*/ 	.word	0x000048b0


	//   ....[103]....
        /*0624*/ 	.word	0x000048e0


	//   ....[104]....
        /*0628*/ 	.word	0x00004910


	//   ....[105]....
        /*062c*/ 	.word	0x000049d0


	//   ....[106]....
        /*0630*/ 	.word	0x00004a20


	//   ....[107]....
        /*0634*/ 	.word	0x00004a30


	//   ....[108]....
        /*0638*/ 	.word	0x00004a80


	//   ....[109]....
        /*063c*/ 	.word	0x00004ab0


	//   ....[110]....
        /*0640*/ 	.word	0x00004ae0


	//   ....[111]....
        /*0644*/ 	.word	0x00004b10


	//   ....[112]....
        /*0648*/ 	.word	0x00004b40


	//   ....[113]....
        /*064c*/ 	.word	0x00004b70


	//   ....[114]....
        /*0650*/ 	.word	0x00004c60


	//   ....[115]....
        /*0654*/ 	.word	0x00004c80


	//   ....[116]....
        /*0658*/ 	.word	0x00004c90


	//   ....[117]....
        /*065c*/ 	.word	0x00004ce0


	//   ....[118]....
        /*0660*/ 	.word	0x00004d10


	//   ....[119]....
        /*0664*/ 	.word	0x00004d40


	//   ....[120]....
        /*0668*/ 	.word	0x00004d70


	//   ....[121]....
        /*066c*/ 	.word	0x00004da0


	//   ....[122]....
        /*0670*/ 	.word	0x00004dd0


	//   ....[123]....
        /*0674*/ 	.word	0x00004ec0


	//   ....[124]....
        /*0678*/ 	.word	0x00004f00


	//   ....[125]....
        /*067c*/ 	.word	0x00004f10


	//   ....[126]....
        /*0680*/ 	.word	0x00004f60


	//   ....[127]....
        /*0684*/ 	.word	0x00004f90


	//   ....[128]....
        /*0688*/ 	.word	0x00004fc0


	//   ....[129]....
        /*068c*/ 	.word	0x00004ff0


	//   ....[130]....
        /*0690*/ 	.word	0x00005020


	//   ....[131]....
        /*0694*/ 	.word	0x00005050


	//   ....[132]....
        /*0698*/ 	.word	0x00005140


	//   ....[133]....
        /*069c*/ 	.word	0x00005170


	//   ....[134]....
        /*06a0*/ 	.word	0x00005180


	//   ....[135]....
        /*06a4*/ 	.word	0x000051d0


	//   ....[136]....
        /*06a8*/ 	.word	0x00005200


	//   ....[137]....
        /*06ac*/ 	.word	0x00005230


	//   ....[138]....
        /*06b0*/ 	.word	0x00005260


	//   ....[139]....
        /*06b4*/ 	.word	0x00005290


	//   ....[140]....
        /*06b8*/ 	.word	0x000052c0


	//   ....[141]....
        /*06bc*/ 	.word	0x000053e0


	//   ....[142]....
        /*06c0*/ 	.word	0x000053f0


	//   ....[143]....
        /*06c4*/ 	.word	0x00005440


	//   ....[144]....
        /*06c8*/ 	.word	0x00005470


	//   ....[145]....
        /*06cc*/ 	.word	0x000054a0


	//   ....[146]....
        /*06d0*/ 	.word	0x000054d0


	//   ....[147]....
        /*06d4*/ 	.word	0x00005500


	//   ....[148]....
        /*06d8*/ 	.word	0x00005530


	//   ....[149]....
        /*06dc*/ 	.word	0x00005560


	//   ....[150]....
        /*06e0*/ 	.word	0x00005600


	//   ....[151]....
        /*06e4*/ 	.word	0x00005620


	//   ....[152]....
        /*06e8*/ 	.word	0x00005630


	//   ....[153]....
        /*06ec*/ 	.word	0x00005680


	//   ....[154]....
        /*06f0*/ 	.word	0x000056b0


	//   ....[155]....
        /*06f4*/ 	.word	0x000056e0


	//   ....[156]....
        /*06f8*/ 	.word	0x00005710


	//   ....[157]....
        /*06fc*/ 	.word	0x00005740


	//   ....[158]....
        /*0700*/ 	.word	0x00005770


	//   ....[159]....
        /*0704*/ 	.word	0x000058a0


	//   ....[160]....
        /*0708*/ 	.word	0x00005d40


	//   ....[161]....
        /*070c*/ 	.word	0x00006070


	//   ....[162]....
        /*0710*/ 	.word	0x00006130


	//   ....[163]....
        /*0714*/ 	.word	0x000061f0


	//   ....[164]....
        /*0718*/ 	.word	0x000062b0


	//   ....[165]....
        /*071c*/ 	.word	0x00006370


	//   ....[166]....
        /*0720*/ 	.word	0x00006430


	//   ....[167]....
        /*0724*/ 	.word	0x000064f0


	//   ....[168]....
        /*0728*/ 	.word	0x000065b0


	//   ....[169]....
        /*072c*/ 	.word	0x00006670


	//   ....[170]....
        /*0730*/ 	.word	0x00006730


	//   ....[171]....
        /*0734*/ 	.word	0x000067f0


	//   ....[172]....
        /*0738*/ 	.word	0x000068b0


	//   ....[173]....
        /*073c*/ 	.word	0x00006970


	//   ....[174]....
        /*0740*/ 	.word	0x00006a30


	//   ....[175]....
        /*0744*/ 	.word	0x00006af0


	//   ....[176]....
        /*0748*/ 	.word	0x00006bb0


	//   ....[177]....
        /*074c*/ 	.word	0x00006c70


	//   ....[178]....
        /*0750*/ 	.word	0x00006e60


	//   ....[179]....
        /*0754*/ 	.word	0x00006f90


	//   ....[180]....
        /*0758*/ 	.word	0x000070c0


	//   ....[181]....
        /*075c*/ 	.word	0x000071f0


	//   ....[182]....
        /*0760*/ 	.word	0x00007320


	//   ....[183]....
        /*0764*/ 	.word	0x00007450


	//   ....[184]....
        /*0768*/ 	.word	0x00007580


	//   ....[185]....
        /*076c*/ 	.word	0x000076b0


	//   ....[186]....
        /*0770*/ 	.word	0x000077e0


	//   ....[187]....
        /*0774*/ 	.word	0x00007910


	//   ....[188]....
        /*0778*/ 	.word	0x00007a40


	//   ....[189]....
        /*077c*/ 	.word	0x00007b60


	//   ....[190]....
        /*0780*/ 	.word	0x00007c70


	//   ....[191]....
        /*0784*/ 	.word	0x00007d80


	//   ....[192]....
        /*0788*/ 	.word	0x00007e90


	//   ....[193]....
        /*078c*/ 	.word	0x00007fa0


	//   ....[194]....
        /*0790*/ 	.word	0x000080b0


	//   ....[195]....
        /*0794*/ 	.word	0x00008eb0


	//   ....[196]....
        /*0798*/ 	.word	0x00008f40


	//   ....[197]....
        /*079c*/ 	.word	0x00008fc0


	//   ....[198]....
        /*07a0*/ 	.word	0x00009050


	//   ....[199]....
        /*07a4*/ 	.word	0x000090d0


	//   ....[200]....
        /*07a8*/ 	.word	0x00009160


	//   ....[201]....
        /*07ac*/ 	.word	0x000091e0


	//   ....[202]....
        /*07b0*/ 	.word	0x00009270


	//   ....[203]....
        /*07b4*/ 	.word	0x000092f0


	//   ....[204]....
        /*07b8*/ 	.word	0x00009380


	//   ....[205]....
        /*07bc*/ 	.word	0x00009400


	//   ....[206]....
        /*07c0*/ 	.word	0x00009490


	//   ....[207]....
        /*07c4*/ 	.word	0x00009510


	//   ....[208]....
        /*07c8*/ 	.word	0x000095a0


	//   ....[209]....
        /*07cc*/ 	.word	0x00009620


	//   ....[210]....
        /*07d0*/ 	.word	0x000096b0


	//   ....[211]....
        /*07d4*/ 	.word	0x00009730


	//   ....[212]....
        /*07d8*/ 	.word	0x00009890


	//   ....[213]....
        /*07dc*/ 	.word	0x00009960


	//   ....[214]....
        /*07e0*/ 	.word	0x00009a10


	//   ....[215]....
        /*07e4*/ 	.word	0x00009ad0


	//   ....[216]....
        /*07e8*/ 	.word	0x00009b80


	//   ....[217]....
        /*07ec*/ 	.word	0x00009c40


	//   ....[218]....
        /*07f0*/ 	.word	0x00009cf0


	//   ....[219]....
        /*07f4*/ 	.word	0x00009db0


	//   ....[220]....
        /*07f8*/ 	.word	0x00009e60


	//   ....[221]....
        /*07fc*/ 	.word	0x00009f20


	//   ....[222]....
        /*0800*/ 	.word	0x00009fd0


	//   ....[223]....
        /*0804*/ 	.word	0x0000a090


	//   ....[224]....
        /*0808*/ 	.word	0x0000a140


	//   ....[225]....
        /*080c*/ 	.word	0x0000a200


	//   ....[226]....
        /*0810*/ 	.word	0x0000a2a0


	//   ....[227]....
        /*0814*/ 	.word	0x0000a360


	//   ....[228]....
        /*0818*/ 	.word	0x0000a400


	//   ....[229]....
        /*081c*/ 	.word	0x0000a470


	//   ....[230]....
        /*0820*/ 	.word	0x0000a4e0


	//   ....[231]....
        /*0824*/ 	.word	0x0000a550


	//   ....[232]....
        /*0828*/ 	.word	0x0000a5c0


	//   ....[233]....
        /*082c*/ 	.word	0x0000a630


	//----- nvinfo : EIATTR_VRC_CTA_INIT_COUNT
	.align		4
.L_526:
        /*0830*/ 	.byte	0x02, 0x4a
	.zero		1
	.zero		1


	//----- nvinfo : EIATTR_EXIT_INSTR_OFFSETS
	.align		4
        /*0834*/ 	.byte	0x04, 0x1c
        /*0836*/ 	.short	(.L_528 - .L_527)


	//   ....[0]....
.L_527:
        /*0838*/ 	.word	0x00002570


	//   ....[1]....
        /*083c*/ 	.word	0x000028d0


	//   ....[2]....
        /*0840*/ 	.word	0x000028f0


	//   ....[3]....
        /*0844*/ 	.word	0x00009740


	//   ....[4]....
        /*0848*/ 	.word	0x0000a410


	//----- nvinfo : EIATTR_MAX_THREADS
	.align		4
.L_528:
        /*084c*/ 	.byte	0x04, 0x05
        /*084e*/ 	.short	(.L_530 - .L_529)
.L_529:
        /*0850*/ 	.word	0x00000180
        /*0854*/ 	.word	0x00000001
        /*0858*/ 	.word	0x00000001


	//----- nvinfo : EIATTR_CRS_STACK_SIZE
	.align		4
.L_530:
        /*085c*/ 	.byte	0x04, 0x1e
        /*085e*/ 	.short	(.L_532 - .L_531)
.L_531:
        /*0860*/ 	.word	0x00000000


	//----- nvinfo : EIATTR_CBANK_PARAM_SIZE
	.align		4
.L_532:
        /*0864*/ 	.byte	0x03, 0x19
        /*0866*/ 	.short	0x004d


	//----- nvinfo : EIATTR_PARAM_CBANK
	.align		4
        /*0868*/ 	.byte	0x04, 0x0a
        /*086a*/ 	.short	(.L_534 - .L_533)
	.align		4
.L_533:
        /*086c*/ 	.word	index@(.nv.constant0._ZN3cub18CUB_300001_SM_10006detail10radix_sort29DeviceRadixSortOnesweepKernelINS1_5radix10policy_hubIiiyE10Policy1000ELNS0_9SortOrderE0EiiyiiNS1_21identity_decomposer_tEEEvPT5_SB_PT3_PKSC_PT1_PKSG_PT2_PKSK_T4_iiT6_)
        /*0870*/ 	.short	0x0380
        /*0872*/ 	.short	0x004d


	//----- nvinfo : EIATTR_SW_WAR
	.align		4
.L_534:
        /*0874*/ 	.byte	0x04, 0x36
        /*0876*/ 	.short	(.L_536 - .L_535)
.L_535:
        /*0878*/ 	.word	0x00000008
.L_536:


//--------------------- .nv.info._ZN3cub18CUB_300001_SM_10006detail10radix_sort33DeviceRadixSortExclusiveSumKernelINS1_5radix10policy_hubIiiyE10Policy1000EyEEvPT0_ --------------------------
	.section	.nv.info._ZN3cub18CUB_300001_SM_10006detail10radix_sort33DeviceRadixSortExclusiveSumKernelINS1_5radix10policy_hubIiiyE10Policy1000EyEEvPT0_,"",@"SHT_CUDA_INFO"
	.sectionflags	@""
	.align	4


	//----- nvinfo : EIATTR_CUDA_API_VERSION
	.align		4
        /*0000*/ 	.byte	0x04, 0x37
        /*0002*/ 	.short	(.L_538 - .L_537)
.L_537:
        /*0004*/ 	.word	0x00000082


	//----- nvinfo : EIATTR_KPARAM_INFO
	.align		4
.L_538:
        /*0008*/ 	.byte	0x04, 0x17
        /*000a*/ 	.short	(.L_540 - .L_539)
.L_539:
        /*000c*/ 	.word	0x00000000
        /*0010*/ 	.short	0x0000
        /*0012*/ 	.short	0x0000
        /*0014*/ 	.byte	0x00, 0xf5, 0x21, 0x00


	//----- nvinfo : EIATTR_SPARSE_MMA_MASK
	.align		4
.L_540:
        /*0018*/ 	.byte	0x03, 0x50
        /*001a*/ 	.short	0x0000


	//----- nvinfo : EIATTR_MAXREG_COUNT
	.align		4
        /*001c*/ 	.byte	0x03, 0x1b
        /*001e*/ 	.short	0x00ff


	//----- nvinfo : EIATTR_NUM_BARRIERS
	.align		4
        /*0020*/ 	.byte	0x02, 0x4c
        /*0022*/ 	.byte	0x01
	.zero		1


	//----- nvinfo : EIATTR_MERCURY_ISA_VERSION
	.align		4
        /*0024*/ 	.byte	0x03, 0x5f
        /*0026*/ 	.short	0x0101


	//----- nvinfo : EIATTR_COOP_GROUP_MASK_REGIDS
	.align		4
        /*0028*/ 	.byte	0x04, 0x29
        /*002a*/ 	.short	(.L_542 - .L_541)


	//   ....[0]....
.L_541:
        /*002c*/ 	.word	0xffffffff


	//   ....[1]....
        /*0030*/ 	.word	0xffffffff


	//   ....[2]....
        /*0034*/ 	.word	0xffffffff


	//   ....[3]....
        /*0038*/ 	.word	0xffffffff


	//   ....[4]....
        /*003c*/ 	.word	0xffffffff


	//   ....[5]....
        /*0040*/ 	.word	0xffffffff


	//   ....[6]....
        /*0044*/ 	.word	0xffffffff


	//   ....[7]....
        /*0048*/ 	.word	0xffffffff


	//   ....[8]....
        /*004c*/ 	.word	0xffffffff


	//   ....[9]....
        /*0050*/ 	.word	0xffffffff


	//   ....[10]....
        /*0054*/ 	.word	0x05000015


	//   ....[11]....
        /*0058*/ 	.word	0x05000015


	//   ....[12]....
        /*005c*/ 	.word	0x05000015


	//   ....[13]....
        /*0060*/ 	.word	0x05000015


	//   ....[14]....
        /*0064*/ 	.word	0x05000015


	//   ....[15]....
        /*0068*/ 	.word	0x05000015


	//   ....[16]....
        /*006c*/ 	.word	0x05000015


	//   ....[17]....
        /*0070*/ 	.word	0x05000015


	//   ....[18]....
        /*0074*/ 	.word	0x05000015


	//   ....[19]....
        /*0078*/ 	.word	0x05000015


	//----- nvinfo : EIATTR_COOP_GROUP_INSTR_OFFSETS
	.align		4
.L_542:
        /*007c*/ 	.byte	0x04, 0x28
        /*007e*/ 	.short	(.L_544 - .L_543)


	//   ....[0]....
.L_543:
        /*0080*/ 	.word	0x00000250


	//   ....[1]....
        /*0084*/ 	.word	0x00000260


	//   ....[2]....
        /*0088*/ 	.word	0x000002a0


	//   ....[3]....
        /*008c*/ 	.word	0x000002c0


	//   ....[4]....
        /*0090*/ 	.word	0x00000310


	//   ....[5]....
        /*0094*/ 	.word	0x00000320


	//   ....[6]....
        /*0098*/ 	.word	0x00000360


	//   ....[7]....
        /*009c*/ 	.word	0x00000380


	//   ....[8]....
        /*00a0*/ 	.word	0x000003d0


	//   ....[9]....
        /*00a4*/ 	.word	0x000003e0


	//   ....[10]....
        /*00a8*/ 	.word	0x00000660


	//   ....[11]....
        /*00ac*/ 	.word	0x000006b0


	//   ....[12]....
        /*00b0*/ 	.word	0x00000740


	//   ....[13]....
        /*00b4*/ 	.word	0x00000790


	//   ....[14]....
        /*00b8*/ 	.word	0x00000820


	//   ....[15]....
        /*00bc*/ 	.word	0x00000870


	//   ....[16]....
        /*00c0*/ 	.word	0x00000900


	//   ....[17]....
        /*00c4*/ 	.word	0x00000950


	//   ....[18]....
        /*00c8*/ 	.word	0x000009e0


	//   ....[19]....
        /*00cc*/ 	.word	0x00000a30


	//----- nvinfo : EIATTR_VRC_CTA_INIT_COUNT
	.align		4
.L_544:
        /*00d0*/ 	.byte	0x02, 0x4a
	.zero		1
	.zero		1


	//----- nvinfo : EIATTR_EXIT_INSTR_OFFSETS
	.align		4
        /*00d4*/ 	.byte	0x04, 0x1c
        /*00d6*/ 	.short	(.L_546 - .L_545)


	//   ....[0]....
.L_545:
        /*00d8*/ 	.word	0x000005d0


	//   ....[1]....
        /*00dc*/ 	.word	0x00000600


	//----- nvinfo : EIATTR_CRS_STACK_SIZE
	.align		4
.L_546:
        /*00e0*/ 	.byte	0x04, 0x1e
        /*00e2*/ 	.short	(.L_548 - .L_547)
.L_547:
        /*00e4*/ 	.word	0x00000000


	//----- nvinfo : EIATTR_CBANK_PARAM_SIZE
	.align		4
.L_548:
        /*00e8*/ 	.byte	0x03, 0x19
        /*00ea*/ 	.short	0x0008


	//----- nvinfo : EIATTR_PARAM_CBANK
	.align		4
        /*00ec*/ 	.byte	0x04, 0x0a
        /*00ee*/ 	.short	(.L_550 - .L_549)
	.align		4
.L_549:
        /*00f0*/ 	.word	index@(.nv.constant0._ZN3cub18CUB_300001_SM_10006detail10radix_sort33DeviceRadixSortExclusiveSumKernelINS1_5radix10policy_hubIiiyE10Policy1000EyEEvPT0_)
        /*00f4*/ 	.short	0x0380
        /*00f6*/ 	.short	0x0008


	//----- nvinfo : EIATTR_SW_WAR
	.align		4
.L_550:
        /*00f8*/ 	.byte	0x04, 0x36
        /*00fa*/ 	.short	(.L_552 - .L_551)
.L_551:
        /*00fc*/ 	.word	0x00000008
.L_552:


//--------------------- .nv.info._ZN3cub18CUB_300001_SM_10006detail10radix_sort30DeviceRadixSortHistogramKernelINS1_5radix10policy_hubIiiyE10Policy1000ELNS0_9SortOrderE0EiyNS1_21identity_decomposer_tEEEvPT2_PKT1_SA_iiT3_ --------------------------
	.section	.nv.info._ZN3cub18CUB_300001_SM_10006detail10radix_sort30DeviceRadixSortHistogramKernelINS1_5radix10policy_hubIiiyE10Policy1000ELNS0_9SortOrderE0EiyNS1_21identity_decomposer_tEEEvPT2_PKT1_SA_iiT3_,"",@"SHT_CUDA_INFO"
	.sectionflags	@""
	.align	4


	//----- nvinfo : EIATTR_CUDA_API_VERSION
	.align		4
        /*0000*/ 	.byte	0x04, 0x37
        /*0002*/ 	.short	(.L_554 - .L_553)
.L_553:
        /*0004*/ 	.word	0x00000082


	//----- nvinfo : EIATTR_KPARAM_INFO
	.align		4
.L_554:
        /*0008*/ 	.byte	0x04, 0x17
        /*000a*/ 	.short	(.L_556 - .L_555)
.L_555:
        /*000c*/ 	.word	0x00000000
        /*0010*/ 	.short	0x0005
        /*0012*/ 	.short	0x0020
        /*0014*/ 	.byte	0x00, 0xf0, 0x05, 0x00


	//----- nvinfo : EIATTR_KPARAM_INFO
	.align		4
.L_556:
        /*0018*/ 	.byte	0x04, 0x17
        /*001a*/ 	.short	(.L_558 - .L_557)
.L_557:
        /*001c*/ 	.word	0x00000000
        /*0020*/ 	.short	0x0004
        /*0022*/ 	.short	0x001c
        /*0024*/ 	.byte	0x00, 0xf0, 0x11, 0x00


	//----- nvinfo : EIATTR_KPARAM_INFO
	.align		4
.L_558:
        /*0028*/ 	.byte	0x04, 0x17
        /*002a*/ 	.short	(.L_560 - .L_559)
.L_559:
        /*002c*/ 	.word	0x00000000
        /*0030*/ 	.short	0x0003
        /*0032*/ 	.short	0x0018
        /*0034*/ 	.byte	0x00, 0xf0, 0x11, 0x00


	//----- nvinfo : EIATTR_KPARAM_INFO
	.align		4
.L_560:
        /*0038*/ 	.byte	0x04, 0x17
        /*003a*/ 	.short	(.L_562 - .L_561)
.L_561:
        /*003c*/ 	.word	0x00000000
        /*0040*/ 	.short	0x0002
        /*0042*/ 	.short	0x0010
        /*0044*/ 	.byte	0x00, 0xf0, 0x21, 0x00


	//----- nvinfo : EIATTR_KPARAM_INFO
	.align		4
.L_562:
        /*0048*/ 	.byte	0x04, 0x17
        /*004a*/ 	.short	(.L_564 - .L_563)
.L_563:
        /*004c*/ 	.word	0x00000000
        /*0050*/ 	.short	0x0001
        /*0052*/ 	.short	0x0008
        /*0054*/ 	.byte	0x00, 0xf5, 0x21, 0x00


	//----- nvinfo : EIATTR_KPARAM_INFO
	.align		4
.L_564:
        /*0058*/ 	.byte	0x04, 0x17
        /*005a*/ 	.short	(.L_566 - .L_565)
.L_565:
        /*005c*/ 	.word	0x00000000
        /*0060*/ 	.short	0x0000
        /*0062*/ 	.short	0x0000
        /*0064*/ 	.byte	0x00, 0xf5, 0x21, 0x00


	//----- nvinfo : EIATTR_SPARSE_MMA_MASK
	.align		4
.L_566:
        /*0068*/ 	.byte	0x03, 0x50
        /*006a*/ 	.short	0x0000


	//----- nvinfo : EIATTR_MAXREG_COUNT
	.align		4
        /*006c*/ 	.byte	0x03, 0x1b
        /*006e*/ 	.short	0x00ff


	//----- nvinfo : EIATTR_NUM_BARRIERS
	.align		4
        /*0070*/ 	.byte	0x02, 0x4c
        /*0072*/ 	.byte	0x01
	.zero		1


	//----- nvinfo : EIATTR_MERCURY_ISA_VERSION
	.align		4
        /*0074*/ 	.byte	0x03, 0x5f
        /*0076*/ 	.short	0x0101


	//----- nvinfo : EIATTR_VRC_CTA_INIT_COUNT
	.align		4
        /*0078*/ 	.byte	0x02, 0x4a
	.zero		1
	.zero		1


	//----- nvinfo : EIATTR_EXIT_INSTR_OFFSETS
	.align		4
        /*007c*/ 	.byte	0x04, 0x1c
        /*007e*/ 	.short	(.L_568 - .L_567)


	//   ....[0]....
.L_567:
        /*0080*/ 	.word	0x00000040


	//   ....[1]....
        /*0084*/ 	.word	0x00002ee0


	//----- nvinfo : EIATTR_MAX_THREADS
	.align		4
.L_568:
        /*0088*/ 	.byte	0x04, 0x05
        /*008a*/ 	.short	(.L_570 - .L_569)
.L_569:
        /*008c*/ 	.word	0x00000080
        /*0090*/ 	.word	0x00000001
        /*0094*/ 	.word	0x00000001


	//----- nvinfo : EIATTR_CRS_STACK_SIZE
	.align		4
.L_570:
        /*0098*/ 	.byte	0x04, 0x1e
        /*009a*/ 	.short	(.L_572 - .L_571)
.L_571:
        /*009c*/ 	.word	0x00000000


	//----- nvinfo : EIATTR_CBANK_PARAM_SIZE
	.align		4
.L_572:
        /*00a0*/ 	.byte	0x03, 0x19
        /*00a2*/ 	.short	0x0021


	//----- nvinfo : EIATTR_PARAM_CBANK
	.align		4
        /*00a4*/ 	.byte	0x04, 0x0a
        /*00a6*/ 	.short	(.L_574 - .L_573)
	.align		4
.L_573:
        /*00a8*/ 	.word	index@(.nv.constant0._ZN3cub18CUB_300001_SM_10006detail10radix_sort30DeviceRadixSortHistogramKernelINS1_5radix10policy_hubIiiyE10Policy1000ELNS0_9SortOrderE0EiyNS1_21identity_decomposer_tEEEvPT2_PKT1_SA_iiT3_)
        /*00ac*/ 	.short	0x0380
        /*00ae*/ 	.short	0x0021


	//----- nvinfo : EIATTR_SW_WAR
	.align		4
.L_574:
        /*00b0*/ 	.byte	0x04, 0x36
        /*00b2*/ 	.short	(.L_576 - .L_575)
.L_575:
        /*00b4*/ 	.word	0x00000008
.L_576:


//--------------------- .nv.info._ZN3cub18CUB_300001_SM_10006detail10radix_sort31DeviceRadixSortSingleTileKernelINS1_5radix10policy_hubIiiyE10Policy1000ELNS0_9SortOrderE0EiiyNS1_21identity_decomposer_tEEEvPKT1_PSA_PKT2_PSE_T3_iiT4_ --------------------------
	.section	.nv.info._ZN3cub18CUB_300001_SM_10006detail10radix_sort31DeviceRadixSortSingleTileKernelINS1_5radix10policy_hubIiiyE10Policy1000ELNS0_9SortOrderE0EiiyNS1_21identity_decomposer_tEEEvPKT1_PSA_PKT2_PSE_T3_iiT4_,"",@"SHT_CUDA_INFO"
	.sectionflags	@""
	.align	4


	//----- nvinfo : EIATTR_CUDA_API_VERSION
	.align		4
        /*0000*/ 	.byte	0x04, 0x37
        /*0002*/ 	.short	(.L_578 - .L_577)
.L_577:
        /*0004*/ 	.word	0x00000082


	//----- nvinfo : EIATTR_KPARAM_INFO
	.align		4
.L_578:
        /*0008*/ 	.byte	0x04, 0x17
        /*000a*/ 	.short	(.L_580 - .L_579)
.L_579:
        /*000c*/ 	.word	0x00000000
        /*0010*/ 	.short	0x0007
        /*0012*/ 	.short	0x0030
        /*0014*/ 	.byte	0x00, 0xf0, 0x05, 0x00


	//----- nvinfo : EIATTR_KPARAM_INFO
	.align		4
.L_580:
        /*0018*/ 	.byte	0x04, 0x17
        /*001a*/ 	.short	(.L_582 - .L_581)
.L_581:
        /*001c*/ 	.word	0x00000000
        /*0020*/ 	.short	0x0006
        /*0022*/ 	.short	0x002c
        /*0024*/ 	.byte	0x00, 0xf0, 0x11, 0x00


	//----- nvinfo : EIATTR_KPARAM_INFO
	.align		4
.L_582:
        /*0028*/ 	.byte	0x04, 0x17
        /*002a*/ 	.short	(.L_584 - .L_583)
.L_583:
        /*002c*/ 	.word	0x00000000
        /*0030*/ 	.short	0x0005
        /*0032*/ 	.short	0x0028
        /*0034*/ 	.byte	0x00, 0xf0, 0x11, 0x00


	//----- nvinfo : EIATTR_KPARAM_INFO
	.align		4
.L_584:
        /*0038*/ 	.byte	0x04, 0x17
        /*003a*/ 	.short	(.L_586 - .L_585)
.L_585:
        /*003c*/ 	.word	0x00000000
        /*0040*/ 	.short	0x0004
        /*0042*/ 	.short	0x0020
        /*0044*/ 	.byte	0x00, 0xf0, 0x21, 0x00


	//----- nvinfo : EIATTR_KPARAM_INFO
	.align		4
.L_586:
        /*0048*/ 	.byte	0x04, 0x17
        /*004a*/ 	.short	(.L_588 - .L_587)
.L_587:
        /*004c*/ 	.word	0x00000000
        /*0050*/ 	.short	0x0003
        /*0052*/ 	.short	0x0018
        /*0054*/ 	.byte	0x00, 0xf5, 0x21, 0x00


	//----- nvinfo : EIATTR_KPARAM_INFO
	.align		4
.L_588:
        /*0058*/ 	.byte	0x04, 0x17
        /*005a*/ 	.short	(.L_590 - .L_589)
.L_589:
        /*005c*/ 	.word	0x00000000
        /*0060*/ 	.short	0x0002
        /*0062*/ 	.short	0x0010
        /*0064*/ 	.byte	0x00, 0xf5, 0x21, 0x00


	//----- nvinfo : EIATTR_KPARAM_INFO
	.align		4
.L_590:
        /*0068*/ 	.byte	0x04, 0x17
        /*006a*/ 	.short	(.L_592 - .L_591)
.L_591:
        /*006c*/ 	.word	0x00000000
        /*0070*/ 	.short	0x0001
        /*0072*/ 	.short	0x0008
        /*0074*/ 	.byte	0x00, 0xf5, 0x21, 0x00


	//----- nvinfo : EIATTR_KPARAM_INFO
	.align		4
.L_592:
        /*0078*/ 	.byte	0x04, 0x17
        /*007a*/ 	.short	(.L_594 - .L_593)
.L_593:
        /*007c*/ 	.word	0x00000000
        /*0080*/ 	.short	0x0000
        /*0082*/ 	.short	0x0000
        /*0084*/ 	.byte	0x00, 0xf5, 0x21, 0x00


	//----- nvinfo : EIATTR_SPARSE_MMA_MASK
	.align		4
.L_594:
        /*0088*/ 	.byte	0x03, 0x50
        /*008a*/ 	.short	0x0000


	//----- nvinfo : EIATTR_MAXREG_COUNT
	.align		4
        /*008c*/ 	.byte	0x03, 0x1b
        /*008e*/ 	.short	0x00ff


	//----- nvinfo : EIATTR_NUM_BARRIERS
	.align		4
        /*0090*/ 	.byte	0x02, 0x4c
        /*0092*/ 	.byte	0x01
	.zero		1


	//----- nvinfo : EIATTR_MERCURY_ISA_VERSION
	.align		4
        /*0094*/ 	.byte	0x03, 0x5f
        /*0096*/ 	.short	0x0101


	//----- nvinfo : EIATTR_COOP_GROUP_MASK_REGIDS
	.align		4
        /*0098*/ 	.byte	0x04, 0x29
        /*009a*/ 	.short	(.L_596 - .L_595)


	//   ....[0]....
.L_595:
        /*009c*/ 	.word	0xffffffff


	//   ....[1]....
        /*00a0*/ 	.word	0xffffffff


	//   ....[2]....
        /*00a4*/ 	.word	0xffffffff


	//   ....[3]....
        /*00a8*/ 	.word	0xffffffff


	//   ....[4]....
        /*00ac*/ 	.word	0xffffffff


	//----- nvinfo : EIATTR_COOP_GROUP_INSTR_OFFSETS
	.align		4
.L_596:
        /*00b0*/ 	.byte	0x04, 0x28
        /*00b2*/ 	.short	(.L_598 - .L_597)


	//   ....[0]....
.L_597:
        /*00b4*/ 	.word	0x00001e20


	//   ....[1]....
        /*00b8*/ 	.word	0x00001e40


	//   ....[2]....
        /*00bc*/ 	.word	0x00001e60


	//   ....[3]....
        /*00c0*/ 	.word	0x00001e80


	//   ....[4]....
        /*00c4*/ 	.word	0x00001ea0


	//----- nvinfo : EIATTR_VRC_CTA_INIT_COUNT
	.align		4
.L_598:
        /*00c8*/ 	.byte	0x02, 0x4a
	.zero		1
	.zero		1


	//----- nvinfo : EIATTR_EXIT_INSTR_OFFSETS
	.align		4
        /*00cc*/ 	.byte	0x04, 0x1c
        /*00ce*/ 	.short	(.L_600 - .L_599)


	//   ....[0]....
.L_599:
        /*00d0*/ 	.word	0x00003bf0


	//   ....[1]....
        /*00d4*/ 	.word	0x00003c40


	//----- nvinfo : EIATTR_MAX_THREADS
	.align		4
.L_600:
        /*00d8*/ 	.byte	0x04, 0x05
        /*00da*/ 	.short	(.L_602 - .L_601)
.L_601:
        /*00dc*/ 	.word	0x00000100
        /*00e0*/ 	.word	0x00000001
        /*00e4*/ 	.word	0x00000001


	//----- nvinfo : EIATTR_CBANK_PARAM_SIZE
	.align		4
.L_602:
        /*00e8*/ 	.byte	0x03, 0x19
        /*00ea*/ 	.short	0x0031


	//----- nvinfo : EIATTR_PARAM_CBANK
	.align		4
        /*00ec*/ 	.byte	0x04, 0x0a
        /*00ee*/ 	.short	(.L_604 - .L_603)
	.align		4
.L_603:
        /*00f0*/ 	.word	index@(.nv.constant0._ZN3cub18CUB_300001_SM_10006detail10radix_sort31DeviceRadixSortSingleTileKernelINS1_5radix10policy_hubIiiyE10Policy1000ELNS0_9SortOrderE0EiiyNS1_21identity_decomposer_tEEEvPKT1_PSA_PKT2_PSE_T3_iiT4_)
        /*00f4*/ 	.short	0x0380
        /*00f6*/ 	.short	0x0031


	//----- nvinfo : EIATTR_SW_WAR
	.align		4
.L_604:
        /*00f8*/ 	.byte	0x04, 0x36
        /*00fa*/ 	.short	(.L_606 - .L_605)
.L_605:
        /*00fc*/ 	.word	0x00000008
.L_606:


//--------------------- .nv.info._ZN3cub18CUB_300001_SM_10006detail10radix_sort29DeviceRadixSortOnesweepKernelINS1_5radix10policy_hubIifyE10Policy1000ELNS0_9SortOrderE0EifyiiNS1_21identity_decomposer_tEEEvPT5_SB_PT3_PKSC_PT1_PKSG_PT2_PKSK_T4_iiT6_ --------------------------
	.section	.nv.info._ZN3cub18CUB_300001_SM_10006detail10radix_sort29DeviceRadixSortOnesweepKernelINS1_5radix10policy_hubIifyE10Policy1000ELNS0_9SortOrderE0EifyiiNS1_21identity_decomposer_tEEEvPT5_SB_PT3_PKSC_PT1_PKSG_PT2_PKSK_T4_iiT6_,"",@"SHT_CUDA_INFO"
	.sectionflags	@""
	.align	4


	//----- nvinfo : EIATTR_CUDA_API_VERSION
	.align		4
        /*0000*/ 	.byte	0x04, 0x37
        /*0002*/ 	.short	(.L_608 - .L_607)
.L_607:
        /*0004*/ 	.word	0x00000082


	//----- nvinfo : EIATTR_KPARAM_INFO
	.align		4
.L_608:
        /*0008*/ 	.byte	0x04, 0x17
        /*000a*/ 	.short	(.L_610 - .L_609)
.L_609:
        /*000c*/ 	.word	0x00000000
        /*0010*/ 	.short	0x000b
        /*0012*/ 	.short	0x004c
        /*0014*/ 	.byte	0x00, 0xf0, 0x05, 0x00


	//----- nvinfo : EIATTR_KPARAM_INFO
	.align		4
.L_610:
        /*0018*/ 	.byte	0x04, 0x17
        /*001a*/ 	.short	(.L_612 - .L_611)
.L_611:
        /*001c*/ 	.word	0x00000000
        /*0020*/ 	.short	0x000a
        /*0022*/ 	.short	0x0048
        /*0024*/ 	.byte	0x00, 0xf0, 0x11, 0x00


	//----- nvinfo : EIATTR_KPARAM_INFO
	.align		4
.L_612:
        /*0028*/ 	.byte	0x04, 0x17
        /*002a*/ 	.short	(.L_614 - .L_613)
.L_613:
        /*002c*/ 	.word	0x00000000
        /*0030*/ 	.short	0x0009
        /*0032*/ 	.short	0x0044
        /*0034*/ 	.byte	0x00, 0xf0, 0x11, 0x00


	//----- nvinfo : EIATTR_KPARAM_INFO
	.align		4
.L_614:
        /*0038*/ 	.byte	0x04, 0x17
        /*003a*/ 	.short	(.L_616 - .L_615)
.L_615:
        /*003c*/ 	.word	0x00000000
        /*0040*/ 	.short	0x0008
        /*0042*/ 	.short	0x0040
        /*0044*/ 	.byte	0x00, 0xf0, 0x11, 0x00


	//----- nvinfo : EIATTR_KPARAM_INFO
	.align		4
.L_616:
        /*0048*/ 	.byte	0x04, 0x17
        /*004a*/ 	.short	(.L_618 - .L_617)
.L_617:
        /*004c*/ 	.word	0x00000000
        /*0050*/ 	.short	0x0007
        /*0052*/ 	.short	0x0038
        /*0054*/ 	.byte	0x00, 0xf5, 0x21, 0x00


	//----- nvinfo : EIATTR_KPARAM_INFO
	.align		4
.L_618:
        /*0058*/ 	.byte	0x04, 0x17
        /*005a*/ 	.short	(.L_620 - .L_619)
.L_619:
        /*005c*/ 	.word	0x00000000
        /*0060*/ 	.short	0x0006
        /*0062*/ 	.short	0x0030
        /*0064*/ 	.byte	0x00, 0xf5, 0x21, 0x00


	//----- nvinfo : EIATTR_KPARAM_INFO
	.align		4
.L_620:
        /*0068*/ 	.byte	0x04, 0x17
        /*006a*/ 	.short	(.L_622 - .L_621)
.L_621:
        /*006c*/ 	.word	0x00000000
        /*0070*/ 	.short	0x0005
        /*0072*/ 	.short	0x0028
        /*0074*/ 	.byte	0x00, 0xf5, 0x21, 0x00


	//----- nvinfo : EIATTR_KPARAM_INFO
	.align		4
.L_622:
        /*0078*/ 	.byte	0x04, 0x17
        /*007a*/ 	.short	(.L_624 - .L_623)
.L_623:
        /*007c*/ 	.word	0x00000000
        /*0080*/ 	.short	0x0004
        /*0082*/ 	.short	0x0020
        /*0084*/ 	.byte	0x00, 0xf5, 0x21, 0x00


	//----- nvinfo : EIATTR_KPARAM_INFO
	.align		4
.L_624:
        /*0088*/ 	.byte	0x04, 0x17
        /*008a*/ 	.short	(.L_626 - .L_625)
.L_625:
        /*008c*/ 	.word	0x00000000
        /*0090*/ 	.short	0x0003
        /*0092*/ 	.short	0x0018
        /*0094*/ 	.byte	0x00, 0xf5, 0x21, 0x00


	//----- nvinfo : EIATTR_KPARAM_INFO
	.align		4
.L_626:
        /*0098*/ 	.byte	0x04, 0x17
        /*009a*/ 	.short	(.L_628 - .L_627)
.L_627:
        /*009c*/ 	.word	0x00000000
        /*00a0*/ 	.short	0x0002
        /*00a2*/ 	.short	0x0010
        /*00a4*/ 	.byte	0x00, 0xf5, 0x21, 0x00


	//----- nvinfo : EIATTR_KPARAM_INFO
	.align		4
.L_628:
        /*00a8*/ 	.byte	0x04, 0x17
        /*00aa*/ 	.short	(.L_630 - .L_629)
.L_629:
        /*00ac*/ 	.word	0x00000000
        /*00b0*/ 	.short	0x0001
        /*00b2*/ 	.short	0x0008
        /*00b4*/ 	.byte	0x00, 0xf5, 0x21, 0x00


	//----- nvinfo : EIATTR_KPARAM_INFO
	.align		4
.L_630:
        /*00b8*/ 	.byte	0x04, 0x17
        /*00ba*/ 	.short	(.L_632 - .L_631)
.L_631:
        /*00bc*/ 	.word	0x00000000
        /*00c0*/ 	.short	0x0000
        /*00c2*/ 	.short	0x0000
        /*00c4*/ 	.byte	0x00, 0xf5, 0x21, 0x00


	//----- nvinfo : EIATTR_SPARSE_MMA_MASK
	.align		4
.L_632:
        /*00c8*/ 	.byte	0x03, 0x50
        /*00ca*/ 	.short	0x0000


	//----- nvinfo : EIATTR_MAXREG_COUNT
	.align		4
        /*00cc*/ 	.byte	0x03, 0x1b
        /*00ce*/ 	.short	0x00a8


	//----- nvinfo : EIATTR_NUM_BARRIERS
	.align		4
        /*00d0*/ 	.byte	0x02, 0x4c
        /*00d2*/ 	.byte	0x01
	.zero		1


	//----- nvinfo : EIATTR_MERCURY_ISA_VERSION
	.align		4
        /*00d4*/ 	.byte	0x03, 0x5f
        /*00d6*/ 	.short	0x0101


	//----- nvinfo : EIATTR_COOP_GROUP_MASK_REGIDS
	.align		4
        /*00d8*/ 	.byte	0x04, 0x29
        /*00da*/ 	.short	(.L_634 - .L_633)


	//   ....[0]....
.L_633:
        /*00dc*/ 	.word	0xffffffff


	//   ....[1]....
        /*00e0*/ 	.word	0x05000006


	//   ....[2]....
        /*00e4*/ 	.word	0xffffffff


	//   ....[3]....
        /*00e8*/ 	.word	0xffffffff


	//   ....[4]....
        /*00ec*/ 	.word	0xffffffff


	//   ....[5]....
        /*00f0*/ 	.word	0xffffffff


	//   ....[6]....
        /*00f4*/ 	.word	0xffffffff


	//   ....[7]....
        /*00f8*/ 	.word	0xffffffff


	//   ....[8]....
        /*00fc*/ 	.word	0xffffffff


	//   ....[9]....
        /*0100*/ 	.word	0xffffffff


	//   ....[10]....
        /*0104*/ 	.word	0xffffffff


	//   ....[11]....
        /*0108*/ 	.word	0xffffffff


	//   ....[12]....
        /*010c*/ 	.word	0xffffffff


	//   ....[13]....
        /*0110*/ 	.word	0xffffffff


	//   ....[14]....
        /*0114*/ 	.word	0xffffffff


	//   ....[15]....
        /*0118*/ 	.word	0xffffffff


	//   ....[16]....
        /*011c*/ 	.word	0xffffffff


	//   ....[17]....
        /*0120*/ 	.word	0xffffffff


	//   ....[18]....
        /*0124*/ 	.word	0xffffffff


	//   ....[19]....
        /*0128*/ 	.word	0xffffffff


	//   ....[20]....
        /*012c*/ 	.word	0xffffffff


	//   ....[21]....
        /*0130*/ 	.word	0xffffffff


	//   ....[22]....
        /*0134*/ 	.word	0xffffffff


	//   ....[23]....
        /*0138*/ 	.word	0xffffffff


	//   ....[24]....
        /*013c*/ 	.word	0xffffffff


	//   ....[25]....
        /*0140*/ 	.word	0xffffffff


	//   ....[26]....
        /*0144*/ 	.word	0xffffffff


	//   ....[27]....
        /*0148*/ 	.word	0xffffffff


	//   ....[28]....
        /*014c*/ 	.word	0xffffffff


	//   ....[29]....
        /*0150*/ 	.word	0xffffffff


	//   ....[30]....
        /*0154*/ 	.word	0xffffffff


	//   ....[31]....
        /*0158*/ 	.word	0xffffffff


	//   ....[32]....
        /*015c*/ 	.word	0xffffffff


	//   ....[33]....
        /*0160*/ 	.word	0xffffffff


	//   ....[34]....
        /*0164*/ 	.word	0xffffffff


	//   ....[35]....
        /*0168*/ 	.word	0xffffffff


	//   ....[36]....
        /*016c*/ 	.word	0xffffffff


	//   ....[37]....
        /*0170*/ 	.word	0xffffffff


	//   ....[38]....
        /*0174*/ 	.word	0xffffffff


	//   ....[39]....
        /*0178*/ 	.word	0xffffffff


	//   ....[40]....
        /*017c*/ 	.word	0xffffffff


	//   ....[41]....
        /*0180*/ 	.word	0xffffffff


	//   ....[42]....
        /*0184*/ 	.word	0xffffffff


	//   ....[43]....
        /*0188*/ 	.word	0xffffffff


	//   ....[44]....
        /*018c*/ 	.word	0xffffffff


	//   ....[45]....
        /*0190*/ 	.word	0xffffffff


	//   ....[46]....
        /*0194*/ 	.word	0xffffffff


	//   ....[47]....
        /*0198*/ 	.word	0xffffffff


	//   ....[48]....
        /*019c*/ 	.word	0xffffffff


	//   ....[49]....
        /*01a0*/ 	.word	0xffffffff


	//   ....[50]....
        /*01a4*/ 	.word	0xffffffff


	//   ....[51]....
        /*01a8*/ 	.word	0xffffffff


	//   ....[52]....
        /*01ac*/ 	.word	0xffffffff


	//   ....[53]....
        /*01b0*/ 	.word	0xffffffff


	//   ....[54]....
        /*01b4*/ 	.word	0xffffffff


	//   ....[55]....
        /*01b8*/ 	.word	0xffffffff


	//   ....[56]....
        /*01bc*/ 	.word	0xffffffff


	//   ....[57]....
        /*01c0*/ 	.word	0xffffffff


	//   ....[58]....
        /*01c4*/ 	.word	0xffffffff


	//   ....[59]....
        /*01c8*/ 	.word	0xffffffff


	//   ....[60]....
        /*01cc*/ 	.word	0xffffffff


	//   ....[61]....
        /*01d0*/ 	.word	0xffffffff


	//   ....[62]....
        /*01d4*/ 	.word	0xffffffff


	//   ....[63]....
        /*01d8*/ 	.word	0xffffffff


	//   ....[64]....
        /*01dc*/ 	.word	0xffffffff


	//   ....[65]....
        /*01e0*/ 	.word	0xffffffff


	//   ....[66]....
        /*01e4*/ 	.word	0xffffffff


	//   ....[67]....
        /*01e8*/ 	.word	0xffffffff


	//   ....[68]....
        /*01ec*/ 	.word	0xffffffff


	//   ....[69]....
        /*01f0*/ 	.word	0xffffffff


	//   ....[70]....
        /*01f4*/ 	.word	0xffffffff


	//   ....[71]....
        /*01f8*/ 	.word	0xffffffff


	//   ....[72]....
        /*01fc*/ 	.word	0xffffffff


	//   ....[73]....
        /*0200*/ 	.word	0xffffffff


	//   ....[74]....
        /*0204*/ 	.word	0xffffffff


	//   ....[75]....
        /*0208*/ 	.word	0xffffffff


	//   ....[76]....
        /*020c*/ 	.word	0xffffffff


	//   ....[77]....
        /*0210*/ 	.word	0xffffffff


	//   ....[78]....
        /*0214*/ 	.word	0xffffffff


	//   ....[79]....
        /*0218*/ 	.word	0xffffffff


	//   ....[80]....
        /*021c*/ 	.word	0xffffffff


	//   ....[81]....
        /*0220*/ 	.word	0xffffffff


	//   ....[82]....
        /*0224*/ 	.word	0xffffffff


	//   ....[83]....
        /*0228*/ 	.word	0xffffffff


	//   ....[84]....
        /*022c*/ 	.word	0xffffffff


	//   ....[85]....
        /*0230*/ 	.word	0xffffffff


	//   ....[86]....
        /*0234*/ 	.word	0xffffffff


	//   ....[87]....
        /*0238*/ 	.word	0xffffffff


	//   ....[88]....
        /*023c*/ 	.word	0xffffffff


	//   ....[89]....
        /*0240*/ 	.word	0xffffffff


	//   ....[90]....
        /*0244*/ 	.word	0xffffffff


	//   ....[91]....
        /*0248*/ 	.word	0xffffffff


	//   ....[92]....
        /*024c*/ 	.word	0xffffffff


	//   ....[93]....
        /*0250*/ 	.word	0xffffffff


	//   ....[94]....
        /*0254*/ 	.word	0xffffffff


	//   ....[95]....
        /*0258*/ 	.word	0xffffffff


	//   ....[96]....
        /*025c*/ 	.word	0xffffffff


	//   ....[97]....
        /*0260*/ 	.word	0xffffffff


	//   ....[98]....
        /*0264*/ 	.word	0xffffffff


	//   ....[99]....
        /*0268*/ 	.word	0xffffffff


	//   ....[100]....
        /*026c*/ 	.word	0xffffffff


	//   ....[101]....
        /*0270*/ 	.word	0xffffffff


	//   ....[102]....
        /*0274*/ 	.word	0xffffffff


	//   ....[103]....
        /*0278*/ 	.word	0xffffffff


	//   ....[104]....
        /*027c*/ 	.word	0xffffffff


	//   ....[105]....
        /*0280*/ 	.word	0xffffffff


	//   ....[106]....
        /*0284*/ 	.word	0xffffffff


	//   ....[107]....
        /*0288*/ 	.word	0xffffffff


	//   ....[108]....
        /*028c*/ 	.word	0xffffffff


	//   ....[109]....
        /*0290*/ 	.word	0xffffffff


	//   ....[110]....
        /*0294*/ 	.word	0xffffffff


	//   ....[111]....
        /*0298*/ 	.word	0xffffffff


	//   ....[112]....
        /*029c*/ 	.word	0xffffffff


	//   ....[113]....
        /*02a0*/ 	.word	0xffffffff


	//   ....[114]....
        /*02a4*/ 	.word	0xffffffff


	//   ....[115]....
        /*02a8*/ 	.word	0xffffffff


	//   ....[116]....
        /*02ac*/ 	.word	0xffffffff


	//   ....[117]....
        /*02b0*/ 	.word	0xffffffff


	//   ....[118]....
        /*02b4*/ 	.word	0xffffffff


	//   ....[119]....
        /*02b8*/ 	.word	0xffffffff


	//   ....[120]....
        /*02bc*/ 	.word	0xffffffff


	//   ....[121]....
        /*02c0*/ 	.word	0xffffffff


	//   ....[122]....
        /*02c4*/ 	.word	0xffffffff


	//   ....[123]....
        /*02c8*/ 	.word	0xffffffff


	//   ....[124]....
        /*02cc*/ 	.word	0xffffffff


	//   ....[125]....
        /*02d0*/ 	.word	0xffffffff


	//   ....[126]....
        /*02d4*/ 	.word	0xffffffff


	//   ....[127]....
        /*02d8*/ 	.word	0xffffffff


	//   ....[128]....
        /*02dc*/ 	.word	0xffffffff


	//   ....[129]....
        /*02e0*/ 	.word	0xffffffff


	//   ....[130]....
        /*02e4*/ 	.word	0xffffffff


	//   ....[131]....
        /*02e8*/ 	.word	0xffffffff


	//   ....[132]....
        /*02ec*/ 	.word	0xffffffff


	//   ....[133]....
        /*02f0*/ 	.word	0xffffffff


	//   ....[134]....
        /*02f4*/ 	.word	0xffffffff


	//   ....[135]....
        /*02f8*/ 	.word	0xffffffff


	//   ....[136]....
        /*02fc*/ 	.word	0xffffffff


	//   ....[137]....
        /*0300*/ 	.word	0xffffffff


	//   ....[138]....
        /*0304*/ 	.word	0xffffffff


	//   ....[139]....
        /*0308*/ 	.word	0xffffffff


	//   ....[140]....
        /*030c*/ 	.word	0xffffffff


	//   ....[141]....
        /*0310*/ 	.word	0xffffffff


	//   ....[142]....
        /*0314*/ 	.word	0xffffffff


	//   ....[143]....
        /*0318*/ 	.word	0xffffffff


	//   ....[144]....
        /*031c*/ 	.word	0xffffffff


	//   ....[145]....
        /*0320*/ 	.word	0xffffffff


	//   ....[146]....
        /*0324*/ 	.word	0xffffffff


	//   ....[147]....
        /*0328*/ 	.word	0xffffffff


	//   ....[148]....
        /*032c*/ 	.word	0xffffffff


	//   ....[149]....
        /*0330*/ 	.word	0xffffffff


	//   ....[150]....
        /*0334*/ 	.word	0xffffffff


	//   ....[151]....
        /*0338*/ 	.word	0xffffffff


	//   ....[152]....
        /*033c*/ 	.word	0xffffffff


	//   ....[153]....
        /*0340*/ 	.word	0xffffffff


	//   ....[154]....
        /*0344*/ 	.word	0xffffffff


	//   ....[155]....
        /*0348*/ 	.word	0xffffffff


	//   ....[156]....
        /*034c*/ 	.word	0xffffffff


	//   ....[157]....
        /*0350*/ 	.word	0xffffffff


	//   ....[158]....
        /*0354*/ 	.word	0xffffffff


	//   ....[159]....
        /*0358*/ 	.word	0xffffffff


	//   ....[160]....
        /*035c*/ 	.word	0x05000006


	//   ....[161]....
        /*0360*/ 	.word	0xffffffff


	//   ....[162]....
        /*0364*/ 	.word	0xffffffff


	//   ....[163]....
        /*0368*/ 	.word	0xffffffff


	//   ....[164]....
        /*036c*/ 	.word	0xffffffff


	//   ....[165]....
        /*0370*/ 	.word	0xffffffff


	//   ....[166]....
        /*0374*/ 	.word	0xffffffff


	//   ....[167]....
        /*0378*/ 	.word	0xffffffff


	//   ....[168]....
        /*037c*/ 	.word	0xffffffff


	//   ....[169]....
        /*0380*/ 	.word	0xffffffff


	//   ....[170]....
        /*0384*/ 	.word	0xffffffff


	//   ....[171]....
        /*0388*/ 	.word	0xffffffff


	//   ....[172]....
        /*038c*/ 	.word	0xffffffff


	//   ....[173]....
        /*0390*/ 	.word	0xffffffff


	//   ....[174]....
        /*0394*/ 	.word	0xffffffff


	//   ....[175]....
        /*0398*/ 	.word	0xffffffff


	//   ....[176]....
        /*039c*/ 	.word	0xffffffff


	//   ....[177]....
        /*03a0*/ 	.word	0xffffffff


	//   ....[178]....
        /*03a4*/ 	.word	0xffffffff


	//   ....[179]....
        /*03a8*/ 	.word	0xffffffff


	//   ....[180]....
        /*03ac*/ 	.word	0xffffffff


	//   ....[181]....
        /*03b0*/ 	.word	0xffffffff


	//   ....[182]....
        /*03b4*/ 	.word	0xffffffff


	//   ....[183]....
        /*03b8*/ 	.word	0xffffffff


	//   ....[184]....
        /*03bc*/ 	.word	0xffffffff


	//   ....[185]....
        /*03c0*/ 	.word	0xffffffff


	//   ....[186]....
        /*03c4*/ 	.word	0xffffffff


	//   ....[187]....
        /*03c8*/ 	.word	0xffffffff


	//   ....[188]....
        /*03cc*/ 	.word	0xffffffff


	//   ....[189]....
        /*03d0*/ 	.word	0xffffffff


	//   ....[190]....
        /*03d4*/ 	.word	0xffffffff


	//   ....[191]....
        /*03d8*/ 	.word	0xffffffff


	//   ....[192]....
        /*03dc*/ 	.word	0xffffffff


	//   ....[193]....
        /*03e0*/ 	.word	0xffffffff


	//   ....[194]....
        /*03e4*/ 	.word	0xffffffff


	//   ....[195]....
        /*03e8*/ 	.word	0xffffffff


	//   ....[196]....
        /*03ec*/ 	.word	0xffffffff


	//   ....[197]....
        /*03f0*/ 	.word	0xffffffff


	//   ....[198]....
        /*03f4*/ 	.word	0xffffffff


	//   ....[199]....
        /*03f8*/ 	.word	0xffffffff


	//   ....[200]....
        /*03fc*/ 	.word	0xffffffff


	//   ....[201]....
        /*0400*/ 	.word	0xffffffff


	//   ....[202]....
        /*0404*/ 	.word	0xffffffff


	//   ....[203]....
        /*0408*/ 	.word	0xffffffff


	//   ....[204]....
        /*040c*/ 	.word	0xffffffff


	//   ....[205]....
        /*0410*/ 	.word	0xffffffff


	//   ....[206]....
        /*0414*/ 	.word	0xffffffff


	//   ....[207]....
        /*0418*/ 	.word	0xffffffff


	//   ....[208]....
        /*041c*/ 	.word	0xffffffff


	//   ....[209]....
        /*0420*/ 	.word	0xffffffff


	//   ....[210]....
        /*0424*/ 	.word	0xffffffff


	//   ....[211]....
        /*0428*/ 	.word	0xffffffff


	//   ....[212]....
        /*042c*/ 	.word	0xffffffff


	//   ....[213]....
        /*0430*/ 	.word	0xffffffff


	//   ....[214]....
        /*0434*/ 	.word	0xffffffff


	//   ....[215]....
        /*0438*/ 	.word	0xffffffff


	//   ....[216]....
        /*043c*/ 	.word	0xffffffff


	//   ....[217]....
        /*0440*/ 	.word	0xffffffff


	//   ....[218]....
        /*0444*/ 	.word	0xffffffff


	//   ....[219]....
        /*0448*/ 	.word	0xffffffff


	//   ....[220]....
        /*044c*/ 	.word	0xffffffff


	//   ....[221]....
        /*0450*/ 	.word	0xffffffff


	//   ....[222]....
        /*0454*/ 	.word	0xffffffff


	//   ....[223]....
        /*0458*/ 	.word	0xffffffff


	//   ....[224]....
        /*045c*/ 	.word	0xffffffff


	//   ....[225]....
        /*0460*/ 	.word	0xffffffff


	//   ....[226]....
        /*0464*/ 	.word	0xffffffff


	//   ....[227]....
        /*0468*/ 	.word	0xffffffff


	//   ....[228]....
        /*046c*/ 	.word	0xffffffff


	//   ....[229]....
        /*0470*/ 	.word	0x0500002f


	//   ....[230]....
        /*0474*/ 	.word	0x0500002f


	//   ....[231]....
        /*0478*/ 	.word	0x0500002f


	//   ....[232]....
        /*047c*/ 	.word	0x0500002f


	//   ....[233]....
        /*0480*/ 	.word	0x0500002f


	//----- nvinfo : EIATTR_COOP_GROUP_INSTR_OFFSETS
	.align		4
.L_634:
        /*0484*/ 	.byte	0x04, 0x28
        /*0486*/ 	.short	(.L_636 - .L_635)


	//   ....[0]....
.L_635:
        /*0488*/ 	.word	0x00000e40


	//   ....[1]....
        /*048c*/ 	.word	0x00001890


	//   ....[2]....
        /*0490*/ 	.word	0x00002ad0


	//   ....[3]....
        /*0494*/ 	.word	0x00002af0


	//   ....[4]....
        /*0498*/ 	.word	0x00002b10


	//   ....[5]....
        /*049c*/ 	.word	0x00002b30


	//   ....[6]....
        /*04a0*/ 	.word	0x00002b50


	//   ....[7]....
        /*04a4*/ 	.word	0x00003000


	//   ....[8]....
        /*04a8*/ 	.word	0x00003010


	//   ....[9]....
        /*04ac*/ 	.word	0x00003030


	//   ....[10]....
        /*04b0*/ 	.word	0x00003050


	//   ....[11]....
        /*04b4*/ 	.word	0x000030a0


	//   ....[12]....
        /*04b8*/ 	.word	0x000030d0


	//   ....[13]....
        /*04bc*/ 	.word	0x00003120


	//   ....[14]....
        /*04c0*/ 	.word	0x00003160


	//   ....[15]....
        /*04c4*/ 	.word	0x00003250


	//   ....[16]....
        /*04c8*/ 	.word	0x00003280


	//   ....[17]....
        /*04cc*/ 	.word	0x00003290


	//   ....[18]....
        /*04d0*/ 	.word	0x000032b0


	//   ....[19]....
        /*04d4*/ 	.word	0x000032f0


	//   ....[20]....
        /*04d8*/ 	.word	0x00003320


	//   ....[21]....
        /*04dc*/ 	.word	0x00003360


	//   ....[22]....
        /*04e0*/ 	.word	0x00003380


	//   ....[23]....
        /*04e4*/ 	.word	0x000033a0


	//   ....[24]....
        /*04e8*/ 	.word	0x00003490


	//   ....[25]....
        /*04ec*/ 	.word	0x000034c0


	//   ....[26]....
        /*04f0*/ 	.word	0x000034d0


	//   ....[27]....
        /*04f4*/ 	.word	0x000034f0


	//   ....[28]....
        /*04f8*/ 	.word	0x00003530


	//   ....[29]....
        /*04fc*/ 	.word	0x00003560


	//   ....[30]....
        /*0500*/ 	.word	0x000035a0


	//   ....[31]....
        /*0504*/ 	.word	0x000035c0


	//   ....[32]....
        /*0508*/ 	.word	0x000035e0


	//   ....[33]....
        /*050c*/ 	.word	0x000036d0


	//   ....[34]....
        /*0510*/ 	.word	0x00003700


	//   ....[35]....
        /*0514*/ 	.word	0x00003710


	//   ....[36]....
        /*0518*/ 	.word	0x00003730


	//   ....[37]....
        /*051c*/ 	.word	0x00003770


	//   ....[38]....
        /*0520*/ 	.word	0x000037a0


	//   ....[39]....
        /*0524*/ 	.word	0x000037e0


	//   ....[40]....
        /*0528*/ 	.word	0x00003800


	//   ....[41]....
        /*052c*/ 	.word	0x00003820


	//   ....[42]....
        /*0530*/ 	.word	0x00003930


	//   ....[43]....
        /*0534*/ 	.word	0x00003960


	//   ....[44]....
        /*0538*/ 	.word	0x00003970


	//   ....[45]....
        /*053c*/ 	.word	0x00003990


	//   ....[46]....
        /*0540*/ 	.word	0x000039d0


	//   ....[47]....
        /*0544*/ 	.word	0x00003a00


	//   ....[48]....
        /*0548*/ 	.word	0x00003a40


	//   ....[49]....
        /*054c*/ 	.word	0x00003a60


	//   ....[50]....
        /*0550*/ 	.word	0x00003a80


	//   ....[51]....
        /*0554*/ 	.word	0x00003b90


	//   ....[52]....
        /*0558*/ 	.word	0x00003bc0


	//   ....[53]....
        /*055c*/ 	.word	0x00003bd0


	//   ....[54]....
        /*0560*/ 	.word	0x00003bf0


	//   ....[55]....
        /*0564*/ 	.word	0x00003c30


	//   ....[56]....
        /*0568*/ 	.word	0x00003c60


	//   ....[57]....
        /*056c*/ 	.word	0x00003ca0


	//   ....[58]....
        /*0570*/ 	.word	0x00003cc0


	//   ....[59]....
        /*0574*/ 	.word	0x00003ce0


	//   ....[60]....
        /*0578*/ 	.word	0x00003df0


	//   ....[61]....
        /*057c*/ 	.word	0x00003e20


	//   ....[62]....
        /*0580*/ 	.word	0x00003e30


	//   ....[63]....
        /*0584*/ 	.word	0x00003e50


	//   ....[64]....
        /*0588*/ 	.word	0x00003e90


	//   ....[65]....
        /*058c*/ 	.word	0x00003ec0


	//   ....[66]....
        /*0590*/ 	.word	0x00003f00


	//   ....[67]....
        /*0594*/ 	.word	0x00003f20


	//   ....[68]....
        /*0598*/ 	.word	0x00003f40


	//   ....[69]....
        /*059c*/ 	.word	0x00004050


	//   ....[70]....
        /*05a0*/ 	.word	0x00004080


	//   ....[71]....
        /*05a4*/ 	.word	0x00004090


	//   ....[72]....
        /*05a8*/ 	.word	0x000040b0


	//   ....[73]....
        /*05ac*/ 	.word	0x000040f0


	//   ....[74]....
        /*05b0*/ 	.word	0x00004120


	//   ....[75]....
        /*05b4*/ 	.word	0x00004160


	//   ....[76]....
        /*05b8*/ 	.word	0x00004180


	//   ....[77]....
        /*05bc*/ 	.word	0x000041a0


	//   ....[78]....
        /*05c0*/ 	.word	0x000042b0


	//   ....[79]....
        /*05c4*/ 	.word	0x00004300


	//   ....[80]....
        /*05c8*/ 	.word	0x00004310


	//   ....[81]....
        /*05cc*/ 	.word	0x00004330


	//   ....[82]....
        /*05d0*/ 	.word	0x00004370


	//   ....[83]....
        /*05d4*/ 	.word	0x000043a0


	//   ....[84]....
        /*05d8*/ 	.word	0x000043e0


	//   ....[85]....
        /*05dc*/ 	.word	0x00004400


	//   ....[86]....
        /*05e0*/ 	.word	0x00004420


	//   ....[87]....
        /*05e4*/ 	.word	0x00004510


	//   ....[88]....
        /*05e8*/ 	.word	0x00004560


	//   ....[89]....
        /*05ec*/ 	.word	0x00004570


	//   ....[90]....
        /*05f0*/ 	.word	0x000045a0


	//   ....[91]....
        /*05f4*/ 	.word	0x000045c0


	//   ....[92]....
        /*05f8*/ 	.word	0x00004610


	//   ....[93]....
        /*05fc*/ 	.word	0x00004630


	//   ....[94]....
        /*0600*/ 	.word	0x00004670


	//   ....[95]....
        /*0604*/ 	.word	0x00004690


	//   ....[96]....
        /*0608*/ 	.word	0x00004770


	//   ....[97]....
        /*060c*/ 	.word	0x000047c0


	//   ....[98]....
        /*0610*/ 	.word	0x000047d0


	//   ....[99]....
        /*0614*/ 	.word	0x00004820


	//   ....[100]....
        /*0618*/ 	.word	0x00004850


	//   ....[101]....
        /*061c*/ 	.word	0x00004880


	//   ....[102]....
        /*0620*/ 	.word	0x000048b0


	//   ....[103]....
        /*0624*/ 	.word	0x000048e0


	//   ....[104]....
        /*0628*/ 	.word	0x00004910


	//   ....[105]....
        /*062c*/ 	.word	0x000049d0


	//   ....[106]....
        /*0630*/ 	.word	0x00004a20


	//   ....[107]....
        /*0634*/ 	.word	0x00004a30


	//   ....[108]....
        /*0638*/ 	.word	0x00004a80


	//   ....[109]....
        /*063c*/ 	.word	0x00004ab0


	//   ....[110]....
        /*0640*/ 	.word	0x00004ae0


	//   ....[111]....
        /*0644*/ 	.word	0x00004b10


	//   ....[112]....
        /*0648*/ 	.word	0x00004b40


	//   ....[113]....
        /*064c*/ 	.word	0x00004b70


	//   ....[114]....
        /*0650*/ 	.word	0x00004c60


	//   ....[115]....
        /*0654*/ 	.word	0x00004c80


	//   ....[116]....
        /*0658*/ 	.word	0x00004c90


	//   ....[117]....
        /*065c*/ 	.word	0x00004ce0


	//   ....[118]....
        /*0660*/ 	.word	0x00004d10


	//   ....[119]....
        /*0664*/ 	.word	0x00004d40


	//   ....[120]....
        /*0668*/ 	.word	0x00004d70


	//   ....[121]....
        /*066c*/ 	.word	0x00004da0


	//   ....[122]....
        /*0670*/ 	.word	0x00004dd0


	//   ....[123]....
        /*0674*/ 	.word	0x00004ec0


	//   ....[124]....
        /*0678*/ 	.word	0x00004f00


	//   ....[125]....
        /*067c*/ 	.word	0x00004f10


	//   ....[126]....
        /*0680*/ 	.word	0x00004f60


	//   ....[127]....
        /*0684*/ 	.word	0x00004f90


	//   ....[128]....
        /*0688*/ 	.word	0x00004fc0


	//   ....[129]....
        /*068c*/ 	.word	0x00004ff0


	//   ....[130]....
        /*0690*/ 	.word	0x00005020


	//   ....[131]....
        /*0694*/ 	.word	0x00005050


	//   ....[132]....
        /*0698*/ 	.word	0x00005140


	//   ....[133]....
        /*069c*/ 	.word	0x00005170


	//   ....[134]....
        /*06a0*/ 	.word	0x00005180


	//   ....[135]....
        /*06a4*/ 	.word	0x000051d0


	//   ....[136]....
        /*06a8*/ 	.word	0x00005200


	//   ....[137]....
        /*06ac*/ 	.word	0x00005230


	//   ....[138]....
        /*06b0*/ 	.word	0x00005260


	//   ....[139]....
        /*06b4*/ 	.word	0x00005290


	//   ....[140]....
        /*06b8*/ 	.word	0x000052c0


	//   ....[141]....
        /*06bc*/ 	.word	0x000053e0


	//   ....[142]....
        /*06c0*/ 	.word	0x000053f0


	//   ....[143]....
        /*06c4*/ 	.word	0x00005440


	//   ....[144]....
        /*06c8*/ 	.word	0x00005470


	//   ....[145]....
        /*06cc*/ 	.word	0x000054a0


	//   ....[146]....
        /*06d0*/ 	.word	0x000054d0


	//   ....[147]....
        /*06d4*/ 	.word	0x00005500


	//   ....[148]....
        /*06d8*/ 	.word	0x00005530


	//   ....[149]....
        /*06dc*/ 	.word	0x00005560


	//   ....[150]....
        /*06e0*/ 	.word	0x00005600


	//   ....[151]....
        /*06e4*/ 	.word	0x00005620


	//   ....[152]....
        /*06e8*/ 	.word	0x00005630


	//   ....[153]....
        /*06ec*/ 	.word	0x00005680


	//   ....[154]....
        /*06f0*/ 	.word	0x000056b0


	//   ....[155]....
        /*06f4*/ 	.word	0x000056e0


	//   ....[156]....
        /*06f8*/ 	.word	0x00005710


	//   ....[157]....
        /*06fc*/ 	.word	0x00005740


	//   ....[158]....
        /*0700*/ 	.word	0x00005770


	//   ....[159]....
        /*0704*/ 	.word	0x000058a0


	//   ....[160]....
        /*0708*/ 	.word	0x00005d40


	//   ....[161]....
        /*070c*/ 	.word	0x00006070


	//   ....[162]....
        /*0710*/ 	.word	0x00006130


	//   ....[163]....
        /*0714*/ 	.word	0x000061f0


	//   ....[164]....
        /*0718*/ 	.word	0x000062b0


	//   ....[165]....
        /*071c*/ 	.word	0x00006370


	//   ....[166]....
        /*0720*/ 	.word	0x00006430


	//   ....[167]....
        /*0724*/ 	.word	0x000064f0


	//   ....[168]....
        /*0728*/ 	.word	0x000065b0


	//   ....[169]....
        /*072c*/ 	.word	0x00006670


	//   ....[170]....
        /*0730*/ 	.word	0x00006730


	//   ....[171]....
        /*0734*/ 	.word	0x000067f0


	//   ....[172]....
        /*0738*/ 	.word	0x000068b0


	//   ....[173]....
        /*073c*/ 	.word	0x00006970


	//   ....[174]....
        /*0740*/ 	.word	0x00006a30


	//   ....[175]....
        /*0744*/ 	.word	0x00006af0


	//   ....[176]....
        /*0748*/ 	.word	0x00006bb0


	//   ....[177]....
        /*074c*/ 	.word	0x00006c70


	//   ....[178]....
        /*0750*/ 	.word	0x00006e60


	//   ....[179]....
        /*0754*/ 	.word	0x00006f90


	//   ....[180]....
        /*0758*/ 	.word	0x000070c0


	//   ....[181]....
        /*075c*/ 	.word	0x000071f0


	//   ....[182]....
        /*0760*/ 	.word	0x00007320


	//   ....[183]....
        /*0764*/ 	.word	0x00007450


	//   ....[184]....
        /*0768*/ 	.word	0x00007580


	//   ....[185]....
        /*076c*/ 	.word	0x000076b0


	//   ....[186]....
        /*0770*/ 	.word	0x000077e0


	//   ....[187]....
        /*0774*/ 	.word	0x00007910


	//   ....[188]....
        /*0778*/ 	.word	0x00007a40


	//   ....[189]....
        /*077c*/ 	.word	0x00007b60


	//   ....[190]....
        /*0780*/ 	.word	0x00007c70


	//   ....[191]....
        /*0784*/ 	.word	0x00007d80


	//   ....[192]....
        /*0788*/ 	.word	0x00007e90


	//   ....[193]....
        /*078c*/ 	.word	0x00007fa0


	//   ....[194]....
        /*0790*/ 	.word	0x000080b0


	//   ....[195]....
        /*0794*/ 	.word	0x00008eb0


	//   ....[196]....
        /*0798*/ 	.word	0x00008f40


	//   ....[197]....
        /*079c*/ 	.word	0x00008fc0


	//   ....[198]....
        /*07a0*/ 	.word	0x00009050


	//   ....[199]....
        /*07a4*/ 	.word	0x000090d0


	//   ....[200]....
        /*07a8*/ 	.word	0x00009160


	//   ....[201]....
        /*07ac*/ 	.word	0x000091e0


	//   ....[202]....
        /*07b0*/ 	.word	0x00009270


	//   ....[203]....
        /*07b4*/ 	.word	0x000092f0


	//   ....[204]....
        /*07b8*/ 	.word	0x00009380


	//   ....[205]....
        /*07bc*/ 	.word	0x00009400


	//   ....[206]....
        /*07c0*/ 	.word	0x00009490


	//   ....[207]....
        /*07c4*/ 	.word	0x00009510


	//   ....[208]....
        /*07c8*/ 	.word	0x000095a0


	//   ....[209]....
        /*07cc*/ 	.word	0x00009620


	//   ....[210]....
        /*07d0*/ 	.word	0x000096b0


	//   ....[211]....
        /*07d4*/ 	.word	0x00009730


	//   ....[212]....
        /*07d8*/ 	.word	0x00009890


	//   ....[213]....
        /*07dc*/ 	.word	0x00009960


	//   ....[214]....
        /*07e0*/ 	.word	0x00009a10


	//   ....[215]....
        /*07e4*/ 	.word	0x00009ad0


	//   ....[216]....
        /*07e8*/ 	.word	0x00009b80


	//   ....[217]....
        /*07ec*/ 	.word	0x00009c40


	//   ....[218]....
        /*07f0*/ 	.word	0x00009cf0


	//   ....[219]....
        /*07f4*/ 	.word	0x00009db0


	//   ....[220]....
        /*07f8*/ 	.word	0x00009e60


	//   ....[221]....
        /*07fc*/ 	.word	0x00009f20


	//   ....[222]....
        /*0800*/ 	.word	0x00009fd0


	//   ....[223]....
        /*0804*/ 	.word	0x0000a090


	//   ....[224]....
        /*0808*/ 	.word	0x0000a140


	//   ....[225]....
        /*080c*/ 	.word	0x0000a200


	//   ....[226]....
        /*0810*/ 	.word	0x0000a2a0


	//   ....[227]....
        /*0814*/ 	.word	0x0000a360


	//   ....[228]....
        /*0818*/ 	.word	0x0000a400


	//   ....[229]....
        /*081c*/ 	.word	0x0000a470


	//   ....[230]....
        /*0820*/ 	.word	0x0000a4e0


	//   ....[231]....
        /*0824*/ 	.word	0x0000a550


	//   ....[232]....
        /*0828*/ 	.word	0x0000a5c0


	//   ....[233]....
        /*082c*/ 	.word	0x0000a630


	//----- nvinfo : EIATTR_VRC_CTA_INIT_COUNT
	.align		4
.L_636:
        /*0830*/ 	.byte	0x02, 0x4a
	.zero		1
	.zero		1


	//----- nvinfo : EIATTR_EXIT_INSTR_OFFSETS
	.align		4
        /*0834*/ 	.byte	0x04, 0x1c
        /*0836*/ 	.short	(.L_638 - .L_637)


	//   ....[0]....
.L_637:
        /*0838*/ 	.word	0x00002570


	//   ....[1]....
        /*083c*/ 	.word	0x000028d0


	//   ....[2]....
        /*0840*/ 	.word	0x000028f0


	//   ....[3]....
        /*0844*/ 	.word	0x00009740


	//   ....[4]....
        /*0848*/ 	.word	0x0000a410


	//----- nvinfo : EIATTR_MAX_THREADS
	.align		4
.L_638:
        /*084c*/ 	.byte	0x04, 0x05
        /*084e*/ 	.short	(.L_640 - .L_639)
.L_639:
        /*0850*/ 	.word	0x00000180
        /*0854*/ 	.word	0x00000001
        /*0858*/ 	.word	0x00000001


	//----- nvinfo : EIATTR_CRS_STACK_SIZE
	.align		4
.L_640:
        /*085c*/ 	.byte	0x04, 0x1e
        /*085e*/ 	.short	(.L_642 - .L_641)
.L_641:
        /*0860*/ 	.word	0x00000000


	//----- nvinfo : EIATTR_CBANK_PARAM_SIZE
	.align		4
.L_642:
        /*0864*/ 	.byte	0x03, 0x19
        /*0866*/ 	.short	0x004d


	//----- nvinfo : EIATTR_PARAM_CBANK
	.align		4
        /*0868*/ 	.byte	0x04, 0x0a
        /*086a*/ 	.short	(.L_644 - .L_643)
	.align		4
.L_643:
        /*086c*/ 	.word	index@(.nv.constant0._ZN3cub18CUB_300001_SM_10006detail10radix_sort29DeviceRadixSortOnesweepKernelINS1_5radix10policy_hubIifyE10Policy1000ELNS0_9SortOrderE0EifyiiNS1_21identity_decomposer_tEEEvPT5_SB_PT3_PKSC_PT1_PKSG_PT2_PKSK_T4_iiT6_)
        /*0870*/ 	.short	0x0380
        /*0872*/ 	.short	0x004d


	//----- nvinfo : EIATTR_SW_WAR
	.align		4
.L_644:
        /*0874*/ 	.byte	0x04, 0x36
        /*0876*/ 	.short	(.L_646 - .L_645)
.L_645:
        /*0878*/ 	.word	0x00000008
.L_646:


//--------------------- .nv.info._ZN3cub18CUB_300001_SM_10006detail10radix_sort33DeviceRadixSortExclusiveSumKernelINS1_5radix10policy_hubIifyE10Policy1000EyEEvPT0_ --------------------------
	.section	.nv.info._ZN3cub18CUB_300001_SM_10006detail10radix_sort33DeviceRadixSortExclusiveSumKernelINS1_5radix10policy_hubIifyE10Policy1000EyEEvPT0_,"",@"SHT_CUDA_INFO"
	.sectionflags	@""
	.align	4


	//----- nvinfo : EIATTR_CUDA_API_VERSION
	.align		4
        /*0000*/ 	.byte	0x04, 0x37
        /*0002*/ 	.short	(.L_648 - .L_647)
.L_647:
        /*0004*/ 	.word	0x00000082


	//----- nvinfo : EIATTR_KPARAM_INFO
	.align		4
.L_648:
        /*0008*/ 	.byte	0x04, 0x17
        /*000a*/ 	.short	(.L_650 - .L_649)
.L_649:
        /*000c*/ 	.word	0x00000000
        /*0010*/ 	.short	0x0000
        /*0012*/ 	.short	0x0000
        /*0014*/ 	.byte	0x00, 0xf5, 0x21, 0x00


	//----- nvinfo : EIATTR_SPARSE_MMA_MASK
	.align		4
.L_650:
        /*0018*/ 	.byte	0x03, 0x50
        /*001a*/ 	.short	0x0000


	//----- nvinfo : EIATTR_MAXREG_COUNT
	.align		4
        /*001c*/ 	.byte	0x03, 0x1b
        /*001e*/ 	.short	0x00ff


	//----- nvinfo : EIATTR_NUM_BARRIERS
	.align		4
        /*0020*/ 	.byte	0x02, 0x4c
        /*0022*/ 	.byte	0x01
	.zero		1


	//----- nvinfo : EIATTR_MERCURY_ISA_VERSION
	.align		4
        /*0024*/ 	.byte	0x03, 0x5f
        /*0026*/ 	.short	0x0101


	//----- nvinfo : EIATTR_COOP_GROUP_MASK_REGIDS
	.align		4
        /*0028*/ 	.byte	0x04, 0x29
        /*002a*/ 	.short	(.L_652 - .L_651)


	//   ....[0]....
.L_651:
        /*002c*/ 	.word	0xffffffff


	//   ....[1]....
        /*0030*/ 	.word	0xffffffff


	//   ....[2]....
        /*0034*/ 	.word	0xffffffff


	//   ....[3]....
        /*0038*/ 	.word	0xffffffff


	//   ....[4]....
        /*003c*/ 	.word	0xffffffff


	//   ....[5]....
        /*0040*/ 	.word	0xffffffff


	//   ....[6]....
        /*0044*/ 	.word	0xffffffff


	//   ....[7]....
        /*0048*/ 	.word	0xffffffff


	//   ....[8]....
        /*004c*/ 	.word	0xffffffff


	//   ....[9]....
        /*0050*/ 	.word	0xffffffff


	//   ....[10]....
        /*0054*/ 	.word	0x05000015


	//   ....[11]....
        /*0058*/ 	.word	0x05000015


	//   ....[12]....
        /*005c*/ 	.word	0x05000015


	//   ....[13]....
        /*0060*/ 	.word	0x05000015


	//   ....[14]....
        /*0064*/ 	.word	0x05000015


	//   ....[15]....
        /*0068*/ 	.word	0x05000015


	//   ....[16]....
        /*006c*/ 	.word	0x05000015


	//   ....[17]....
        /*0070*/ 	.word	0x05000015


	//   ....[18]....
        /*0074*/ 	.word	0x05000015


	//   ....[19]....
        /*0078*/ 	.word	0x05000015


	//----- nvinfo : EIATTR_COOP_GROUP_INSTR_OFFSETS
	.align		4
.L_652:
        /*007c*/ 	.byte	0x04, 0x28
        /*007e*/ 	.short	(.L_654 - .L_653)


	//   ....[0]....
.L_653:
        /*0080*/ 	.word	0x00000250


	//   ....[1]....
        /*0084*/ 	.word	0x00000260


	//   ....[2]....
        /*0088*/ 	.word	0x000002a0


	//   ....[3]....
        /*008c*/ 	.word	0x000002c0


	//   ....[4]....
        /*0090*/ 	.word	0x00000310


	//   ....[5]....
        /*0094*/ 	.word	0x00000320


	//   ....[6]....
        /*0098*/ 	.word	0x00000360


	//   ....[7]....
        /*009c*/ 	.word	0x00000380


	//   ....[8]....
        /*00a0*/ 	.word	0x000003d0


	//   ....[9]....
        /*00a4*/ 	.word	0x000003e0


	//   ....[10]....
        /*00a8*/ 	.word	0x00000660


	//   ....[11]....
        /*00ac*/ 	.word	0x000006b0


	//   ....[12]....
        /*00b0*/ 	.word	0x00000740


	//   ....[13]....
        /*00b4*/ 	.word	0x00000790


	//   ....[14]....
        /*00b8*/ 	.word	0x00000820


	//   ....[15]....
        /*00bc*/ 	.word	0x00000870


	//   ....[16]....
        /*00c0*/ 	.word	0x00000900


	//   ....[17]....
        /*00c4*/ 	.word	0x00000950


	//   ....[18]....
        /*00c8*/ 	.word	0x000009e0


	//   ....[19]....
        /*00cc*/ 	.word	0x00000a30


	//----- nvinfo : EIATTR_VRC_CTA_INIT_COUNT
	.align		4
.L_654:
        /*00d0*/ 	.byte	0x02, 0x4a
	.zero		1
	.zero		1


	//----- nvinfo : EIATTR_EXIT_INSTR_OFFSETS
	.align		4
        /*00d4*/ 	.byte	0x04, 0x1c
        /*00d6*/ 	.short	(.L_656 - .L_655)


	//   ....[0]....
.L_655:
        /*00d8*/ 	.word	0x000005d0


	//   ....[1]....
        /*00dc*/ 	.word	0x00000600


	//----- nvinfo : EIATTR_CRS_STACK_SIZE
	.align		4
.L_656:
        /*00e0*/ 	.byte	0x04, 0x1e
        /*00e2*/ 	.short	(.L_658 - .L_657)
.L_657:
        /*00e4*/ 	.word	0x00000000


	//----- nvinfo : EIATTR_CBANK_PARAM_SIZE
	.align		4
.L_658:
        /*00e8*/ 	.byte	0x03, 0x19
        /*00ea*/ 	.short	0x0008


	//----- nvinfo : EIATTR_PARAM_CBANK
	.align		4
        /*00ec*/ 	.byte	0x04, 0x0a
        /*00ee*/ 	.short	(.L_660 - .L_659)
	.align		4
.L_659:
        /*00f0*/ 	.word	index@(.nv.constant0._ZN3cub18CUB_300001_SM_10006detail10radix_sort33DeviceRadixSortExclusiveSumKernelINS1_5radix10policy_hubIifyE10Policy1000EyEEvPT0_)
        /*00f4*/ 	.short	0x0380
        /*00f6*/ 	.short	0x0008


	//----- nvinfo : EIATTR_SW_WAR
	.align		4
.L_660:
        /*00f8*/ 	.byte	0x04, 0x36
        /*00fa*/ 	.short	(.L_662 - .L_661)
.L_661:
        /*00fc*/ 	.word	0x00000008
.L_662:


//--------------------- .nv.info._ZN3cub18CUB_300001_SM_10006detail10radix_sort30DeviceRadixSortHistogramKernelINS1_5radix10policy_hubIifyE10Policy1000ELNS0_9SortOrderE0EiyNS1_21identity_decomposer_tEEEvPT2_PKT1_SA_iiT3_ --------------------------
	.section	.nv.info._ZN3cub18CUB_300001_SM_10006detail10radix_sort30DeviceRadixSortHistogramKernelINS1_5radix10policy_hubIifyE10Policy1000ELNS0_9SortOrderE0EiyNS1_21identity_decomposer_tEEEvPT2_PKT1_SA_iiT3_,"",@"SHT_CUDA_INFO"
	.sectionflags	@""
	.align	4


	//----- nvinfo : EIATTR_CUDA_API_VERSION
	.align		4
        /*0000*/ 	.byte	0x04, 0x37
        /*0002*/ 	.short	(.L_664 - .L_663)
.L_663:
        /*0004*/ 	.word	0x00000082


	//----- nvinfo : EIATTR_KPARAM_INFO
	.align		4
.L_664:
        /*0008*/ 	.byte	0x04, 0x17
        /*000a*/ 	.short	(.L_666 - .L_665)
.L_665:
        /*000c*/ 	.word	0x00000000
        /*0010*/ 	.short	0x0005
        /*0012*/ 	.short	0x0020
        /*0014*/ 	.byte	0x00, 0xf0, 0x05, 0x00


	//----- nvinfo : EIATTR_KPARAM_INFO
	.align		4
.L_666:
        /*0018*/ 	.byte	0x04, 0x17
        /*001a*/ 	.short	(.L_668 - .L_667)
.L_667:
        /*001c*/ 	.word	0x00000000
        /*0020*/ 	.short	0x0004
        /*0022*/ 	.short	0x001c
        /*0024*/ 	.byte	0x00, 0xf0, 0x11, 0x00


	//----- nvinfo : EIATTR_KPARAM_INFO
	.align		4
.L_668:
        /*0028*/ 	.byte	0x04, 0x17
        /*002a*/ 	.short	(.L_670 - .L_669)
.L_669:
        /*002c*/ 	.word	0x00000000
        /*0030*/ 	.short	0x0003
        /*0032*/ 	.short	0x0018
        /*0034*/ 	.byte	0x00, 0xf0, 0x11, 0x00


	//----- nvinfo : EIATTR_KPARAM_INFO
	.align		4
.L_670:
        /*0038*/ 	.byte	0x04, 0x17
        /*003a*/ 	.short	(.L_672 - .L_671)
.L_671:
        /*003c*/ 	.word	0x00000000
        /*0040*/ 	.short	0x0002
        /*0042*/ 	.short	0x0010
        /*0044*/ 	.byte	0x00, 0xf0, 0x21, 0x00


	//----- nvinfo : EIATTR_KPARAM_INFO
	.align		4
.L_672:
        /*0048*/ 	.byte	0x04, 0x17
        /*004a*/ 	.short	(.L_674 - .L_673)
.L_673:
        /*004c*/ 	.word	0x00000000
        /*0050*/ 	.short	0x0001
        /*0052*/ 	.short	0x0008
        /*0054*/ 	.byte	0x00, 0xf5, 0x21, 0x00


	//----- nvinfo : EIATTR_KPARAM_INFO
	.align		4
.L_674:
        /*0058*/ 	.byte	0x04, 0x17
        /*005a*/ 	.short	(.L_676 - .L_675)
.L_675:
        /*005c*/ 	.word	0x00000000
        /*0060*/ 	.short	0x0000
        /*0062*/ 	.short	0x0000
        /*0064*/ 	.byte	0x00, 0xf5, 0x21, 0x00


	//----- nvinfo : EIATTR_SPARSE_MMA_MASK
	.align		4
.L_676:
        /*0068*/ 	.byte	0x03, 0x50
        /*006a*/ 	.short	0x0000


	//----- nvinfo : EIATTR_MAXREG_COUNT
	.align		4
        /*006c*/ 	.byte	0x03, 0x1b
        /*006e*/ 	.short	0x00ff


	//----- nvinfo : EIATTR_NUM_BARRIERS
	.align		4
        /*0070*/ 	.byte	0x02, 0x4c
        /*0072*/ 	.byte	0x01
	.zero		1


	//----- nvinfo : EIATTR_MERCURY_ISA_VERSION
	.align		4
        /*0074*/ 	.byte	0x03, 0x5f
        /*0076*/ 	.short	0x0101


	//----- nvinfo : EIATTR_VRC_CTA_INIT_COUNT
	.align		4
        /*0078*/ 	.byte	0x02, 0x4a
	.zero		1
	.zero		1


	//----- nvinfo : EIATTR_EXIT_INSTR_OFFSETS
	.align		4
        /*007c*/ 	.byte	0x04, 0x1c
        /*007e*/ 	.short	(.L_678 - .L_677)


	//   ....[0]....
.L_677:
        /*0080*/ 	.word	0x00000040


	//   ....[1]....
        /*0084*/ 	.word	0x00002ee0


	//----- nvinfo : EIATTR_MAX_THREADS
	.align		4
.L_678:
        /*0088*/ 	.byte	0x04, 0x05
        /*008a*/ 	.short	(.L_680 - .L_679)
.L_679:
        /*008c*/ 	.word	0x00000080
        /*0090*/ 	.word	0x00000001
        /*0094*/ 	.word	0x00000001


	//----- nvinfo : EIATTR_CRS_STACK_SIZE
	.align		4
.L_680:
        /*0098*/ 	.byte	0x04, 0x1e
        /*009a*/ 	.short	(.L_682 - .L_681)
.L_681:
        /*009c*/ 	.word	0x00000000


	//----- nvinfo : EIATTR_CBANK_PARAM_SIZE
	.align		4
.L_682:
        /*00a0*/ 	.byte	0x03, 0x19
        /*00a2*/ 	.short	0x0021


	//----- nvinfo : EIATTR_PARAM_CBANK
	.align		4
        /*00a4*/ 	.byte	0x04, 0x0a
        /*00a6*/ 	.short	(.L_684 - .L_683)
	.align		4
.L_683:
        /*00a8*/ 	.word	index@(.nv.constant0._ZN3cub18CUB_300001_SM_10006detail10radix_sort30DeviceRadixSortHistogramKernelINS1_5radix10policy_hubIifyE10Policy1000ELNS0_9SortOrderE0EiyNS1_21identity_decomposer_tEEEvPT2_PKT1_SA_iiT3_)
        /*00ac*/ 	.short	0x0380
        /*00ae*/ 	.short	0x0021


	//----- nvinfo : EIATTR_SW_WAR
	.align		4
.L_684:
        /*00b0*/ 	.byte	0x04, 0x36
        /*00b2*/ 	.short	(.L_686 - .L_685)
.L_685:
        /*00b4*/ 	.word	0x00000008
.L_686:


//--------------------- .nv.info._ZN3cub18CUB_300001_SM_10006detail10radix_sort31DeviceRadixSortSingleTileKernelINS1_5radix10policy_hubIifyE10Policy1000ELNS0_9SortOrderE0EifyNS1_21identity_decomposer_tEEEvPKT1_PSA_PKT2_PSE_T3_iiT4_ --------------------------
	.section	.nv.info._ZN3cub18CUB_300001_SM_10006detail10radix_sort31DeviceRadixSortSingleTileKernelINS1_5radix10policy_hubIifyE10Policy1000ELNS0_9SortOrderE0EifyNS1_21identity_decomposer_tEEEvPKT1_PSA_PKT2_PSE_T3_iiT4_,"",@"SHT_CUDA_INFO"
	.sectionflags	@""
	.align	4


	//----- nvinfo : EIATTR_CUDA_API_VERSION
	.align		4
        /*0000*/ 	.byte	0x04, 0x37
        /*0002*/ 	.short	(.L_688 - .L_687)
.L_687:
        /*0004*/ 	.word	0x00000082


	//----- nvinfo : EIATTR_KPARAM_INFO
	.align		4
.L_688:
        /*0008*/ 	.byte	0x04, 0x17
        /*000a*/ 	.short	(.L_690 - .L_689)
.L_689:
        /*000c*/ 	.word	0x00000000
        /*0010*/ 	.short	0x0007
        /*0012*/ 	.short	0x0030
        /*0014*/ 	.byte	0x00, 0xf0, 0x05, 0x00


	//----- nvinfo : EIATTR_KPARAM_INFO
	.align		4
.L_690:
        /*0018*/ 	.byte	0x04, 0x17
        /*001a*/ 	.short	(.L_692 - .L_691)
.L_691:
        /*001c*/ 	.word	0x00000000
        /*0020*/ 	.short	0x0006
        /*0022*/ 	.short	0x002c
        /*0024*/ 	.byte	0x00, 0xf0, 0x11, 0x00


	//----- nvinfo : EIATTR_KPARAM_INFO
	.align		4
.L_692:
        /*0028*/ 	.byte	0x04, 0x17
        /*002a*/ 	.short	(.L_694 - .L_693)
.L_693:
        /*002c*/ 	.word	0x00000000
        /*0030*/ 	.short	0x0005
        /*0032*/ 	.short	0x0028
        /*0034*/ 	.byte	0x00, 0xf0, 0x11, 0x00


	//----- nvinfo : EIATTR_KPARAM_INFO
	.align		4
.L_694:
        /*0038*/ 	.byte	0x04, 0x17
        /*003a*/ 	.short	(.L_696 - .L_695)
.L_695:
        /*003c*/ 	.word	0x00000000
        /*0040*/ 	.short	0x0004
        /*0042*/ 	.short	0x0020
        /*0044*/ 	.byte	0x00, 0xf0, 0x21, 0x00


	//----- nvinfo : EIATTR_KPARAM_INFO
	.align		4
.L_696:
        /*0048*/ 	.byte	0x04, 0x17
        /*004a*/ 	.short	(.L_698 - .L_697)
.L_697:
        /*004c*/ 	.word	0x00000000
        /*0050*/ 	.short	0x0003
        /*0052*/ 	.short	0x0018
        /*0054*/ 	.byte	0x00, 0xf5, 0x21, 0x00


	//----- nvinfo : EIATTR_KPARAM_INFO
	.align		4
.L_698:
        /*0058*/ 	.byte	0x04, 0x17
        /*005a*/ 	.short	(.L_700 - .L_699)
.L_699:
        /*005c*/ 	.word	0x00000000
        /*0060*/ 	.short	0x0002
        /*0062*/ 	.short	0x0010
        /*0064*/ 	.byte	0x00, 0xf5, 0x21, 0x00


	//----- nvinfo : EIATTR_KPARAM_INFO
	.align		4
.L_700:
        /*0068*/ 	.byte	0x04, 0x17
        /*006a*/ 	.short	(.L_702 - .L_701)
.L_701:
        /*006c*/ 	.word	0x00000000
        /*0070*/ 	.short	0x0001
        /*0072*/ 	.short	0x0008
        /*0074*/ 	.byte	0x00, 0xf5, 0x21, 0x00


	//----- nvinfo : EIATTR_KPARAM_INFO
	.align		4
.L_702:
        /*0078*/ 	.byte	0x04, 0x17
        /*007a*/ 	.short	(.L_704 - .L_703)
.L_703:
        /*007c*/ 	.word	0x00000000
        /*0080*/ 	.short	0x0000
        /*0082*/ 	.short	0x0000
        /*0084*/ 	.byte	0x00, 0xf5, 0x21, 0x00


	//----- nvinfo : EIATTR_SPARSE_MMA_MASK
	.align		4
.L_704:
        /*0088*/ 	.byte	0x03, 0x50
        /*008a*/ 	.short	0x0000


	//----- nvinfo : EIATTR_MAXREG_COUNT
	.align		4
        /*008c*/ 	.byte	0x03, 0x1b
        /*008e*/ 	.short	0x00ff


	//----- nvinfo : EIATTR_NUM_BARRIERS
	.align		4
        /*0090*/ 	.byte	0x02, 0x4c
        /*0092*/ 	.byte	0x01
	.zero		1


	//----- nvinfo : EIATTR_MERCURY_ISA_VERSION
	.align		4
        /*0094*/ 	.byte	0x03, 0x5f
        /*0096*/ 	.short	0x0101


	//----- nvinfo : EIATTR_COOP_GROUP_MASK_REGIDS
	.align		4
        /*0098*/ 	.byte	0x04, 0x29
        /*009a*/ 	.short	(.L_706 - .L_705)


	//   ....[0]....
.L_705:
        /*009c*/ 	.word	0xffffffff


	//   ....[1]....
        /*00a0*/ 	.word	0xffffffff


	//   ....[2]....
        /*00a4*/ 	.word	0xffffffff


	//   ....[3]....
        /*00a8*/ 	.word	0xffffffff


	//   ....[4]....
        /*00ac*/ 	.word	0xffffffff


	//----- nvinfo : EIATTR_COOP_GROUP_INSTR_OFFSETS
	.align		4
.L_706:
        /*00b0*/ 	.byte	0x04, 0x28
        /*00b2*/ 	.short	(.L_708 - .L_707)


	//   ....[0]....
.L_707:
        /*00b4*/ 	.word	0x00001e20


	//   ....[1]....
        /*00b8*/ 	.word	0x00001e40


	//   ....[2]....
        /*00bc*/ 	.word	0x00001e60


	//   ....[3]....
        /*00c0*/ 	.word	0x00001e80


	//   ....[4]....
        /*00c4*/ 	.word	0x00001ea0


	//----- nvinfo : EIATTR_VRC_CTA_INIT_COUNT
	.align		4
.L_708:
        /*00c8*/ 	.byte	0x02, 0x4a
	.zero		1
	.zero		1


	//----- nvinfo : EIATTR_EXIT_INSTR_OFFSETS
	.align		4
        /*00cc*/ 	.byte	0x04, 0x1c
        /*00ce*/ 	.short	(.L_710 - .L_709)


	//   ....[0]....
.L_709:
        /*00d0*/ 	.word	0x00003bf0


	//   ....[1]....
        /*00d4*/ 	.word	0x00003c40


	//----- nvinfo : EIATTR_MAX_THREADS
	.align		4
.L_710:
        /*00d8*/ 	.byte	0x04, 0x05
        /*00da*/ 	.short	(.L_712 - .L_711)
.L_711:
        /*00dc*/ 	.word	0x00000100
        /*00e0*/ 	.word	0x00000001
        /*00e4*/ 	.word	0x00000001


	//----- nvinfo : EIATTR_CBANK_PARAM_SIZE
	.align		4
.L_712:
        /*00e8*/ 	.byte	0x03, 0x19
        /*00ea*/ 	.short	0x0031


	//----- nvinfo : EIATTR_PARAM_CBANK
	.align		4
        /*00ec*/ 	.byte	0x04, 0x0a
        /*00ee*/ 	.short	(.L_714 - .L_713)
	.align		4
.L_713:
        /*00f0*/ 	.word	index@(.nv.constant0._ZN3cub18CUB_300001_SM_10006detail10radix_sort31DeviceRadixSortSingleTileKernelINS1_5radix10policy_hubIifyE10Policy1000ELNS0_9SortOrderE0EifyNS1_21identity_decomposer_tEEEvPKT1_PSA_PKT2_PSE_T3_iiT4_)
        /*00f4*/ 	.short	0x0380
        /*00f6*/ 	.short	0x0031


	//----- nvinfo : EIATTR_SW_WAR
	.align		4
.L_714:
        /*00f8*/ 	.byte	0x04, 0x36
        /*00fa*/ 	.short	(.L_716 - .L_715)
.L_715:
        /*00fc*/ 	.word	0x00000008
.L_716:


//--------------------- .nv.info._ZN3cub18CUB_300001_SM_10006detail10radix_sort29DeviceRadixSortOnesweepKernelINS1_5radix10policy_hubIiNS0_8NullTypeEyE10Policy1000ELNS0_9SortOrderE0EiS6_yiiNS1_21identity_decomposer_tEEEvPT5_SC_PT3_PKSD_PT1_PKSH_PT2_PKSL_T4_iiT6_ --------------------------
	.section	.nv.info._ZN3cub18CUB_300001_SM_10006detail10radix_sort29DeviceRadixSortOnesweepKernelINS1_5radix10policy_hubIiNS0_8NullTypeEyE10Policy1000ELNS0_9SortOrderE0EiS6_yiiNS1_21identity_decomposer_tEEEvPT5_SC_PT3_PKSD_PT1_PKSH_PT2_PKSL_T4_iiT6_,"",@"SHT_CUDA_INFO"
	.sectionflags	@""
	.align	4


	//----- nvinfo : EIATTR_CUDA_API_VERSION
	.align		4
        /*0000*/ 	.byte	0x04, 0x37
        /*0002*/ 	.short	(.L_718 - .L_717)
.L_717:
        /*0004*/ 	.word	0x00000082


	//----- nvinfo : EIATTR_KPARAM_INFO
	.align		4
.L_718:
        /*0008*/ 	.byte	0x04, 0x17
        /*000a*/ 	.short	(.L_720 - .L_719)
.L_719:
        /*000c*/ 	.word	0x00000000
        /*0010*/ 	.short	0x000b
        /*0012*/ 	.short	0x004c
        /*0014*/ 	.byte	0x00, 0xf0, 0x05, 0x00


	//----- nvinfo : EIATTR_KPARAM_INFO
	.align		4
.L_720:
        /*0018*/ 	.byte	0x04, 0x17
        /*001a*/ 	.short	(.L_722 - .L_721)
.L_721:
        /*001c*/ 	.word	0x00000000
        /*0020*/ 	.short	0x000a
        /*0022*/ 	.short	0x0048
        /*0024*/ 	.byte	0x00, 0xf0, 0x11, 0x00


	//----- nvinfo : EIATTR_KPARAM_INFO
	.align		4
.L_722:
        /*0028*/ 	.byte	0x04, 0x17
        /*002a*/ 	.short	(.L_724 - .L_723)
.L_723:
        /*002c*/ 	.word	0x00000000
        /*0030*/ 	.short	0x0009
        /*0032*/ 	.short	0x0044
        /*0034*/ 	.byte	0x00, 0xf0, 0x11, 0x00


	//----- nvinfo : EIATTR_KPARAM_INFO
	.align		4
.L_724:
        /*0038*/ 	.byte	0x04, 0x17
        /*003a*/ 	.short	(.L_726 - .L_725)
.L_725:
        /*003c*/ 	.word	0x00000000
        /*0040*/ 	.short	0x0008
        /*0042*/ 	.short	0x0040
        /*0044*/ 	.byte	0x00, 0xf0, 0x11, 0x00


	//----- nvinfo : EIATTR_KPARAM_INFO
	.align		4
.L_726:
        /*0048*/ 	.byte	0x04, 0x17
        /*004a*/ 	.short	(.L_728 - .L_727)
.L_727:
        /*004c*/ 	.word	0x00000000
        /*0050*/ 	.short	0x0007
        /*0052*/ 	.short	0x0038
        /*0054*/ 	.byte	0x00, 0xf5, 0x21, 0x00


	//----- nvinfo : EIATTR_KPARAM_INFO
	.align		4
.L_728:
        /*0058*/ 	.byte	0x04, 0x17
        /*005a*/ 	.short	(.L_730 - .L_729)
.L_729:
        /*005c*/ 	.word	0x00000000
        /*0060*/ 	.short	0x0006
        /*0062*/ 	.short	0x0030
        /*0064*/ 	.byte	0x00, 0xf5, 0x21, 0x00


	//----- nvinfo : EIATTR_KPARAM_INFO
	.align		4
.L_730:
        /*0068*/ 	.byte	0x04, 0x17
        /*006a*/ 	.short	(.L_732 - .L_731)
.L_731:
        /*006c*/ 	.word	0x00000000
        /*0070*/ 	.short	0x0005
        /*0072*/ 	.short	0x0028
        /*0074*/ 	.byte	0x00, 0xf5, 0x21, 0x00


	//----- nvinfo : EIATTR_KPARAM_INFO
	.align		4
.L_732:
        /*0078*/ 	.byte	0x04, 0x17
        /*007a*/ 	.short	(.L_734 - .L_733)
.L_733:
        /*007c*/ 	.word	0x00000000
        /*0080*/ 	.short	0x0004
        /*0082*/ 	.short	0x0020
        /*0084*/ 	.byte	0x00, 0xf5, 0x21, 0x00


	//----- nvinfo : EIATTR_KPARAM_INFO
	.align		4
.L_734:
        /*0088*/ 	.byte	0x04, 0x17
        /*008a*/ 	.short	(.L_736 - .L_735)
.L_735:
        /*008c*/ 	.word	0x00000000
        /*0090*/ 	.short	0x0003
        /*0092*/ 	.short	0x0018
        /*0094*/ 	.byte	0x00, 0xf5, 0x21, 0x00


	//----- nvinfo : EIATTR_KPARAM_INFO
	.align		4
.L_736:
        /*0098*/ 	.byte	0x04, 0x17
        /*009a*/ 	.short	(.L_738 - .L_737)
.L_737:
        /*009c*/ 	.word	0x00000000
        /*00a0*/ 	.short	0x0002
        /*00a2*/ 	.short	0x0010
        /*00a4*/ 	.byte	0x00, 0xf5, 0x21, 0x00


	//----- nvinfo : EIATTR_KPARAM_INFO
	.align		4
.L_738:
        /*00a8*/ 	.byte	0x04, 0x17
        /*00aa*/ 	.short	(.L_740 - .L_739)
.L_739:
        /*00ac*/ 	.word	0x00000000
        /*00b0*/ 	.short	0x0001
        /*00b2*/ 	.short	0x0008
        /*00b4*/ 	.byte	0x00, 0xf5, 0x21, 0x00


	//----- nvinfo : EIATTR_KPARAM_INFO
	.align		4
.L_740:
        /*00b8*/ 	.byte	0x04, 0x17
        /*00ba*/ 	.short	(.L_742 - .L_741)
.L_741:
        /*00bc*/ 	.word	0x00000000
        /*00c0*/ 	.short	0x0000
        /*00c2*/ 	.short	0x0000
        /*00c4*/ 	.byte	0x00, 0xf5, 0x21, 0x00


	//----- nvinfo : EIATTR_SPARSE_MMA_MASK
	.align		4
.L_742:
        /*00c8*/ 	.byte	0x03, 0x50
        /*00ca*/ 	.short	0x0000


	//----- nvinfo : EIATTR_MAXREG_COUNT
	.align		4
        /*00cc*/ 	.byte	0x03, 0x1b
        /*00ce*/ 	.short	0x00a8


	//----- nvinfo : EIATTR_NUM_BARRIERS
	.align		4
        /*00d0*/ 	.byte	0x02, 0x4c
        /*00d2*/ 	.byte	0x01
	.zero		1


	//----- nvinfo : EIATTR_MERCURY_ISA_VERSION
	.align		4
        /*00d4*/ 	.byte	0x03, 0x5f
        /*00d6*/ 	.short	0x0101


	//----- nvinfo : EIATTR_COOP_GROUP_MASK_REGIDS
	.align		4
        /*00d8*/ 	.byte	0x04, 0x29
        /*00da*/ 	.short	(.L_744 - .L_743)


	//   ....[0]....
.L_743:
        /*00dc*/ 	.word	0xffffffff


	//   ....[1]....
        /*00e0*/ 	.word	0x05000019


	//   ....[2]....
        /*00e4*/ 	.word	0xffffffff


	//   ....[3]....
        /*00e8*/ 	.word	0xffffffff


	//   ....[4]....
        /*00ec*/ 	.word	0xffffffff


	//   ....[5]....
        /*00f0*/ 	.word	0xffffffff


	//   ....[6]....
        /*00f4*/ 	.word	0xffffffff


	//   ....[7]....
        /*00f8*/ 	.word	0xffffffff


	//   ....[8]....
        /*00fc*/ 	.word	0xffffffff


	//   ....[9]....
        /*0100*/ 	.word	0xffffffff


	//   ....[10]....
        /*0104*/ 	.word	0xffffffff


	//   ....[11]....
        /*0108*/ 	.word	0xffffffff


	//   ....[12]....
        /*010c*/ 	.word	0xffffffff


	//   ....[13]....
        /*0110*/ 	.word	0xffffffff


	//   ....[14]....
        /*0114*/ 	.word	0xffffffff


	//   ....[15]....
        /*0118*/ 	.word	0xffffffff


	//   ....[16]....
        /*011c*/ 	.word	0xffffffff


	//   ....[17]....
        /*0120*/ 	.word	0xffffffff


	//   ....[18]....
        /*0124*/ 	.word	0xffffffff


	//   ....[19]....
        /*0128*/ 	.word	0xffffffff


	//   ....[20]....
        /*012c*/ 	.word	0xffffffff


	//   ....[21]....
        /*0130*/ 	.word	0xffffffff


	//   ....[22]....
        /*0134*/ 	.word	0xffffffff


	//   ....[23]....
        /*0138*/ 	.word	0xffffffff


	//   ....[24]....
        /*013c*/ 	.word	0xffffffff


	//   ....[25]....
        /*0140*/ 	.word	0xffffffff


	//   ....[26]....
        /*0144*/ 	.word	0xffffffff


	//   ....[27]....
        /*0148*/ 	.word	0xffffffff


	//   ....[28]....
        /*014c*/ 	.word	0xffffffff


	//   ....[29]....
        /*0150*/ 	.word	0xffffffff


	//   ....[30]....
        /*0154*/ 	.word	0xffffffff


	//   ....[31]....
        /*0158*/ 	.word	0xffffffff


	//   ....[32]....
        /*015c*/ 	.word	0xffffffff


	//   ....[33]....
        /*0160*/ 	.word	0xffffffff


	//   ....[34]....
        /*0164*/ 	.word	0xffffffff


	//   ....[35]....
        /*0168*/ 	.word	0xffffffff


	//   ....[36]....
        /*016c*/ 	.word	0xffffffff


	//   ....[37]....
        /*0170*/ 	.word	0xffffffff


	//   ....[38]....
        /*0174*/ 	.word	0xffffffff


	//   ....[39]....
        /*0178*/ 	.word	0xffffffff


	//   ....[40]....
        /*017c*/ 	.word	0xffffffff


	//   ....[41]....
        /*0180*/ 	.word	0xffffffff


	//   ....[42]....
        /*0184*/ 	.word	0xffffffff


	//   ....[43]....
        /*0188*/ 	.word	0xffffffff


	//   ....[44]....
        /*018c*/ 	.word	0xffffffff


	//   ....[45]....
        /*0190*/ 	.word	0xffffffff


	//   ....[46]....
        /*0194*/ 	.word	0xffffffff


	//   ....[47]....
        /*0198*/ 	.word	0xffffffff


	//   ....[48]....
        /*019c*/ 	.word	0xffffffff


	//   ....[49]....
        /*01a0*/ 	.word	0xffffffff


	//   ....[50]....
        /*01a4*/ 	.word	0xffffffff


	//   ....[51]....
        /*01a8*/ 	.word	0xffffffff


	//   ....[52]....
        /*01ac*/ 	.word	0xffffffff


	//   ....[53]....
        /*01b0*/ 	.word	0xffffffff


	//   ....[54]....
        /*01b4*/ 	.word	0xffffffff


	//   ....[55]....
        /*01b8*/ 	.word	0xffffffff


	//   ....[56]....
        /*01bc*/ 	.word	0xffffffff


	//   ....[57]....
        /*01c0*/ 	.word	0xffffffff


	//   ....[58]....
        /*01c4*/ 	.word	0xffffffff


	//   ....[59]....
        /*01c8*/ 	.word	0xffffffff


	//   ....[60]....
        /*01cc*/ 	.word	0xffffffff


	//   ....[61]....
        /*01d0*/ 	.word	0xffffffff


	//   ....[62]....
        /*01d4*/ 	.word	0xffffffff


	//   ....[63]....
        /*01d8*/ 	.word	0xffffffff


	//   ....[64]....
        /*01dc*/ 	.word	0xffffffff


	//   ....[65]....
        /*01e0*/ 	.word	0xffffffff


	//   ....[66]....
        /*01e4*/ 	.word	0xffffffff


	//   ....[67]....
        /*01e8*/ 	.word	0xffffffff


	//   ....[68]....
        /*01ec*/ 	.word	0xffffffff


	//   ....[69]....
        /*01f0*/ 	.word	0xffffffff


	//   ....[70]....
        /*01f4*/ 	.word	0xffffffff


	//   ....[71]....
        /*01f8*/ 	.word	0xffffffff


	//   ....[72]....
        /*01fc*/ 	.word	0xffffffff


	//   ....[73]....
        /*0200*/ 	.word	0xffffffff


	//   ....[74]....
        /*0204*/ 	.word	0xffffffff


	//   ....[75]....
        /*0208*/ 	.word	0xffffffff


	//   ....[76]....
        /*020c*/ 	.word	0xffffffff


	//   ....[77]....
        /*0210*/ 	.word	0xffffffff


	//   ....[78]....
        /*0214*/ 	.word	0xffffffff


	//   ....[79]....
        /*0218*/ 	.word	0xffffffff


	//   ....[80]....
        /*021c*/ 	.word	0xffffffff


	//   ....[81]....
        /*0220*/ 	.word	0xffffffff


	//   ....[82]....
        /*0224*/ 	.word	0xffffffff


	//   ....[83]....
        /*0228*/ 	.word	0xffffffff


	//   ....[84]....
        /*022c*/ 	.word	0xffffffff


	//   ....[85]....
        /*0230*/ 	.word	0xffffffff


	//   ....[86]....
        /*0234*/ 	.word	0xffffffff


	//   ....[87]....
        /*0238*/ 	.word	0xffffffff


	//   ....[88]....
        /*023c*/ 	.word	0xffffffff


	//   ....[89]....
        /*0240*/ 	.word	0xffffffff


	//   ....[90]....
        /*0244*/ 	.word	0xffffffff


	//   ....[91]....
        /*0248*/ 	.word	0xffffffff


	//   ....[92]....
        /*024c*/ 	.word	0xffffffff


	//   ....[93]....
        /*0250*/ 	.word	0xffffffff


	//   ....[94]....
        /*0254*/ 	.word	0xffffffff


	//   ....[95]....
        /*0258*/ 	.word	0xffffffff


	//   ....[96]....
        /*025c*/ 	.word	0xffffffff


	//   ....[97]....
        /*0260*/ 	.word	0xffffffff


	//   ....[98]....
        /*0264*/ 	.word	0xffffffff


	//   ....[99]....
        /*0268*/ 	.word	0xffffffff


	//   ....[100]....
        /*026c*/ 	.word	0xffffffff


	//   ....[101]....
        /*0270*/ 	.word	0xffffffff


	//   ....[102]....
        /*0274*/ 	.word	0xffffffff


	//   ....[103]....
        /*0278*/ 	.word	0xffffffff


	//   ....[104]....
        /*027c*/ 	.word	0xffffffff


	//   ....[105]....
        /*0280*/ 	.word	0xffffffff


	//   ....[106]....
        /*0284*/ 	.word	0xffffffff


	//   ....[107]....
        /*0288*/ 	.word	0xffffffff


	//   ....[108]....
        /*028c*/ 	.word	0xffffffff


	//   ....[109]....
        /*0290*/ 	.word	0xffffffff


	//   ....[110]....
        /*0294*/ 	.word	0xffffffff


	//   ....[111]....
        /*0298*/ 	.word	0xffffffff


	//   ....[112]....
        /*029c*/ 	.word	0xffffffff


	//   ....[113]....
        /*02a0*/ 	.word	0xffffffff


	//   ....[114]....
        /*02a4*/ 	.word	0xffffffff


	//   ....[115]....
        /*02a8*/ 	.word	0xffffffff


	//   ....[116]....
        /*02ac*/ 	.word	0xffffffff


	//   ....[117]....
        /*02b0*/ 	.word	0xffffffff


	//   ....[118]....
        /*02b4*/ 	.word	0xffffffff


	//   ....[119]....
        /*02b8*/ 	.word	0xffffffff


	//   ....[120]....
        /*02bc*/ 	.word	0xffffffff


	//   ....[121]....
        /*02c0*/ 	.word	0xffffffff


	//   ....[122]....
        /*02c4*/ 	.word	0xffffffff


	//   ....[123]....
        /*02c8*/ 	.word	0xffffffff


	//   ....[124]....
        /*02cc*/ 	.word	0xffffffff


	//   ....[125]....
        /*02d0*/ 	.word	0xffffffff


	//   ....[126]....
        /*02d4*/ 	.word	0xffffffff


	//   ....[127]....
        /*02d8*/ 	.word	0xffffffff


	//   ....[128]....
        /*02dc*/ 	.word	0xffffffff


	//   ....[129]....
        /*02e0*/ 	.word	0xffffffff


	//   ....[130]....
        /*02e4*/ 	.word	0xffffffff


	//   ....[131]....
        /*02e8*/ 	.word	0xffffffff


	//   ....[132]....
        /*02ec*/ 	.word	0xffffffff


	//   ....[133]....
        /*02f0*/ 	.word	0xffffffff


	//   ....[134]....
        /*02f4*/ 	.word	0xffffffff


	//   ....[135]....
        /*02f8*/ 	.word	0xffffffff


	//   ....[136]....
        /*02fc*/ 	.word	0xffffffff


	//   ....[137]....
        /*0300*/ 	.word	0xffffffff


	//   ....[138]....
        /*0304*/ 	.word	0xffffffff


	//   ....[139]....
        /*0308*/ 	.word	0xffffffff


	//   ....[140]....
        /*030c*/ 	.word	0xffffffff


	//   ....[141]....
        /*0310*/ 	.word	0xffffffff


	//   ....[142]....
        /*0314*/ 	.word	0xffffffff


	//   ....[143]....
        /*0318*/ 	.word	0xffffffff


	//   ....[144]....
        /*031c*/ 	.word	0xffffffff


	//   ....[145]....
        /*0320*/ 	.word	0xffffffff


	//   ....[146]....
        /*0324*/ 	.word	0xffffffff


	//   ....[147]....
        /*0328*/ 	.word	0xffffffff


	//   ....[148]....
        /*032c*/ 	.word	0xffffffff


	//   ....[149]....
        /*0330*/ 	.word	0xffffffff


	//   ....[150]....
        /*0334*/ 	.word	0xffffffff


	//   ....[151]....
        /*0338*/ 	.word	0xffffffff


	//   ....[152]....
        /*033c*/ 	.word	0xffffffff


	//   ....[153]....
        /*0340*/ 	.word	0xffffffff


	//   ....[154]....
        /*0344*/ 	.word	0xffffffff


	//   ....[155]....
        /*0348*/ 	.word	0xffffffff


	//   ....[156]....
        /*034c*/ 	.word	0xffffffff


	//   ....[157]....
        /*0350*/ 	.word	0xffffffff


	//   ....[158]....
        /*0354*/ 	.word	0xffffffff


	//   ....[159]....
        /*0358*/ 	.word	0xffffffff


	//   ....[160]....
        /*035c*/ 	.word	0xffffffff


	//   ....[161]....
        /*0360*/ 	.word	0xffffffff


	//   ....[162]....
        /*0364*/ 	.word	0xffffffff


	//   ....[163]....
        /*0368*/ 	.word	0xffffffff


	//   ....[164]....
        /*036c*/ 	.word	0xffffffff


	//   ....[165]....
        /*0370*/ 	.word	0xffffffff


	//   ....[166]....
        /*0374*/ 	.word	0xffffffff


	//   ....[167]....
        /*0378*/ 	.word	0xffffffff


	//   ....[168]....
        /*037c*/ 	.word	0xffffffff


	//   ....[169]....
        /*0380*/ 	.word	0xffffffff


	//   ....[170]....
        /*0384*/ 	.word	0xffffffff


	//   ....[171]....
        /*0388*/ 	.word	0xffffffff


	//   ....[172]....
        /*038c*/ 	.word	0xffffffff


	//   ....[173]....
        /*0390*/ 	.word	0xffffffff


	//   ....[174]....
        /*0394*/ 	.word	0xffffffff


	//   ....[175]....
        /*0398*/ 	.word	0xffffffff


	//   ....[176]....
        /*039c*/ 	.word	0xffffffff


	//   ....[177]....
        /*03a0*/ 	.word	0xffffffff


	//   ....[178]....
        /*03a4*/ 	.word	0x05000006


	//   ....[179]....
        /*03a8*/ 	.word	0xffffffff


	//   ....[180]....
        /*03ac*/ 	.word	0xffffffff


	//   ....[181]....
        /*03b0*/ 	.word	0xffffffff


	//   ....[182]....
        /*03b4*/ 	.word	0xffffffff


	//   ....[183]....
        /*03b8*/ 	.word	0xffffffff


	//   ....[184]....
        /*03bc*/ 	.word	0xffffffff


	//   ....[185]....
        /*03c0*/ 	.word	0xffffffff


	//   ....[186]....
        /*03c4*/ 	.word	0xffffffff


	//   ....[187]....
        /*03c8*/ 	.word	0xffffffff


	//   ....[188]....
        /*03cc*/ 	.word	0xffffffff


	//   ....[189]....
        /*03d0*/ 	.word	0xffffffff


	//   ....[190]....
        /*03d4*/ 	.word	0xffffffff


	//   ....[191]....
        /*03d8*/ 	.word	0xffffffff


	//   ....[192]....
        /*03dc*/ 	.word	0xffffffff


	//   ....[193]....
        /*03e0*/ 	.word	0xffffffff


	//   ....[194]....
        /*03e4*/ 	.word	0xffffffff


	//   ....[195]....
        /*03e8*/ 	.word	0xffffffff


	//   ....[196]....
        /*03ec*/ 	.word	0xffffffff


	//   ....[197]....
        /*03f0*/ 	.word	0xffffffff


	//   ....[198]....
        /*03f4*/ 	.word	0xffffffff


	//   ....[199]....
        /*03f8*/ 	.word	0xffffffff


	//   ....[200]....
        /*03fc*/ 	.word	0xffffffff


	//   ....[201]....
        /*0400*/ 	.word	0xffffffff


	//   ....[202]....
        /*0404*/ 	.word	0xffffffff


	//   ....[203]....
        /*0408*/ 	.word	0xffffffff


	//   ....[204]....
        /*040c*/ 	.word	0xffffffff


	//   ....[205]....
        /*0410*/ 	.word	0xffffffff


	//   ....[206]....
        /*0414*/ 	.word	0xffffffff


	//   ....[207]....
        /*0418*/ 	.word	0xffffffff


	//   ....[208]....
        /*041c*/ 	.word	0xffffffff


	//   ....[209]....
        /*0420*/ 	.word	0xffffffff


	//   ....[210]....
        /*0424*/ 	.word	0xffffffff


	//   ....[211]....
        /*0428*/ 	.word	0xffffffff


	//   ....[212]....
        /*042c*/ 	.word	0xffffffff


	//   ....[213]....
        /*0430*/ 	.word	0xffffffff


	//   ....[214]....
        /*0434*/ 	.word	0xffffffff


	//   ....[215]....
        /*0438*/ 	.word	0xffffffff


	//   ....[216]....
        /*043c*/ 	.word	0xffffffff


	//   ....[217]....
        /*0440*/ 	.word	0x0500002f


	//   ....[218]....
        /*0444*/ 	.word	0x0500002f


	//   ....[219]....
        /*0448*/ 	.word	0x0500002f


	//   ....[220]....
        /*044c*/ 	.word	0x0500002f


	//   ....[221]....
        /*0450*/ 	.word	0x0500002f


	//----- nvinfo : EIATTR_COOP_GROUP_INSTR_OFFSETS
	.align		4
.L_744:
        /*0454*/ 	.byte	0x04, 0x28
        /*0456*/ 	.short	(.L_746 - .L_745)


	//   ....[0]....
.L_745:
        /*0458*/ 	.word	0x00000ee0


	//   ....[1]....
        /*045c*/ 	.word	0x00001970


	//   ....[2]....
        /*0460*/ 	.word	0x00002370


	//   ....[3]....
        /*0464*/ 	.word	0x00002390


	//   ....[4]....
        /*0468*/ 	.word	0x000023b0


	//   ....[5]....
        /*046c*/ 	.word	0x000023d0


	//   ....[6]....
        /*0470*/ 	.word	0x000023f0


	//   ....[7]....
        /*0474*/ 	.word	0x000028c0


	//   ....[8]....
        /*0478*/ 	.word	0x000028d0


	//   ....[9]....
        /*047c*/ 	.word	0x000028f0


	//   ....[10]....
        /*0480*/ 	.word	0x00002910


	//   ....[11]....
        /*0484*/ 	.word	0x00002960


	//   ....[12]....
        /*0488*/ 	.word	0x00002990


	//   ....[13]....
        /*048c*/ 	.word	0x000029d0


	//   ....[14]....
        /*0490*/ 	.word	0x000029f0


	//   ....[15]....
        /*0494*/ 	.word	0x00002b20


	//   ....[16]....
        /*0498*/ 	.word	0x00002b50


	//   ....[17]....
        /*049c*/ 	.word	0x00002b60


	//   ....[18]....
        /*04a0*/ 	.word	0x00002b80


	//   ....[19]....
        /*04a4*/ 	.word	0x00002bc0


	//   ....[20]....
        /*04a8*/ 	.word	0x00002bf0


	//   ....[21]....
        /*04ac*/ 	.word	0x00002c30


	//   ....[22]....
        /*04b0*/ 	.word	0x00002c50


	//   ....[23]....
        /*04b4*/ 	.word	0x00002c70


	//   ....[24]....
        /*04b8*/ 	.word	0x00002d80


	//   ....[25]....
        /*04bc*/ 	.word	0x00002da0


	//   ....[26]....
        /*04c0*/ 	.word	0x00002db0


	//   ....[27]....
        /*04c4*/ 	.word	0x00002dd0


	//   ....[28]....
        /*04c8*/ 	.word	0x00002e10


	//   ....[29]....
        /*04cc*/ 	.word	0x00002e40


	//   ....[30]....
        /*04d0*/ 	.word	0x00002e80


	//   ....[31]....
        /*04d4*/ 	.word	0x00002ea0


	//   ....[32]....
        /*04d8*/ 	.word	0x00002ec0


	//   ....[33]....
        /*04dc*/ 	.word	0x00002fe0


	//   ....[34]....
        /*04e0*/ 	.word	0x00003000


	//   ....[35]....
        /*04e4*/ 	.word	0x00003010


	//   ....[36]....
        /*04e8*/ 	.word	0x00003030


	//   ....[37]....
        /*04ec*/ 	.word	0x00003070


	//   ....[38]....
        /*04f0*/ 	.word	0x000030a0


	//   ....[39]....
        /*04f4*/ 	.word	0x000030e0


	//   ....[40]....
        /*04f8*/ 	.word	0x00003100


	//   ....[41]....
        /*04fc*/ 	.word	0x00003120


	//   ....[42]....
        /*0500*/ 	.word	0x00003240


	//   ....[43]....
        /*0504*/ 	.word	0x00003270


	//   ....[44]....
        /*0508*/ 	.word	0x00003280


	//   ....[45]....
        /*050c*/ 	.word	0x000032a0


	//   ....[46]....
        /*0510*/ 	.word	0x000032e0


	//   ....[47]....
        /*0514*/ 	.word	0x00003310


	//   ....[48]....
        /*0518*/ 	.word	0x00003350


	//   ....[49]....
        /*051c*/ 	.word	0x00003370


	//   ....[50]....
        /*0520*/ 	.word	0x00003390


	//   ....[51]....
        /*0524*/ 	.word	0x000034a0


	//   ....[52]....
        /*0528*/ 	.word	0x000034c0


	//   ....[53]....
        /*052c*/ 	.word	0x000034d0


	//   ....[54]....
        /*0530*/ 	.word	0x000034f0


	//   ....[55]....
        /*0534*/ 	.word	0x00003530


	//   ....[56]....
        /*0538*/ 	.word	0x00003560


	//   ....[57]....
        /*053c*/ 	.word	0x000035a0


	//   ....[58]....
        /*0540*/ 	.word	0x000035c0


	//   ....[59]....
        /*0544*/ 	.word	0x000035e0


	//   ....[60]....
        /*0548*/ 	.word	0x00003700


	//   ....[61]....
        /*054c*/ 	.word	0x00003720


	//   ....[62]....
        /*0550*/ 	.word	0x00003730


	//   ....[63]....
        /*0554*/ 	.word	0x00003750


	//   ....[64]....
        /*0558*/ 	.word	0x00003790


	//   ....[65]....
        /*055c*/ 	.word	0x000037c0


	//   ....[66]....
        /*0560*/ 	.word	0x00003800


	//   ....[67]....
        /*0564*/ 	.word	0x00003820


	//   ....[68]....
        /*0568*/ 	.word	0x00003840


	//   ....[69]....
        /*056c*/ 	.word	0x00003940


	//   ....[70]....
        /*0570*/ 	.word	0x00003970


	//   ....[71]....
        /*0574*/ 	.word	0x00003980


	//   ....[72]....
        /*0578*/ 	.word	0x000039a0


	//   ....[73]....
        /*057c*/ 	.word	0x000039e0


	//   ....[74]....
        /*0580*/ 	.word	0x00003a10


	//   ....[75]....
        /*0584*/ 	.word	0x00003a50


	//   ....[76]....
        /*0588*/ 	.word	0x00003a70


	//   ....[77]....
        /*058c*/ 	.word	0x00003a90


	//   ....[78]....
        /*0590*/ 	.word	0x00003b80


	//   ....[79]....
        /*0594*/ 	.word	0x00003bb0


	//   ....[80]....
        /*0598*/ 	.word	0x00003bc0


	//   ....[81]....
        /*059c*/ 	.word	0x00003bf0


	//   ....[82]....
        /*05a0*/ 	.word	0x00003c10


	//   ....[83]....
        /*05a4*/ 	.word	0x00003c60


	//   ....[84]....
        /*05a8*/ 	.word	0x00003c80


	//   ....[85]....
        /*05ac*/ 	.word	0x00003cc0


	//   ....[86]....
        /*05b0*/ 	.word	0x00003ce0


	//   ....[87]....
        /*05b4*/ 	.word	0x00003de0


	//   ....[88]....
        /*05b8*/ 	.word	0x00003e30


	//   ....[89]....
        /*05bc*/ 	.word	0x00003e40


	//   ....[90]....
        /*05c0*/ 	.word	0x00003e90


	//   ....[91]....
        /*05c4*/ 	.word	0x00003ec0


	//   ....[92]....
        /*05c8*/ 	.word	0x00003ef0


	//   ....[93]....
        /*05cc*/ 	.word	0x00003f20


	//   ....[94]....
        /*05d0*/ 	.word	0x00003f50


	//   ....[95]....
        /*05d4*/ 	.word	0x00003f80


	//   ....[96]....
        /*05d8*/ 	.word	0x00004040


	//   ....[97]....
        /*05dc*/ 	.word	0x00004060


	//   ....[98]....
        /*05e0*/ 	.word	0x00004070


	//   ....[99]....
        /*05e4*/ 	.word	0x000040c0


	//   ....[100]....
        /*05e8*/ 	.word	0x000040f0


	//   ....[101]....
        /*05ec*/ 	.word	0x00004120


	//   ....[102]....
        /*05f0*/ 	.word	0x00004150


	//   ....[103]....
        /*05f4*/ 	.word	0x00004180


	//   ....[104]....
        /*05f8*/ 	.word	0x000041b0


	//   ....[105]....
        /*05fc*/ 	.word	0x000042d0


	//   ....[106]....
        /*0600*/ 	.word	0x000042e0


	//   ....[107]....
        /*0604*/ 	.word	0x000042f0


	//   ....[108]....
        /*0608*/ 	.word	0x00004350


	//   ....[109]....
        /*060c*/ 	.word	0x00004380


	//   ....[110]....
        /*0610*/ 	.word	0x000043b0


	//   ....[111]....
        /*0614*/ 	.word	0x000043e0


	//   ....[112]....
        /*0618*/ 	.word	0x00004410


	//   ....[113]....
        /*061c*/ 	.word	0x00004440


	//   ....[114]....
        /*0620*/ 	.word	0x00004530


	//   ....[115]....
        /*0624*/ 	.word	0x00004570


	//   ....[116]....
        /*0628*/ 	.word	0x00004580


	//   ....[117]....
        /*062c*/ 	.word	0x000045d0


	//   ....[118]....
        /*0630*/ 	.word	0x00004600


	//   ....[119]....
        /*0634*/ 	.word	0x00004630


	//   ....[120]....
        /*0638*/ 	.word	0x00004660


	//   ....[121]....
        /*063c*/ 	.word	0x00004690


	//   ....[122]....
        /*0640*/ 	.word	0x000046c0


	//   ....[123]....
        /*0644*/ 	.word	0x000047b0


	//   ....[124]....
        /*0648*/ 	.word	0x00004800


	//   ....[125]....
        /*064c*/ 	.word	0x00004810


	//   ....[126]....
        /*0650*/ 	.word	0x00004860


	//   ....[127]....
        /*0654*/ 	.word	0x00004890


	//   ....[128]....
        /*0658*/ 	.word	0x000048a0


	//   ....[129]....
        /*065c*/ 	.word	0x000048e0


	//   ....[130]....
        /*0660*/ 	.word	0x00004910


	//   ....[131]....
        /*0664*/ 	.word	0x00004940


	//   ....[132]....
        /*0668*/ 	.word	0x00004a30


	//   ....[133]....
        /*066c*/ 	.word	0x00004a90


	//   ....[134]....
        /*0670*/ 	.word	0x00004aa0


	//   ....[135]....
        /*0674*/ 	.word	0x00004af0


	//   ....[136]....
        /*0678*/ 	.word	0x00004b20


	//   ....[137]....
        /*067c*/ 	.word	0x00004b30


	//   ....[138]....
        /*0680*/ 	.word	0x00004b70


	//   ....[139]....
        /*0684*/ 	.word	0x00004ba0


	//   ....[140]....
        /*0688*/ 	.word	0x00004bd0


	//   ....[141]....
        /*068c*/ 	.word	0x00004cb0


	//   ....[142]....
        /*0690*/ 	.word	0x00004d10


	//   ....[143]....
        /*0694*/ 	.word	0x00004d20


	//   ....[144]....
        /*0698*/ 	.word	0x00004d70


	//   ....[145]....
        /*069c*/ 	.word	0x00004da0


	//   ....[146]....
        /*06a0*/ 	.word	0x00004db0


	//   ....[147]....
        /*06a4*/ 	.word	0x00004df0


	//   ....[148]....
        /*06a8*/ 	.word	0x00004e20


	//   ....[149]....
        /*06ac*/ 	.word	0x00004e50


	//   ....[150]....
        /*06b0*/ 	.word	0x00004f30


	//   ....[151]....
        /*06b4*/ 	.word	0x00004f90


	//   ....[152]....
        /*06b8*/ 	.word	0x00004fa0


	//   ....[153]....
        /*06bc*/ 	.word	0x00004ff0


	//   ....[154]....
        /*06c0*/ 	.word	0x00005020


	//   ....[155]....
        /*06c4*/ 	.word	0x00005050


	//   ....[156]....
        /*06c8*/ 	.word	0x00005080


	//   ....[157]....
        /*06cc*/ 	.word	0x000050b0


	//   ....[158]....
        /*06d0*/ 	.word	0x000050e0


	//   ....[159]....
        /*06d4*/ 	.word	0x000051b0


	//   ....[160]....
        /*06d8*/ 	.word	0x00005200


	//   ....[161]....
        /*06dc*/ 	.word	0x00005210


	//   ....[162]....
        /*06e0*/ 	.word	0x00005260


	//   ....[163]....
        /*06e4*/ 	.word	0x00005290


	//   ....[164]....
        /*06e8*/ 	.word	0x000052a0


	//   ....[165]....
        /*06ec*/ 	.word	0x000052e0


	//   ....[166]....
        /*06f0*/ 	.word	0x00005310


	//   ....[167]....
        /*06f4*/ 	.word	0x00005340


	//   ....[168]....
        /*06f8*/ 	.word	0x00005420


	//   ....[169]....
        /*06fc*/ 	.word	0x00005440


	//   ....[170]....
        /*0700*/ 	.word	0x00005450


	//   ....[171]....
        /*0704*/ 	.word	0x00005480


	//   ....[172]....
        /*0708*/ 	.word	0x000054a0


	//   ....[173]....
        /*070c*/ 	.word	0x000054f0


	//   ....[174]....
        /*0710*/ 	.word	0x00005520


	//   ....[175]....
        /*0714*/ 	.word	0x00005560


	//   ....[176]....
        /*0718*/ 	.word	0x00005590


	//   ....[177]....
        /*071c*/ 	.word	0x00005650


	//   ....[178]....
        /*0720*/ 	.word	0x00005b80


	//   ....[179]....
        /*0724*/ 	.word	0x00005ee0


	//   ....[180]....
        /*0728*/ 	.word	0x00005fa0


	//   ....[181]....
        /*072c*/ 	.word	0x00006060


	//   ....[182]....
        /*0730*/ 	.word	0x00006120


	//   ....[183]....
        /*0734*/ 	.word	0x000061e0


	//   ....[184]....
        /*0738*/ 	.word	0x000062a0


	//   ....[185]....
        /*073c*/ 	.word	0x00006360


	//   ....[186]....
        /*0740*/ 	.word	0x00006420


	//   ....[187]....
        /*0744*/ 	.word	0x000064e0


	//   ....[188]....
        /*0748*/ 	.word	0x000065a0


	//   ....[189]....
        /*074c*/ 	.word	0x00006660


	//   ....[190]....
        /*0750*/ 	.word	0x00006720


	//   ....[191]....
        /*0754*/ 	.word	0x000067e0


	//   ....[192]....
        /*0758*/ 	.word	0x000068a0


	//   ....[193]....
        /*075c*/ 	.word	0x00006960


	//   ....[194]....
        /*0760*/ 	.word	0x00006a20


	//   ....[195]....
        /*0764*/ 	.word	0x00006ae0


	//   ....[196]....
        /*0768*/ 	.word	0x00006ba0


	//   ....[197]....
        /*076c*/ 	.word	0x00006c60


	//   ....[198]....
        /*0770*/ 	.word	0x00006e80


	//   ....[199]....
        /*0774*/ 	.word	0x00006fb0


	//   ....[200]....
        /*0778*/ 	.word	0x000070e0


	//   ....[201]....
        /*077c*/ 	.word	0x00007210


	//   ....[202]....
        /*0780*/ 	.word	0x00007340


	//   ....[203]....
        /*0784*/ 	.word	0x00007470


	//   ....[204]....
        /*0788*/ 	.word	0x000075a0


	//   ....[205]....
        /*078c*/ 	.word	0x000076d0


	//   ....[206]....
        /*0790*/ 	.word	0x00007800


	//   ....[207]....
        /*0794*/ 	.word	0x00007930


	//   ....[208]....
        /*0798*/ 	.word	0x00007a60


	//   ....[209]....
        /*079c*/ 	.word	0x00007b80


	//   ....[210]....
        /*07a0*/ 	.word	0x00007c90


	//   ....[211]....
        /*07a4*/ 	.word	0x00007da0


	//   ....[212]....
        /*07a8*/ 	.word	0x00007eb0


	//   ....[213]....
        /*07ac*/ 	.word	0x00007fc0


	//   ....[214]....
        /*07b0*/ 	.word	0x000080d0


	//   ....[215]....
        /*07b4*/ 	.word	0x000081e0


	//   ....[216]....
        /*07b8*/ 	.word	0x000082e0


	//   ....[217]....
        /*07bc*/ 	.word	0x00008350


	//   ....[218]....
        /*07c0*/ 	.word	0x000083c0


	//   ....[219]....
        /*07c4*/ 	.word	0x00008430


	//   ....[220]....
        /*07c8*/ 	.word	0x000084a0


	//   ....[221]....
        /*07cc*/ 	.word	0x00008510


	//----- nvinfo : EIATTR_VRC_CTA_INIT_COUNT
	.align		4
.L_746:
        /*07d0*/ 	.byte	0x02, 0x4a
	.zero		1
	.zero		1


	//----- nvinfo : EIATTR_EXIT_INSTR_OFFSETS
	.align		4
        /*07d4*/ 	.byte	0x04, 0x1c
        /*07d6*/ 	.short	(.L_748 - .L_747)


	//   ....[0]....
.L_747:
        /*07d8*/ 	.word	0x00001d40


	//   ....[1]....
        /*07dc*/ 	.word	0x00002160


	//   ....[2]....
        /*07e0*/ 	.word	0x00002180


	//   ....[3]....
        /*07e4*/ 	.word	0x00006c70


	//   ....[4]....
        /*07e8*/ 	.word	0x000082f0


	//----- nvinfo : EIATTR_MAX_THREADS
	.align		4
.L_748:
        /*07ec*/ 	.byte	0x04, 0x05
        /*07ee*/ 	.short	(.L_750 - .L_749)
.L_749:
        /*07f0*/ 	.word	0x00000180
        /*07f4*/ 	.word	0x00000001
        /*07f8*/ 	.word	0x00000001


	//----- nvinfo : EIATTR_CRS_STACK_SIZE
	.align		4
.L_750:
        /*07fc*/ 	.byte	0x04, 0x1e
        /*07fe*/ 	.short	(.L_752 - .L_751)
.L_751:
        /*0800*/ 	.word	0x00000000


	//----- nvinfo : EIATTR_CBANK_PARAM_SIZE
	.align		4
.L_752:
        /*0804*/ 	.byte	0x03, 0x19
        /*0806*/ 	.short	0x004d


	//----- nvinfo : EIATTR_PARAM_CBANK
	.align		4
        /*0808*/ 	.byte	0x04, 0x0a
        /*080a*/ 	.short	(.L_754 - .L_753)
	.align		4
.L_753:
        /*080c*/ 	.word	index@(.nv.constant0._ZN3cub18CUB_300001_SM_10006detail10radix_sort29DeviceRadixSortOnesweepKernelINS1_5radix10policy_hubIiNS0_8NullTypeEyE10Policy1000ELNS0_9SortOrderE0EiS6_yiiNS1_21identity_decomposer_tEEEvPT5_SC_PT3_PKSD_PT1_PKSH_PT2_PKSL_T4_iiT6_)
        /*0810*/ 	.short	0x0380
        /*0812*/ 	.short	0x004d


	//----- nvinfo : EIATTR_SW_WAR
	.align		4
.L_754:
        /*0814*/ 	.byte	0x04, 0x36
        /*0816*/ 	.short	(.L_756 - .L_755)
.L_755:
        /*0818*/ 	.word	0x00000008
.L_756:


//--------------------- .nv.info._ZN3cub18CUB_300001_SM_10006detail10radix_sort33DeviceRadixSortExclusiveSumKernelINS1_5radix10policy_hubIiNS0_8NullTypeEyE10Policy1000EyEEvPT0_ --------------------------
	.section	.nv.info._ZN3cub18CUB_300001_SM_10006detail10radix_sort33DeviceRadixSortExclusiveSumKernelINS1_5radix10policy_hubIiNS0_8NullTypeEyE10Policy1000EyEEvPT0_,"",@"SHT_CUDA_INFO"
	.sectionflags	@""
	.align	4


	//----- nvinfo : EIATTR_CUDA_API_VERSION
	.align		4
        /*0000*/ 	.byte	0x04, 0x37
        /*0002*/ 	.short	(.L_758 - .L_757)
.L_757:
        /*0004*/ 	.word	0x00000082


	//----- nvinfo : EIATTR_KPARAM_INFO
	.align		4
.L_758:
        /*0008*/ 	.byte	0x04, 0x17
        /*000a*/ 	.short	(.L_760 - .L_759)
.L_759:
        /*000c*/ 	.word	0x00000000
        /*0010*/ 	.short	0x0000
        /*0012*/ 	.short	0x0000
        /*0014*/ 	.byte	0x00, 0xf5, 0x21, 0x00


	//----- nvinfo : EIATTR_SPARSE_MMA_MASK
	.align		4
.L_760:
        /*0018*/ 	.byte	0x03, 0x50
        /*001a*/ 	.short	0x0000


	//----- nvinfo : EIATTR_MAXREG_COUNT
	.align		4
        /*001c*/ 	.byte	0x03, 0x1b
        /*001e*/ 	.short	0x00ff


	//----- nvinfo : EIATTR_NUM_BARRIERS
	.align		4
        /*0020*/ 	.byte	0x02, 0x4c
        /*0022*/ 	.byte	0x01
	.zero		1


	//----- nvinfo : EIATTR_MERCURY_ISA_VERSION
	.align		4
        /*0024*/ 	.byte	0x03, 0x5f
        /*0026*/ 	.short	0x0101


	//----- nvinfo : EIATTR_COOP_GROUP_MASK_REGIDS
	.align		4
        /*0028*/ 	.byte	0x04, 0x29
        /*002a*/ 	.short	(.L_762 - .L_761)


	//   ....[0]....
.L_761:
        /*002c*/ 	.word	0xffffffff


	//   ....[1]....
        /*0030*/ 	.word	0xffffffff


	//   ....[2]....
        /*0034*/ 	.word	0xffffffff


	//   ....[3]....
        /*0038*/ 	.word	0xffffffff


	//   ....[4]....
        /*003c*/ 	.word	0xffffffff


	//   ....[5]....
        /*0040*/ 	.word	0xffffffff


	//   ....[6]....
        /*0044*/ 	.word	0xffffffff


	//   ....[7]....
        /*0048*/ 	.word	0xffffffff


	//   ....[8]....
        /*004c*/ 	.word	0xffffffff


	//   ....[9]....
        /*0050*/ 	.word	0xffffffff


	//   ....[10]....
        /*0054*/ 	.word	0x05000015


	//   ....[11]....
        /*0058*/ 	.word	0x05000015


	//   ....[12]....
        /*005c*/ 	.word	0x05000015


	//   ....[13]....
        /*0060*/ 	.word	0x05000015


	//   ....[14]....
        /*0064*/ 	.word	0x05000015


	//   ....[15]....
        /*0068*/ 	.word	0x05000015


	//   ....[16]....
        /*006c*/ 	.word	0x05000015


	//   ....[17]....
        /*0070*/ 	.word	0x05000015


	//   ....[18]....
        /*0074*/ 	.word	0x05000015


	//   ....[19]....
        /*0078*/ 	.word	0x05000015


	//----- nvinfo : EIATTR_COOP_GROUP_INSTR_OFFSETS
	.align		4
.L_762:
        /*007c*/ 	.byte	0x04, 0x28
        /*007e*/ 	.short	(.L_764 - .L_763)


	//   ....[0]....
.L_763:
        /*0080*/ 	.word	0x00000250


	//   ....[1]....
        /*0084*/ 	.word	0x00000260


	//   ....[2]....
        /*0088*/ 	.word	0x000002a0


	//   ....[3]....
        /*008c*/ 	.word	0x000002c0


	//   ....[4]....
        /*0090*/ 	.word	0x00000310


	//   ....[5]....
        /*0094*/ 	.word	0x00000320


	//   ....[6]....
        /*0098*/ 	.word	0x00000360


	//   ....[7]....
        /*009c*/ 	.word	0x00000380


	//   ....[8]....
        /*00a0*/ 	.word	0x000003d0


	//   ....[9]....
        /*00a4*/ 	.word	0x000003e0


	//   ....[10]....
        /*00a8*/ 	.word	0x00000660


	//   ....[11]....
        /*00ac*/ 	.word	0x000006b0


	//   ....[12]....
        /*00b0*/ 	.word	0x00000740


	//   ....[13]....
        /*00b4*/ 	.word	0x00000790


	//   ....[14]....
        /*00b8*/ 	.word	0x00000820


	//   ....[15]....
        /*00bc*/ 	.word	0x00000870


	//   ....[16]....
        /*00c0*/ 	.word	0x00000900


	//   ....[17]....
        /*00c4*/ 	.word	0x00000950


	//   ....[18]....
        /*00c8*/ 	.word	0x000009e0


	//   ....[19]....
        /*00cc*/ 	.word	0x00000a30


	//----- nvinfo : EIATTR_VRC_CTA_INIT_COUNT
	.align		4
.L_764:
        /*00d0*/ 	.byte	0x02, 0x4a
	.zero		1
	.zero		1


	//----- nvinfo : EIATTR_EXIT_INSTR_OFFSETS
	.align		4
        /*00d4*/ 	.byte	0x04, 0x1c
        /*00d6*/ 	.short	(.L_766 - .L_765)


	//   ....[0]....
.L_765:
        /*00d8*/ 	.word	0x000005d0


	//   ....[1]....
        /*00dc*/ 	.word	0x00000600


	//----- nvinfo : EIATTR_CRS_STACK_SIZE
	.align		4
.L_766:
        /*00e0*/ 	.byte	0x04, 0x1e
        /*00e2*/ 	.short	(.L_768 - .L_767)
.L_767:
        /*00e4*/ 	.word	0x00000000


	//----- nvinfo : EIATTR_CBANK_PARAM_SIZE
	.align		4
.L_768:
        /*00e8*/ 	.byte	0x03, 0x19
        /*00ea*/ 	.short	0x0008


	//----- nvinfo : EIATTR_PARAM_CBANK
	.align		4
        /*00ec*/ 	.byte	0x04, 0x0a
        /*00ee*/ 	.short	(.L_770 - .L_769)
	.align		4
.L_769:
        /*00f0*/ 	.word	index@(.nv.constant0._ZN3cub18CUB_300001_SM_10006detail10radix_sort33DeviceRadixSortExclusiveSumKernelINS1_5radix10policy_hubIiNS0_8NullTypeEyE10Policy1000EyEEvPT0_)
        /*00f4*/ 	.short	0x0380
        /*00f6*/ 	.short	0x0008


	//----- nvinfo : EIATTR_SW_WAR
	.align		4
.L_770:
        /*00f8*/ 	.byte	0x04, 0x36
        /*00fa*/ 	.short	(.L_772 - .L_771)
.L_771:
        /*00fc*/ 	.word	0x00000008
.L_772:


//--------------------- .nv.info._ZN3cub18CUB_300001_SM_10006detail10radix_sort30DeviceRadixSortHistogramKernelINS1_5radix10policy_hubIiNS0_8NullTypeEyE10Policy1000ELNS0_9SortOrderE0EiyNS1_21identity_decomposer_tEEEvPT2_PKT1_SB_iiT3_ --------------------------
	.section	.nv.info._ZN3cub18CUB_300001_SM_10006detail10radix_sort30DeviceRadixSortHistogramKernelINS1_5radix10policy_hubIiNS0_8NullTypeEyE10Policy1000ELNS0_9SortOrderE0EiyNS1_21identity_decomposer_tEEEvPT2_PKT1_SB_iiT3_,"",@"SHT_CUDA_INFO"
	.sectionflags	@""
	.align	4


	//----- nvinfo : EIATTR_CUDA_API_VERSION
	.align		4
        /*0000*/ 	.byte	0x04, 0x37
        /*0002*/ 	.short	(.L_774 - .L_773)
.L_773:
        /*0004*/ 	.word	0x00000082


	//----- nvinfo : EIATTR_KPARAM_INFO
	.align		4
.L_774:
        /*0008*/ 	.byte	0x04, 0x17
        /*000a*/ 	.short	(.L_776 - .L_775)
.L_775:
        /*000c*/ 	.word	0x00000000
        /*0010*/ 	.short	0x0005
        /*0012*/ 	.short	0x0020
        /*0014*/ 	.byte	0x00, 0xf0, 0x05, 0x00


	//----- nvinfo : EIATTR_KPARAM_INFO
	.align		4
.L_776:
        /*0018*/ 	.byte	0x04, 0x17
        /*001a*/ 	.short	(.L_778 - .L_777)
.L_777:
        /*001c*/ 	.word	0x00000000
        /*0020*/ 	.short	0x0004
        /*0022*/ 	.short	0x001c
        /*0024*/ 	.byte	0x00, 0xf0, 0x11, 0x00


	//----- nvinfo : EIATTR_KPARAM_INFO
	.align		4
.L_778:
        /*0028*/ 	.byte	0x04, 0x17
        /*002a*/ 	.short	(.L_780 - .L_779)
.L_779:
        /*002c*/ 	.word	0x00000000
        /*0030*/ 	.short	0x0003
        /*0032*/ 	.short	0x0018
        /*0034*/ 	.byte	0x00, 0xf0, 0x11, 0x00


	//----- nvinfo : EIATTR_KPARAM_INFO
	.align		4
.L_780:
        /*0038*/ 	.byte	0x04, 0x17
        /*003a*/ 	.short	(.L_782 - .L_781)
.L_781:
        /*003c*/ 	.word	0x00000000
        /*0040*/ 	.short	0x0002
        /*0042*/ 	.short	0x0010
        /*0044*/ 	.byte	0x00, 0xf0, 0x21, 0x00


	//----- nvinfo : EIATTR_KPARAM_INFO
	.align		4
.L_782:
        /*0048*/ 	.byte	0x04, 0x17
        /*004a*/ 	.short	(.L_784 - .L_783)
.L_783:
        /*004c*/ 	.word	0x00000000
        /*0050*/ 	.short	0x0001
        /*0052*/ 	.short	0x0008
        /*0054*/ 	.byte	0x00, 0xf5, 0x21, 0x00


	//----- nvinfo : EIATTR_KPARAM_INFO
	.align		4
.L_784:
        /*0058*/ 	.byte	0x04, 0x17
        /*005a*/ 	.short	(.L_786 - .L_785)
.L_785:
        /*005c*/ 	.word	0x00000000
        /*0060*/ 	.short	0x0000
        /*0062*/ 	.short	0x0000
        /*0064*/ 	.byte	0x00, 0xf5, 0x21, 0x00


	//----- nvinfo : EIATTR_SPARSE_MMA_MASK
	.align		4
.L_786:
        /*0068*/ 	.byte	0x03, 0x50
        /*006a*/ 	.short	0x0000


	//----- nvinfo : EIATTR_MAXREG_COUNT
	.align		4
        /*006c*/ 	.byte	0x03, 0x1b
        /*006e*/ 	.short	0x00ff


	//----- nvinfo : EIATTR_NUM_BARRIERS
	.align		4
        /*0070*/ 	.byte	0x02, 0x4c
        /*0072*/ 	.byte	0x01
	.zero		1


	//----- nvinfo : EIATTR_MERCURY_ISA_VERSION
	.align		4
        /*0074*/ 	.byte	0x03, 0x5f
        /*0076*/ 	.short	0x0101


	//----- nvinfo : EIATTR_VRC_CTA_INIT_COUNT
	.align		4
        /*0078*/ 	.byte	0x02, 0x4a
	.zero		1
	.zero		1


	//----- nvinfo : EIATTR_EXIT_INSTR_OFFSETS
	.align		4
        /*007c*/ 	.byte	0x04, 0x1c
        /*007e*/ 	.short	(.L_788 - .L_787)


	//   ....[0]....
.L_787:
        /*0080*/ 	.word	0x00000040


	//   ....[1]....
        /*0084*/ 	.word	0x00002ee0


	//----- nvinfo : EIATTR_MAX_THREADS
	.align		4
.L_788:
        /*0088*/ 	.byte	0x04, 0x05
        /*008a*/ 	.short	(.L_790 - .L_789)
.L_789:
        /*008c*/ 	.word	0x00000080
        /*0090*/ 	.word	0x00000001
        /*0094*/ 	.word	0x00000001


	//----- nvinfo : EIATTR_CRS_STACK_SIZE
	.align		4
.L_790:
        /*0098*/ 	.byte	0x04, 0x1e
        /*009a*/ 	.short	(.L_792 - .L_791)
.L_791:
        /*009c*/ 	.word	0x00000000


	//----- nvinfo : EIATTR_CBANK_PARAM_SIZE
	.align		4
.L_792:
        /*00a0*/ 	.byte	0x03, 0x19
        /*00a2*/ 	.short	0x0021


	//----- nvinfo : EIATTR_PARAM_CBANK
	.align		4
        /*00a4*/ 	.byte	0x04, 0x0a
        /*00a6*/ 	.short	(.L_794 - .L_793)
	.align		4
.L_793:
        /*00a8*/ 	.word	index@(.nv.constant0._ZN3cub18CUB_300001_SM_10006detail10radix_sort30DeviceRadixSortHistogramKernelINS1_5radix10policy_hubIiNS0_8NullTypeEyE10Policy1000ELNS0_9SortOrderE0EiyNS1_21identity_decomposer_tEEEvPT2_PKT1_SB_iiT3_)
        /*00ac*/ 	.short	0x0380
        /*00ae*/ 	.short	0x0021


	//----- nvinfo : EIATTR_SW_WAR
	.align		4
.L_794:
        /*00b0*/ 	.byte	0x04, 0x36
        /*00b2*/ 	.short	(.L_796 - .L_795)
.L_795:
        /*00b4*/ 	.word	0x00000008
.L_796:


//--------------------- .nv.info._ZN3cub18CUB_300001_SM_10006detail10radix_sort31DeviceRadixSortSingleTileKernelINS1_5radix10policy_hubIiNS0_8NullTypeEyE10Policy1000ELNS0_9SortOrderE0EiS6_yNS1_21identity_decomposer_tEEEvPKT1_PSB_PKT2_PSF_T3_iiT4_ --------------------------
	.section	.nv.info._ZN3cub18CUB_300001_SM_10006detail10radix_sort31DeviceRadixSortSingleTileKernelINS1_5radix10policy_hubIiNS0_8NullTypeEyE10Policy1000ELNS0_9SortOrderE0EiS6_yNS1_21identity_decomposer_tEEEvPKT1_PSB_PKT2_PSF_T3_iiT4_,"",@"SHT_CUDA_INFO"
	.sectionflags	@""
	.align	4


	//----- nvinfo : EIATTR_CUDA_API_VERSION
	.align		4
        /*0000*/ 	.byte	0x04, 0x37
        /*0002*/ 	.short	(.L_798 - .L_797)
.L_797:
        /*0004*/ 	.word	0x00000082


	//----- nvinfo : EIATTR_KPARAM_INFO
	.align		4
.L_798:
        /*0008*/ 	.byte	0x04, 0x17
        /*000a*/ 	.short	(.L_800 - .L_799)
.L_799:
        /*000c*/ 	.word	0x00000000
        /*0010*/ 	.short	0x0007
        /*0012*/ 	.short	0x0030
        /*0014*/ 	.byte	0x00, 0xf0, 0x05, 0x00


	//----- nvinfo : EIATTR_KPARAM_INFO
	.align		4
.L_800:
        /*0018*/ 	.byte	0x04, 0x17
        /*001a*/ 	.short	(.L_802 - .L_801)
.L_801:
        /*001c*/ 	.word	0x00000000
        /*0020*/ 	.short	0x0006
        /*0022*/ 	.short	0x002c
        /*0024*/ 	.byte	0x00, 0xf0, 0x11, 0x00


	//----- nvinfo : EIATTR_KPARAM_INFO
	.align		4
.L_802:
        /*0028*/ 	.byte	0x04, 0x17
        /*002a*/ 	.short	(.L_804 - .L_803)
.L_803:
        /*002c*/ 	.word	0x00000000
        /*0030*/ 	.short	0x0005
        /*0032*/ 	.short	0x0028
        /*0034*/ 	.byte	0x00, 0xf0, 0x11, 0x00


	//----- nvinfo : EIATTR_KPARAM_INFO
	.align		4
.L_804:
        /*0038*/ 	.byte	0x04, 0x17
        /*003a*/ 	.short	(.L_806 - .L_805)
.L_805:
        /*003c*/ 	.word	0x00000000
        /*0040*/ 	.short	0x0004
        /*0042*/ 	.short	0x0020
        /*0044*/ 	.byte	0x00, 0xf0, 0x21, 0x00


	//----- nvinfo : EIATTR_KPARAM_INFO
	.align		4
.L_806:
        /*0048*/ 	.byte	0x04, 0x17
        /*004a*/ 	.short	(.L_808 - .L_807)
.L_807:
        /*004c*/ 	.word	0x00000000
        /*0050*/ 	.short	0x0003
        /*0052*/ 	.short	0x0018
        /*0054*/ 	.byte	0x00, 0xf5, 0x21, 0x00


	//----- nvinfo : EIATTR_KPARAM_INFO
	.align		4
.L_808:
        /*0058*/ 	.byte	0x04, 0x17
        /*005a*/ 	.short	(.L_810 - .L_809)
.L_809:
        /*005c*/ 	.word	0x00000000
        /*0060*/ 	.short	0x0002
        /*0062*/ 	.short	0x0010
        /*0064*/ 	.byte	0x00, 0xf5, 0x21, 0x00


	//----- nvinfo : EIATTR_KPARAM_INFO
	.align		4
.L_810:
        /*0068*/ 	.byte	0x04, 0x17
        /*006a*/ 	.short	(.L_812 - .L_811)
.L_811:
        /*006c*/ 	.word	0x00000000
        /*0070*/ 	.short	0x0001
        /*0072*/ 	.short	0x0008
        /*0074*/ 	.byte	0x00, 0xf5, 0x21, 0x00


	//----- nvinfo : EIATTR_KPARAM_INFO
	.align		4
.L_812:
        /*0078*/ 	.byte	0x04, 0x17
        /*007a*/ 	.short	(.L_814 - .L_813)
.L_813:
        /*007c*/ 	.word	0x00000000
        /*0080*/ 	.short	0x0000
        /*0082*/ 	.short	0x0000
        /*0084*/ 	.byte	0x00, 0xf5, 0x21, 0x00


	//----- nvinfo : EIATTR_SPARSE_MMA_MASK
	.align		4
.L_814:
        /*0088*/ 	.byte	0x03, 0x50
        /*008a*/ 	.short	0x0000


	//----- nvinfo : EIATTR_MAXREG_COUNT
	.align		4
        /*008c*/ 	.byte	0x03, 0x1b
        /*008e*/ 	.short	0x00ff


	//----- nvinfo : EIATTR_NUM_BARRIERS
	.align		4
        /*0090*/ 	.byte	0x02, 0x4c
        /*0092*/ 	.byte	0x01
	.zero		1


	//----- nvinfo : EIATTR_MERCURY_ISA_VERSION
	.align		4
        /*0094*/ 	.byte	0x03, 0x5f
        /*0096*/ 	.short	0x0101


	//----- nvinfo : EIATTR_COOP_GROUP_MASK_REGIDS
	.align		4
        /*0098*/ 	.byte	0x04, 0x29
        /*009a*/ 	.short	(.L_816 - .L_815)


	//   ....[0]....
.L_815:
        /*009c*/ 	.word	0xffffffff


	//   ....[1]....
        /*00a0*/ 	.word	0xffffffff


	//   ....[2]....
        /*00a4*/ 	.word	0xffffffff


	//   ....[3]....
        /*00a8*/ 	.word	0xffffffff


	//   ....[4]....
        /*00ac*/ 	.word	0xffffffff


	//----- nvinfo : EIATTR_COOP_GROUP_INSTR_OFFSETS
	.align		4
.L_816:
        /*00b0*/ 	.byte	0x04, 0x28
        /*00b2*/ 	.short	(.L_818 - .L_817)


	//   ....[0]....
.L_817:
        /*00b4*/ 	.word	0x000019f0


	//   ....[1]....
        /*00b8*/ 	.word	0x00001a10


	//   ....[2]....
        /*00bc*/ 	.word	0x00001a30


	//   ....[3]....
        /*00c0*/ 	.word	0x00001a50


	//   ....[4]....
        /*00c4*/ 	.word	0x00001a70


	//----- nvinfo : EIATTR_VRC_CTA_INIT_COUNT
	.align		4
.L_818:
        /*00c8*/ 	.byte	0x02, 0x4a
	.zero		1
	.zero		1


	//----- nvinfo : EIATTR_EXIT_INSTR_OFFSETS
	.align		4
        /*00cc*/ 	.byte	0x04, 0x1c
        /*00ce*/ 	.short	(.L_820 - .L_819)


	//   ....[0]....
.L_819:
        /*00d0*/ 	.word	0x000030e0


	//   ....[1]....
        /*00d4*/ 	.word	0x00003120


	//----- nvinfo : EIATTR_MAX_THREADS
	.align		4
.L_820:
        /*00d8*/ 	.byte	0x04, 0x05
        /*00da*/ 	.short	(.L_822 - .L_821)
.L_821:
        /*00dc*/ 	.word	0x00000100
        /*00e0*/ 	.word	0x00000001
        /*00e4*/ 	.word	0x00000001


	//----- nvinfo : EIATTR_CBANK_PARAM_SIZE
	.align		4
.L_822:
        /*00e8*/ 	.byte	0x03, 0x19
        /*00ea*/ 	.short	0x0031


	//----- nvinfo : EIATTR_PARAM_CBANK
	.align		4
        /*00ec*/ 	.byte	0x04, 0x0a
        /*00ee*/ 	.short	(.L_824 - .L_823)
	.align		4
.L_823:
        /*00f0*/ 	.word	index@(.nv.constant0._ZN3cub18CUB_300001_SM_10006detail10radix_sort31DeviceRadixSortSingleTileKernelINS1_5radix10policy_hubIiNS0_8NullTypeEyE10Policy1000ELNS0_9SortOrderE0EiS6_yNS1_21identity_decomposer_tEEEvPKT1_PSB_PKT2_PSF_T3_iiT4_)
        /*00f4*/ 	.short	0x0380
        /*00f6*/ 	.short	0x0031


	//----- nvinfo : EIATTR_SW_WAR
	.align		4
.L_824:
        /*00f8*/ 	.byte	0x04, 0x36
        /*00fa*/ 	.short	(.L_826 - .L_825)
.L_825:
        /*00fc*/ 	.word	0x00000008
.L_826:


//--------------------- .nv.info._ZN3cub18CUB_300001_SM_10006detail6reduce28DeviceReduceSingleTileKernelINS2_10policy_hubIiyN4cuda3std3__44plusIiEEE10Policy1000EPiSC_iS9_iiNS7_10__identityEEEvT0_T1_T2_T3_T4_T6_ --------------------------
	.section	.nv.info._ZN3cub18CUB_300001_SM_10006detail6reduce28DeviceReduceSingleTileKernelINS2_10policy_hubIiyN4cuda3std3__44plusIiEEE10Policy1000EPiSC_iS9_iiNS7_10__identityEEEvT0_T1_T2_T3_T4_T6_,"",@"SHT_CUDA_INFO"
	.sectionflags	@""
	.align	4


	//----- nvinfo : EIATTR_CUDA_API_VERSION
	.align		4
        /*0000*/ 	.byte	0x04, 0x37
        /*0002*/ 	.short	(.L_828 - .L_827)
.L_827:
        /*0004*/ 	.word	0x00000082


	//----- nvinfo : EIATTR_KPARAM_INFO
	.align		4
.L_828:
        /*0008*/ 	.byte	0x04, 0x17
        /*000a*/ 	.short	(.L_830 - .L_829)
.L_829:
        /*000c*/ 	.word	0x00000000
        /*0010*/ 	.short	0x0005
        /*0012*/ 	.short	0x001c
        /*0014*/ 	.byte	0x00, 0xf0, 0x05, 0x00


	//----- nvinfo : EIATTR_KPARAM_INFO
	.align		4
.L_830:
        /*0018*/ 	.byte	0x04, 0x17
        /*001a*/ 	.short	(.L_832 - .L_831)
.L_831:
        /*001c*/ 	.word	0x00000000
        /*0020*/ 	.short	0x0004
        /*0022*/ 	.short	0x0018
        /*0024*/ 	.byte	0x00, 0xf0, 0x11, 0x00


	//----- nvinfo : EIATTR_KPARAM_INFO
	.align		4
.L_832:
        /*0028*/ 	.byte	0x04, 0x17
        /*002a*/ 	.short	(.L_834 - .L_833)
.L_833:
        /*002c*/ 	.word	0x00000000
        /*0030*/ 	.short	0x0003
        /*0032*/ 	.short	0x0014
        /*0034*/ 	.byte	0x00, 0xf0, 0x05, 0x00


	//----- nvinfo : EIATTR_KPARAM_INFO
	.align		4
.L_834:
        /*0038*/ 	.byte	0x04, 0x17
        /*003a*/ 	.short	(.L_836 - .L_835)
.L_835:
        /*003c*/ 	.word	0x00000000
        /*0040*/ 	.short	0x0002
        /*0042*/ 	.short	0x0010
        /*0044*/ 	.byte	0x00, 0xf0, 0x11, 0x00


	//----- nvinfo : EIATTR_KPARAM_INFO
	.align		4
.L_836:
        /*0048*/ 	.byte	0x04, 0x17
        /*004a*/ 	.short	(.L_838 - .L_837)
.L_837:
        /*004c*/ 	.word	0x00000000
        /*0050*/ 	.short	0x0001
        /*0052*/ 	.short	0x0008
        /*0054*/ 	.byte	0x00, 0xf5, 0x21, 0x00


	//----- nvinfo : EIATTR_KPARAM_INFO
	.align		4
.L_838:
        /*0058*/ 	.byte	0x04, 0x17
        /*005a*/ 	.short	(.L_840 - .L_839)
.L_839:
        /*005c*/ 	.word	0x00000000
        /*0060*/ 	.short	0x0000
        /*0062*/ 	.short	0x0000
        /*0064*/ 	.byte	0x00, 0xf5, 0x21, 0x00


	//----- nvinfo : EIATTR_SPARSE_MMA_MASK
	.align		4
.L_840:
        /*0068*/ 	.byte	0x03, 0x50
        /*006a*/ 	.short	0x0000


	//----- nvinfo : EIATTR_MAXREG_COUNT
	.align		4
        /*006c*/ 	.byte	0x03, 0x1b
        /*006e*/ 	.short	0x00ff


	//----- nvinfo : EIATTR_NUM_BARRIERS
	.align		4
        /*0070*/ 	.byte	0x02, 0x4c
        /*0072*/ 	.byte	0x01
	.zero		1


	//----- nvinfo : EIATTR_MERCURY_ISA_VERSION
	.align		4
        /*0074*/ 	.byte	0x03, 0x5f
        /*0076*/ 	.short	0x0101


	//----- nvinfo : EIATTR_COOP_GROUP_MASK_REGIDS
	.align		4
        /*0078*/ 	.byte	0x04, 0x29
        /*007a*/ 	.short	(.L_842 - .L_841)


	//   ....[0]....
.L_841:
        /*007c*/ 	.word	0xffffffff


	//   ....[1]....
        /*0080*/ 	.word	0xffffffff


	//   ....[2]....
        /*0084*/ 	.word	0xffffffff


	//   ....[3]....
        /*0088*/ 	.word	0xffffffff


	//   ....[4]....
        /*008c*/ 	.word	0xffffffff


	//   ....[5]....
        /*0090*/ 	.word	0xffffffff


	//   ....[6]....
        /*0094*/ 	.word	0xffffffff


	//   ....[7]....
        /*0098*/ 	.word	0xffffffff


	//   ....[8]....
        /*009c*/ 	.word	0xffffffff


	//   ....[9]....
        /*00a0*/ 	.word	0xffffffff


	//   ....[10]....
        /*00a4*/ 	.word	0xffffffff


	//   ....[11]....
        /*00a8*/ 	.word	0xffffffff


	//   ....[12]....
        /*00ac*/ 	.word	0xffffffff


	//   ....[13]....
        /*00b0*/ 	.word	0xffffffff


	//   ....[14]....
        /*00b4*/ 	.word	0xffffffff


	//   ....[15]....
        /*00b8*/ 	.word	0xffffffff


	//   ....[16]....
        /*00bc*/ 	.word	0xffffffff


	//   ....[17]....
        /*00c0*/ 	.word	0xffffffff


	//   ....[18]....
        /*00c4*/ 	.word	0xffffffff


	//   ....[19]....
        /*00c8*/ 	.word	0xffffffff


	//   ....[20]....
        /*00cc*/ 	.word	0xffffffff


	//   ....[21]....
        /*00d0*/ 	.word	0xffffffff


	//   ....[22]....
        /*00d4*/ 	.word	0xffffffff


	//   ....[23]....
        /*00d8*/ 	.word	0xffffffff


	//   ....[24]....
        /*00dc*/ 	.word	0xffffffff


	//   ....[25]....
        /*00e0*/ 	.word	0xffffffff


	//   ....[26]....
        /*00e4*/ 	.word	0xffffffff


	//   ....[27]....
        /*00e8*/ 	.word	0xffffffff


	//   ....[28]....
        /*00ec*/ 	.word	0xffffffff


	//   ....[29]....
        /*00f0*/ 	.word	0xffffffff


	//----- nvinfo : EIATTR_COOP_GROUP_INSTR_OFFSETS
	.align		4
.L_842:
        /*00f4*/ 	.byte	0x04, 0x28
        /*00f6*/ 	.short	(.L_844 - .L_843)


	//   ....[0]....
.L_843:
        /*00f8*/ 	.word	0x00000890


	//   ....[1]....
        /*00fc*/ 	.word	0x000008f0


	//   ....[2]....
        /*0100*/ 	.word	0x00000940


	//   ....[3]....
        /*0104*/ 	.word	0x000009b0


	//   ....[4]....
        /*0108*/ 	.word	0x00000a10


	//   ....[5]....
        /*010c*/ 	.word	0x00000ba0


	//   ....[6]....
        /*0110*/ 	.word	0x00000c40


	//   ....[7]....
        /*0114*/ 	.word	0x00000cc0


	//   ....[8]....
        /*0118*/ 	.word	0x00000d20


	//   ....[9]....
        /*011c*/ 	.word	0x00000d60


	//   ....[10]....
        /*0120*/ 	.word	0x000019d0


	//   ....[11]....
        /*0124*/ 	.word	0x00001a30


	//   ....[12]....
        /*0128*/ 	.word	0x00001a90


	//   ....[13]....
        /*012c*/ 	.word	0x00001af0


	//   ....[14]....
        /*0130*/ 	.word	0x00001b50


	//   ....[15]....
        /*0134*/ 	.word	0x000023f0


	//   ....[16]....
        /*0138*/ 	.word	0x00002450


	//   ....[17]....
        /*013c*/ 	.word	0x000024a0


	//   ....[18]....
        /*0140*/ 	.word	0x00002510


	//   ....[19]....
        /*0144*/ 	.word	0x00002570


	//   ....[20]....
        /*0148*/ 	.word	0x00002700


	//   ....[21]....
        /*014c*/ 	.word	0x00002790


	//   ....[22]....
        /*0150*/ 	.word	0x000027e0


	//   ....[23]....
        /*0154*/ 	.word	0x00002850


	//   ....[24]....
        /*0158*/ 	.word	0x000028c0


	//   ....[25]....
        /*015c*/ 	.word	0x000036a0


	//   ....[26]....
        /*0160*/ 	.word	0x00003700


	//   ....[27]....
        /*0164*/ 	.word	0x00003760


	//   ....[28]....
        /*0168*/ 	.word	0x000037c0


	//   ....[29]....
        /*016c*/ 	.word	0x00003820


	//----- nvinfo : EIATTR_VRC_CTA_INIT_COUNT
	.align		4
.L_844:
        /*0170*/ 	.byte	0x02, 0x4a
	.zero		1
	.zero		1


	//----- nvinfo : EIATTR_EXIT_INSTR_OFFSETS
	.align		4
        /*0174*/ 	.byte	0x04, 0x1c
        /*0176*/ 	.short	(.L_846 - .L_845)


	//   ....[0]....
.L_845:
        /*0178*/ 	.word	0x00000080


	//   ....[1]....
        /*017c*/ 	.word	0x000000c0


	//   ....[2]....
        /*0180*/ 	.word	0x00003940


	//   ....[3]....
        /*0184*/ 	.word	0x00003990


	//----- nvinfo : EIATTR_MAX_THREADS
	.align		4
.L_846:
        /*0188*/ 	.byte	0x04, 0x05
        /*018a*/ 	.short	(.L_848 - .L_847)
.L_847:
        /*018c*/ 	.word	0x00000100
        /*0190*/ 	.word	0x00000001
        /*0194*/ 	.word	0x00000001


	//----- nvinfo : EIATTR_CRS_STACK_SIZE
	.align		4
.L_848:
        /*0198*/ 	.byte	0x04, 0x1e
        /*019a*/ 	.short	(.L_850 - .L_849)
.L_849:
        /*019c*/ 	.word	0x00000000


	//----- nvinfo : EIATTR_CBANK_PARAM_SIZE
	.align		4
.L_850:
        /*01a0*/ 	.byte	0x03, 0x19
        /*01a2*/ 	.short	0x001d


	//----- nvinfo : EIATTR_PARAM_CBANK
	.align		4
        /*01a4*/ 	.byte	0x04, 0x0a
        /*01a6*/ 	.short	(.L_852 - .L_851)
	.align		4
.L_851:
        /*01a8*/ 	.word	index@(.nv.constant0._ZN3cub18CUB_300001_SM_10006detail6reduce28DeviceReduceSingleTileKernelINS2_10policy_hubIiyN4cuda3std3__44plusIiEEE10Policy1000EPiSC_iS9_iiNS7_10__identityEEEvT0_T1_T2_T3_T4_T6_)
        /*01ac*/ 	.short	0x0380
        /*01ae*/ 	.short	0x001d


	//----- nvinfo : EIATTR_SW_WAR
	.align		4
.L_852:
        /*01b0*/ 	.byte	0x04, 0x36
        /*01b2*/ 	.short	(.L_854 - .L_853)
.L_853:
        /*01b4*/ 	.word	0x00000008
.L_854:


//--------------------- .nv.info._ZN3cub18CUB_300001_SM_10006detail6reduce18DeviceReduceKernelINS2_10policy_hubIiyN4cuda3std3__44plusIiEEE10Policy1000EN6thrust24THRUST_300001_SM_1000_NS6detail15normal_iteratorINSD_10device_ptrIiEEEEyS9_iNS7_10__identityEEEvT0_PT3_T1_NS0_13GridEvenShareISN_EET2_T4_ --------------------------
	.section	.nv.info._ZN3cub18CUB_300001_SM_10006detail6reduce18DeviceReduceKernelINS2_10policy_hubIiyN4cuda3std3__44plusIiEEE10Policy1000EN6thrust24THRUST_300001_SM_1000_NS6detail15normal_iteratorINSD_10device_ptrIiEEEEyS9_iNS7_10__identityEEEvT0_PT3_T1_NS0_13GridEvenShareISN_EET2_T4_,"",@"SHT_CUDA_INFO"
	.sectionflags	@""
	.align	4


	//----- nvinfo : EIATTR_CUDA_API_VERSION
	.align		4
        /*0000*/ 	.byte	0x04, 0x37
        /*0002*/ 	.short	(.L_856 - .L_855)
.L_855:
        /*0004*/ 	.word	0x00000082


	//----- nvinfo : EIATTR_KPARAM_INFO
	.align		4
.L_856:
        /*0008*/ 	.byte	0x04, 0x17
        /*000a*/ 	.short	(.L_858 - .L_857)
.L_857:
        /*000c*/ 	.word	0x00000000
        /*0010*/ 	.short	0x0005
        /*0012*/ 	.short	0x0061
        /*0014*/ 	.byte	0x00, 0xf0, 0x05, 0x00


	//----- nvinfo : EIATTR_KPARAM_INFO
	.align		4
.L_858:
        /*0018*/ 	.byte	0x04, 0x17
        /*001a*/ 	.short	(.L_860 - .L_859)
.L_859:
        /*001c*/ 	.word	0x00000000
        /*0020*/ 	.short	0x0004
        /*0022*/ 	.short	0x0060
        /*0024*/ 	.byte	0x00, 0xf0, 0x05, 0x00


	//----- nvinfo : EIATTR_KPARAM_INFO
	.align		4
.L_860:
        /*0028*/ 	.byte	0x04, 0x17
        /*002a*/ 	.short	(.L_862 - .L_861)
.L_861:
        /*002c*/ 	.word	0x00000000
        /*0030*/ 	.short	0x0003
        /*0032*/ 	.short	0x0018
        /*0034*/ 	.byte	0x00, 0xf0, 0x21, 0x01


	//----- nvinfo : EIATTR_KPARAM_INFO
	.align		4
.L_862:
        /*0038*/ 	.byte	0x04, 0x17
        /*003a*/ 	.short	(.L_864 - .L_863)
.L_863:
        /*003c*/ 	.word	0x00000000
        /*0040*/ 	.short	0x0002
        /*0042*/ 	.short	0x0010
        /*0044*/ 	.byte	0x00, 0xf0, 0x21, 0x00


	//----- nvinfo : EIATTR_KPARAM_INFO
	.align		4
.L_864:
        /*0048*/ 	.byte	0x04, 0x17
        /*004a*/ 	.short	(.L_866 - .L_865)
.L_865:
        /*004c*/ 	.word	0x00000000
        /*0050*/ 	.short	0x0001
        /*0052*/ 	.short	0x0008
        /*0054*/ 	.byte	0x00, 0xf5, 0x21, 0x00


	//----- nvinfo : EIATTR_KPARAM_INFO
	.align		4
.L_866:
        /*0058*/ 	.byte	0x04, 0x17
        /*005a*/ 	.short	(.L_868 - .L_867)
.L_867:
        /*005c*/ 	.word	0x00000000
        /*0060*/ 	.short	0x0000
        /*0062*/ 	.short	0x0000
        /*0064*/ 	.byte	0x00, 0xf0, 0x21, 0x00


	//----- nvinfo : EIATTR_SPARSE_MMA_MASK
	.align		4
.L_868:
        /*0068*/ 	.byte	0x03, 0x50
        /*006a*/ 	.short	0x0000


	//----- nvinfo : EIATTR_MAXREG_COUNT
	.align		4
        /*006c*/ 	.byte	0x03, 0x1b
        /*006e*/ 	.short	0x00ff


	//----- nvinfo : EIATTR_NUM_BARRIERS
	.align		4
        /*0070*/ 	.byte	0x02, 0x4c
        /*0072*/ 	.byte	0x01
	.zero		1


	//----- nvinfo : EIATTR_MERCURY_ISA_VERSION
	.align		4
        /*0074*/ 	.byte	0x03, 0x5f
        /*0076*/ 	.short	0x0101


	//----- nvinfo : EIATTR_COOP_GROUP_MASK_REGIDS
	.align		4
        /*0078*/ 	.byte	0x04, 0x29
        /*007a*/ 	.short	(.L_870 - .L_869)


	//   ....[0]....
.L_869:
        /*007c*/ 	.word	0xffffffff


	//   ....[1]....
        /*0080*/ 	.word	0xffffffff


	//   ....[2]....
        /*0084*/ 	.word	0xffffffff


	//   ....[3]....
        /*0088*/ 	.word	0xffffffff


	//   ....[4]....
        /*008c*/ 	.word	0xffffffff


	//   ....[5]....
        /*0090*/ 	.word	0xffffffff


	//   ....[6]....
        /*0094*/ 	.word	0xffffffff


	//   ....[7]....
        /*0098*/ 	.word	0xffffffff


	//   ....[8]....
        /*009c*/ 	.word	0xffffffff


	//   ....[9]....
        /*00a0*/ 	.word	0xffffffff


	//   ....[10]....
        /*00a4*/ 	.word	0xffffffff


	//   ....[11]....
        /*00a8*/ 	.word	0xffffffff


	//   ....[12]....
        /*00ac*/ 	.word	0xffffffff


	//   ....[13]....
        /*00b0*/ 	.word	0xffffffff


	//   ....[14]....
        /*00b4*/ 	.word	0xffffffff


	//----- nvinfo : EIATTR_COOP_GROUP_INSTR_OFFSETS
	.align		4
.L_870:
        /*00b8*/ 	.byte	0x04, 0x28
        /*00ba*/ 	.short	(.L_872 - .L_871)


	//   ....[0]....
.L_871:
        /*00bc*/ 	.word	0x000008e0


	//   ....[1]....
        /*00c0*/ 	.word	0x00000940


	//   ....[2]....
        /*00c4*/ 	.word	0x000009a0


	//   ....[3]....
        /*00c8*/ 	.word	0x00000a00


	//   ....[4]....
        /*00cc*/ 	.word	0x00000a60


	//   ....[5]....
        /*00d0*/ 	.word	0x00000bf0


	//   ....[6]....
        /*00d4*/ 	.word	0x00000c90


	//   ....[7]....
        /*00d8*/ 	.word	0x00000d10


	//   ....[8]....
        /*00dc*/ 	.word	0x00000d70


	//   ....[9]....
        /*00e0*/ 	.word	0x00000db0


	//   ....[10]....
        /*00e4*/ 	.word	0x00001db0


	//   ....[11]....
        /*00e8*/ 	.word	0x00001e10


	//   ....[12]....
        /*00ec*/ 	.word	0x00001e70


	//   ....[13]....
        /*00f0*/ 	.word	0x00001ed0


	//   ....[14]....
        /*00f4*/ 	.word	0x00001f30


	//----- nvinfo : EIATTR_VRC_CTA_INIT_COUNT
	.align		4
.L_872:
        /*00f8*/ 	.byte	0x02, 0x4a
	.zero		1
	.zero		1


	//----- nvinfo : EIATTR_EXIT_INSTR_OFFSETS
	.align		4
        /*00fc*/ 	.byte	0x04, 0x1c
        /*00fe*/ 	.short	(.L_874 - .L_873)


	//   ....[0]....
.L_873:
        /*0100*/ 	.word	0x00002050


	//   ....[1]....
        /*0104*/ 	.word	0x000020b0


	//----- nvinfo : EIATTR_MAX_THREADS
	.align		4
.L_874:
        /*0108*/ 	.byte	0x04, 0x05
        /*010a*/ 	.short	(.L_876 - .L_875)
.L_875:
        /*010c*/ 	.word	0x00000100
        /*0110*/ 	.word	0x00000001
        /*0114*/ 	.word	0x00000001


	//----- nvinfo : EIATTR_CRS_STACK_SIZE
	.align		4
.L_876:
        /*0118*/ 	.byte	0x04, 0x1e
        /*011a*/ 	.short	(.L_878 - .L_877)
.L_877:
        /*011c*/ 	.word	0x00000000


	//----- nvinfo : EIATTR_CBANK_PARAM_SIZE
	.align		4
.L_878:
        /*0120*/ 	.byte	0x03, 0x19
        /*0122*/ 	.short	0x0062


	//----- nvinfo : EIATTR_PARAM_CBANK
	.align		4
        /*0124*/ 	.byte	0x04, 0x0a
        /*0126*/ 	.short	(.L_880 - .L_879)
	.align		4
.L_879:
        /*0128*/ 	.word	index@(.nv.constant0._ZN3cub18CUB_300001_SM_10006detail6reduce18DeviceReduceKernelINS2_10policy_hubIiyN4cuda3std3__44plusIiEEE10Policy1000EN6thrust24THRUST_300001_SM_1000_NS6detail15normal_iteratorINSD_10device_ptrIiEEEEyS9_iNS7_10__identityEEEvT0_PT3_T1_NS0_13GridEvenShareISN_EET2_T4_)
        /*012c*/ 	.short	0x0380
        /*012e*/ 	.short	0x0062


	//----- nvinfo : EIATTR_SW_WAR
	.align		4
.L_880:
        /*0130*/ 	.byte	0x04, 0x36
        /*0132*/ 	.short	(.L_882 - .L_881)
.L_881:
        /*0134*/ 	.word	0x00000008
.L_882:


//--------------------- .nv.info._ZN3cub18CUB_300001_SM_10006detail6reduce28DeviceReduceSingleTileKernelINS2_10policy_hubIiyN4cuda3std3__44plusIiEEE10Policy1000EN6thrust24THRUST_300001_SM_1000_NS6detail15normal_iteratorINSD_10device_ptrIiEEEEPiyS9_iiNS7_10__identityEEEvT0_T1_T2_T3_T4_T6_ --------------------------
	.section	.nv.info._ZN3cub18CUB_300001_SM_10006detail6reduce28DeviceReduceSingleTileKernelINS2_10policy_hubIiyN4cuda3std3__44plusIiEEE10Policy1000EN6thrust24THRUST_300001_SM_1000_NS6detail15normal_iteratorINSD_10device_ptrIiEEEEPiyS9_iiNS7_10__identityEEEvT0_T1_T2_T3_T4_T6_,"",@"SHT_CUDA_INFO"
	.sectionflags	@""
	.align	4


	//----- nvinfo : EIATTR_CUDA_API_VERSION
	.align		4
        /*0000*/ 	.byte	0x04, 0x37
        /*0002*/ 	.short	(.L_884 - .L_883)
.L_883:
        /*0004*/ 	.word	0x00000082


	//----- nvinfo : EIATTR_KPARAM_INFO
	.align		4
.L_884:
        /*0008*/ 	.byte	0x04, 0x17
        /*000a*/ 	.short	(.L_886 - .L_885)
.L_885:
        /*000c*/ 	.word	0x00000000
        /*0010*/ 	.short	0x0005
        /*0012*/ 	.short	0x0020
        /*0014*/ 	.byte	0x00, 0xf0, 0x05, 0x00


	//----- nvinfo : EIATTR_KPARAM_INFO
	.align		4
.L_886:
        /*0018*/ 	.byte	0x04, 0x17
        /*001a*/ 	.short	(.L_888 - .L_887)
.L_887:
        /*001c*/ 	.word	0x00000000
        /*0020*/ 	.short	0x0004
        /*0022*/ 	.short	0x001c
        /*0024*/ 	.byte	0x00, 0xf0, 0x11, 0x00


	//----- nvinfo : EIATTR_KPARAM_INFO
	.align		4
.L_888:
        /*0028*/ 	.byte	0x04, 0x17
        /*002a*/ 	.short	(.L_890 - .L_889)
.L_889:
        /*002c*/ 	.word	0x00000000
        /*0030*/ 	.short	0x0003
        /*0032*/ 	.short	0x0018
        /*0034*/ 	.byte	0x00, 0xf0, 0x05, 0x00


	//----- nvinfo : EIATTR_KPARAM_INFO
	.align		4
.L_890:
        /*0038*/ 	.byte	0x04, 0x17
        /*003a*/ 	.short	(.L_892 - .L_891)
.L_891:
        /*003c*/ 	.word	0x00000000
        /*0040*/ 	.short	0x0002
        /*0042*/ 	.short	0x0010
        /*0044*/ 	.byte	0x00, 0xf0, 0x21, 0x00


	//----- nvinfo : EIATTR_KPARAM_INFO
	.align		4
.L_892:
        /*0048*/ 	.byte	0x04, 0x17
        /*004a*/ 	.short	(.L_894 - .L_893)
.L_893:
        /*004c*/ 	.word	0x00000000
        /*0050*/ 	.short	0x0001
        /*0052*/ 	.short	0x0008
        /*0054*/ 	.byte	0x00, 0xf5, 0x21, 0x00


	//----- nvinfo : EIATTR_KPARAM_INFO
	.align		4
.L_894:
        /*0058*/ 	.byte	0x04, 0x17
        /*005a*/ 	.short	(.L_896 - .L_895)
.L_895:
        /*005c*/ 	.word	0x00000000
        /*0060*/ 	.short	0x0000
        /*0062*/ 	.short	0x0000
        /*0064*/ 	.byte	0x00, 0xf0, 0x21, 0x00


	//----- nvinfo : EIATTR_SPARSE_MMA_MASK
	.align		4
.L_896:
        /*0068*/ 	.byte	0x03, 0x50
        /*006a*/ 	.short	0x0000


	//----- nvinfo : EIATTR_MAXREG_COUNT
	.align		4
        /*006c*/ 	.byte	0x03, 0x1b
        /*006e*/ 	.short	0x00ff


	//----- nvinfo : EIATTR_NUM_BARRIERS
	.align		4
        /*0070*/ 	.byte	0x02, 0x4c
        /*0072*/ 	.byte	0x01
	.zero		1


	//----- nvinfo : EIATTR_MERCURY_ISA_VERSION
	.align		4
        /*0074*/ 	.byte	0x03, 0x5f
        /*0076*/ 	.short	0x0101


	//----- nvinfo : EIATTR_COOP_GROUP_MASK_REGIDS
	.align		4
        /*0078*/ 	.byte	0x04, 0x29
        /*007a*/ 	.short	(.L_898 - .L_897)


	//   ....[0]....
.L_897:
        /*007c*/ 	.word	0xffffffff


	//   ....[1]....
        /*0080*/ 	.word	0xffffffff


	//   ....[2]....
        /*0084*/ 	.word	0xffffffff


	//   ....[3]....
        /*0088*/ 	.word	0xffffffff


	//   ....[4]....
        /*008c*/ 	.word	0xffffffff


	//   ....[5]....
        /*0090*/ 	.word	0xffffffff


	//   ....[6]....
        /*0094*/ 	.word	0xffffffff


	//   ....[7]....
        /*0098*/ 	.word	0xffffffff


	//   ....[8]....
        /*009c*/ 	.word	0xffffffff


	//   ....[9]....
        /*00a0*/ 	.word	0xffffffff


	//   ....[10]....
        /*00a4*/ 	.word	0xffffffff


	//   ....[11]....
        /*00a8*/ 	.word	0xffffffff


	//   ....[12]....
        /*00ac*/ 	.word	0xffffffff


	//   ....[13]....
        /*00b0*/ 	.word	0xffffffff


	//   ....[14]....
        /*00b4*/ 	.word	0xffffffff


	//----- nvinfo : EIATTR_COOP_GROUP_INSTR_OFFSETS
	.align		4
.L_898:
        /*00b8*/ 	.byte	0x04, 0x28
        /*00ba*/ 	.short	(.L_900 - .L_899)


	//   ....[0]....
.L_899:
        /*00bc*/ 	.word	0x00000850


	//   ....[1]....
        /*00c0*/ 	.word	0x000008b0


	//   ....[2]....
        /*00c4*/ 	.word	0x00000910


	//   ....[3]....
        /*00c8*/ 	.word	0x00000970


	//   ....[4]....
        /*00cc*/ 	.word	0x000009d0


	//   ....[5]....
        /*00d0*/ 	.word	0x00000b60


	//   ....[6]....
        /*00d4*/ 	.word	0x00000c00


	//   ....[7]....
        /*00d8*/ 	.word	0x00000c80


	//   ....[8]....
        /*00dc*/ 	.word	0x00000ce0


	//   ....[9]....
        /*00e0*/ 	.word	0x00000d20


	//   ....[10]....
        /*00e4*/ 	.word	0x00001b90


	//   ....[11]....
        /*00e8*/ 	.word	0x00001bf0


	//   ....[12]....
        /*00ec*/ 	.word	0x00001c50


	//   ....[13]....
        /*00f0*/ 	.word	0x00001cb0


	//   ....[14]....
        /*00f4*/ 	.word	0x00001d10


	//----- nvinfo : EIATTR_VRC_CTA_INIT_COUNT
	.align		4
.L_900:
        /*00f8*/ 	.byte	0x02, 0x4a
	.zero		1
	.zero		1


	//----- nvinfo : EIATTR_EXIT_INSTR_OFFSETS
	.align		4
        /*00fc*/ 	.byte	0x04, 0x1c
        /*00fe*/ 	.short	(.L_902 - .L_901)


	//   ....[0]....
.L_901:
        /*0100*/ 	.word	0x000000a0


	//   ....[1]....
        /*0104*/ 	.word	0x000000e0


	//   ....[2]....
        /*0108*/ 	.word	0x00001e20


	//   ....[3]....
        /*010c*/ 	.word	0x00001e70


	//----- nvinfo : EIATTR_MAX_THREADS
	.align		4
.L_902:
        /*0110*/ 	.byte	0x04, 0x05
        /*0112*/ 	.short	(.L_904 - .L_903)
.L_903:
        /*0114*/ 	.word	0x00000100
        /*0118*/ 	.word	0x00000001
        /*011c*/ 	.word	0x00000001


	//----- nvinfo : EIATTR_CRS_STACK_SIZE
	.align		4
.L_904:
        /*0120*/ 	.byte	0x04, 0x1e
        /*0122*/ 	.short	(.L_906 - .L_905)
.L_905:
        /*0124*/ 	.word	0x00000000


	//----- nvinfo : EIATTR_CBANK_PARAM_SIZE
	.align		4
.L_906:
        /*0128*/ 	.byte	0x03, 0x19
        /*012a*/ 	.short	0x0021


	//----- nvinfo : EIATTR_PARAM_CBANK
	.align		4
        /*012c*/ 	.byte	0x04, 0x0a
        /*012e*/ 	.short	(.L_908 - .L_907)
	.align		4
.L_907:
        /*0130*/ 	.word	index@(.nv.constant0._ZN3cub18CUB_300001_SM_10006detail6reduce28DeviceReduceSingleTileKernelINS2_10policy_hubIiyN4cuda3std3__44plusIiEEE10Policy1000EN6thrust24THRUST_300001_SM_1000_NS6detail15normal_iteratorINSD_10device_ptrIiEEEEPiyS9_iiNS7_10__identityEEEvT0_T1_T2_T3_T4_T6_)
        /*0134*/ 	.short	0x0380
        /*0136*/ 	.short	0x0021


	//----- nvinfo : EIATTR_SW_WAR
	.align		4
.L_908:
        /*0138*/ 	.byte	0x04, 0x36
        /*013a*/ 	.short	(.L_910 - .L_909)
.L_909:
        /*013c*/ 	.word	0x00000008
.L_910:


//--------------------- .nv.info._ZN3cub18CUB_300001_SM_10006detail6reduce28DeviceReduceSingleTileKernelINS2_10policy_hubIijN4cuda3std3__44plusIiEEE10Policy1000EPiSC_iS9_iiNS7_10__identityEEEvT0_T1_T2_T3_T4_T6_ --------------------------
	.section	.nv.info._ZN3cub18CUB_300001_SM_10006detail6reduce28DeviceReduceSingleTileKernelINS2_10policy_hubIijN4cuda3std3__44plusIiEEE10Policy1000EPiSC_iS9_iiNS7_10__identityEEEvT0_T1_T2_T3_T4_T6_,"",@"SHT_CUDA_INFO"
	.sectionflags	@""
	.align	4


	//----- nvinfo : EIATTR_CUDA_API_VERSION
	.align		4
        /*0000*/ 	.byte	0x04, 0x37
        /*0002*/ 	.short	(.L_912 - .L_911)
.L_911:
        /*0004*/ 	.word	0x00000082


	//----- nvinfo : EIATTR_KPARAM_INFO
	.align		4
.L_912:
        /*0008*/ 	.byte	0x04, 0x17
        /*000a*/ 	.short	(.L_914 - .L_913)
.L_913:
        /*000c*/ 	.word	0x00000000
        /*0010*/ 	.short	0x0005
        /*0012*/ 	.short	0x001c
        /*0014*/ 	.byte	0x00, 0xf0, 0x05, 0x00


	//----- nvinfo : EIATTR_KPARAM_INFO
	.align		4
.L_914:
        /*0018*/ 	.byte	0x04, 0x17
        /*001a*/ 	.short	(.L_916 - .L_915)
.L_915:
        /*001c*/ 	.word	0x00000000
        /*0020*/ 	.short	0x0004
        /*0022*/ 	.short	0x0018
        /*0024*/ 	.byte	0x00, 0xf0, 0x11, 0x00


	//----- nvinfo : EIATTR_KPARAM_INFO
	.align		4
.L_916:
        /*0028*/ 	.byte	0x04, 0x17
        /*002a*/ 	.short	(.L_918 - .L_917)
.L_917:
        /*002c*/ 	.word	0x00000000
        /*0030*/ 	.short	0x0003
        /*0032*/ 	.short	0x0014
        /*0034*/ 	.byte	0x00, 0xf0, 0x05, 0x00


	//----- nvinfo : EIATTR_KPARAM_INFO
	.align		4
.L_918:
        /*0038*/ 	.byte	0x04, 0x17
        /*003a*/ 	.short	(.L_920 - .L_919)
.L_919:
        /*003c*/ 	.word	0x00000000
        /*0040*/ 	.short	0x0002
        /*0042*/ 	.short	0x0010
        /*0044*/ 	.byte	0x00, 0xf0, 0x11, 0x00


	//----- nvinfo : EIATTR_KPARAM_INFO
	.align		4
.L_920:
        /*0048*/ 	.byte	0x04, 0x17
        /*004a*/ 	.short	(.L_922 - .L_921)
.L_921:
        /*004c*/ 	.word	0x00000000
        /*0050*/ 	.short	0x0001
        /*0052*/ 	.short	0x0008
        /*0054*/ 	.byte	0x00, 0xf5, 0x21, 0x00


	//----- nvinfo : EIATTR_KPARAM_INFO
	.align		4
.L_922:
        /*0058*/ 	.byte	0x04, 0x17
        /*005a*/ 	.short	(.L_924 - .L_923)
.L_923:
        /*005c*/ 	.word	0x00000000
        /*0060*/ 	.short	0x0000
        /*0062*/ 	.short	0x0000
        /*0064*/ 	.byte	0x00, 0xf5, 0x21, 0x00


	//----- nvinfo : EIATTR_SPARSE_MMA_MASK
	.align		4
.L_924:
        /*0068*/ 	.byte	0x03, 0x50
        /*006a*/ 	.short	0x0000


	//----- nvinfo : EIATTR_MAXREG_COUNT
	.align		4
        /*006c*/ 	.byte	0x03, 0x1b
        /*006e*/ 	.short	0x00ff


	//----- nvinfo : EIATTR_NUM_BARRIERS
	.align		4
        /*0070*/ 	.byte	0x02, 0x4c
        /*0072*/ 	.byte	0x01
	.zero		1


	//----- nvinfo : EIATTR_MERCURY_ISA_VERSION
	.align		4
        /*0074*/ 	.byte	0x03, 0x5f
        /*0076*/ 	.short	0x0101


	//----- nvinfo : EIATTR_COOP_GROUP_MASK_REGIDS
	.align		4
        /*0078*/ 	.byte	0x04, 0x29
        /*007a*/ 	.short	(.L_926 - .L_925)


	//   ....[0]....
.L_925:
        /*007c*/ 	.word	0xffffffff


	//   ....[1]....
        /*0080*/ 	.word	0xffffffff


	//   ....[2]....
        /*0084*/ 	.word	0xffffffff


	//   ....[3]....
        /*0088*/ 	.word	0xffffffff


	//   ....[4]....
        /*008c*/ 	.word	0xffffffff


	//   ....[5]....
        /*0090*/ 	.word	0xffffffff


	//   ....[6]....
        /*0094*/ 	.word	0xffffffff


	//   ....[7]....
        /*0098*/ 	.word	0xffffffff


	//   ....[8]....
        /*009c*/ 	.word	0xffffffff


	//   ....[9]....
        /*00a0*/ 	.word	0xffffffff


	//   ....[10]....
        /*00a4*/ 	.word	0xffffffff


	//   ....[11]....
        /*00a8*/ 	.word	0xffffffff


	//   ....[12]....
        /*00ac*/ 	.word	0xffffffff


	//   ....[13]....
        /*00b0*/ 	.word	0xffffffff


	//   ....[14]....
        /*00b4*/ 	.word	0xffffffff


	//   ....[15]....
        /*00b8*/ 	.word	0xffffffff


	//   ....[16]....
        /*00bc*/ 	.word	0xffffffff


	//   ....[17]....
        /*00c0*/ 	.word	0xffffffff


	//   ....[18]....
        /*00c4*/ 	.word	0xffffffff


	//   ....[19]....
        /*00c8*/ 	.word	0xffffffff


	//   ....[20]....
        /*00cc*/ 	.word	0xffffffff


	//   ....[21]....
        /*00d0*/ 	.word	0xffffffff


	//   ....[22]....
        /*00d4*/ 	.word	0xffffffff


	//   ....[23]....
        /*00d8*/ 	.word	0xffffffff


	//   ....[24]....
        /*00dc*/ 	.word	0xffffffff


	//   ....[25]....
        /*00e0*/ 	.word	0xffffffff


	//   ....[26]....
        /*00e4*/ 	.word	0xffffffff


	//   ....[27]....
        /*00e8*/ 	.word	0xffffffff


	//   ....[28]....
        /*00ec*/ 	.word	0xffffffff


	//   ....[29]....
        /*00f0*/ 	.word	0xffffffff


	//----- nvinfo : EIATTR_COOP_GROUP_INSTR_OFFSETS
	.align		4
.L_926:
        /*00f4*/ 	.byte	0x04, 0x28
        /*00f6*/ 	.short	(.L_928 - .L_927)


	//   ....[0]....
.L_927:
        /*00f8*/ 	.word	0x00000890


	//   ....[1]....
        /*00fc*/ 	.word	0x000008f0


	//   ....[2]....
        /*0100*/ 	.word	0x00000940


	//   ....[3]....
        /*0104*/ 	.word	0x000009b0


	//   ....[4]....
        /*0108*/ 	.word	0x00000a10


	//   ....[5]....
        /*010c*/ 	.word	0x00000ba0


	//   ....[6]....
        /*0110*/ 	.word	0x00000c40


	//   ....[7]....
        /*0114*/ 	.word	0x00000cc0


	//   ....[8]....
        /*0118*/ 	.word	0x00000d20


	//   ....[9]....
        /*011c*/ 	.word	0x00000d60


	//   ....[10]....
        /*0120*/ 	.word	0x000019d0


	//   ....[11]....
        /*0124*/ 	.word	0x00001a30


	//   ....[12]....
        /*0128*/ 	.word	0x00001a90


	//   ....[13]....
        /*012c*/ 	.word	0x00001af0


	//   ....[14]....
        /*0130*/ 	.word	0x00001b50


	//   ....[15]....
        /*0134*/ 	.word	0x000023f0


	//   ....[16]....
        /*0138*/ 	.word	0x00002450


	//   ....[17]....
        /*013c*/ 	.word	0x000024a0


	//   ....[18]....
        /*0140*/ 	.word	0x00002510


	//   ....[19]....
        /*0144*/ 	.word	0x00002570


	//   ....[20]....
        /*0148*/ 	.word	0x00002700


	//   ....[21]....
        /*014c*/ 	.word	0x00002790


	//   ....[22]....
        /*0150*/ 	.word	0x000027e0


	//   ....[23]....
        /*0154*/ 	.word	0x00002850


	//   ....[24]....
        /*0158*/ 	.word	0x000028c0


	//   ....[25]....
        /*015c*/ 	.word	0x000036a0


	//   ....[26]....
        /*0160*/ 	.word	0x00003700


	//   ....[27]....
        /*0164*/ 	.word	0x00003760


	//   ....[28]....
        /*0168*/ 	.word	0x000037c0


	//   ....[29]....
        /*016c*/ 	.word	0x00003820


	//----- nvinfo : EIATTR_VRC_CTA_INIT_COUNT
	.align		4
.L_928:
        /*0170*/ 	.byte	0x02, 0x4a
	.zero		1
	.zero		1


	//----- nvinfo : EIATTR_EXIT_INSTR_OFFSETS
	.align		4
        /*0174*/ 	.byte	0x04, 0x1c
        /*0176*/ 	.short	(.L_930 - .L_929)


	//   ....[0]....
.L_929:
        /*0178*/ 	.word	0x00000080


	//   ....[1]....
        /*017c*/ 	.word	0x000000c0


	//   ....[2]....
        /*0180*/ 	.word	0x00003940


	//   ....[3]....
        /*0184*/ 	.word	0x00003990


	//----- nvinfo : EIATTR_MAX_THREADS
	.align		4
.L_930:
        /*0188*/ 	.byte	0x04, 0x05
        /*018a*/ 	.short	(.L_932 - .L_931)
.L_931:
        /*018c*/ 	.word	0x00000100
        /*0190*/ 	.word	0x00000001
        /*0194*/ 	.word	0x00000001


	//----- nvinfo : EIATTR_CRS_STACK_SIZE
	.align		4
.L_932:
        /*0198*/ 	.byte	0x04, 0x1e
        /*019a*/ 	.short	(.L_934 - .L_933)
.L_933:
        /*019c*/ 	.word	0x00000000


	//----- nvinfo : EIATTR_CBANK_PARAM_SIZE
	.align		4
.L_934:
        /*01a0*/ 	.byte	0x03, 0x19
        /*01a2*/ 	.short	0x001d


	//----- nvinfo : EIATTR_PARAM_CBANK
	.align		4
        /*01a4*/ 	.byte	0x04, 0x0a
        /*01a6*/ 	.short	(.L_936 - .L_935)
	.align		4
.L_935:
        /*01a8*/ 	.word	index@(.nv.constant0._ZN3cub18CUB_300001_SM_10006detail6reduce28DeviceReduceSingleTileKernelINS2_10policy_hubIijN4cuda3std3__44plusIiEEE10Policy1000EPiSC_iS9_iiNS7_10__identityEEEvT0_T1_T2_T3_T4_T6_)
        /*01ac*/ 	.short	0x0380
        /*01ae*/ 	.short	0x001d


	//----- nvinfo : EIATTR_SW_WAR
	.align		4
.L_936:
        /*01b0*/ 	.byte	0x04, 0x36
        /*01b2*/ 	.short	(.L_938 - .L_937)
.L_937:
        /*01b4*/ 	.word	0x00000008
.L_938:


//--------------------- .nv.info._ZN3cub18CUB_300001_SM_10006detail6reduce18DeviceReduceKernelINS2_10policy_hubIijN4cuda3std3__44plusIiEEE10Policy1000EN6thrust24THRUST_300001_SM_1000_NS6detail15normal_iteratorINSD_10device_ptrIiEEEEjS9_iNS7_10__identityEEEvT0_PT3_T1_NS0_13GridEvenShareISN_EET2_T4_ --------------------------
	.section	.nv.info._ZN3cub18CUB_300001_SM_10006detail6reduce18DeviceReduceKernelINS2_10policy_hubIijN4cuda3std3__44plusIiEEE10Policy1000EN6thrust24THRUST_300001_SM_1000_NS6detail15normal_iteratorINSD_10device_ptrIiEEEEjS9_iNS7_10__identityEEEvT0_PT3_T1_NS0_13GridEvenShareISN_EET2_T4_,"",@"SHT_CUDA_INFO"
	.sectionflags	@""
	.align	4


	//----- nvinfo : EIATTR_CUDA_API_VERSION
	.align		4
        /*0000*/ 	.byte	0x04, 0x37
        /*0002*/ 	.short	(.L_940 - .L_939)
.L_939:
        /*0004*/ 	.word	0x00000082


	//----- nvinfo : EIATTR_KPARAM_INFO
	.align		4
.L_940:
        /*0008*/ 	.byte	0x04, 0x17
        /*000a*/ 	.short	(.L_942 - .L_941)
.L_941:
        /*000c*/ 	.word	0x00000000
        /*0010*/ 	.short	0x0005
        /*0012*/ 	.short	0x003d
        /*0014*/ 	.byte	0x00, 0xf0, 0x05, 0x00


	//----- nvinfo : EIATTR_KPARAM_INFO
	.align		4
.L_942:
        /*0018*/ 	.byte	0x04, 0x17
        /*001a*/ 	.short	(.L_944 - .L_943)
.L_943:
        /*001c*/ 	.word	0x00000000
        /*0020*/ 	.short	0x0004
        /*0022*/ 	.short	0x003c
        /*0024*/ 	.byte	0x00, 0xf0, 0x05, 0x00


	//----- nvinfo : EIATTR_KPARAM_INFO
	.align		4
.L_944:
        /*0028*/ 	.byte	0x04, 0x17
        /*002a*/ 	.short	(.L_946 - .L_945)
.L_945:
        /*002c*/ 	.word	0x00000000
        /*0030*/ 	.short	0x0003
        /*0032*/ 	.short	0x0014
        /*0034*/ 	.byte	0x00, 0xf0, 0xa1, 0x00


	//----- nvinfo : EIATTR_KPARAM_INFO
	.align		4
.L_946:
        /*0038*/ 	.byte	0x04, 0x17
        /*003a*/ 	.short	(.L_948 - .L_947)
.L_947:
        /*003c*/ 	.word	0x00000000
        /*0040*/ 	.short	0x0002
        /*0042*/ 	.short	0x0010
        /*0044*/ 	.byte	0x00, 0xf0, 0x11, 0x00


	//----- nvinfo : EIATTR_KPARAM_INFO
	.align		4
.L_948:
        /*0048*/ 	.byte	0x04, 0x17
        /*004a*/ 	.short	(.L_950 - .L_949)
.L_949:
        /*004c*/ 	.word	0x00000000
        /*0050*/ 	.short	0x0001
        /*0052*/ 	.short	0x0008
        /*0054*/ 	.byte	0x00, 0xf5, 0x21, 0x00


	//----- nvinfo : EIATTR_KPARAM_INFO
	.align		4
.L_950:
        /*0058*/ 	.byte	0x04, 0x17
        /*005a*/ 	.short	(.L_952 - .L_951)
.L_951:
        /*005c*/ 	.word	0x00000000
        /*0060*/ 	.short	0x0000
        /*0062*/ 	.short	0x0000
        /*0064*/ 	.byte	0x00, 0xf0, 0x21, 0x00


	//----- nvinfo : EIATTR_SPARSE_MMA_MASK
	.align		4
.L_952:
        /*0068*/ 	.byte	0x03, 0x50
        /*006a*/ 	.short	0x0000


	//----- nvinfo : EIATTR_MAXREG_COUNT
	.align		4
        /*006c*/ 	.byte	0x03, 0x1b
        /*006e*/ 	.short	0x00ff


	//----- nvinfo : EIATTR_NUM_BARRIERS
	.align		4
        /*0070*/ 	.byte	0x02, 0x4c
        /*0072*/ 	.byte	0x01
	.zero		1


	//----- nvinfo : EIATTR_MERCURY_ISA_VERSION
	.align		4
        /*0074*/ 	.byte	0x03, 0x5f
        /*0076*/ 	.short	0x0101


	//----- nvinfo : EIATTR_COOP_GROUP_MASK_REGIDS
	.align		4
        /*0078*/ 	.byte	0x04, 0x29
        /*007a*/ 	.short	(.L_954 - .L_953)


	//   ....[0]....
.L_953:
        /*007c*/ 	.word	0xffffffff


	//   ....[1]....
        /*0080*/ 	.word	0xffffffff


	//   ....[2]....
        /*0084*/ 	.word	0xffffffff


	//   ....[3]....
        /*0088*/ 	.word	0xffffffff


	//   ....[4]....
        /*008c*/ 	.word	0xffffffff


	//   ....[5]....
        /*0090*/ 	.word	0xffffffff


	//   ....[6]....
        /*0094*/ 	.word	0xffffffff


	//   ....[7]....
        /*0098*/ 	.word	0xffffffff


	//   ....[8]....
        /*009c*/ 	.word	0xffffffff


	//   ....[9]....
        /*00a0*/ 	.word	0xffffffff


	//   ....[10]....
        /*00a4*/ 	.word	0xffffffff


	//   ....[11]....
        /*00a8*/ 	.word	0xffffffff


	//   ....[12]....
        /*00ac*/ 	.word	0xffffffff


	//   ....[13]....
        /*00b0*/ 	.word	0xffffffff


	//   ....[14]....
        /*00b4*/ 	.word	0xffffffff


	//----- nvinfo : EIATTR_COOP_GROUP_INSTR_OFFSETS
	.align		4
.L_954:
        /*00b8*/ 	.byte	0x04, 0x28
        /*00ba*/ 	.short	(.L_956 - .L_955)


	//   ....[0]....
.L_955:
        /*00bc*/ 	.word	0x00000b10


	//   ....[1]....
        /*00c0*/ 	.word	0x00000b70


	//   ....[2]....
        /*00c4*/ 	.word	0x00000bd0


	//   ....[3]....
        /*00c8*/ 	.word	0x00000c30


	//   ....[4]....
        /*00cc*/ 	.word	0x00000c90


	//   ....[5]....
        /*00d0*/ 	.word	0x00000e20


	//   ....[6]....
        /*00d4*/ 	.word	0x00000ec0


	//   ....[7]....
        /*00d8*/ 	.word	0x00000f20


	//   ....[8]....
        /*00dc*/ 	.word	0x00000f80


	//   ....[9]....
        /*00e0*/ 	.word	0x00000fe0


	//   ....[10]....
        /*00e4*/ 	.word	0x00002100


	//   ....[11]....
        /*00e8*/ 	.word	0x00002170


	//   ....[12]....
        /*00ec*/ 	.word	0x000021c0


	//   ....[13]....
        /*00f0*/ 	.word	0x00002210


	//   ....[14]....
        /*00f4*/ 	.word	0x00002280


	//----- nvinfo : EIATTR_VRC_CTA_INIT_COUNT
	.align		4
.L_956:
        /*00f8*/ 	.byte	0x02, 0x4a
	.zero		1
	.zero		1


	//----- nvinfo : EIATTR_EXIT_INSTR_OFFSETS
	.align		4
        /*00fc*/ 	.byte	0x04, 0x1c
        /*00fe*/ 	.short	(.L_958 - .L_957)


	//   ....[0]....
.L_957:
        /*0100*/ 	.word	0x000023b0


	//   ....[1]....
        /*0104*/ 	.word	0x000023f0


	//----- nvinfo : EIATTR_MAX_THREADS
	.align		4
.L_958:
        /*0108*/ 	.byte	0x04, 0x05
        /*010a*/ 	.short	(.L_960 - .L_959)
.L_959:
        /*010c*/ 	.word	0x00000100
        /*0110*/ 	.word	0x00000001
        /*0114*/ 	.word	0x00000001


	//----- nvinfo : EIATTR_CRS_STACK_SIZE
	.align		4
.L_960:
        /*0118*/ 	.byte	0x04, 0x1e
        /*011a*/ 	.short	(.L_962 - .L_961)
.L_961:
        /*011c*/ 	.word	0x00000000


	//----- nvinfo : EIATTR_CBANK_PARAM_SIZE
	.align		4
.L_962:
        /*0120*/ 	.byte	0x03, 0x19
        /*0122*/ 	.short	0x003e


	//----- nvinfo : EIATTR_PARAM_CBANK
	.align		4
        /*0124*/ 	.byte	0x04, 0x0a
        /*0126*/ 	.short	(.L_964 - .L_963)
	.align		4
.L_963:
        /*0128*/ 	.word	index@(.nv.constant0._ZN3cub18CUB_300001_SM_10006detail6reduce18DeviceReduceKernelINS2_10policy_hubIijN4cuda3std3__44plusIiEEE10Policy1000EN6thrust24THRUST_300001_SM_1000_NS6detail15normal_iteratorINSD_10device_ptrIiEEEEjS9_iNS7_10__identityEEEvT0_PT3_T1_NS0_13GridEvenShareISN_EET2_T4_)
        /*012c*/ 	.short	0x0380
        /*012e*/ 	.short	0x003e


	//----- nvinfo : EIATTR_SW_WAR
	.align		4
.L_964:
        /*0130*/ 	.byte	0x04, 0x36
        /*0132*/ 	.short	(.L_966 - .L_965)
.L_965:
        /*0134*/ 	.word	0x00000008
.L_966:


//--------------------- .nv.info._ZN3cub18CUB_300001_SM_10006detail6reduce28DeviceReduceSingleTileKernelINS2_10policy_hubIijN4cuda3std3__44plusIiEEE10Policy1000EN6thrust24THRUST_300001_SM_1000_NS6detail15normal_iteratorINSD_10device_ptrIiEEEEPijS9_iiNS7_10__identityEEEvT0_T1_T2_T3_T4_T6_ --------------------------
	.section	.nv.info._ZN3cub18CUB_300001_SM_10006detail6reduce28DeviceReduceSingleTileKernelINS2_10policy_hubIijN4cuda3std3__44plusIiEEE10Policy1000EN6thrust24THRUST_300001_SM_1000_NS6detail15normal_iteratorINSD_10device_ptrIiEEEEPijS9_iiNS7_10__identityEEEvT0_T1_T2_T3_T4_T6_,"",@"SHT_CUDA_INFO"
	.sectionflags	@""
	.align	4


	//----- nvinfo : EIATTR_CUDA_API_VERSION
	.align		4
        /*0000*/ 	.byte	0x04, 0x37
        /*0002*/ 	.short	(.L_968 - .L_967)
.L_967:
        /*0004*/ 	.word	0x00000082


	//----- nvinfo : EIATTR_KPARAM_INFO
	.align		4
.L_968:
        /*0008*/ 	.byte	0x04, 0x17
        /*000a*/ 	.short	(.L_970 - .L_969)
.L_969:
        /*000c*/ 	.word	0x00000000
        /*0010*/ 	.short	0x0005
        /*0012*/ 	.short	0x001c
        /*0014*/ 	.byte	0x00, 0xf0, 0x05, 0x00


	//----- nvinfo : EIATTR_KPARAM_INFO
	.align		4
.L_970:
        /*0018*/ 	.byte	0x04, 0x17
        /*001a*/ 	.short	(.L_972 - .L_971)
.L_971:
        /*001c*/ 	.word	0x00000000
        /*0020*/ 	.short	0x0004
        /*0022*/ 	.short	0x0018
        /*0024*/ 	.byte	0x00, 0xf0, 0x11, 0x00


	//----- nvinfo : EIATTR_KPARAM_INFO
	.align		4
.L_972:
        /*0028*/ 	.byte	0x04, 0x17
        /*002a*/ 	.short	(.L_974 - .L_973)
.L_973:
        /*002c*/ 	.word	0x00000000
        /*0030*/ 	.short	0x0003
        /*0032*/ 	.short	0x0014
        /*0034*/ 	.byte	0x00, 0xf0, 0x05, 0x00


	//----- nvinfo : EIATTR_KPARAM_INFO
	.align		4
.L_974:
        /*0038*/ 	.byte	0x04, 0x17
        /*003a*/ 	.short	(.L_976 - .L_975)
.L_975:
        /*003c*/ 	.word	0x00000000
        /*0040*/ 	.short	0x0002
        /*0042*/ 	.short	0x0010
        /*0044*/ 	.byte	0x00, 0xf0, 0x11, 0x00


	//----- nvinfo : EIATTR_KPARAM_INFO
	.align		4
.L_976:
        /*0048*/ 	.byte	0x04, 0x17
        /*004a*/ 	.short	(.L_978 - .L_977)
.L_977:
        /*004c*/ 	.word	0x00000000
        /*0050*/ 	.short	0x0001
        /*0052*/ 	.short	0x0008
        /*0054*/ 	.byte	0x00, 0xf5, 0x21, 0x00


	//----- nvinfo : EIATTR_KPARAM_INFO
	.align		4
.L_978:
        /*0058*/ 	.byte	0x04, 0x17
        /*005a*/ 	.short	(.L_980 - .L_979)
.L_979:
        /*005c*/ 	.word	0x00000000
        /*0060*/ 	.short	0x0000
        /*0062*/ 	.short	0x0000
        /*0064*/ 	.byte	0x00, 0xf0, 0x21, 0x00


	//----- nvinfo : EIATTR_SPARSE_MMA_MASK
	.align		4
.L_980:
        /*0068*/ 	.byte	0x03, 0x50
        /*006a*/ 	.short	0x0000


	//----- nvinfo : EIATTR_MAXREG_COUNT
	.align		4
        /*006c*/ 	.byte	0x03, 0x1b
        /*006e*/ 	.short	0x00ff


	//----- nvinfo : EIATTR_NUM_BARRIERS
	.align		4
        /*0070*/ 	.byte	0x02, 0x4c
        /*0072*/ 	.byte	0x01
	.zero		1


	//----- nvinfo : EIATTR_MERCURY_ISA_VERSION
	.align		4
        /*0074*/ 	.byte	0x03, 0x5f
        /*0076*/ 	.short	0x0101


	//----- nvinfo : EIATTR_COOP_GROUP_MASK_REGIDS
	.align		4
        /*0078*/ 	.byte	0x04, 0x29
        /*007a*/ 	.short	(.L_982 - .L_981)


	//   ....[0]....
.L_981:
        /*007c*/ 	.word	0xffffffff


	//   ....[1]....
        /*0080*/ 	.word	0xffffffff


	//   ....[2]....
        /*0084*/ 	.word	0xffffffff


	//   ....[3]....
        /*0088*/ 	.word	0xffffffff


	//   ....[4]....
        /*008c*/ 	.word	0xffffffff


	//   ....[5]....
        /*0090*/ 	.word	0xffffffff


	//   ....[6]....
        /*0094*/ 	.word	0xffffffff


	//   ....[7]....
        /*0098*/ 	.word	0xffffffff


	//   ....[8]....
        /*009c*/ 	.word	0xffffffff


	//   ....[9]....
        /*00a0*/ 	.word	0xffffffff


	//   ....[10]....
        /*00a4*/ 	.word	0xffffffff


	//   ....[11]....
        /*00a8*/ 	.word	0xffffffff


	//   ....[12]....
        /*00ac*/ 	.word	0xffffffff


	//   ....[13]....
        /*00b0*/ 	.word	0xffffffff


	//   ....[14]....
        /*00b4*/ 	.word	0xffffffff


	//----- nvinfo : EIATTR_COOP_GROUP_INSTR_OFFSETS
	.align		4
.L_982:
        /*00b8*/ 	.byte	0x04, 0x28
        /*00ba*/ 	.short	(.L_984 - .L_983)


	//   ....[0]....
.L_983:
        /*00bc*/ 	.word	0x00000830


	//   ....[1]....
        /*00c0*/ 	.word	0x00000890


	//   ....[2]....
        /*00c4*/ 	.word	0x000008f0


	//   ....[3]....
        /*00c8*/ 	.word	0x00000950


	//   ....[4]....
        /*00cc*/ 	.word	0x000009b0


	//   ....[5]....
        /*00d0*/ 	.word	0x00000b40


	//   ....[6]....
        /*00d4*/ 	.word	0x00000be0


	//   ....[7]....
        /*00d8*/ 	.word	0x00000c60


	//   ....[8]....
        /*00dc*/ 	.word	0x00000cc0


	//   ....[9]....
        /*00e0*/ 	.word	0x00000d00


	//   ....[10]....
        /*00e4*/ 	.word	0x00001cc0


	//   ....[11]....
        /*00e8*/ 	.word	0x00001d20


	//   ....[12]....
        /*00ec*/ 	.word	0x00001d80


	//   ....[13]....
        /*00f0*/ 	.word	0x00001de0


	//   ....[14]....
        /*00f4*/ 	.word	0x00001e40


	//----- nvinfo : EIATTR_VRC_CTA_INIT_COUNT
	.align		4
.L_984:
        /*00f8*/ 	.byte	0x02, 0x4a
	.zero		1
	.zero		1


	//----- nvinfo : EIATTR_EXIT_INSTR_OFFSETS
	.align		4
        /*00fc*/ 	.byte	0x04, 0x1c
        /*00fe*/ 	.short	(.L_986 - .L_985)


	//   ....[0]....
.L_985:
        /*0100*/ 	.word	0x00000080


	//   ....[1]....
        /*0104*/ 	.word	0x000000c0


	//   ....[2]....
        /*0108*/ 	.word	0x00001f60


	//   ....[3]....
        /*010c*/ 	.word	0x00001fb0


	//----- nvinfo : EIATTR_MAX_THREADS
	.align		4
.L_986:
        /*0110*/ 	.byte	0x04, 0x05
        /*0112*/ 	.short	(.L_988 - .L_987)
.L_987:
        /*0114*/ 	.word	0x00000100
        /*0118*/ 	.word	0x00000001
        /*011c*/ 	.word	0x00000001


	//----- nvinfo : EIATTR_CRS_STACK_SIZE
	.align		4
.L_988:
        /*0120*/ 	.byte	0x04, 0x1e
        /*0122*/ 	.short	(.L_990 - .L_989)
.L_989:
        /*0124*/ 	.word	0x00000000


	//----- nvinfo : EIATTR_CBANK_PARAM_SIZE
	.align		4
.L_990:
        /*0128*/ 	.byte	0x03, 0x19
        /*012a*/ 	.short	0x001d


	//----- nvinfo : EIATTR_PARAM_CBANK
	.align		4
        /*012c*/ 	.byte	0x04, 0x0a
        /*012e*/ 	.short	(.L_992 - .L_991)
	.align		4
.L_991:
        /*0130*/ 	.word	index@(.nv.constant0._ZN3cub18CUB_300001_SM_10006detail6reduce28DeviceReduceSingleTileKernelINS2_10policy_hubIijN4cuda3std3__44plusIiEEE10Policy1000EN6thrust24THRUST_300001_SM_1000_NS6detail15normal_iteratorINSD_10device_ptrIiEEEEPijS9_iiNS7_10__identityEEEvT0_T1_T2_T3_T4_T6_)
        /*0134*/ 	.short	0x0380
        /*0136*/ 	.short	0x001d


	//----- nvinfo : EIATTR_SW_WAR
	.align		4
.L_992:
        /*0138*/ 	.byte	0x04, 0x36
        /*013a*/ 	.short	(.L_994 - .L_993)
.L_993:
        /*013c*/ 	.word	0x00000008
.L_994:


//--------------------- .nv.info._ZN3cub18CUB_300001_SM_10006detail9transform16transform_kernelINS2_10policy_hubILb0EN4cuda3std3__45tupleIJN6thrust24THRUST_300001_SM_1000_NS6detail15normal_iteratorINSA_10device_ptrIfEEEENSC_INSD_IiEEEEEEEE10policy1000ElNS7_7dividesIfEESF_JPfPiEEEvT0_iT1_T2_DpNS2_10kernel_argIT3_EE --------------------------
	.section	.nv.info._ZN3cub18CUB_300001_SM_10006detail9transform16transform_kernelINS2_10policy_hubILb0EN4cuda3std3__45tupleIJN6thrust24THRUST_300001_SM_1000_NS6detail15normal_iteratorINSA_10device_ptrIfEEEENSC_INSD_IiEEEEEEEE10policy1000ElNS7_7dividesIfEESF_JPfPiEEEvT0_iT1_T2_DpNS2_10kernel_argIT3_EE,"",@"SHT_CUDA_INFO"
	.sectionflags	@""
	.align	4


	//----- nvinfo : EIATTR_CUDA_API_VERSION
	.align		4
        /*0000*/ 	.byte	0x04, 0x37
        /*0002*/ 	.short	(.L_996 - .L_995)
.L_995:
        /*0004*/ 	.word	0x00000082


	//----- nvinfo : EIATTR_KPARAM_INFO
	.align		4
.L_996:
        /*0008*/ 	.byte	0x04, 0x17
        /*000a*/ 	.short	(.L_998 - .L_997)
.L_997:
        /*000c*/ 	.word	0x00000000
        /*0010*/ 	.short	0x0005
        /*0012*/ 	.short	0x0028
        /*0014*/ 	.byte	0x00, 0xf0, 0x41, 0x00


	//----- nvinfo : EIATTR_KPARAM_INFO
	.align		4
.L_998:
        /*0018*/ 	.byte	0x04, 0x17
        /*001a*/ 	.short	(.L_1000 - .L_999)
.L_999:
        /*001c*/ 	.word	0x00000000
        /*0020*/ 	.short	0x0004
        /*0022*/ 	.short	0x0018
        /*0024*/ 	.byte	0x00, 0xf0, 0x41, 0x00


	//----- nvinfo : EIATTR_KPARAM_INFO
	.align		4
.L_1000:
        /*0028*/ 	.byte	0x04, 0x17
        /*002a*/ 	.short	(.L_1002 - .L_1001)
.L_1001:
        /*002c*/ 	.word	0x00000000
        /*0030*/ 	.short	0x0003
        /*0032*/ 	.short	0x0010
        /*0034*/ 	.byte	0x00, 0xf0, 0x21, 0x00


	//----- nvinfo : EIATTR_KPARAM_INFO
	.align		4
.L_1002:
        /*0038*/ 	.byte	0x04, 0x17
        /*003a*/ 	.short	(.L_1004 - .L_1003)
.L_1003:
        /*003c*/ 	.word	0x00000000
        /*0040*/ 	.short	0x0002
        /*0042*/ 	.short	0x000c
        /*0044*/ 	.byte	0x00, 0xf0, 0x05, 0x00


	//----- nvinfo : EIATTR_KPARAM_INFO
	.align		4
.L_1004:
        /*0048*/ 	.byte	0x04, 0x17
        /*004a*/ 	.short	(.L_1006 - .L_1005)
.L_1005:
        /*004c*/ 	.word	0x00000000
        /*0050*/ 	.short	0x0001
        /*0052*/ 	.short	0x0008
        /*0054*/ 	.byte	0x00, 0xf0, 0x11, 0x00


	//----- nvinfo : EIATTR_KPARAM_INFO
	.align		4
.L_1006:
        /*0058*/ 	.byte	0x04, 0x17
        /*005a*/ 	.short	(.L_1008 - .L_1007)
.L_1007:
        /*005c*/ 	.word	0x00000000
        /*0060*/ 	.short	0x0000
        /*0062*/ 	.short	0x0000
        /*0064*/ 	.byte	0x00, 0xf0, 0x21, 0x00


	//----- nvinfo : EIATTR_SPARSE_MMA_MASK
	.align		4
.L_1008:
        /*0068*/ 	.byte	0x03, 0x50
        /*006a*/ 	.short	0x0000


	//----- nvinfo : EIATTR_MAXREG_COUNT
	.align		4
        /*006c*/ 	.byte	0x03, 0x1b
        /*006e*/ 	.short	0x00ff


	//----- nvinfo : EIATTR_NUM_BARRIERS
	.align		4
        /*0070*/ 	.byte	0x02, 0x4c
        /*0072*/ 	.byte	0x01
	.zero		1


	//----- nvinfo : EIATTR_MERCURY_ISA_VERSION
	.align		4
        /*0074*/ 	.byte	0x03, 0x5f
        /*0076*/ 	.short	0x0101


	//----- nvinfo : EIATTR_COOP_GROUP_MASK_REGIDS
	.align		4
        /*0078*/ 	.byte	0x04, 0x29
        /*007a*/ 	.short	(.L_1010 - .L_1009)


	//   ....[0]....
.L_1009:
        /*007c*/ 	.word	0xffffffff


	//----- nvinfo : EIATTR_COOP_GROUP_INSTR_OFFSETS
	.align		4
.L_1010:
        /*0080*/ 	.byte	0x04, 0x28
        /*0082*/ 	.short	(.L_1012 - .L_1011)


	//   ....[0]....
.L_1011:
        /*0084*/ 	.word	0x000019c0


	//----- nvinfo : EIATTR_VRC_CTA_INIT_COUNT
	.align		4
.L_1012:
        /*0088*/ 	.byte	0x02, 0x4a
	.zero		1
	.zero		1


	//----- nvinfo : EIATTR_MBARRIER_INSTR_OFFSETS
	.align		4
        /*008c*/ 	.byte	0x04, 0x39
        /*008e*/ 	.short	(.L_1014 - .L_1013)


	//   ....[0]....
.L_1013:
        /*0090*/ 	.word	0x000002d0
        /*0094*/ 	.word	0x000000ff
        /*0098*/ 	.word	0x00000000
        /*009c*/ 	.short	0x0100
        /*009e*/ 	.byte	0x11
	.zero		1


	//   ....[1]....
        /*00a0*/ 	.word	0x000004a0
        /*00a4*/ 	.word	0x000000ff
        /*00a8*/ 	.word	0x00000000
        /*00ac*/ 	.short	0x010a
        /*00ae*/ 	.byte	0x04
	.zero		1


	//----- nvinfo : EIATTR_NUM_MBARRIERS
	.align		4
.L_1014:
        /*00b0*/ 	.byte	0x03, 0x38
        /*00b2*/ 	.short	0x0001


	//----- nvinfo : EIATTR_EXIT_INSTR_OFFSETS
	.align		4
        /*00b4*/ 	.byte	0x04, 0x1c
        /*00b6*/ 	.short	(.L_1016 - .L_1015)


	//   ....[0]....
.L_1015:
        /*00b8*/ 	.word	0x00001a10


	//   ....[1]....
        /*00bc*/ 	.word	0x00001d10


	//   ....[2]....
        /*00c0*/ 	.word	0x00001d40


	//   ....[3]....
        /*00c4*/ 	.word	0x00001fc0


	//----- nvinfo : EIATTR_MAX_THREADS
	.align		4
.L_1016:
        /*00c8*/ 	.byte	0x04, 0x05
        /*00ca*/ 	.short	(.L_1018 - .L_1017)
.L_1017:
        /*00cc*/ 	.word	0x00000080
        /*00d0*/ 	.word	0x00000001
        /*00d4*/ 	.word	0x00000001


	//----- nvinfo : EIATTR_CRS_STACK_SIZE
	.align		4
.L_1018:
        /*00d8*/ 	.byte	0x04, 0x1e
        /*00da*/ 	.short	(.L_1020 - .L_1019)
.L_1019:
        /*00dc*/ 	.word	0x00000000


	//----- nvinfo : EIATTR_CBANK_PARAM_SIZE
	.align		4
.L_1020:
        /*00e0*/ 	.byte	0x03, 0x19
        /*00e2*/ 	.short	0x0038


	//----- nvinfo : EIATTR_PARAM_CBANK
	.align		4
        /*00e4*/ 	.byte	0x04, 0x0a
        /*00e6*/ 	.short	(.L_1022 - .L_1021)
	.align		4
.L_1021:
        /*00e8*/ 	.word	index@(.nv.constant0._ZN3cub18CUB_300001_SM_10006detail9transform16transform_kernelINS2_10policy_hubILb0EN4cuda3std3__45tupleIJN6thrust24THRUST_300001_SM_1000_NS6detail15normal_iteratorINSA_10device_ptrIfEEEENSC_INSD_IiEEEEEEEE10policy1000ElNS7_7dividesIfEESF_JPfPiEEEvT0_iT1_T2_DpNS2_10kernel_argIT3_EE)
        /*00ec*/ 	.short	0x0380
        /*00ee*/ 	.short	0x0038


	//----- nvinfo : EIATTR_SW_WAR
	.align		4
.L_1022:
        /*00f0*/ 	.byte	0x04, 0x36
        /*00f2*/ 	.short	(.L_1024 - .L_1023)
.L_1023:
        /*00f4*/ 	.word	0x00000008
.L_1024:


//--------------------- .nv.info._ZN3cub18CUB_300001_SM_10006detail9transform16transform_kernelINS2_10policy_hubILb0EN4cuda3std3__45tupleIJN6thrust24THRUST_300001_SM_1000_NS6detail15normal_iteratorINSA_10device_ptrIfEEEENSC_INSD_IiEEEEEEEE10policy1000EiNS7_7dividesIfEESF_JPfPiEEEvT0_iT1_T2_DpNS2_10kernel_argIT3_EE --------------------------
	.section	.nv.info._ZN3cub18CUB_300001_SM_10006detail9transform16transform_kernelINS2_10policy_hubILb0EN4cuda3std3__45tupleIJN6thrust24THRUST_300001_SM_1000_NS6detail15normal_iteratorINSA_10device_ptrIfEEEENSC_INSD_IiEEEEEEEE10policy1000EiNS7_7dividesIfEESF_JPfPiEEEvT0_iT1_T2_DpNS2_10kernel_argIT3_EE,"",@"SHT_CUDA_INFO"
	.sectionflags	@""
	.align	4


	//----- nvinfo : EIATTR_CUDA_API_VERSION
	.align		4
        /*0000*/ 	.byte	0x04, 0x37
        /*0002*/ 	.short	(.L_1026 - .L_1025)
.L_1025:
        /*0004*/ 	.word	0x00000082


	//----- nvinfo : EIATTR_KPARAM_INFO
	.align		4
.L_1026:
        /*0008*/ 	.byte	0x04, 0x17
        /*000a*/ 	.short	(.L_1028 - .L_1027)
.L_1027:
        /*000c*/ 	.word	0x00000000
        /*0010*/ 	.short	0x0005
        /*0012*/ 	.short	0x0028
        /*0014*/ 	.byte	0x00, 0xf0, 0x41, 0x00


	//----- nvinfo : EIATTR_KPARAM_INFO
	.align		4
.L_1028:
        /*0018*/ 	.byte	0x04, 0x17
        /*001a*/ 	.short	(.L_1030 - .L_1029)
.L_1029:
        /*001c*/ 	.word	0x00000000
        /*0020*/ 	.short	0x0004
        /*0022*/ 	.short	0x0018
        /*0024*/ 	.byte	0x00, 0xf0, 0x41, 0x00


	//----- nvinfo : EIATTR_KPARAM_INFO
	.align		4
.L_1030:
        /*0028*/ 	.byte	0x04, 0x17
        /*002a*/ 	.short	(.L_1032 - .L_1031)
.L_1031:
        /*002c*/ 	.word	0x00000000
        /*0030*/ 	.short	0x0003
        /*0032*/ 	.short	0x0010
        /*0034*/ 	.byte	0x00, 0xf0, 0x21, 0x00


	//----- nvinfo : EIATTR_KPARAM_INFO
	.align		4
.L_1032:
        /*0038*/ 	.byte	0x04, 0x17
        /*003a*/ 	.short	(.L_1034 - .L_1033)
.L_1033:
        /*003c*/ 	.word	0x00000000
        /*0040*/ 	.short	0x0002
        /*0042*/ 	.short	0x0008
        /*0044*/ 	.byte	0x00, 0xf0, 0x05, 0x00


	//----- nvinfo : EIATTR_KPARAM_INFO
	.align		4
.L_1034:
        /*0048*/ 	.byte	0x04, 0x17
        /*004a*/ 	.short	(.L_1036 - .L_1035)
.L_1035:
        /*004c*/ 	.word	0x00000000
        /*0050*/ 	.short	0x0001
        /*0052*/ 	.short	0x0004
        /*0054*/ 	.byte	0x00, 0xf0, 0x11, 0x00


	//----- nvinfo : EIATTR_KPARAM_INFO
	.align		4
.L_1036:
        /*0058*/ 	.byte	0x04, 0x17
        /*005a*/ 	.short	(.L_1038 - .L_1037)
.L_1037:
        /*005c*/ 	.word	0x00000000
        /*0060*/ 	.short	0x0000
        /*0062*/ 	.short	0x0000
        /*0064*/ 	.byte	0x00, 0xf0, 0x11, 0x00


	//----- nvinfo : EIATTR_SPARSE_MMA_MASK
	.align		4
.L_1038:
        /*0068*/ 	.byte	0x03, 0x50
        /*006a*/ 	.short	0x0000


	//----- nvinfo : EIATTR_MAXREG_COUNT
	.align		4
        /*006c*/ 	.byte	0x03, 0x1b
        /*006e*/ 	.short	0x00ff


	//----- nvinfo : EIATTR_NUM_BARRIERS
	.align		4
        /*0070*/ 	.byte	0x02, 0x4c
        /*0072*/ 	.byte	0x01
	.zero		1


	//----- nvinfo : EIATTR_MERCURY_ISA_VERSION
	.align		4
        /*0074*/ 	.byte	0x03, 0x5f
        /*0076*/ 	.short	0x0101


	//----- nvinfo : EIATTR_COOP_GROUP_MASK_REGIDS
	.align		4
        /*0078*/ 	.byte	0x04, 0x29
        /*007a*/ 	.short	(.L_1040 - .L_1039)


	//   ....[0]....
.L_1039:
        /*007c*/ 	.word	0xffffffff


	//----- nvinfo : EIATTR_COOP_GROUP_INSTR_OFFSETS
	.align		4
.L_1040:
        /*0080*/ 	.byte	0x04, 0x28
        /*0082*/ 	.short	(.L_1042 - .L_1041)


	//   ....[0]....
.L_1041:
        /*0084*/ 	.word	0x000019e0


	//----- nvinfo : EIATTR_VRC_CTA_INIT_COUNT
	.align		4
.L_1042:
        /*0088*/ 	.byte	0x02, 0x4a
	.zero		1
	.zero		1


	//----- nvinfo : EIATTR_MBARRIER_INSTR_OFFSETS
	.align		4
        /*008c*/ 	.byte	0x04, 0x39
        /*008e*/ 	.short	(.L_1044 - .L_1043)


	//   ....[0]....
.L_1043:
        /*0090*/ 	.word	0x00000270
        /*0094*/ 	.word	0x000000ff
        /*0098*/ 	.word	0x00000000
        /*009c*/ 	.short	0x0100
        /*009e*/ 	.byte	0x0f
	.zero		1


	//   ....[1]....
        /*00a0*/ 	.word	0x00000420
        /*00a4*/ 	.word	0x000000ff
        /*00a8*/ 	.word	0x00000000
        /*00ac*/ 	.short	0x010a
        /*00ae*/ 	.byte	0x04
	.zero		1


	//----- nvinfo : EIATTR_NUM_MBARRIERS
	.align		4
.L_1044:
        /*00b0*/ 	.byte	0x03, 0x38
        /*00b2*/ 	.short	0x0001


	//----- nvinfo : EIATTR_EXIT_INSTR_OFFSETS
	.align		4
        /*00b4*/ 	.byte	0x04, 0x1c
        /*00b6*/ 	.short	(.L_1046 - .L_1045)


	//   ....[0]....
.L_1045:
        /*00b8*/ 	.word	0x00001a30


	//   ....[1]....
        /*00bc*/ 	.word	0x00001c90


	//   ....[2]....
        /*00c0*/ 	.word	0x00001d00


	//   ....[3]....
        /*00c4*/ 	.word	0x00001fe0


	//----- nvinfo : EIATTR_MAX_THREADS
	.align		4
.L_1046:
        /*00c8*/ 	.byte	0x04, 0x05
        /*00ca*/ 	.short	(.L_1048 - .L_1047)
.L_1047:
        /*00cc*/ 	.word	0x00000080
        /*00d0*/ 	.word	0x00000001
        /*00d4*/ 	.word	0x00000001


	//----- nvinfo : EIATTR_CRS_STACK_SIZE
	.align		4
.L_1048:
        /*00d8*/ 	.byte	0x04, 0x1e
        /*00da*/ 	.short	(.L_1050 - .L_1049)
.L_1049:
        /*00dc*/ 	.word	0x00000000


	//----- nvinfo : EIATTR_CBANK_PARAM_SIZE
	.align		4
.L_1050:
        /*00e0*/ 	.byte	0x03, 0x19
        /*00e2*/ 	.short	0x0038


	//----- nvinfo : EIATTR_PARAM_CBANK
	.align		4
        /*00e4*/ 	.byte	0x04, 0x0a
        /*00e6*/ 	.short	(.L_1052 - .L_1051)
	.align		4
.L_1051:
        /*00e8*/ 	.word	index@(.nv.constant0._ZN3cub18CUB_300001_SM_10006detail9transform16transform_kernelINS2_10policy_hubILb0EN4cuda3std3__45tupleIJN6thrust24THRUST_300001_SM_1000_NS6detail15normal_iteratorINSA_10device_ptrIfEEEENSC_INSD_IiEEEEEEEE10policy1000EiNS7_7dividesIfEESF_JPfPiEEEvT0_iT1_T2_DpNS2_10kernel_argIT3_EE)
        /*00ec*/ 	.short	0x0380
        /*00ee*/ 	.short	0x0038


	//----- nvinfo : EIATTR_SW_WAR
	.align		4
.L_1052:
        /*00f0*/ 	.byte	0x04, 0x36
        /*00f2*/ 	.short	(.L_1054 - .L_1053)
.L_1053:
        /*00f4*/ 	.word	0x00000008
.L_1054:


//--------------------- .nv.info._ZN3cub18CUB_300001_SM_10006detail8for_each13static_kernelINS2_12policy_hub_t12policy_500_tElN6thrust24THRUST_300001_SM_1000_NS8cuda_cub6__fill7functorINS7_6detail15normal_iteratorINS7_10device_ptrIfEEEEiEEEEvT0_T1_ --------------------------
	.section	.nv.info._ZN3cub18CUB_300001_SM_10006detail8for_each13static_kernelINS2_12policy_hub_t12policy_500_tElN6thrust24THRUST_300001_SM_1000_NS8cuda_cub6__fill7functorINS7_6detail15normal_iteratorINS7_10device_ptrIfEEEEiEEEEvT0_T1_,"",@"SHT_CUDA_INFO"
	.sectionflags	@""
	.align	4


	//----- nvinfo : EIATTR_CUDA_API_VERSION
	.align		4
        /*0000*/ 	.byte	0x04, 0x37
        /*0002*/ 	.short	(.L_1056 - .L_1055)
.L_1055:
        /*0004*/ 	.word	0x00000082


	//----- nvinfo : EIATTR_KPARAM_INFO
	.align		4
.L_1056:
        /*0008*/ 	.byte	0x04, 0x17
        /*000a*/ 	.short	(.L_1058 - .L_1057)
.L_1057:
        /*000c*/ 	.word	0x00000000
        /*0010*/ 	.short	0x0001
        /*0012*/ 	.short	0x0008
        /*0014*/ 	.byte	0x00, 0xf0, 0x41, 0x00


	//----- nvinfo : EIATTR_KPARAM_INFO
	.align		4
.L_1058:
        /*0018*/ 	.byte	0x04, 0x17
        /*001a*/ 	.short	(.L_1060 - .L_1059)
.L_1059:
        /*001c*/ 	.word	0x00000000
        /*0020*/ 	.short	0x0000
        /*0022*/ 	.short	0x0000
        /*0024*/ 	.byte	0x00, 0xf0, 0x21, 0x00


	//----- nvinfo : EIATTR_SPARSE_MMA_MASK
	.align		4
.L_1060:
        /*0028*/ 	.byte	0x03, 0x50
        /*002a*/ 	.short	0x0000


	//----- nvinfo : EIATTR_MAXREG_COUNT
	.align		4
        /*002c*/ 	.byte	0x03, 0x1b
        /*002e*/ 	.short	0x00ff


	//----- nvinfo : EIATTR_MERCURY_ISA_VERSION
	.align		4
        /*0030*/ 	.byte	0x03, 0x5f
        /*0032*/ 	.short	0x0101


	//----- nvinfo : EIATTR_VRC_CTA_INIT_COUNT
	.align		4
        /*0034*/ 	.byte	0x02, 0x4a
	.zero		1
	.zero		1


	//----- nvinfo : EIATTR_EXIT_INSTR_OFFSETS
	.align		4
        /*0038*/ 	.byte	0x04, 0x1c
        /*003a*/ 	.short	(.L_1062 - .L_1061)


	//   ....[0]....
.L_1061:
        /*003c*/ 	.word	0x00000140


	//   ....[1]....
        /*0040*/ 	.word	0x00000260


	//   ....[2]....
        /*0044*/ 	.word	0x00000280


	//----- nvinfo : EIATTR_MAX_THREADS
	.align		4
.L_1062:
        /*0048*/ 	.byte	0x04, 0x05
        /*004a*/ 	.short	(.L_1064 - .L_1063)
.L_1063:
        /*004c*/ 	.word	0x00000100
        /*0050*/ 	.word	0x00000001
        /*0054*/ 	.word	0x00000001


	//----- nvinfo : EIATTR_CBANK_PARAM_SIZE
	.align		4
.L_1064:
        /*0058*/ 	.byte	0x03, 0x19
        /*005a*/ 	.short	0x0018


	//----- nvinfo : EIATTR_PARAM_CBANK
	.align		4
        /*005c*/ 	.byte	0x04, 0x0a
        /*005e*/ 	.short	(.L_1066 - .L_1065)
	.align		4
.L_1065:
        /*0060*/ 	.word	index@(.nv.constant0._ZN3cub18CUB_300001_SM_10006detail8for_each13static_kernelINS2_12policy_hub_t12policy_500_tElN6thrust24THRUST_300001_SM_1000_NS8cuda_cub6__fill7functorINS7_6detail15normal_iteratorINS7_10device_ptrIfEEEEiEEEEvT0_T1_)
        /*0064*/ 	.short	0x0380
        /*0066*/ 	.short	0x0018


	//----- nvinfo : EIATTR_SW_WAR
	.align		4
.L_1066:
        /*0068*/ 	.byte	0x04, 0x36
        /*006a*/ 	.short	(.L_1068 - .L_1067)
.L_1067:
        /*006c*/ 	.word	0x00000008
.L_1068:


//--------------------- .nv.info._ZN3cub18CUB_300001_SM_10006detail8for_each13static_kernelINS2_12policy_hub_t12policy_500_tElN6thrust24THRUST_300001_SM_1000_NS8cuda_cub10__tabulate7functorINS7_6detail15normal_iteratorINS7_10device_ptrIiEEEENS7_6system6detail7generic6detail22compute_sequence_valueIivEElEEEEvT0_T1_ --------------------------
	.section	.nv.info._ZN3cub18CUB_300001_SM_10006detail8for_each13static_kernelINS2_12policy_hub_t12policy_500_tElN6thrust24THRUST_300001_SM_1000_NS8cuda_cub10__tabulate7functorINS7_6detail15normal_iteratorINS7_10device_ptrIiEEEENS7_6system6detail7generic6detail22compute_sequence_valueIivEElEEEEvT0_T1_,"",@"SHT_CUDA_INFO"
	.sectionflags	@""
	.align	4


	//----- nvinfo : EIATTR_CUDA_API_VERSION
	.align		4
        /*0000*/ 	.byte	0x04, 0x37
        /*0002*/ 	.short	(.L_1070 - .L_1069)
.L_1069:
        /*0004*/ 	.word	0x00000082


	//----- nvinfo : EIATTR_KPARAM_INFO
	.align		4
.L_1070:
        /*0008*/ 	.byte	0x04, 0x17
        /*000a*/ 	.short	(.L_1072 - .L_1071)
.L_1071:
        /*000c*/ 	.word	0x00000000
        /*0010*/ 	.short	0x0001
        /*0012*/ 	.short	0x0008
        /*0014*/ 	.byte	0x00, 0xf0, 0x41, 0x00


	//----- nvinfo : EIATTR_KPARAM_INFO
	.align		4
.L_1072:
        /*0018*/ 	.byte	0x04, 0x17
        /*001a*/ 	.short	(.L_1074 - .L_1073)
.L_1073:
        /*001c*/ 	.word	0x00000000
        /*0020*/ 	.short	0x0000
        /*0022*/ 	.short	0x0000
        /*0024*/ 	.byte	0x00, 0xf0, 0x21, 0x00


	//----- nvinfo : EIATTR_SPARSE_MMA_MASK
	.align		4
.L_1074:
        /*0028*/ 	.byte	0x03, 0x50
        /*002a*/ 	.short	0x0000


	//----- nvinfo : EIATTR_MAXREG_COUNT
	.align		4
        /*002c*/ 	.byte	0x03, 0x1b
        /*002e*/ 	.short	0x00ff


	//----- nvinfo : EIATTR_MERCURY_ISA_VERSION
	.align		4
        /*0030*/ 	.byte	0x03, 0x5f
        /*0032*/ 	.short	0x0101


	//----- nvinfo : EIATTR_VRC_CTA_INIT_COUNT
	.align		4
        /*0034*/ 	.byte	0x02, 0x4a
	.zero		1
	.zero		1


	//----- nvinfo : EIATTR_EXIT_INSTR_OFFSETS
	.align		4
        /*0038*/ 	.byte	0x04, 0x1c
        /*003a*/ 	.short	(.L_1076 - .L_1075)


	//   ....[0]....
.L_1075:
        /*003c*/ 	.word	0x00000160


	//   ....[1]....
        /*0040*/ 	.word	0x000002b0


	//   ....[2]....
        /*0044*/ 	.word	0x00000340


	//----- nvinfo : EIATTR_MAX_THREADS
	.align		4
.L_1076:
        /*0048*/ 	.byte	0x04, 0x05
        /*004a*/ 	.short	(.L_1078 - .L_1077)
.L_1077:
        /*004c*/ 	.word	0x00000100
        /*0050*/ 	.word	0x00000001
        /*0054*/ 	.word	0x00000001


	//----- nvinfo : EIATTR_CRS_STACK_SIZE
	.align		4
.L_1078:
        /*0058*/ 	.byte	0x04, 0x1e
        /*005a*/ 	.short	(.L_1080 - .L_1079)
.L_1079:
        /*005c*/ 	.word	0x00000000


	//----- nvinfo : EIATTR_CBANK_PARAM_SIZE
	.align		4
.L_1080:
        /*0060*/ 	.byte	0x03, 0x19
        /*0062*/ 	.short	0x0018


	//----- nvinfo : EIATTR_PARAM_CBANK
	.align		4
        /*0064*/ 	.byte	0x04, 0x0a
        /*0066*/ 	.short	(.L_1082 - .L_1081)
	.align		4
.L_1081:
        /*0068*/ 	.word	index@(.nv.constant0._ZN3cub18CUB_300001_SM_10006detail8for_each13static_kernelINS2_12policy_hub_t12policy_500_tElN6thrust24THRUST_300001_SM_1000_NS8cuda_cub10__tabulate7functorINS7_6detail15normal_iteratorINS7_10device_ptrIiEEEENS7_6system6detail7generic6detail22compute_sequence_valueIivEElEEEEvT0_T1_)
        /*006c*/ 	.short	0x0380
        /*006e*/ 	.short	0x0018


	//----- nvinfo : EIATTR_SW_WAR
	.align		4
.L_1082:
        /*0070*/ 	.byte	0x04, 0x36
        /*0072*/ 	.short	(.L_1084 - .L_1083)
.L_1083:
        /*0074*/ 	.word	0x00000008
.L_1084:


//--------------------- .nv.info._ZN3cub18CUB_300001_SM_10006detail8for_each13static_kernelINS2_12policy_hub_t12policy_500_tEmN6thrust24THRUST_300001_SM_1000_NS8cuda_cub20__uninitialized_fill7functorINS7_10device_ptrIfEEfEEEEvT0_T1_ --------------------------
	.section	.nv.info._ZN3cub18CUB_300001_SM_10006detail8for_each13static_kernelINS2_12policy_hub_t12policy_500_tEmN6thrust24THRUST_300001_SM_1000_NS8cuda_cub20__uninitialized_fill7functorINS7_10device_ptrIfEEfEEEEvT0_T1_,"",@"SHT_CUDA_INFO"
	.sectionflags	@""
	.align	4


	//----- nvinfo : EIATTR_CUDA_API_VERSION
	.align		4
        /*0000*/ 	.byte	0x04, 0x37
        /*0002*/ 	.short	(.L_1086 - .L_1085)
.L_1085:
        /*0004*/ 	.word	0x00000082


	//----- nvinfo : EIATTR_KPARAM_INFO
	.align		4
.L_1086:
        /*0008*/ 	.byte	0x04, 0x17
        /*000a*/ 	.short	(.L_1088 - .L_1087)
.L_1087:
        /*000c*/ 	.word	0x00000000
        /*0010*/ 	.short	0x0001
        /*0012*/ 	.short	0x0008
        /*0014*/ 	.byte	0x00, 0xf0, 0x41, 0x00


	//----- nvinfo : EIATTR_KPARAM_INFO
	.align		4
.L_1088:
        /*0018*/ 	.byte	0x04, 0x17
        /*001a*/ 	.short	(.L_1090 - .L_1089)
.L_1089:
        /*001c*/ 	.word	0x00000000
        /*0020*/ 	.short	0x0000
        /*0022*/ 	.short	0x0000
        /*0024*/ 	.byte	0x00, 0xf0, 0x21, 0x00


	//----- nvinfo : EIATTR_SPARSE_MMA_MASK
	.align		4
.L_1090:
        /*0028*/ 	.byte	0x03, 0x50
        /*002a*/ 	.short	0x0000


	//----- nvinfo : EIATTR_MAXREG_COUNT
	.align		4
        /*002c*/ 	.byte	0x03, 0x1b
        /*002e*/ 	.short	0x00ff


	//----- nvinfo : EIATTR_MERCURY_ISA_VERSION
	.align		4
        /*0030*/ 	.byte	0x03, 0x5f
        /*0032*/ 	.short	0x0101


	//----- nvinfo : EIATTR_VRC_CTA_INIT_COUNT
	.align		4
        /*0034*/ 	.byte	0x02, 0x4a
	.zero		1
	.zero		1


	//----- nvinfo : EIATTR_EXIT_INSTR_OFFSETS
	.align		4
        /*0038*/ 	.byte	0x04, 0x1c
        /*003a*/ 	.short	(.L_1092 - .L_1091)


	//   ....[0]....
.L_1091:
        /*003c*/ 	.word	0x00000130


	//   ....[1]....
        /*0040*/ 	.word	0x00000230


	//   ....[2]....
        /*0044*/ 	.word	0x00000260


	//----- nvinfo : EIATTR_MAX_THREADS
	.align		4
.L_1092:
        /*0048*/ 	.byte	0x04, 0x05
        /*004a*/ 	.short	(.L_1094 - .L_1093)
.L_1093:
        /*004c*/ 	.word	0x00000100
        /*0050*/ 	.word	0x00000001
        /*0054*/ 	.word	0x00000001


	//----- nvinfo : EIATTR_CBANK_PARAM_SIZE
	.align		4
.L_1094:
        /*0058*/ 	.byte	0x03, 0x19
        /*005a*/ 	.short	0x0018


	//----- nvinfo : EIATTR_PARAM_CBANK
	.align		4
        /*005c*/ 	.byte	0x04, 0x0a
        /*005e*/ 	.short	(.L_1096 - .L_1095)
	.align		4
.L_1095:
        /*0060*/ 	.word	index@(.nv.constant0._ZN3cub18CUB_300001_SM_10006detail8for_each13static_kernelINS2_12policy_hub_t12policy_500_tEmN6thrust24THRUST_300001_SM_1000_NS8cuda_cub20__uninitialized_fill7functorINS7_10device_ptrIfEEfEEEEvT0_T1_)
        /*0064*/ 	.short	0x0380
        /*0066*/ 	.short	0x0018


	//----- nvinfo : EIATTR_SW_WAR
	.align		4
.L_1096:
        /*0068*/ 	.byte	0x04, 0x36
        /*006a*/ 	.short	(.L_1098 - .L_1097)
.L_1097:
        /*006c*/ 	.word	0x00000008
.L_1098:


//--------------------- .nv.info._ZN3cub18CUB_300001_SM_10006detail8for_each13static_kernelINS2_12policy_hub_t12policy_500_tElN6thrust24THRUST_300001_SM_1000_NS8cuda_cub6__fill7functorINS7_6detail15normal_iteratorINS7_10device_ptrIiEEEEiEEEEvT0_T1_ --------------------------
	.section	.nv.info._ZN3cub18CUB_300001_SM_10006detail8for_each13static_kernelINS2_12policy_hub_t12policy_500_tElN6thrust24THRUST_300001_SM_1000_NS8cuda_cub6__fill7functorINS7_6detail15normal_iteratorINS7_10device_ptrIiEEEEiEEEEvT0_T1_,"",@"SHT_CUDA_INFO"
	.sectionflags	@""
	.align	4


	//----- nvinfo : EIATTR_CUDA_API_VERSION
	.align		4
        /*0000*/ 	.byte	0x04, 0x37
        /*0002*/ 	.short	(.L_1100 - .L_1099)
.L_1099:
        /*0004*/ 	.word	0x00000082


	//----- nvinfo : EIATTR_KPARAM_INFO
	.align		4
.L_1100:
        /*0008*/ 	.byte	0x04, 0x17
        /*000a*/ 	.short	(.L_1102 - .L_1101)
.L_1101:
        /*000c*/ 	.word	0x00000000
        /*0010*/ 	.short	0x0001
        /*0012*/ 	.short	0x0008
        /*0014*/ 	.byte	0x00, 0xf0, 0x41, 0x00


	//----- nvinfo : EIATTR_KPARAM_INFO
	.align		4
.L_1102:
        /*0018*/ 	.byte	0x04, 0x17
        /*001a*/ 	.short	(.L_1104 - .L_1103)
.L_1103:
        /*001c*/ 	.word	0x00000000
        /*0020*/ 	.short	0x0000
        /*0022*/ 	.short	0x0000
        /*0024*/ 	.byte	0x00, 0xf0, 0x21, 0x00


	//----- nvinfo : EIATTR_SPARSE_MMA_MASK
	.align		4
.L_1104:
        /*0028*/ 	.byte	0x03, 0x50
        /*002a*/ 	.short	0x0000


	//----- nvinfo : EIATTR_MAXREG_COUNT
	.align		4
        /*002c*/ 	.byte	0x03, 0x1b
        /*002e*/ 	.short	0x00ff


	//----- nvinfo : EIATTR_MERCURY_ISA_VERSION
	.align		4
        /*0030*/ 	.byte	0x03, 0x5f
        /*0032*/ 	.short	0x0101


	//----- nvinfo : EIATTR_VRC_CTA_INIT_COUNT
	.align		4
        /*0034*/ 	.byte	0x02, 0x4a
	.zero		1
	.zero		1


	//----- nvinfo : EIATTR_EXIT_INSTR_OFFSETS
	.align		4
        /*0038*/ 	.byte	0x04, 0x1c
        /*003a*/ 	.short	(.L_1106 - .L_1105)


	//   ....[0]....
.L_1105:
        /*003c*/ 	.word	0x00000130


	//   ....[1]....
        /*0040*/ 	.word	0x00000240


	//   ....[2]....
        /*0044*/ 	.word	0x00000270


	//----- nvinfo : EIATTR_MAX_THREADS
	.align		4
.L_1106:
        /*0048*/ 	.byte	0x04, 0x05
        /*004a*/ 	.short	(.L_1108 - .L_1107)
.L_1107:
        /*004c*/ 	.word	0x00000100
        /*0050*/ 	.word	0x00000001
        /*0054*/ 	.word	0x00000001


	//----- nvinfo : EIATTR_CBANK_PARAM_SIZE
	.align		4
.L_1108:
        /*0058*/ 	.byte	0x03, 0x19
        /*005a*/ 	.short	0x0018


	//----- nvinfo : EIATTR_PARAM_CBANK
	.align		4
        /*005c*/ 	.byte	0x04, 0x0a
        /*005e*/ 	.short	(.L_1110 - .L_1109)
	.align		4
.L_1109:
        /*0060*/ 	.word	index@(.nv.constant0._ZN3cub18CUB_300001_SM_10006detail8for_each13static_kernelINS2_12policy_hub_t12policy_500_tElN6thrust24THRUST_300001_SM_1000_NS8cuda_cub6__fill7functorINS7_6detail15normal_iteratorINS7_10device_ptrIiEEEEiEEEEvT0_T1_)
        /*0064*/ 	.short	0x0380
        /*0066*/ 	.short	0x0018


	//----- nvinfo : EIATTR_SW_WAR
	.align		4
.L_1110:
        /*0068*/ 	.byte	0x04, 0x36
        /*006a*/ 	.short	(.L_1112 - .L_1111)
.L_1111:
        /*006c*/ 	.word	0x00000008
.L_1112:


//--------------------- .nv.info._ZN3cub18CUB_300001_SM_10006detail8for_each13static_kernelINS2_12policy_hub_t12policy_500_tEmN6thrust24THRUST_300001_SM_1000_NS8cuda_cub20__uninitialized_fill7functorINS7_10device_ptrIiEEiEEEEvT0_T1_ --------------------------
	.section	.nv.info._ZN3cub18CUB_300001_SM_10006detail8for_each13static_kernelINS2_12policy_hub_t12policy_500_tEmN6thrust24THRUST_300001_SM_1000_NS8cuda_cub20__uninitialized_fill7functorINS7_10device_ptrIiEEiEEEEvT0_T1_,"",@"SHT_CUDA_INFO"
	.sectionflags	@""
	.align	4


	//----- nvinfo : EIATTR_CUDA_API_VERSION
	.align		4
        /*0000*/ 	.byte	0x04, 0x37
        /*0002*/ 	.short	(.L_1114 - .L_1113)
.L_1113:
        /*0004*/ 	.word	0x00000082


	//----- nvinfo : EIATTR_KPARAM_INFO
	.align		4
.L_1114:
        /*0008*/ 	.byte	0x04, 0x17
        /*000a*/ 	.short	(.L_1116 - .L_1115)
.L_1115:
        /*000c*/ 	.word	0x00000000
        /*0010*/ 	.short	0x0001
        /*0012*/ 	.short	0x0008
        /*0014*/ 	.byte	0x00, 0xf0, 0x41, 0x00


	//----- nvinfo : EIATTR_KPARAM_INFO
	.align		4
.L_1116:
        /*0018*/ 	.byte	0x04, 0x17
        /*001a*/ 	.short	(.L_1118 - .L_1117)
.L_1117:
        /*001c*/ 	.word	0x00000000
        /*0020*/ 	.short	0x0000
        /*0022*/ 	.short	0x0000
        /*0024*/ 	.byte	0x00, 0xf0, 0x21, 0x00


	//----- nvinfo : EIATTR_SPARSE_MMA_MASK
	.align		4
.L_1118:
        /*0028*/ 	.byte	0x03, 0x50
        /*002a*/ 	.short	0x0000


	//----- nvinfo : EIATTR_MAXREG_COUNT
	.align		4
        /*002c*/ 	.byte	0x03, 0x1b
        /*002e*/ 	.short	0x00ff


	//----- nvinfo : EIATTR_MERCURY_ISA_VERSION
	.align		4
        /*0030*/ 	.byte	0x03, 0x5f
        /*0032*/ 	.short	0x0101


	//----- nvinfo : EIATTR_VRC_CTA_INIT_COUNT
	.align		4
        /*0034*/ 	.byte	0x02, 0x4a
	.zero		1
	.zero		1


	//----- nvinfo : EIATTR_EXIT_INSTR_OFFSETS
	.align		4
        /*0038*/ 	.byte	0x04, 0x1c
        /*003a*/ 	.short	(.L_1120 - .L_1119)


	//   ....[0]....
.L_1119:
        /*003c*/ 	.word	0x00000130


	//   ....[1]....
        /*0040*/ 	.word	0x00000230


	//   ....[2]....
        /*0044*/ 	.word	0x00000260


	//----- nvinfo : EIATTR_MAX_THREADS
	.align		4
.L_1120:
        /*0048*/ 	.byte	0x04, 0x05
        /*004a*/ 	.short	(.L_1122 - .L_1121)
.L_1121:
        /*004c*/ 	.word	0x00000100
        /*0050*/ 	.word	0x00000001
        /*0054*/ 	.word	0x00000001


	//----- nvinfo : EIATTR_CBANK_PARAM_SIZE
	.align		4
.L_1122:
        /*0058*/ 	.byte	0x03, 0x19
        /*005a*/ 	.short	0x0018


	//----- nvinfo : EIATTR_PARAM_CBANK
	.align		4
        /*005c*/ 	.byte	0x04, 0x0a
        /*005e*/ 	.short	(.L_1124 - .L_1123)
	.align		4
.L_1123:
        /*0060*/ 	.word	index@(.nv.constant0._ZN3cub18CUB_300001_SM_10006detail8for_each13static_kernelINS2_12policy_hub_t12policy_500_tEmN6thrust24THRUST_300001_SM_1000_NS8cuda_cub20__uninitialized_fill7functorINS7_10device_ptrIiEEiEEEEvT0_T1_)
        /*0064*/ 	.short	0x0380
        /*0066*/ 	.short	0x0018


	//----- nvinfo : EIATTR_SW_WAR
	.align		4
.L_1124:
        /*0068*/ 	.byte	0x04, 0x36
        /*006a*/ 	.short	(.L_1126 - .L_1125)
.L_1125:
        /*006c*/ 	.word	0x00000008
.L_1126:


//--------------------- .nv.info._ZN3cub18CUB_300001_SM_10006detail11EmptyKernelIvEEvv --------------------------
	.section	.nv.info._ZN3cub18CUB_300001_SM_10006detail11EmptyKernelIvEEvv,"",@"SHT_CUDA_INFO"
	.sectionflags	@""
	.align	4


	//----- nvinfo : EIATTR_CUDA_API_VERSION
	.align		4
        /*0000*/ 	.byte	0x04, 0x37
        /*0002*/ 	.short	(.L_1128 - .L_1127)
.L_1127:
        /*0004*/ 	.word	0x00000082


	//----- nvinfo : EIATTR_SPARSE_MMA_MASK
	.align		4
.L_1128:
        /*0008*/ 	.byte	0x03, 0x50
        /*000a*/ 	.short	0x0000


	//----- nvinfo : EIATTR_MAXREG_COUNT
	.align		4
        /*000c*/ 	.byte	0x03, 0x1b
        /*000e*/ 	.short	0x00ff


	//----- nvinfo : EIATTR_MERCURY_ISA_VERSION
	.align		4
        /*0010*/ 	.byte	0x03, 0x5f
        /*0012*/ 	.short	0x0101


	//----- nvinfo : EIATTR_VRC_CTA_INIT_COUNT
	.align		4
        /*0014*/ 	.byte	0x02, 0x4a
	.zero		1
	.zero		1


	//----- nvinfo : EIATTR_EXIT_INSTR_OFFSETS
	.align		4
        /*0018*/ 	.byte	0x04, 0x1c
        /*001a*/ 	.short	(.L_1130 - .L_1129)


	//   ....[0]....
.L_1129:
        /*001c*/ 	.word	0x00000010


	//----- nvinfo : EIATTR_SW_WAR
	.align		4
.L_1130:
        /*0020*/ 	.byte	0x04, 0x36
        /*0022*/ 	.short	(.L_1132 - .L_1131)
.L_1131:
        /*0024*/ 	.word	0x00000008
.L_1132:


//--------------------- .nv.info._ZN6thrust24THRUST_300001_SM_1000_NS8cuda_cub4core6detail13_kernel_agentINS1_15__reduce_by_key16ReduceByKeyAgentINS0_6detail15normal_iteratorINS0_10device_ptrIiEEEENS8_INS9_IfEEEESB_SD_N4cuda3std3__48equal_toIiEENSG_4plusIfEEPllEEJSB_SD_SB_SD_SL_N3cub18CUB_300001_SM_100024ReduceByKeyScanTileStateIflLb1EEESI_SK_llEEEvDpT0_ --------------------------
	.section	.nv.info._ZN6thrust24THRUST_300001_SM_1000_NS8cuda_cub4core6detail13_kernel_agentINS1_15__reduce_by_key16ReduceByKeyAgentINS0_6detail15normal_iteratorINS0_10device_ptrIiEEEENS8_INS9_IfEEEESB_SD_N4cuda3std3__48equal_toIiEENSG_4plusIfEEPllEEJSB_SD_SB_SD_SL_N3cub18CUB_300001_SM_100024ReduceByKeyScanTileStateIflLb1EEESI_SK_llEEEvDpT0_,"",@"SHT_CUDA_INFO"
	.sectionflags	@""
	.align	4


	//----- nvinfo : EIATTR_CUDA_API_VERSION
	.align		4
        /*0000*/ 	.byte	0x04, 0x37
        /*0002*/ 	.short	(.L_1134 - .L_1133)
.L_1133:
        /*0004*/ 	.word	0x00000082


	//----- nvinfo : EIATTR_KPARAM_INFO
	.align		4
.L_1134:
        /*0008*/ 	.byte	0x04, 0x17
        /*000a*/ 	.short	(.L_1136 - .L_1135)
.L_1135:
        /*000c*/ 	.word	0x00000000
        /*0010*/ 	.short	0x0009
        /*0012*/ 	.short	0x0040
        /*0014*/ 	.byte	0x00, 0xf0, 0x21, 0x00


	//----- nvinfo : EIATTR_KPARAM_INFO
	.align		4
.L_1136:
        /*0018*/ 	.byte	0x04, 0x17
        /*001a*/ 	.short	(.L_1138 - .L_1137)
.L_1137:
        /*001c*/ 	.word	0x00000000
        /*0020*/ 	.short	0x0008
        /*0022*/ 	.short	0x0038
        /*0024*/ 	.byte	0x00, 0xf0, 0x21, 0x00


	//----- nvinfo : EIATTR_KPARAM_INFO
	.align		4
.L_1138:
        /*0028*/ 	.byte	0x04, 0x17
        /*002a*/ 	.short	(.L_1140 - .L_1139)
.L_1139:
        /*002c*/ 	.word	0x00000000
        /*0030*/ 	.short	0x0007
        /*0032*/ 	.short	0x0031
        /*0034*/ 	.byte	0x00, 0xf0, 0x05, 0x00


	//----- nvinfo : EIATTR_KPARAM_INFO
	.align		4
.L_1140:
        /*0038*/ 	.byte	0x04, 0x17
        /*003a*/ 	.short	(.L_1142 - .L_1141)
.L_1141:
        /*003c*/ 	.word	0x00000000
        /*0040*/ 	.short	0x0006
        /*0042*/ 	.short	0x0030
        /*0044*/ 	.byte	0x00, 0xf0, 0x05, 0x00


	//----- nvinfo : EIATTR_KPARAM_INFO
	.align		4
.L_1142:
        /*0048*/ 	.byte	0x04, 0x17
        /*004a*/ 	.short	(.L_1144 - .L_1143)
.L_1143:
        /*004c*/ 	.word	0x00000000
        /*0050*/ 	.short	0x0005
        /*0052*/ 	.short	0x0028
        /*0054*/ 	.byte	0x00, 0xf0, 0x21, 0x00


	//----- nvinfo : EIATTR_KPARAM_INFO
	.align		4
.L_1144:
        /*0058*/ 	.byte	0x04, 0x17
        /*005a*/ 	.short	(.L_1146 - .L_1145)
.L_1145:
        /*005c*/ 	.word	0x00000000
        /*0060*/ 	.short	0x0004
        /*0062*/ 	.short	0x0020
        /*0064*/ 	.byte	0x00, 0xf5, 0x21, 0x00


	//----- nvinfo : EIATTR_KPARAM_INFO
	.align		4
.L_1146:
        /*0068*/ 	.byte	0x04, 0x17
        /*006a*/ 	.short	(.L_1148 - .L_1147)
.L_1147:
        /*006c*/ 	.word	0x00000000
        /*0070*/ 	.short	0x0003
        /*0072*/ 	.short	0x0018
        /*0074*/ 	.byte	0x00, 0xf0, 0x21, 0x00


	//----- nvinfo : EIATTR_KPARAM_INFO
	.align		4
.L_1148:
        /*0078*/ 	.byte	0x04, 0x17
        /*007a*/ 	.short	(.L_1150 - .L_1149)
.L_1149:
        /*007c*/ 	.word	0x00000000
        /*0080*/ 	.short	0x0002
        /*0082*/ 	.short	0x0010
        /*0084*/ 	.byte	0x00, 0xf0, 0x21, 0x00


	//----- nvinfo : EIATTR_KPARAM_INFO
	.align		4
.L_1150:
        /*0088*/ 	.byte	0x04, 0x17
        /*008a*/ 	.short	(.L_1152 - .L_1151)
.L_1151:
        /*008c*/ 	.word	0x00000000
        /*0090*/ 	.short	0x0001
        /*0092*/ 	.short	0x0008
        /*0094*/ 	.byte	0x00, 0xf0, 0x21, 0x00


	//----- nvinfo : EIATTR_KPARAM_INFO
	.align		4
.L_1152:
        /*0098*/ 	.byte	0x04, 0x17
        /*009a*/ 	.short	(.L_1154 - .L_1153)
.L_1153:
        /*009c*/ 	.word	0x00000000
        /*00a0*/ 	.short	0x0000
        /*00a2*/ 	.short	0x0000
        /*00a4*/ 	.byte	0x00, 0xf0, 0x21, 0x00


	//----- nvinfo : EIATTR_SPARSE_MMA_MASK
	.align		4
.L_1154:
        /*00a8*/ 	.byte	0x03, 0x50
        /*00aa*/ 	.short	0x0000


	//----- nvinfo : EIATTR_MAXREG_COUNT
	.align		4
        /*00ac*/ 	.byte	0x03, 0x1b
        /*00ae*/ 	.short	0x00ff


	//----- nvinfo : EIATTR_NUM_BARRIERS
	.align		4
        /*00b0*/ 	.byte	0x02, 0x4c
        /*00b2*/ 	.byte	0x01
	.zero		1


	//----- nvinfo : EIATTR_MERCURY_ISA_VERSION
	.align		4
        /*00b4*/ 	.byte	0x03, 0x5f
        /*00b6*/ 	.short	0x0101


	//----- nvinfo : EIATTR_COOP_GROUP_MASK_REGIDS
	.align		4
        /*00b8*/ 	.byte	0x04, 0x29
        /*00ba*/ 	.short	(.L_1156 - .L_1155)


	//   ....[0]....
.L_1155:
        /*00bc*/ 	.word	0xffffffff


	//   ....[1]....
        /*00c0*/ 	.word	0xffffffff


	//   ....[2]....
        /*00c4*/ 	.word	0xffffffff


	//   ....[3]....
        /*00c8*/ 	.word	0xffffffff


	//   ....[4]....
        /*00cc*/ 	.word	0xffffffff


	//   ....[5]....
        /*00d0*/ 	.word	0xffffffff


	//   ....[6]....
        /*00d4*/ 	.word	0xffffffff


	//   ....[7]....
        /*00d8*/ 	.word	0xffffffff


	//   ....[8]....
        /*00dc*/ 	.word	0xffffffff


	//   ....[9]....
        /*00e0*/ 	.word	0xffffffff


	//   ....[10]....
        /*00e4*/ 	.word	0xffffffff


	//   ....[11]....
        /*00e8*/ 	.word	0xffffffff


	//   ....[12]....
        /*00ec*/ 	.word	0xffffffff


	//   ....[13]....
        /*00f0*/ 	.word	0xffffffff


	//   ....[14]....
        /*00f4*/ 	.word	0xffffffff


	//   ....[15]....
        /*00f8*/ 	.word	0xffffffff


	//   ....[16]....
        /*00fc*/ 	.word	0xffffffff


	//   ....[17]....
        /*0100*/ 	.word	0xffffffff


	//   ....[18]....
        /*0104*/ 	.word	0xffffffff


	//   ....[19]....
        /*0108*/ 	.word	0xffffffff


	//   ....[20]....
        /*010c*/ 	.word	0xffffffff


	//   ....[21]....
        /*0110*/ 	.word	0xffffffff


	//   ....[22]....
        /*0114*/ 	.word	0xffffffff


	//   ....[23]....
        /*0118*/ 	.word	0xffffffff


	//   ....[24]....
        /*011c*/ 	.word	0xffffffff


	//   ....[25]....
        /*0120*/ 	.word	0xffffffff


	//   ....[26]....
        /*0124*/ 	.word	0xffffffff


	//   ....[27]....
        /*0128*/ 	.word	0xffffffff


	//   ....[28]....
        /*012c*/ 	.word	0xffffffff


	//   ....[29]....
        /*0130*/ 	.word	0xffffffff


	//   ....[30]....
        /*0134*/ 	.word	0xffffffff


	//   ....[31]....
        /*0138*/ 	.word	0xffffffff


	//   ....[32]....
        /*013c*/ 	.word	0xffffffff


	//   ....[33]....
        /*0140*/ 	.word	0xffffffff


	//   ....[34]....
        /*0144*/ 	.word	0xffffffff


	//   ....[35]....
        /*0148*/ 	.word	0xffffffff


	//   ....[36]....
        /*014c*/ 	.word	0xffffffff


	//   ....[37]....
        /*0150*/ 	.word	0xffffffff


	//   ....[38]....
        /*0154*/ 	.word	0xffffffff


	//   ....[39]....
        /*0158*/ 	.word	0xffffffff


	//   ....[40]....
        /*015c*/ 	.word	0xffffffff


	//   ....[41]....
        /*0160*/ 	.word	0xffffffff


	//   ....[42]....
        /*0164*/ 	.word	0xffffffff


	//   ....[43]....
        /*0168*/ 	.word	0xffffffff


	//   ....[44]....
        /*016c*/ 	.word	0xffffffff


	//   ....[45]....
        /*0170*/ 	.word	0xffffffff


	//   ....[46]....
        /*0174*/ 	.word	0xffffffff


	//   ....[47]....
        /*0178*/ 	.word	0xffffffff


	//   ....[48]....
        /*017c*/ 	.word	0xffffffff


	//   ....[49]....
        /*0180*/ 	.word	0xffffffff


	//   ....[50]....
        /*0184*/ 	.word	0xffffffff


	//   ....[51]....
        /*0188*/ 	.word	0xffffffff


	//   ....[52]....
        /*018c*/ 	.word	0xffffffff


	//   ....[53]....
        /*0190*/ 	.word	0xffffffff


	//   ....[54]....
        /*0194*/ 	.word	0xffffffff


	//   ....[55]....
        /*0198*/ 	.word	0xffffffff


	//   ....[56]....
        /*019c*/ 	.word	0xffffffff


	//   ....[57]....
        /*01a0*/ 	.word	0xffffffff


	//   ....[58]....
        /*01a4*/ 	.word	0xffffffff


	//   ....[59]....
        /*01a8*/ 	.word	0xffffffff


	//   ....[60]....
        /*01ac*/ 	.word	0xffffffff


	//   ....[61]....
        /*01b0*/ 	.word	0xffffffff


	//   ....[62]....
        /*01b4*/ 	.word	0xffffffff


	//   ....[63]....
        /*01b8*/ 	.word	0xffffffff


	//   ....[64]....
        /*01bc*/ 	.word	0xffffffff


	//   ....[65]....
        /*01c0*/ 	.word	0xffffffff


	//   ....[66]....
        /*01c4*/ 	.word	0xffffffff


	//   ....[67]....
        /*01c8*/ 	.word	0xffffffff


	//   ....[68]....
        /*01cc*/ 	.word	0xffffffff


	//   ....[69]....
        /*01d0*/ 	.word	0xffffffff


	//   ....[70]....
        /*01d4*/ 	.word	0xffffffff


	//   ....[71]....
        /*01d8*/ 	.word	0xffffffff


	//   ....[72]....
        /*01dc*/ 	.word	0xffffffff


	//   ....[73]....
        /*01e0*/ 	.word	0xffffffff


	//   ....[74]....
        /*01e4*/ 	.word	0xffffffff


	//   ....[75]....
        /*01e8*/ 	.word	0xffffffff


	//   ....[76]....
        /*01ec*/ 	.word	0xffffffff


	//   ....[77]....
        /*01f0*/ 	.word	0xffffffff


	//   ....[78]....
        /*01f4*/ 	.word	0xffffffff


	//   ....[79]....
        /*01f8*/ 	.word	0xffffffff


	//   ....[80]....
        /*01fc*/ 	.word	0xffffffff


	//   ....[81]....
        /*0200*/ 	.word	0xffffffff


	//   ....[82]....
        /*0204*/ 	.word	0xffffffff


	//   ....[83]....
        /*0208*/ 	.word	0xffffffff


	//   ....[84]....
        /*020c*/ 	.word	0xffffffff


	//   ....[85]....
        /*0210*/ 	.word	0xffffffff


	//   ....[86]....
        /*0214*/ 	.word	0xffffffff


	//   ....[87]....
        /*0218*/ 	.word	0xffffffff


	//   ....[88]....
        /*021c*/ 	.word	0xffffffff


	//   ....[89]....
        /*0220*/ 	.word	0xffffffff


	//   ....[90]....
        /*0224*/ 	.word	0xffffffff


	//   ....[91]....
        /*0228*/ 	.word	0xffffffff


	//   ....[92]....
        /*022c*/ 	.word	0xffffffff


	//   ....[93]....
        /*0230*/ 	.word	0xffffffff


	//   ....[94]....
        /*0234*/ 	.word	0xffffffff


	//   ....[95]....
        /*0238*/ 	.word	0xffffffff


	//   ....[96]....
        /*023c*/ 	.word	0xffffffff


	//   ....[97]....
        /*0240*/ 	.word	0xffffffff


	//   ....[98]....
        /*0244*/ 	.word	0xffffffff


	//   ....[99]....
        /*0248*/ 	.word	0xffffffff


	//   ....[100]....
        /*024c*/ 	.word	0xffffffff


	//   ....[101]....
        /*0250*/ 	.word	0xffffffff


	//   ....[102]....
        /*0254*/ 	.word	0xffffffff


	//   ....[103]....
        /*0258*/ 	.word	0xffffffff


	//   ....[104]....
        /*025c*/ 	.word	0xffffffff


	//   ....[105]....
        /*0260*/ 	.word	0xffffffff


	//   ....[106]....
        /*0264*/ 	.word	0xffffffff


	//   ....[107]....
        /*0268*/ 	.word	0xffffffff


	//   ....[108]....
        /*026c*/ 	.word	0xffffffff


	//   ....[109]....
        /*0270*/ 	.word	0xffffffff


	//   ....[110]....
        /*0274*/ 	.word	0xffffffff


	//   ....[111]....
        /*0278*/ 	.word	0xffffffff


	//   ....[112]....
        /*027c*/ 	.word	0xffffffff


	//   ....[113]....
        /*0280*/ 	.word	0xffffffff


	//   ....[114]....
        /*0284*/ 	.word	0xffffffff


	//   ....[115]....
        /*0288*/ 	.word	0xffffffff


	//   ....[116]....
        /*028c*/ 	.word	0xffffffff


	//   ....[117]....
        /*0290*/ 	.word	0xffffffff


	//   ....[118]....
        /*0294*/ 	.word	0xffffffff


	//   ....[119]....
        /*0298*/ 	.word	0xffffffff


	//   ....[120]....
        /*029c*/ 	.word	0xffffffff


	//   ....[121]....
        /*02a0*/ 	.word	0xffffffff


	//   ....[122]....
        /*02a4*/ 	.word	0xffffffff


	//   ....[123]....
        /*02a8*/ 	.word	0xffffffff


	//   ....[124]....
        /*02ac*/ 	.word	0xffffffff


	//   ....[125]....
        /*02b0*/ 	.word	0xffffffff


	//   ....[126]....
        /*02b4*/ 	.word	0xffffffff


	//   ....[127]....
        /*02b8*/ 	.word	0xffffffff


	//   ....[128]....
        /*02bc*/ 	.word	0xffffffff


	//   ....[129]....
        /*02c0*/ 	.word	0xffffffff


	//   ....[130]....
        /*02c4*/ 	.word	0xffffffff


	//   ....[131]....
        /*02c8*/ 	.word	0xffffffff


	//   ....[132]....
        /*02cc*/ 	.word	0xffffffff


	//   ....[133]....
        /*02d0*/ 	.word	0xffffffff


	//   ....[134]....
        /*02d4*/ 	.word	0xffffffff


	//   ....[135]....
        /*02d8*/ 	.word	0xffffffff


	//   ....[136]....
        /*02dc*/ 	.word	0xffffffff


	//   ....[137]....
        /*02e0*/ 	.word	0xffffffff


	//   ....[138]....
        /*02e4*/ 	.word	0xffffffff


	//   ....[139]....
        /*02e8*/ 	.word	0xffffffff


	//   ....[140]....
        /*02ec*/ 	.word	0xffffffff


	//   ....[141]....
        /*02f0*/ 	.word	0xffffffff


	//   ....[142]....
        /*02f4*/ 	.word	0xffffffff


	//   ....[143]....
        /*02f8*/ 	.word	0xffffffff


	//   ....[144]....
        /*02fc*/ 	.word	0xffffffff


	//   ....[145]....
        /*0300*/ 	.word	0xffffffff


	//   ....[146]....
        /*0304*/ 	.word	0xffffffff


	//   ....[147]....
        /*0308*/ 	.word	0xffffffff


	//   ....[148]....
        /*030c*/ 	.word	0xffffffff


	//   ....[149]....
        /*0310*/ 	.word	0xffffffff


	//   ....[150]....
        /*0314*/ 	.word	0xffffffff


	//   ....[151]....
        /*0318*/ 	.word	0xffffffff


	//   ....[152]....
        /*031c*/ 	.word	0x05000002


	//   ....[153]....
        /*0320*/ 	.word	0x05000002


	//   ....[154]....
        /*0324*/ 	.word	0x05000002


	//   ....[155]....
        /*0328*/ 	.word	0x05000002


	//   ....[156]....
        /*032c*/ 	.word	0x05000002


	//   ....[157]....
        /*0330*/ 	.word	0x05000002


	//   ....[158]....
        /*0334*/ 	.word	0x05000002


	//   ....[159]....
        /*0338*/ 	.word	0x05000002


	//   ....[160]....
        /*033c*/ 	.word	0x05000002


	//   ....[161]....
        /*0340*/ 	.word	0x05000002


	//   ....[162]....
        /*0344*/ 	.word	0x05000002


	//   ....[163]....
        /*0348*/ 	.word	0x05000002


	//   ....[164]....
        /*034c*/ 	.word	0x05000002


	//   ....[165]....
        /*0350*/ 	.word	0x05000002


	//   ....[166]....
        /*0354*/ 	.word	0x05000002


	//   ....[167]....
        /*0358*/ 	.word	0x05000002


	//   ....[168]....
        /*035c*/ 	.word	0x05000002


	//   ....[169]....
        /*0360*/ 	.word	0x05000002


	//   ....[170]....
        /*0364*/ 	.word	0x05000002


	//   ....[171]....
        /*0368*/ 	.word	0x05000002


	//   ....[172]....
        /*036c*/ 	.word	0x05000002


	//   ....[173]....
        /*0370*/ 	.word	0x05000002


	//   ....[174]....
        /*0374*/ 	.word	0x05000002


	//   ....[175]....
        /*0378*/ 	.word	0x05000002


	//   ....[176]....
        /*037c*/ 	.word	0x05000002


	//   ....[177]....
        /*0380*/ 	.word	0x05000002


	//   ....[178]....
        /*0384*/ 	.word	0x05000002


	//   ....[179]....
        /*0388*/ 	.word	0x05000002


	//   ....[180]....
        /*038c*/ 	.word	0x05000002


	//   ....[181]....
        /*0390*/ 	.word	0x05000002


	//   ....[182]....
        /*0394*/ 	.word	0x05000002


	//   ....[183]....
        /*0398*/ 	.word	0x05000002


	//   ....[184]....
        /*039c*/ 	.word	0x05000002


	//   ....[185]....
        /*03a0*/ 	.word	0x05000002


	//   ....[186]....
        /*03a4*/ 	.word	0x05000002


	//   ....[187]....
        /*03a8*/ 	.word	0x05000002


	//   ....[188]....
        /*03ac*/ 	.word	0x05000002


	//   ....[189]....
        /*03b0*/ 	.word	0x05000002


	//   ....[190]....
        /*03b4*/ 	.word	0x05000002


	//   ....[191]....
        /*03b8*/ 	.word	0x05000002


	//   ....[192]....
        /*03bc*/ 	.word	0x05000002


	//   ....[193]....
        /*03c0*/ 	.word	0x05000002


	//   ....[194]....
        /*03c4*/ 	.word	0x05000002


	//   ....[195]....
        /*03c8*/ 	.word	0x05000002


	//   ....[196]....
        /*03cc*/ 	.word	0x05000002


	//   ....[197]....
        /*03d0*/ 	.word	0x05000002


	//   ....[198]....
        /*03d4*/ 	.word	0x05000002


	//   ....[199]....
        /*03d8*/ 	.word	0x05000002


	//   ....[200]....
        /*03dc*/ 	.word	0x05000002


	//   ....[201]....
        /*03e0*/ 	.word	0x05000002


	//   ....[202]....
        /*03e4*/ 	.word	0x05000002


	//   ....[203]....
        /*03e8*/ 	.word	0x05000002


	//   ....[204]....
        /*03ec*/ 	.word	0x05000002


	//   ....[205]....
        /*03f0*/ 	.word	0x05000002


	//   ....[206]....
        /*03f4*/ 	.word	0x05000002


	//   ....[207]....
        /*03f8*/ 	.word	0x05000002


	//   ....[208]....
        /*03fc*/ 	.word	0x05000002


	//   ....[209]....
        /*0400*/ 	.word	0x05000002


	//   ....[210]....
        /*0404*/ 	.word	0x05000002


	//   ....[211]....
        /*0408*/ 	.word	0x05000002


	//   ....[212]....
        /*040c*/ 	.word	0x05000002


	//   ....[213]....
        /*0410*/ 	.word	0x05000002


	//   ....[214]....
        /*0414*/ 	.word	0x05000002


	//   ....[215]....
        /*0418*/ 	.word	0x05000002


	//   ....[216]....
        /*041c*/ 	.word	0x05000002


	//   ....[217]....
        /*0420*/ 	.word	0x05000002


	//   ....[218]....
        /*0424*/ 	.word	0x05000002


	//   ....[219]....
        /*0428*/ 	.word	0x05000002


	//   ....[220]....
        /*042c*/ 	.word	0x05000002


	//   ....[221]....
        /*0430*/ 	.word	0x05000002


	//   ....[222]....
        /*0434*/ 	.word	0x05000002


	//   ....[223]....
        /*0438*/ 	.word	0x05000002


	//   ....[224]....
        /*043c*/ 	.word	0x05000002


	//   ....[225]....
        /*0440*/ 	.word	0x05000002


	//   ....[226]....
        /*0444*/ 	.word	0x05000002


	//   ....[227]....
        /*0448*/ 	.word	0x05000002


	//   ....[228]....
        /*044c*/ 	.word	0x05000002


	//   ....[229]....
        /*0450*/ 	.word	0x05000002


	//   ....[230]....
        /*0454*/ 	.word	0x05000002


	//   ....[231]....
        /*0458*/ 	.word	0x05000002


	//   ....[232]....
        /*045c*/ 	.word	0x05000002


	//   ....[233]....
        /*0460*/ 	.word	0x05000002


	//   ....[234]....
        /*0464*/ 	.word	0x05000002


	//   ....[235]....
        /*0468*/ 	.word	0x05000002


	//   ....[236]....
        /*046c*/ 	.word	0x05000002


	//   ....[237]....
        /*0470*/ 	.word	0x05000002


	//   ....[238]....
        /*0474*/ 	.word	0x05000002


	//   ....[239]....
        /*0478*/ 	.word	0x05000002


	//   ....[240]....
        /*047c*/ 	.word	0x05000002


	//   ....[241]....
        /*0480*/ 	.word	0x05000002


	//   ....[242]....
        /*0484*/ 	.word	0x05000002


	//   ....[243]....
        /*0488*/ 	.word	0x05000002


	//----- nvinfo : EIATTR_COOP_GROUP_INSTR_OFFSETS
	.align		4
.L_1156:
        /*048c*/ 	.byte	0x04, 0x28
        /*048e*/ 	.short	(.L_1158 - .L_1157)


	//   ....[0]....
.L_1157:
        /*0490*/ 	.word	0x00000410


	//   ....[1]....
        /*0494*/ 	.word	0x000005d0


	//   ....[2]....
        /*0498*/ 	.word	0x00000960


	//   ....[3]....
        /*049c*/ 	.word	0x00000990


	//   ....[4]....
        /*04a0*/ 	.word	0x000009e0


	//   ....[5]....
        /*04a4*/ 	.word	0x00000a00


	//   ....[6]....
        /*04a8*/ 	.word	0x00000a50


	//   ....[7]....
        /*04ac*/ 	.word	0x00000aa0


	//   ....[8]....
        /*04b0*/ 	.word	0x00000ac0


	//   ....[9]....
        /*04b4*/ 	.word	0x00000b10


	//   ....[10]....
        /*04b8*/ 	.word	0x00000b60


	//   ....[11]....
        /*04bc*/ 	.word	0x00000b80


	//   ....[12]....
        /*04c0*/ 	.word	0x00000bd0


	//   ....[13]....
        /*04c4*/ 	.word	0x00000c20


	//   ....[14]....
        /*04c8*/ 	.word	0x00000c40


	//   ....[15]....
        /*04cc*/ 	.word	0x00000c90


	//   ....[16]....
        /*04d0*/ 	.word	0x00000ce0


	//   ....[17]....
        /*04d4*/ 	.word	0x00000d90


	//   ....[18]....
        /*04d8*/ 	.word	0x00001180


	//   ....[19]....
        /*04dc*/ 	.word	0x000011d0


	//   ....[20]....
        /*04e0*/ 	.word	0x00002740


	//   ....[21]....
        /*04e4*/ 	.word	0x000028c0


	//   ....[22]....
        /*04e8*/ 	.word	0x00002c40


	//   ....[23]....
        /*04ec*/ 	.word	0x00002c70


	//   ....[24]....
        /*04f0*/ 	.word	0x00002c90


	//   ....[25]....
        /*04f4*/ 	.word	0x00002d10


	//   ....[26]....
        /*04f8*/ 	.word	0x00002d40


	//   ....[27]....
        /*04fc*/ 	.word	0x00002d60


	//   ....[28]....
        /*0500*/ 	.word	0x00002db0


	//   ....[29]....
        /*0504*/ 	.word	0x00002df0


	//   ....[30]....
        /*0508*/ 	.word	0x00002e10


	//   ....[31]....
        /*050c*/ 	.word	0x00002e60


	//   ....[32]....
        /*0510*/ 	.word	0x00002ea0


	//   ....[33]....
        /*0514*/ 	.word	0x00002ed0


	//   ....[34]....
        /*0518*/ 	.word	0x00002f20


	//   ....[35]....
        /*051c*/ 	.word	0x00002f60


	//   ....[36]....
        /*0520*/ 	.word	0x00002f90


	//   ....[37]....
        /*0524*/ 	.word	0x00003060


	//   ....[38]....
        /*0528*/ 	.word	0x00003070


	//   ....[39]....
        /*052c*/ 	.word	0x00003320


	//   ....[40]....
        /*0530*/ 	.word	0x00003760


	//   ....[41]....
        /*0534*/ 	.word	0x000037e0


	//   ....[42]....
        /*0538*/ 	.word	0x00003840


	//   ....[43]....
        /*053c*/ 	.word	0x00003850


	//   ....[44]....
        /*0540*/ 	.word	0x00003860


	//   ....[45]....
        /*0544*/ 	.word	0x00003950


	//   ....[46]....
        /*0548*/ 	.word	0x00003960


	//   ....[47]....
        /*054c*/ 	.word	0x00003970


	//   ....[48]....
        /*0550*/ 	.word	0x00003a70


	//   ....[49]....
        /*0554*/ 	.word	0x00003a80


	//   ....[50]....
        /*0558*/ 	.word	0x00003a90


	//   ....[51]....
        /*055c*/ 	.word	0x00003b90


	//   ....[52]....
        /*0560*/ 	.word	0x00003ba0


	//   ....[53]....
        /*0564*/ 	.word	0x00003bb0


	//   ....[54]....
        /*0568*/ 	.word	0x00003cb0


	//   ....[55]....
        /*056c*/ 	.word	0x00003cc0


	//   ....[56]....
        /*0570*/ 	.word	0x00003cd0


	//   ....[57]....
        /*0574*/ 	.word	0x00003e20


	//   ....[58]....
        /*0578*/ 	.word	0x00003ea0


	//   ....[59]....
        /*057c*/ 	.word	0x00003f10


	//   ....[60]....
        /*0580*/ 	.word	0x00003f60


	//   ....[61]....
        /*0584*/ 	.word	0x00003f70


	//   ....[62]....
        /*0588*/ 	.word	0x00003f80


	//   ....[63]....
        /*058c*/ 	.word	0x00004070


	//   ....[64]....
        /*0590*/ 	.word	0x00004080


	//   ....[65]....
        /*0594*/ 	.word	0x00004090


	//   ....[66]....
        /*0598*/ 	.word	0x00004180


	//   ....[67]....
        /*059c*/ 	.word	0x00004190


	//   ....[68]....
        /*05a0*/ 	.word	0x000041a0


	//   ....[69]....
        /*05a4*/ 	.word	0x00004290


	//   ....[70]....
        /*05a8*/ 	.word	0x000042a0


	//   ....[71]....
        /*05ac*/ 	.word	0x000042b0


	//   ....[72]....
        /*05b0*/ 	.word	0x000043a0


	//   ....[73]....
        /*05b4*/ 	.word	0x000043b0


	//   ....[74]....
        /*05b8*/ 	.word	0x000043c0


	//   ....[75]....
        /*05bc*/ 	.word	0x00004520


	//   ....[76]....
        /*05c0*/ 	.word	0x00006080


	//   ....[77]....
        /*05c4*/ 	.word	0x000061c0


	//   ....[78]....
        /*05c8*/ 	.word	0x00006750


	//   ....[79]....
        /*05cc*/ 	.word	0x00006840


	//   ....[80]....
        /*05d0*/ 	.word	0x00006850


	//   ....[81]....
        /*05d4*/ 	.word	0x00006880


	//   ....[82]....
        /*05d8*/ 	.word	0x00006900


	//   ....[83]....
        /*05dc*/ 	.word	0x00006910


	//   ....[84]....
        /*05e0*/ 	.word	0x00006940


	//   ....[85]....
        /*05e4*/ 	.word	0x000069c0


	//   ....[86]....
        /*05e8*/ 	.word	0x000069d0


	//   ....[87]....
        /*05ec*/ 	.word	0x00006a00


	//   ....[88]....
        /*05f0*/ 	.word	0x00006a80


	//   ....[89]....
        /*05f4*/ 	.word	0x00006a90


	//   ....[90]....
        /*05f8*/ 	.word	0x00006ac0


	//   ....[91]....
        /*05fc*/ 	.word	0x00006b10


	//   ....[92]....
        /*0600*/ 	.word	0x00006b40


	//   ....[93]....
        /*0604*/ 	.word	0x00007000


	//   ....[94]....
        /*0608*/ 	.word	0x00007010


	//   ....[95]....
        /*060c*/ 	.word	0x00007090


	//   ....[96]....
        /*0610*/ 	.word	0x00008b50


	//   ....[97]....
        /*0614*/ 	.word	0x00008c90


	//   ....[98]....
        /*0618*/ 	.word	0x00009230


	//   ....[99]....
        /*061c*/ 	.word	0x00009260


	//   ....[100]....
        /*0620*/ 	.word	0x000092a0


	//   ....[101]....
        /*0624*/ 	.word	0x000092d0


	//   ....[102]....
        /*0628*/ 	.word	0x000092e0


	//   ....[103]....
        /*062c*/ 	.word	0x00009310


	//   ....[104]....
        /*0630*/ 	.word	0x00009390


	//   ....[105]....
        /*0634*/ 	.word	0x000093b0


	//   ....[106]....
        /*0638*/ 	.word	0x000093d0


	//   ....[107]....
        /*063c*/ 	.word	0x00009460


	//   ....[108]....
        /*0640*/ 	.word	0x00009480


	//   ....[109]....
        /*0644*/ 	.word	0x00009490


	//   ....[110]....
        /*0648*/ 	.word	0x00009530


	//   ....[111]....
        /*064c*/ 	.word	0x00009540


	//   ....[112]....
        /*0650*/ 	.word	0x00009550


	//   ....[113]....
        /*0654*/ 	.word	0x00009b10


	//   ....[114]....
        /*0658*/ 	.word	0x00009b20


	//   ....[115]....
        /*065c*/ 	.word	0x00009b30


	//   ....[116]....
        /*0660*/ 	.word	0x00009da0


	//   ....[117]....
        /*0664*/ 	.word	0x00009e20


	//   ....[118]....
        /*0668*/ 	.word	0x00009e80


	//   ....[119]....
        /*066c*/ 	.word	0x00009e90


	//   ....[120]....
        /*0670*/ 	.word	0x00009ea0


	//   ....[121]....
        /*0674*/ 	.word	0x00009f90


	//   ....[122]....
        /*0678*/ 	.word	0x00009fa0


	//   ....[123]....
        /*067c*/ 	.word	0x00009fb0


	//   ....[124]....
        /*0680*/ 	.word	0x0000a0b0


	//   ....[125]....
        /*0684*/ 	.word	0x0000a0c0


	//   ....[126]....
        /*0688*/ 	.word	0x0000a0d0


	//   ....[127]....
        /*068c*/ 	.word	0x0000a1d0


	//   ....[128]....
        /*0690*/ 	.word	0x0000a1e0


	//   ....[129]....
        /*0694*/ 	.word	0x0000a1f0


	//   ....[130]....
        /*0698*/ 	.word	0x0000a2f0


	//   ....[131]....
        /*069c*/ 	.word	0x0000a300


	//   ....[132]....
        /*06a0*/ 	.word	0x0000a310


	//   ....[133]....
        /*06a4*/ 	.word	0x0000a470


	//   ....[134]....
        /*06a8*/ 	.word	0x0000a4f0


	//   ....[135]....
        /*06ac*/ 	.word	0x0000a560


	//   ....[136]....
        /*06b0*/ 	.word	0x0000a5b0


	//   ....[137]....
        /*06b4*/ 	.word	0x0000a5c0


	//   ....[138]....
        /*06b8*/ 	.word	0x0000a5d0


	//   ....[139]....
        /*06bc*/ 	.word	0x0000a6c0


	//   ....[140]....
        /*06c0*/ 	.word	0x0000a6d0


	//   ....[141]....
        /*06c4*/ 	.word	0x0000a6e0


	//   ....[142]....
        /*06c8*/ 	.word	0x0000a7d0


	//   ....[143]....
        /*06cc*/ 	.word	0x0000a7e0


	//   ....[144]....
        /*06d0*/ 	.word	0x0000a7f0


	//   ....[145]....
        /*06d4*/ 	.word	0x0000a8e0


	//   ....[146]....
        /*06d8*/ 	.word	0x0000a8f0


	//   ....[147]....
        /*06dc*/ 	.word	0x0000a900


	//   ....[148]....
        /*06e0*/ 	.word	0x0000a9f0


	//   ....[149]....
        /*06e4*/ 	.word	0x0000aa10


	//   ....[150]....
        /*06e8*/ 	.word	0x0000aa20


	//   ....[151]....
        /*06ec*/ 	.word	0x0000ab80


	//   ....[152]....
        /*06f0*/ 	.word	0x0000c350


	//   ....[153]....
        /*06f4*/ 	.word	0x0000c3f0


	//   ....[154]....
        /*06f8*/ 	.word	0x0000c4b0


	//   ....[155]....
        /*06fc*/ 	.word	0x0000c500


	//   ....[156]....
        /*0700*/ 	.word	0x0000c550


	//   ....[157]....
        /*0704*/ 	.word	0x0000c5c0


	//   ....[158]....
        /*0708*/ 	.word	0x0000c650


	//   ....[159]....
        /*070c*/ 	.word	0x0000c6d0


	//   ....[160]....
        /*0710*/ 	.word	0x0000c720


	//   ....[161]....
        /*0714*/ 	.word	0x0000c790


	//   ....[162]....
        /*0718*/ 	.word	0x0000c820


	//   ....[163]....
        /*071c*/ 	.word	0x0000c8a0


	//   ....[164]....
        /*0720*/ 	.word	0x0000c8f0


	//   ....[165]....
        /*0724*/ 	.word	0x0000c960


	//   ....[166]....
        /*0728*/ 	.word	0x0000c9f0


	//   ....[167]....
        /*072c*/ 	.word	0x0000ca70


	//   ....[168]....
        /*0730*/ 	.word	0x0000cac0


	//   ....[169]....
        /*0734*/ 	.word	0x0000cb30


	//   ....[170]....
        /*0738*/ 	.word	0x0000cbc0


	//   ....[171]....
        /*073c*/ 	.word	0x0000cc40


	//   ....[172]....
        /*0740*/ 	.word	0x0000cc90


	//   ....[173]....
        /*0744*/ 	.word	0x0000cd00


	//   ....[174]....
        /*0748*/ 	.word	0x0000cd80


	//   ....[175]....
        /*074c*/ 	.word	0x0000ce10


	//   ....[176]....
        /*0750*/ 	.word	0x0000cea0


	//   ....[177]....
        /*0754*/ 	.word	0x0000cf50


	//   ....[178]....
        /*0758*/ 	.word	0x0000cfa0


	//   ....[179]....
        /*075c*/ 	.word	0x0000cff0


	//   ....[180]....
        /*0760*/ 	.word	0x0000d060


	//   ....[181]....
        /*0764*/ 	.word	0x0000d0f0


	//   ....[182]....
        /*0768*/ 	.word	0x0000d170


	//   ....[183]....
        /*076c*/ 	.word	0x0000d1c0


	//   ....[184]....
        /*0770*/ 	.word	0x0000d230


	//   ....[185]....
        /*0774*/ 	.word	0x0000d2c0


	//   ....[186]....
        /*0778*/ 	.word	0x0000d340


	//   ....[187]....
        /*077c*/ 	.word	0x0000d390


	//   ....[188]....
        /*0780*/ 	.word	0x0000d400


	//   ....[189]....
        /*0784*/ 	.word	0x0000d490


	//   ....[190]....
        /*0788*/ 	.word	0x0000d510


	//   ....[191]....
        /*078c*/ 	.word	0x0000d560


	//   ....[192]....
        /*0790*/ 	.word	0x0000d5d0


	//   ....[193]....
        /*0794*/ 	.word	0x0000d660


	//   ....[194]....
        /*0798*/ 	.word	0x0000d6e0


	//   ....[195]....
        /*079c*/ 	.word	0x0000d730


	//   ....[196]....
        /*07a0*/ 	.word	0x0000d7a0


	//   ....[197]....
        /*07a4*/ 	.word	0x0000d820


	//   ....[198]....
        /*07a8*/ 	.word	0x0000d8b0


	//   ....[199]....
        /*07ac*/ 	.word	0x0000d940


	//   ....[200]....
        /*07b0*/ 	.word	0x0000da00


	//   ....[201]....
        /*07b4*/ 	.word	0x0000da50


	//   ....[202]....
        /*07b8*/ 	.word	0x0000daa0


	//   ....[203]....
        /*07bc*/ 	.word	0x0000db10


	//   ....[204]....
        /*07c0*/ 	.word	0x0000dba0


	//   ....[205]....
        /*07c4*/ 	.word	0x0000dc20


	//   ....[206]....
        /*07c8*/ 	.word	0x0000dc70


	//   ....[207]....
        /*07cc*/ 	.word	0x0000dce0


	//   ....[208]....
        /*07d0*/ 	.word	0x0000dd70


	//   ....[209]....
        /*07d4*/ 	.word	0x0000ddf0


	//   ....[210]....
        /*07d8*/ 	.word	0x0000de40


	//   ....[211]....
        /*07dc*/ 	.word	0x0000deb0


	//   ....[212]....
        /*07e0*/ 	.word	0x0000df40


	//   ....[213]....
        /*07e4*/ 	.word	0x0000dfc0


	//   ....[214]....
        /*07e8*/ 	.word	0x0000e010


	//   ....[215]....
        /*07ec*/ 	.word	0x0000e080


	//   ....[216]....
        /*07f0*/ 	.word	0x0000e110


	//   ....[217]....
        /*07f4*/ 	.word	0x0000e190


	//   ....[218]....
        /*07f8*/ 	.word	0x0000e1e0


	//   ....[219]....
        /*07fc*/ 	.word	0x0000e250


	//   ....[220]....
        /*0800*/ 	.word	0x0000e2c0


	//   ....[221]....
        /*0804*/ 	.word	0x0000e340


	//   ....[222]....
        /*0808*/ 	.word	0x0000e3c0


	//   ....[223]....
        /*080c*/ 	.word	0x0000e470


	//   ....[224]....
        /*0810*/ 	.word	0x0000e4c0


	//   ....[225]....
        /*0814*/ 	.word	0x0000e510


	//   ....[226]....
        /*0818*/ 	.word	0x0000e580


	//   ....[227]....
        /*081c*/ 	.word	0x0000e610


	//   ....[228]....
        /*0820*/ 	.word	0x0000e690


	//   ....[229]....
        /*0824*/ 	.word	0x0000e6e0


	//   ....[230]....
        /*0828*/ 	.word	0x0000e750


	//   ....[231]....
        /*082c*/ 	.word	0x0000e7e0


	//   ....[232]....
        /*0830*/ 	.word	0x0000e860


	//   ....[233]....
        /*0834*/ 	.word	0x0000e8b0


	//   ....[234]....
        /*0838*/ 	.word	0x0000e920


	//   ....[235]....
        /*083c*/ 	.word	0x0000e9b0


	//   ....[236]....
        /*0840*/ 	.word	0x0000ea30


	//   ....[237]....
        /*0844*/ 	.word	0x0000ea80


	//   ....[238]....
        /*0848*/ 	.word	0x0000eaf0


	//   ....[239]....
        /*084c*/ 	.word	0x0000eb80


	//   ....[240]....
        /*0850*/ 	.word	0x0000ec10


	//   ....[241]....
        /*0854*/ 	.word	0x0000ec60


	//   ....[242]....
        /*0858*/ 	.word	0x0000ecd0


	//   ....[243]....
        /*085c*/ 	.word	0x0000ed40


	//----- nvinfo : EIATTR_VRC_CTA_INIT_COUNT
	.align		4
.L_1158:
        /*0860*/ 	.byte	0x02, 0x4a
	.zero		1
	.zero		1


	//----- nvinfo : EIATTR_EXIT_INSTR_OFFSETS
	.align		4
        /*0864*/ 	.byte	0x04, 0x1c
        /*0866*/ 	.short	(.L_1160 - .L_1159)


	//   ....[0]....
.L_1159:
        /*0868*/ 	.word	0x000017a0


	//   ....[1]....
        /*086c*/ 	.word	0x00001a90


	//   ....[2]....
        /*0870*/ 	.word	0x00001c80


	//   ....[3]....
        /*0874*/ 	.word	0x00002310


	//   ....[4]....
        /*0878*/ 	.word	0x000023b0


	//   ....[5]....
        /*087c*/ 	.word	0x00004e60


	//   ....[6]....
        /*0880*/ 	.word	0x00005170


	//   ....[7]....
        /*0884*/ 	.word	0x00005380


	//   ....[8]....
        /*0888*/ 	.word	0x00005a20


	//   ....[9]....
        /*088c*/ 	.word	0x00005ac0


	//   ....[10]....
        /*0890*/ 	.word	0x00005af0


	//   ....[11]....
        /*0894*/ 	.word	0x00008490


	//   ....[12]....
        /*0898*/ 	.word	0x000085b0


	//   ....[13]....
        /*089c*/ 	.word	0x0000c1f0


	//   ....[14]....
        /*08a0*/ 	.word	0x0000c300


	//----- nvinfo : EIATTR_MAX_THREADS
	.align		4
.L_1160:
        /*08a4*/ 	.byte	0x04, 0x05
        /*08a6*/ 	.short	(.L_1162 - .L_1161)
.L_1161:
        /*08a8*/ 	.word	0x00000100
        /*08ac*/ 	.word	0x00000001
        /*08b0*/ 	.word	0x00000001


	//----- nvinfo : EIATTR_CRS_STACK_SIZE
	.align		4
.L_1162:
        /*08b4*/ 	.byte	0x04, 0x1e
        /*08b6*/ 	.short	(.L_1164 - .L_1163)
.L_1163:
        /*08b8*/ 	.word	0x00000000


	//----- nvinfo : EIATTR_CBANK_PARAM_SIZE
	.align		4
.L_1164:
        /*08bc*/ 	.byte	0x03, 0x19
        /*08be*/ 	.short	0x0048


	//----- nvinfo : EIATTR_PARAM_CBANK
	.align		4
        /*08c0*/ 	.byte	0x04, 0x0a
        /*08c2*/ 	.short	(.L_1166 - .L_1165)
	.align		4
.L_1165:
        /*08c4*/ 	.word	index@(.nv.constant0._ZN6thrust24THRUST_300001_SM_1000_NS8cuda_cub4core6detail13_kernel_agentINS1_15__reduce_by_key16ReduceByKeyAgentINS0_6detail15normal_iteratorINS0_10device_ptrIiEEEENS8_INS9_IfEEEESB_SD_N4cuda3std3__48equal_toIiEENSG_4plusIfEEPllEEJSB_SD_SB_SD_SL_N3cub18CUB_300001_SM_100024ReduceByKeyScanTileStateIflLb1EEESI_SK_llEEEvDpT0_)
        /*08c8*/ 	.short	0x0380
        /*08ca*/ 	.short	0x0048


	//----- nvinfo : EIATTR_SW_WAR
	.align		4
.L_1166:
        /*08cc*/ 	.byte	0x04, 0x36
        /*08ce*/ 	.short	(.L_1168 - .L_1167)
.L_1167:
        /*08d0*/ 	.word	0x00000008
.L_1168:


//--------------------- .nv.info._ZN6thrust24THRUST_300001_SM_1000_NS8cuda_cub4core6detail13_kernel_agentINS1_15__reduce_by_key9InitAgentIN3cub18CUB_300001_SM_100024ReduceByKeyScanTileStateIflLb1EEElPlEEJSA_lSB_EEEvDpT0_ --------------------------
	.section	.nv.info._ZN6thrust24THRUST_300001_SM_1000_NS8cuda_cub4core6detail13_kernel_agentINS1_15__reduce_by_key9InitAgentIN3cub18CUB_300001_SM_100024ReduceByKeyScanTileStateIflLb1EEElPlEEJSA_lSB_EEEvDpT0_,"",@"SHT_CUDA_INFO"
	.sectionflags	@""
	.align	4


	//----- nvinfo : EIATTR_CUDA_API_VERSION
	.align		4
        /*0000*/ 	.byte	0x04, 0x37
        /*0002*/ 	.short	(.L_1170 - .L_1169)
.L_1169:
        /*0004*/ 	.word	0x00000082


	//----- nvinfo : EIATTR_KPARAM_INFO
	.align		4
.L_1170:
        /*0008*/ 	.byte	0x04, 0x17
        /*000a*/ 	.short	(.L_1172 - .L_1171)
.L_1171:
        /*000c*/ 	.word	0x00000000
        /*0010*/ 	.short	0x0002
        /*0012*/ 	.short	0x0010
        /*0014*/ 	.byte	0x00, 0xf5, 0x21, 0x00


	//----- nvinfo : EIATTR_KPARAM_INFO
	.align		4
.L_1172:
        /*0018*/ 	.byte	0x04, 0x17
        /*001a*/ 	.short	(.L_1174 - .L_1173)
.L_1173:
        /*001c*/ 	.word	0x00000000
        /*0020*/ 	.short	0x0001
        /*0022*/ 	.short	0x0008
        /*0024*/ 	.byte	0x00, 0xf0, 0x21, 0x00


	//----- nvinfo : EIATTR_KPARAM_INFO
	.align		4
.L_1174:
        /*0028*/ 	.byte	0x04, 0x17
        /*002a*/ 	.short	(.L_1176 - .L_1175)
.L_1175:
        /*002c*/ 	.word	0x00000000
        /*0030*/ 	.short	0x0000
        /*0032*/ 	.short	0x0000
        /*0034*/ 	.byte	0x00, 0xf0, 0x21, 0x00


	//----- nvinfo : EIATTR_SPARSE_MMA_MASK
	.align		4
.L_1176:
        /*0038*/ 	.byte	0x03, 0x50
        /*003a*/ 	.short	0x0000


	//----- nvinfo : EIATTR_MAXREG_COUNT
	.align		4
        /*003c*/ 	.byte	0x03, 0x1b
        /*003e*/ 	.short	0x00ff


	//----- nvinfo : EIATTR_MERCURY_ISA_VERSION
	.align		4
        /*0040*/ 	.byte	0x03, 0x5f
        /*0042*/ 	.short	0x0101


	//----- nvinfo : EIATTR_VRC_CTA_INIT_COUNT
	.align		4
        /*0044*/ 	.byte	0x02, 0x4a
	.zero		1
	.zero		1


	//----- nvinfo : EIATTR_EXIT_INSTR_OFFSETS
	.align		4
        /*0048*/ 	.byte	0x04, 0x1c
        /*004a*/ 	.short	(.L_1178 - .L_1177)


	//   ....[0]....
.L_1177:
        /*004c*/ 	.word	0x00000140


	//   ....[1]....
        /*0050*/ 	.word	0x00000170


	//----- nvinfo : EIATTR_MAX_THREADS
	.align		4
.L_1178:
        /*0054*/ 	.byte	0x04, 0x05
        /*0056*/ 	.short	(.L_1180 - .L_1179)
.L_1179:
        /*0058*/ 	.word	0x00000080
        /*005c*/ 	.word	0x00000001
        /*0060*/ 	.word	0x00000001


	//----- nvinfo : EIATTR_CBANK_PARAM_SIZE
	.align		4
.L_1180:
        /*0064*/ 	.byte	0x03, 0x19
        /*0066*/ 	.short	0x0018


	//----- nvinfo : EIATTR_PARAM_CBANK
	.align		4
        /*0068*/ 	.byte	0x04, 0x0a
        /*006a*/ 	.short	(.L_1182 - .L_1181)
	.align		4
.L_1181:
        /*006c*/ 	.word	index@(.nv.constant0._ZN6thrust24THRUST_300001_SM_1000_NS8cuda_cub4core6detail13_kernel_agentINS1_15__reduce_by_key9InitAgentIN3cub18CUB_300001_SM_100024ReduceByKeyScanTileStateIflLb1EEElPlEEJSA_lSB_EEEvDpT0_)
        /*0070*/ 	.short	0x0380
        /*0072*/ 	.short	0x0018


	//----- nvinfo : EIATTR_SW_WAR
	.align		4
.L_1182:
        /*0074*/ 	.byte	0x04, 0x36
        /*0076*/ 	.short	(.L_1184 - .L_1183)
.L_1183:
        /*0078*/ 	.word	0x00000008
.L_1184:


//--------------------- .nv.info._ZN6thrust24THRUST_300001_SM_1000_NS8cuda_cub4core6detail13_kernel_agentINS1_15__reduce_by_key16ReduceByKeyAgentINS0_6detail15normal_iteratorINS0_10device_ptrIiEEEENS8_INS9_IfEEEESB_SD_N4cuda3std3__48equal_toIiEENSG_4plusIfEEPiiEEJSB_SD_SB_SD_SL_N3cub18CUB_300001_SM_100024ReduceByKeyScanTileStateIfiLb1EEESI_SK_iiEEEvDpT0_ --------------------------
	.section	.nv.info._ZN6thrust24THRUST_300001_SM_1000_NS8cuda_cub4core6detail13_kernel_agentINS1_15__reduce_by_key16ReduceByKeyAgentINS0_6detail15normal_iteratorINS0_10device_ptrIiEEEENS8_INS9_IfEEEESB_SD_N4cuda3std3__48equal_toIiEENSG_4plusIfEEPiiEEJSB_SD_SB_SD_SL_N3cub18CUB_300001_SM_100024ReduceByKeyScanTileStateIfiLb1EEESI_SK_iiEEEvDpT0_,"",@"SHT_CUDA_INFO"
	.sectionflags	@""
	.align	4


	//----- nvinfo : EIATTR_CUDA_API_VERSION
	.align		4
        /*0000*/ 	.byte	0x04, 0x37
        /*0002*/ 	.short	(.L_1186 - .L_1185)
.L_1185:
        /*0004*/ 	.word	0x00000082


	//----- nvinfo : EIATTR_KPARAM_INFO
	.align		4
.L_1186:
        /*0008*/ 	.byte	0x04, 0x17
        /*000a*/ 	.short	(.L_1188 - .L_1187)
.L_1187:
        /*000c*/ 	.word	0x00000000
        /*0010*/ 	.short	0x0009
        /*0012*/ 	.short	0x0038
        /*0014*/ 	.byte	0x00, 0xf0, 0x11, 0x00


	//----- nvinfo : EIATTR_KPARAM_INFO
	.align		4
.L_1188:
        /*0018*/ 	.byte	0x04, 0x17
        /*001a*/ 	.short	(.L_1190 - .L_1189)
.L_1189:
        /*001c*/ 	.word	0x00000000
        /*0020*/ 	.short	0x0008
        /*0022*/ 	.short	0x0034
        /*0024*/ 	.byte	0x00, 0xf0, 0x11, 0x00


	//----- nvinfo : EIATTR_KPARAM_INFO
	.align		4
.L_1190:
        /*0028*/ 	.byte	0x04, 0x17
        /*002a*/ 	.short	(.L_1192 - .L_1191)
.L_1191:
        /*002c*/ 	.word	0x00000000
        /*0030*/ 	.short	0x0007
        /*0032*/ 	.short	0x0031
        /*0034*/ 	.byte	0x00, 0xf0, 0x05, 0x00


	//----- nvinfo : EIATTR_KPARAM_INFO
	.align		4
.L_1192:
        /*0038*/ 	.byte	0x04, 0x17
        /*003a*/ 	.short	(.L_1194 - .L_1193)
.L_1193:
        /*003c*/ 	.word	0x00000000
        /*0040*/ 	.short	0x0006
        /*0042*/ 	.short	0x0030
        /*0044*/ 	.byte	0x00, 0xf0, 0x05, 0x00


	//----- nvinfo : EIATTR_KPARAM_INFO
	.align		4
.L_1194:
        /*0048*/ 	.byte	0x04, 0x17
        /*004a*/ 	.short	(.L_1196 - .L_1195)
.L_1195:
        /*004c*/ 	.word	0x00000000
        /*0050*/ 	.short	0x0005
        /*0052*/ 	.short	0x0028
        /*0054*/ 	.byte	0x00, 0xf0, 0x21, 0x00


	//----- nvinfo : EIATTR_KPARAM_INFO
	.align		4
.L_1196:
        /*0058*/ 	.byte	0x04, 0x17
        /*005a*/ 	.short	(.L_1198 - .L_1197)
.L_1197:
        /*005c*/ 	.word	0x00000000
        /*0060*/ 	.short	0x0004
        /*0062*/ 	.short	0x0020
        /*0064*/ 	.byte	0x00, 0xf5, 0x21, 0x00


	//----- nvinfo : EIATTR_KPARAM_INFO
	.align		4
.L_1198:
        /*0068*/ 	.byte	0x04, 0x17
        /*006a*/ 	.short	(.L_1200 - .L_1199)
.L_1199:
        /*006c*/ 	.word	0x00000000
        /*0070*/ 	.short	0x0003
        /*0072*/ 	.short	0x0018
        /*0074*/ 	.byte	0x00, 0xf0, 0x21, 0x00


	//----- nvinfo : EIATTR_KPARAM_INFO
	.align		4
.L_1200:
        /*0078*/ 	.byte	0x04, 0x17
        /*007a*/ 	.short	(.L_1202 - .L_1201)
.L_1201:
        /*007c*/ 	.word	0x00000000
        /*0080*/ 	.short	0x0002
        /*0082*/ 	.short	0x0010
        /*0084*/ 	.byte	0x00, 0xf0, 0x21, 0x00


	//----- nvinfo : EIATTR_KPARAM_INFO
	.align		4
.L_1202:
        /*0088*/ 	.byte	0x04, 0x17
        /*008a*/ 	.short	(.L_1204 - .L_1203)
.L_1203:
        /*008c*/ 	.word	0x00000000
        /*0090*/ 	.short	0x0001
        /*0092*/ 	.short	0x0008
        /*0094*/ 	.byte	0x00, 0xf0, 0x21, 0x00


	//----- nvinfo : EIATTR_KPARAM_INFO
	.align		4
.L_1204:
        /*0098*/ 	.byte	0x04, 0x17
        /*009a*/ 	.short	(.L_1206 - .L_1205)
.L_1205:
        /*009c*/ 	.word	0x00000000
        /*00a0*/ 	.short	0x0000
        /*00a2*/ 	.short	0x0000
        /*00a4*/ 	.byte	0x00, 0xf0, 0x21, 0x00


	//----- nvinfo : EIATTR_SPARSE_MMA_MASK
	.align		4
.L_1206:
        /*00a8*/ 	.byte	0x03, 0x50
        /*00aa*/ 	.short	0x0000


	//----- nvinfo : EIATTR_MAXREG_COUNT
	.align		4
        /*00ac*/ 	.byte	0x03, 0x1b
        /*00ae*/ 	.short	0x00ff


	//----- nvinfo : EIATTR_NUM_BARRIERS
	.align		4
        /*00b0*/ 	.byte	0x02, 0x4c
        /*00b2*/ 	.byte	0x01
	.zero		1


	//----- nvinfo : EIATTR_MERCURY_ISA_VERSION
	.align		4
        /*00b4*/ 	.byte	0x03, 0x5f
        /*00b6*/ 	.short	0x0101


	//----- nvinfo : EIATTR_COOP_GROUP_MASK_REGIDS
	.align		4
        /*00b8*/ 	.byte	0x04, 0x29
        /*00ba*/ 	.short	(.L_1208 - .L_1207)


	//   ....[0]....
.L_1207:
        /*00bc*/ 	.word	0xffffffff


	//   ....[1]....
        /*00c0*/ 	.word	0xffffffff


	//   ....[2]....
        /*00c4*/ 	.word	0xffffffff


	//   ....[3]....
        /*00c8*/ 	.word	0xffffffff


	//   ....[4]....
        /*00cc*/ 	.word	0xffffffff


	//   ....[5]....
        /*00d0*/ 	.word	0xffffffff


	//   ....[6]....
        /*00d4*/ 	.word	0xffffffff


	//   ....[7]....
        /*00d8*/ 	.word	0xffffffff


	//   ....[8]....
        /*00dc*/ 	.word	0xffffffff


	//   ....[9]....
        /*00e0*/ 	.word	0xffffffff


	//   ....[10]....
        /*00e4*/ 	.word	0xffffffff


	//   ....[11]....
        /*00e8*/ 	.word	0xffffffff


	//   ....[12]....
        /*00ec*/ 	.word	0xffffffff


	//   ....[13]....
        /*00f0*/ 	.word	0xffffffff


	//   ....[14]....
        /*00f4*/ 	.word	0xffffffff


	//   ....[15]....
        /*00f8*/ 	.word	0xffffffff


	//   ....[16]....
        /*00fc*/ 	.word	0xffffffff


	//   ....[17]....
        /*0100*/ 	.word	0xffffffff


	//   ....[18]....
        /*0104*/ 	.word	0xffffffff


	//   ....[19]....
        /*0108*/ 	.word	0xffffffff


	//   ....[20]....
        /*010c*/ 	.word	0xffffffff


	//   ....[21]....
        /*0110*/ 	.word	0xffffffff


	//   ....[22]....
        /*0114*/ 	.word	0xffffffff


	//   ....[23]....
        /*0118*/ 	.word	0xffffffff


	//   ....[24]....
        /*011c*/ 	.word	0xffffffff


	//   ....[25]....
        /*0120*/ 	.word	0xffffffff


	//   ....[26]....
        /*0124*/ 	.word	0xffffffff


	//   ....[27]....
        /*0128*/ 	.word	0xffffffff


	//   ....[28]....
        /*012c*/ 	.word	0xffffffff


	//   ....[29]....
        /*0130*/ 	.word	0xffffffff


	//   ....[30]....
        /*0134*/ 	.word	0xffffffff


	//   ....[31]....
        /*0138*/ 	.word	0xffffffff


	//   ....[32]....
        /*013c*/ 	.word	0xffffffff


	//   ....[33]....
        /*0140*/ 	.word	0xffffffff


	//   ....[34]....
        /*0144*/ 	.word	0xffffffff


	//   ....[35]....
        /*0148*/ 	.word	0xffffffff


	//   ....[36]....
        /*014c*/ 	.word	0xffffffff


	//   ....[37]....
        /*0150*/ 	.word	0xffffffff


	//   ....[38]....
        /*0154*/ 	.word	0xffffffff


	//   ....[39]....
        /*0158*/ 	.word	0xffffffff


	//   ....[40]....
        /*015c*/ 	.word	0xffffffff


	//   ....[41]....
        /*0160*/ 	.word	0xffffffff


	//   ....[42]....
        /*0164*/ 	.word	0xffffffff


	//   ....[43]....
        /*0168*/ 	.word	0xffffffff


	//   ....[44]....
        /*016c*/ 	.word	0xffffffff


	//   ....[45]....
        /*0170*/ 	.word	0xffffffff


	//   ....[46]....
        /*0174*/ 	.word	0xffffffff


	//   ....[47]....
        /*0178*/ 	.word	0xffffffff


	//   ....[48]....
        /*017c*/ 	.word	0xffffffff


	//   ....[49]....
        /*0180*/ 	.word	0xffffffff


	//   ....[50]....
        /*0184*/ 	.word	0xffffffff


	//   ....[51]....
        /*0188*/ 	.word	0xffffffff


	//   ....[52]....
        /*018c*/ 	.word	0xffffffff


	//   ....[53]....
        /*0190*/ 	.word	0xffffffff


	//   ....[54]....
        /*0194*/ 	.word	0xffffffff


	//   ....[55]....
        /*0198*/ 	.word	0xffffffff


	//   ....[56]....
        /*019c*/ 	.word	0xffffffff


	//   ....[57]....
        /*01a0*/ 	.word	0xffffffff


	//   ....[58]....
        /*01a4*/ 	.word	0xffffffff


	//   ....[59]....
        /*01a8*/ 	.word	0xffffffff


	//   ....[60]....
        /*01ac*/ 	.word	0xffffffff


	//   ....[61]....
        /*01b0*/ 	.word	0xffffffff


	//   ....[62]....
        /*01b4*/ 	.word	0xffffffff


	//   ....[63]....
        /*01b8*/ 	.word	0xffffffff


	//   ....[64]....
        /*01bc*/ 	.word	0xffffffff


	//   ....[65]....
        /*01c0*/ 	.word	0xffffffff


	//   ....[66]....
        /*01c4*/ 	.word	0xffffffff


	//   ....[67]....
        /*01c8*/ 	.word	0xffffffff


	//   ....[68]....
        /*01cc*/ 	.word	0xffffffff


	//   ....[69]....
        /*01d0*/ 	.word	0xffffffff


	//   ....[70]....
        /*01d4*/ 	.word	0xffffffff


	//   ....[71]....
        /*01d8*/ 	.word	0xffffffff


	//   ....[72]....
        /*01dc*/ 	.word	0xffffffff


	//   ....[73]....
        /*01e0*/ 	.word	0xffffffff


	//   ....[74]....
        /*01e4*/ 	.word	0xffffffff


	//   ....[75]....
        /*01e8*/ 	.word	0xffffffff


	//   ....[76]....
        /*01ec*/ 	.word	0xffffffff


	//   ....[77]....
        /*01f0*/ 	.word	0xffffffff


	//   ....[78]....
        /*01f4*/ 	.word	0xffffffff


	//   ....[79]....
        /*01f8*/ 	.word	0xffffffff


	//   ....[80]....
        /*01fc*/ 	.word	0xffffffff


	//   ....[81]....
        /*0200*/ 	.word	0xffffffff


	//   ....[82]....
        /*0204*/ 	.word	0xffffffff


	//   ....[83]....
        /*0208*/ 	.word	0xffffffff


	//   ....[84]....
        /*020c*/ 	.word	0xffffffff


	//   ....[85]....
        /*0210*/ 	.word	0xffffffff


	//   ....[86]....
        /*0214*/ 	.word	0xffffffff


	//   ....[87]....
        /*0218*/ 	.word	0xffffffff


	//   ....[88]....
        /*021c*/ 	.word	0xffffffff


	//   ....[89]....
        /*0220*/ 	.word	0xffffffff


	//   ....[90]....
        /*0224*/ 	.word	0xffffffff


	//   ....[91]....
        /*0228*/ 	.word	0xffffffff


	//   ....[92]....
        /*022c*/ 	.word	0xffffffff


	//   ....[93]....
        /*0230*/ 	.word	0xffffffff


	//   ....[94]....
        /*0234*/ 	.word	0xffffffff


	//   ....[95]....
        /*0238*/ 	.word	0xffffffff


	//   ....[96]....
        /*023c*/ 	.word	0xffffffff


	//   ....[97]....
        /*0240*/ 	.word	0xffffffff


	//   ....[98]....
        /*0244*/ 	.word	0xffffffff


	//   ....[99]....
        /*0248*/ 	.word	0xffffffff


	//   ....[100]....
        /*024c*/ 	.word	0xffffffff


	//   ....[101]....
        /*0250*/ 	.word	0xffffffff


	//   ....[102]....
        /*0254*/ 	.word	0xffffffff


	//   ....[103]....
        /*0258*/ 	.word	0xffffffff


	//   ....[104]....
        /*025c*/ 	.word	0xffffffff


	//   ....[105]....
        /*0260*/ 	.word	0xffffffff


	//   ....[106]....
        /*0264*/ 	.word	0xffffffff


	//   ....[107]....
        /*0268*/ 	.word	0xffffffff


	//   ....[108]....
        /*026c*/ 	.word	0x05000014


	//   ....[109]....
        /*0270*/ 	.word	0x05000014


	//   ....[110]....
        /*0274*/ 	.word	0x05000014


	//   ....[111]....
        /*0278*/ 	.word	0x05000014


	//   ....[112]....
        /*027c*/ 	.word	0x05000014


	//   ....[113]....
        /*0280*/ 	.word	0x05000014


	//   ....[114]....
        /*0284*/ 	.word	0x05000014


	//   ....[115]....
        /*0288*/ 	.word	0x05000014


	//   ....[116]....
        /*028c*/ 	.word	0x05000014


	//   ....[117]....
        /*0290*/ 	.word	0x05000014


	//   ....[118]....
        /*0294*/ 	.word	0x05000014


	//   ....[119]....
        /*0298*/ 	.word	0x05000014


	//   ....[120]....
        /*029c*/ 	.word	0x05000014


	//   ....[121]....
        /*02a0*/ 	.word	0x05000014


	//   ....[122]....
        /*02a4*/ 	.word	0x05000014


	//   ....[123]....
        /*02a8*/ 	.word	0x05000014


	//   ....[124]....
        /*02ac*/ 	.word	0x05000014


	//   ....[125]....
        /*02b0*/ 	.word	0x05000014


	//   ....[126]....
        /*02b4*/ 	.word	0x05000014


	//   ....[127]....
        /*02b8*/ 	.word	0x05000014


	//   ....[128]....
        /*02bc*/ 	.word	0x05000014


	//   ....[129]....
        /*02c0*/ 	.word	0x05000014


	//   ....[130]....
        /*02c4*/ 	.word	0x05000014


	//   ....[131]....
        /*02c8*/ 	.word	0x05000014


	//   ....[132]....
        /*02cc*/ 	.word	0x05000014


	//   ....[133]....
        /*02d0*/ 	.word	0x05000014


	//   ....[134]....
        /*02d4*/ 	.word	0x05000014


	//   ....[135]....
        /*02d8*/ 	.word	0x05000014


	//   ....[136]....
        /*02dc*/ 	.word	0x05000014


	//   ....[137]....
        /*02e0*/ 	.word	0x05000014


	//   ....[138]....
        /*02e4*/ 	.word	0x05000014


	//   ....[139]....
        /*02e8*/ 	.word	0x05000014


	//   ....[140]....
        /*02ec*/ 	.word	0x05000014


	//   ....[141]....
        /*02f0*/ 	.word	0x05000014


	//   ....[142]....
        /*02f4*/ 	.word	0x05000014


	//   ....[143]....
        /*02f8*/ 	.word	0x05000014


	//   ....[144]....
        /*02fc*/ 	.word	0x05000014


	//   ....[145]....
        /*0300*/ 	.word	0x05000014


	//   ....[146]....
        /*0304*/ 	.word	0x05000014


	//   ....[147]....
        /*0308*/ 	.word	0x05000014


	//   ....[148]....
        /*030c*/ 	.word	0x05000014


	//   ....[149]....
        /*0310*/ 	.word	0x05000014


	//   ....[150]....
        /*0314*/ 	.word	0x05000014


	//   ....[151]....
        /*0318*/ 	.word	0x05000014


	//   ....[152]....
        /*031c*/ 	.word	0x05000014


	//   ....[153]....
        /*0320*/ 	.word	0x05000014


	//   ....[154]....
        /*0324*/ 	.word	0x05000014


	//   ....[155]....
        /*0328*/ 	.word	0x05000014


	//   ....[156]....
        /*032c*/ 	.word	0x05000014


	//   ....[157]....
        /*0330*/ 	.word	0x05000014


	//   ....[158]....
        /*0334*/ 	.word	0x05000014


	//   ....[159]....
        /*0338*/ 	.word	0x05000014


	//----- nvinfo : EIATTR_COOP_GROUP_INSTR_OFFSETS
	.align		4
.L_1208:
        /*033c*/ 	.byte	0x04, 0x28
        /*033e*/ 	.short	(.L_1210 - .L_1209)


	//   ....[0]....
.L_1209:
        /*0340*/ 	.word	0x000003b0


	//   ....[1]....
        /*0344*/ 	.word	0x00000550


	//   ....[2]....
        /*0348*/ 	.word	0x00000860


	//   ....[3]....
        /*034c*/ 	.word	0x000008a0


	//   ....[4]....
        /*0350*/ 	.word	0x000008e0


	//   ....[5]....
        /*0354*/ 	.word	0x00000940


	//   ....[6]....
        /*0358*/ 	.word	0x00000950


	//   ....[7]....
        /*035c*/ 	.word	0x000009a0


	//   ....[8]....
        /*0360*/ 	.word	0x000009e0


	//   ....[9]....
        /*0364*/ 	.word	0x00000a40


	//   ....[10]....
        /*0368*/ 	.word	0x00000a50


	//   ....[11]....
        /*036c*/ 	.word	0x00000aa0


	//   ....[12]....
        /*0370*/ 	.word	0x00000c70


	//   ....[13]....
        /*0374*/ 	.word	0x00000cf0


	//   ....[14]....
        /*0378*/ 	.word	0x000024d0


	//   ....[15]....
        /*037c*/ 	.word	0x00002640


	//   ....[16]....
        /*0380*/ 	.word	0x000029b0


	//   ....[17]....
        /*0384*/ 	.word	0x000029d0


	//   ....[18]....
        /*0388*/ 	.word	0x00002a50


	//   ....[19]....
        /*038c*/ 	.word	0x00002a70


	//   ....[20]....
        /*0390*/ 	.word	0x00002ad0


	//   ....[21]....
        /*0394*/ 	.word	0x00002af0


	//   ....[22]....
        /*0398*/ 	.word	0x00002b50


	//   ....[23]....
        /*039c*/ 	.word	0x00002b70


	//   ....[24]....
        /*03a0*/ 	.word	0x00002bd0


	//   ....[25]....
        /*03a4*/ 	.word	0x00002bf0


	//   ....[26]....
        /*03a8*/ 	.word	0x00002c80


	//   ....[27]....
        /*03ac*/ 	.word	0x00002d20


	//   ....[28]....
        /*03b0*/ 	.word	0x00003180


	//   ....[29]....
        /*03b4*/ 	.word	0x000031f0


	//   ....[30]....
        /*03b8*/ 	.word	0x00003290


	//   ....[31]....
        /*03bc*/ 	.word	0x000032b0


	//   ....[32]....
        /*03c0*/ 	.word	0x00003320


	//   ....[33]....
        /*03c4*/ 	.word	0x00003350


	//   ....[34]....
        /*03c8*/ 	.word	0x000033a0


	//   ....[35]....
        /*03cc*/ 	.word	0x000033e0


	//   ....[36]....
        /*03d0*/ 	.word	0x00003430


	//   ....[37]....
        /*03d4*/ 	.word	0x00003470


	//   ....[38]....
        /*03d8*/ 	.word	0x000034c0


	//   ....[39]....
        /*03dc*/ 	.word	0x000034f0


	//   ....[40]....
        /*03e0*/ 	.word	0x00003540


	//   ....[41]....
        /*03e4*/ 	.word	0x00003630


	//   ....[42]....
        /*03e8*/ 	.word	0x00003690


	//   ....[43]....
        /*03ec*/ 	.word	0x00003720


	//   ....[44]....
        /*03f0*/ 	.word	0x00003740


	//   ....[45]....
        /*03f4*/ 	.word	0x000037b0


	//   ....[46]....
        /*03f8*/ 	.word	0x000037e0


	//   ....[47]....
        /*03fc*/ 	.word	0x00003840


	//   ....[48]....
        /*0400*/ 	.word	0x00003870


	//   ....[49]....
        /*0404*/ 	.word	0x000038d0


	//   ....[50]....
        /*0408*/ 	.word	0x00003900


	//   ....[51]....
        /*040c*/ 	.word	0x00003970


	//   ....[52]....
        /*0410*/ 	.word	0x00003990


	//   ....[53]....
        /*0414*/ 	.word	0x000039b0


	//   ....[54]....
        /*0418*/ 	.word	0x00005570


	//   ....[55]....
        /*041c*/ 	.word	0x000056c0


	//   ....[56]....
        /*0420*/ 	.word	0x00005b80


	//   ....[57]....
        /*0424*/ 	.word	0x00005be0


	//   ....[58]....
        /*0428*/ 	.word	0x00005c10


	//   ....[59]....
        /*042c*/ 	.word	0x00005c80


	//   ....[60]....
        /*0430*/ 	.word	0x00005c90


	//   ....[61]....
        /*0434*/ 	.word	0x00005cc0


	//   ....[62]....
        /*0438*/ 	.word	0x00005d20


	//   ....[63]....
        /*043c*/ 	.word	0x00005d80


	//   ....[64]....
        /*0440*/ 	.word	0x00005da0


	//   ....[65]....
        /*0444*/ 	.word	0x00005de0


	//   ....[66]....
        /*0448*/ 	.word	0x000060a0


	//   ....[67]....
        /*044c*/ 	.word	0x00006150


	//   ....[68]....
        /*0450*/ 	.word	0x00007b90


	//   ....[69]....
        /*0454*/ 	.word	0x00007ce0


	//   ....[70]....
        /*0458*/ 	.word	0x00008180


	//   ....[71]....
        /*045c*/ 	.word	0x00008190


	//   ....[72]....
        /*0460*/ 	.word	0x00008200


	//   ....[73]....
        /*0464*/ 	.word	0x00008210


	//   ....[74]....
        /*0468*/ 	.word	0x00008280


	//   ....[75]....
        /*046c*/ 	.word	0x00008290


	//   ....[76]....
        /*0470*/ 	.word	0x00008300


	//   ....[77]....
        /*0474*/ 	.word	0x00008310


	//   ....[78]....
        /*0478*/ 	.word	0x00008380


	//   ....[79]....
        /*047c*/ 	.word	0x00008390


	//   ....[80]....
        /*0480*/ 	.word	0x00008550


	//   ....[81]....
        /*0484*/ 	.word	0x00008680


	//   ....[82]....
        /*0488*/ 	.word	0x00008970


	//   ....[83]....
        /*048c*/ 	.word	0x000089e0


	//   ....[84]....
        /*0490*/ 	.word	0x00008a50


	//   ....[85]....
        /*0494*/ 	.word	0x00008a70


	//   ....[86]....
        /*0498*/ 	.word	0x00008ae0


	//   ....[87]....
        /*049c*/ 	.word	0x00008b10


	//   ....[88]....
        /*04a0*/ 	.word	0x00008b60


	//   ....[89]....
        /*04a4*/ 	.word	0x00008ba0


	//   ....[90]....
        /*04a8*/ 	.word	0x00008bf0


	//   ....[91]....
        /*04ac*/ 	.word	0x00008c30


	//   ....[92]....
        /*04b0*/ 	.word	0x00008c90


	//   ....[93]....
        /*04b4*/ 	.word	0x00008cc0


	//   ....[94]....
        /*04b8*/ 	.word	0x00008d10


	//   ....[95]....
        /*04bc*/ 	.word	0x00008e30


	//   ....[96]....
        /*04c0*/ 	.word	0x00008e90


	//   ....[97]....
        /*04c4*/ 	.word	0x00008f10


	//   ....[98]....
        /*04c8*/ 	.word	0x00008f30


	//   ....[99]....
        /*04cc*/ 	.word	0x00008fb0


	//   ....[100]....
        /*04d0*/ 	.word	0x00008fd0


	//   ....[101]....
        /*04d4*/ 	.word	0x00009030


	//   ....[102]....
        /*04d8*/ 	.word	0x00009060


	//   ....[103]....
        /*04dc*/ 	.word	0x000090b0


	//   ....[104]....
        /*04e0*/ 	.word	0x000090f0


	//   ....[105]....
        /*04e4*/ 	.word	0x00009150


	//   ....[106]....
        /*04e8*/ 	.word	0x00009180


	//   ....[107]....
        /*04ec*/ 	.word	0x000091a0


	//   ....[108]....
        /*04f0*/ 	.word	0x0000a990


	//   ....[109]....
        /*04f4*/ 	.word	0x0000aa40


	//   ....[110]....
        /*04f8*/ 	.word	0x0000ab30


	//   ....[111]....
        /*04fc*/ 	.word	0x0000ab80


	//   ....[112]....
        /*0500*/ 	.word	0x0000ac50


	//   ....[113]....
        /*0504*/ 	.word	0x0000aca0


	//   ....[114]....
        /*0508*/ 	.word	0x0000ad60


	//   ....[115]....
        /*050c*/ 	.word	0x0000adb0


	//   ....[116]....
        /*0510*/ 	.word	0x0000ae70


	//   ....[117]....
        /*0514*/ 	.word	0x0000aec0


	//   ....[118]....
        /*0518*/ 	.word	0x0000af80


	//   ....[119]....
        /*051c*/ 	.word	0x0000afd0


	//   ....[120]....
        /*0520*/ 	.word	0x0000b000


	//   ....[121]....
        /*0524*/ 	.word	0x0000b110


	//   ....[122]....
        /*0528*/ 	.word	0x0000b1b0


	//   ....[123]....
        /*052c*/ 	.word	0x0000b290


	//   ....[124]....
        /*0530*/ 	.word	0x0000b2e0


	//   ....[125]....
        /*0534*/ 	.word	0x0000b3c0


	//   ....[126]....
        /*0538*/ 	.word	0x0000b420


	//   ....[127]....
        /*053c*/ 	.word	0x0000b490


	//   ....[128]....
        /*0540*/ 	.word	0x0000b540


	//   ....[129]....
        /*0544*/ 	.word	0x0000b5a0


	//   ....[130]....
        /*0548*/ 	.word	0x0000b630


	//   ....[131]....
        /*054c*/ 	.word	0x0000b6b0


	//   ....[132]....
        /*0550*/ 	.word	0x0000b740


	//   ....[133]....
        /*0554*/ 	.word	0x0000b770


	//   ....[134]....
        /*0558*/ 	.word	0x0000b860


	//   ....[135]....
        /*055c*/ 	.word	0x0000b910


	//   ....[136]....
        /*0560*/ 	.word	0x0000b9e0


	//   ....[137]....
        /*0564*/ 	.word	0x0000ba30


	//   ....[138]....
        /*0568*/ 	.word	0x0000bb10


	//   ....[139]....
        /*056c*/ 	.word	0x0000bb60


	//   ....[140]....
        /*0570*/ 	.word	0x0000bc10


	//   ....[141]....
        /*0574*/ 	.word	0x0000bc70


	//   ....[142]....
        /*0578*/ 	.word	0x0000bcf0


	//   ....[143]....
        /*057c*/ 	.word	0x0000bd90


	//   ....[144]....
        /*0580*/ 	.word	0x0000be00


	//   ....[145]....
        /*0584*/ 	.word	0x0000be80


	//   ....[146]....
        /*0588*/ 	.word	0x0000beb0


	//   ....[147]....
        /*058c*/ 	.word	0x0000bfd0


	//   ....[148]....
        /*0590*/ 	.word	0x0000c070


	//   ....[149]....
        /*0594*/ 	.word	0x0000c150


	//   ....[150]....
        /*0598*/ 	.word	0x0000c1a0


	//   ....[151]....
        /*059c*/ 	.word	0x0000c280


	//   ....[152]....
        /*05a0*/ 	.word	0x0000c2d0


	//   ....[153]....
        /*05a4*/ 	.word	0x0000c370


	//   ....[154]....
        /*05a8*/ 	.word	0x0000c400


	//   ....[155]....
        /*05ac*/ 	.word	0x0000c460


	//   ....[156]....
        /*05b0*/ 	.word	0x0000c4f0


	//   ....[157]....
        /*05b4*/ 	.word	0x0000c570


	//   ....[158]....
        /*05b8*/ 	.word	0x0000c5f0


	//   ....[159]....
        /*05bc*/ 	.word	0x0000c620


	//----- nvinfo : EIATTR_VRC_CTA_INIT_COUNT
	.align		4
.L_1210:
        /*05c0*/ 	.byte	0x02, 0x4a
	.zero		1
	.zero		1


	//----- nvinfo : EIATTR_EXIT_INSTR_OFFSETS
	.align		4
        /*05c4*/ 	.byte	0x04, 0x1c
        /*05c6*/ 	.short	(.L_1212 - .L_1211)


	//   ....[0]....
.L_1211:
        /*05c8*/ 	.word	0x000012a0


	//   ....[1]....
        /*05cc*/ 	.word	0x00001540


	//   ....[2]....
        /*05d0*/ 	.word	0x00001cc0


	//   ....[3]....
        /*05d4*/ 	.word	0x00001d90


	//   ....[4]....
        /*05d8*/ 	.word	0x00002120


	//   ....[5]....
        /*05dc*/ 	.word	0x00002190


	//   ....[6]....
        /*05e0*/ 	.word	0x00004130


	//   ....[7]....
        /*05e4*/ 	.word	0x00004300


	//   ....[8]....
        /*05e8*/ 	.word	0x00004ac0


	//   ....[9]....
        /*05ec*/ 	.word	0x00004bb0


	//   ....[10]....
        /*05f0*/ 	.word	0x00004f50


	//   ....[11]....
        /*05f4*/ 	.word	0x00004fc0


	//   ....[12]....
        /*05f8*/ 	.word	0x00004fe0


	//   ....[13]....
        /*05fc*/ 	.word	0x00007510


	//   ....[14]....
        /*0600*/ 	.word	0x000075c0


	//   ....[15]....
        /*0604*/ 	.word	0x0000a890


	//   ....[16]....
        /*0608*/ 	.word	0x0000a940


	//----- nvinfo : EIATTR_MAX_THREADS
	.align		4
.L_1212:
        /*060c*/ 	.byte	0x04, 0x05
        /*060e*/ 	.short	(.L_1214 - .L_1213)
.L_1213:
        /*0610*/ 	.word	0x00000100
        /*0614*/ 	.word	0x00000001
        /*0618*/ 	.word	0x00000001


	//----- nvinfo : EIATTR_CRS_STACK_SIZE
	.align		4
.L_1214:
        /*061c*/ 	.byte	0x04, 0x1e
        /*061e*/ 	.short	(.L_1216 - .L_1215)
.L_1215:
        /*0620*/ 	.word	0x00000000


	//----- nvinfo : EIATTR_CBANK_PARAM_SIZE
	.align		4
.L_1216:
        /*0624*/ 	.byte	0x03, 0x19
        /*0626*/ 	.short	0x003c


	//----- nvinfo : EIATTR_PARAM_CBANK
	.align		4
        /*0628*/ 	.byte	0x04, 0x0a
        /*062a*/ 	.short	(.L_1218 - .L_1217)
	.align		4
.L_1217:
        /*062c*/ 	.word	index@(.nv.constant0._ZN6thrust24THRUST_300001_SM_1000_NS8cuda_cub4core6detail13_kernel_agentINS1_15__reduce_by_key16ReduceByKeyAgentINS0_6detail15normal_iteratorINS0_10device_ptrIiEEEENS8_INS9_IfEEEESB_SD_N4cuda3std3__48equal_toIiEENSG_4plusIfEEPiiEEJSB_SD_SB_SD_SL_N3cub18CUB_300001_SM_100024ReduceByKeyScanTileStateIfiLb1EEESI_SK_iiEEEvDpT0_)
        /*0630*/ 	.short	0x0380
        /*0632*/ 	.short	0x003c


	//----- nvinfo : EIATTR_SW_WAR
	.align		4
.L_1218:
        /*0634*/ 	.byte	0x04, 0x36
        /*0636*/ 	.short	(.L_1220 - .L_1219)
.L_1219:
        /*0638*/ 	.word	0x00000008
.L_1220:


//--------------------- .nv.info._ZN6thrust24THRUST_300001_SM_1000_NS8cuda_cub4core6detail13_kernel_agentINS1_15__reduce_by_key9InitAgentIN3cub18CUB_300001_SM_100024ReduceByKeyScanTileStateIfiLb1EEEiPiEEJSA_iSB_EEEvDpT0_ --------------------------
	.section	.nv.info._ZN6thrust24THRUST_300001_SM_1000_NS8cuda_cub4core6detail13_kernel_agentINS1_15__reduce_by_key9InitAgentIN3cub18CUB_300001_SM_100024ReduceByKeyScanTileStateIfiLb1EEEiPiEEJSA_iSB_EEEvDpT0_,"",@"SHT_CUDA_INFO"
	.sectionflags	@""
	.align	4


	//----- nvinfo : EIATTR_CUDA_API_VERSION
	.align		4
        /*0000*/ 	.byte	0x04, 0x37
        /*0002*/ 	.short	(.L_1222 - .L_1221)
.L_1221:
        /*0004*/ 	.word	0x00000082


	//----- nvinfo : EIATTR_KPARAM_INFO
	.align		4
.L_1222:
        /*0008*/ 	.byte	0x04, 0x17
        /*000a*/ 	.short	(.L_1224 - .L_1223)
.L_1223:
        /*000c*/ 	.word	0x00000000
        /*0010*/ 	.short	0x0002
        /*0012*/ 	.short	0x0010
        /*0014*/ 	.byte	0x00, 0xf5, 0x21, 0x00


	//----- nvinfo : EIATTR_KPARAM_INFO
	.align		4
.L_1224:
        /*0018*/ 	.byte	0x04, 0x17
        /*001a*/ 	.short	(.L_1226 - .L_1225)
.L_1225:
        /*001c*/ 	.word	0x00000000
        /*0020*/ 	.short	0x0001
        /*0022*/ 	.short	0x0008
        /*0024*/ 	.byte	0x00, 0xf0, 0x11, 0x00


	//----- nvinfo : EIATTR_KPARAM_INFO
	.align		4
.L_1226:
        /*0028*/ 	.byte	0x04, 0x17
        /*002a*/ 	.short	(.L_1228 - .L_1227)
.L_1227:
        /*002c*/ 	.word	0x00000000
        /*0030*/ 	.short	0x0000
        /*0032*/ 	.short	0x0000
        /*0034*/ 	.byte	0x00, 0xf0, 0x21, 0x00


	//----- nvinfo : EIATTR_SPARSE_MMA_MASK
	.align		4
.L_1228:
        /*0038*/ 	.byte	0x03, 0x50
        /*003a*/ 	.short	0x0000


	//----- nvinfo : EIATTR_MAXREG_COUNT
	.align		4
        /*003c*/ 	.byte	0x03, 0x1b
        /*003e*/ 	.short	0x00ff


	//----- nvinfo : EIATTR_MERCURY_ISA_VERSION
	.align		4
        /*0040*/ 	.byte	0x03, 0x5f
        /*0042*/ 	.short	0x0101


	//----- nvinfo : EIATTR_VRC_CTA_INIT_COUNT
	.align		4
        /*0044*/ 	.byte	0x02, 0x4a
	.zero		1
	.zero		1


	//----- nvinfo : EIATTR_EXIT_INSTR_OFFSETS
	.align		4
        /*0048*/ 	.byte	0x04, 0x1c
        /*004a*/ 	.short	(.L_1230 - .L_1229)


	//   ....[0]....
.L_1229:
        /*004c*/ 	.word	0x00000140


	//   ....[1]....
        /*0050*/ 	.word	0x00000170


	//----- nvinfo : EIATTR_MAX_THREADS
	.align		4
.L_1230:
        /*0054*/ 	.byte	0x04, 0x05
        /*0056*/ 	.short	(.L_1232 - .L_1231)
.L_1231:
        /*0058*/ 	.word	0x00000080
        /*005c*/ 	.word	0x00000001
        /*0060*/ 	.word	0x00000001


	//----- nvinfo : EIATTR_CBANK_PARAM_SIZE
	.align		4
.L_1232:
        /*0064*/ 	.byte	0x03, 0x19
        /*0066*/ 	.short	0x0018


	//----- nvinfo : EIATTR_PARAM_CBANK
	.align		4
        /*0068*/ 	.byte	0x04, 0x0a
        /*006a*/ 	.short	(.L_1234 - .L_1233)
	.align		4
.L_1233:
        /*006c*/ 	.word	index@(.nv.constant0._ZN6thrust24THRUST_300001_SM_1000_NS8cuda_cub4core6detail13_kernel_agentINS1_15__reduce_by_key9InitAgentIN3cub18CUB_300001_SM_100024ReduceByKeyScanTileStateIfiLb1EEEiPiEEJSA_iSB_EEEvDpT0_)
        /*0070*/ 	.short	0x0380
        /*0072*/ 	.short	0x0018


	//----- nvinfo : EIATTR_SW_WAR
	.align		4
.L_1234:
        /*0074*/ 	.byte	0x04, 0x36
        /*0076*/ 	.short	(.L_1236 - .L_1235)
.L_1235:
        /*0078*/ 	.word	0x00000008
.L_1236:


//--------------------- .nv.info._ZN6thrust24THRUST_300001_SM_1000_NS8cuda_cub4core6detail13_kernel_agentINS1_15__reduce_by_key16ReduceByKeyAgentINS0_6detail15normal_iteratorINS0_10device_ptrIiEEEENS0_17constant_iteratorIiNS0_11use_defaultESD_EESB_SB_N4cuda3std3__48equal_toIiEENSH_4plusIiEEPllEEJSB_SE_SB_SB_SM_N3cub18CUB_300001_SM_100024ReduceByKeyScanTileStateIilLb1EEESJ_SL_llEEEvDpT0_ --------------------------
	.section	.nv.info._ZN6thrust24THRUST_300001_SM_1000_NS8cuda_cub4core6detail13_kernel_agentINS1_15__reduce_by_key16ReduceByKeyAgentINS0_6detail15normal_iteratorINS0_10device_ptrIiEEEENS0_17constant_iteratorIiNS0_11use_defaultESD_EESB_SB_N4cuda3std3__48equal_toIiEENSH_4plusIiEEPllEEJSB_SE_SB_SB_SM_N3cub18CUB_300001_SM_100024ReduceByKeyScanTileStateIilLb1EEESJ_SL_llEEEvDpT0_,"",@"SHT_CUDA_INFO"
	.sectionflags	@""
	.align	4


	//----- nvinfo : EIATTR_CUDA_API_VERSION
	.align		4
        /*0000*/ 	.byte	0x04, 0x37
        /*0002*/ 	.short	(.L_1238 - .L_1237)
.L_1237:
        /*0004*/ 	.word	0x00000082


	//----- nvinfo : EIATTR_KPARAM_INFO
	.align		4
.L_1238:
        /*0008*/ 	.byte	0x04, 0x17
        /*000a*/ 	.short	(.L_1240 - .L_1239)
.L_1239:
        /*000c*/ 	.word	0x00000000
        /*0010*/ 	.short	0x0009
        /*0012*/ 	.short	0x0048
        /*0014*/ 	.byte	0x00, 0xf0, 0x21, 0x00


	//----- nvinfo : EIATTR_KPARAM_INFO
	.align		4
.L_1240:
        /*0018*/ 	.byte	0x04, 0x17
        /*001a*/ 	.short	(.L_1242 - .L_1241)
.L_1241:
        /*001c*/ 	.word	0x00000000
        /*0020*/ 	.short	0x0008
        /*0022*/ 	.short	0x0040
        /*0024*/ 	.byte	0x00, 0xf0, 0x21, 0x00


	//----- nvinfo : EIATTR_KPARAM_INFO
	.align		4
.L_1242:
        /*0028*/ 	.byte	0x04, 0x17
        /*002a*/ 	.short	(.L_1244 - .L_1243)
.L_1243:
        /*002c*/ 	.word	0x00000000
        /*0030*/ 	.short	0x0007
        /*0032*/ 	.short	0x0039
        /*0034*/ 	.byte	0x00, 0xf0, 0x05, 0x00


	//----- nvinfo : EIATTR_KPARAM_INFO
	.align		4
.L_1244:
        /*0038*/ 	.byte	0x04, 0x17
        /*003a*/ 	.short	(.L_1246 - .L_1245)
.L_1245:
        /*003c*/ 	.word	0x00000000
        /*0040*/ 	.short	0x0006
        /*0042*/ 	.short	0x0038
        /*0044*/ 	.byte	0x00, 0xf0, 0x05, 0x00


	//----- nvinfo : EIATTR_KPARAM_INFO
	.align		4
.L_1246:
        /*0048*/ 	.byte	0x04, 0x17
        /*004a*/ 	.short	(.L_1248 - .L_1247)
.L_1247:
        /*004c*/ 	.word	0x00000000
        /*0050*/ 	.short	0x0005
        /*0052*/ 	.short	0x0030
        /*0054*/ 	.byte	0x00, 0xf0, 0x21, 0x00


	//----- nvinfo : EIATTR_KPARAM_INFO
	.align		4
.L_1248:
        /*0058*/ 	.byte	0x04, 0x17
        /*005a*/ 	.short	(.L_1250 - .L_1249)
.L_1249:
        /*005c*/ 	.word	0x00000000
        /*0060*/ 	.short	0x0004
        /*0062*/ 	.short	0x0028
        /*0064*/ 	.byte	0x00, 0xf5, 0x21, 0x00


	//----- nvinfo : EIATTR_KPARAM_INFO
	.align		4
.L_1250:
        /*0068*/ 	.byte	0x04, 0x17
        /*006a*/ 	.short	(.L_1252 - .L_1251)
.L_1251:
        /*006c*/ 	.word	0x00000000
        /*0070*/ 	.short	0x0003
        /*0072*/ 	.short	0x0020
        /*0074*/ 	.byte	0x00, 0xf0, 0x21, 0x00


	//----- nvinfo : EIATTR_KPARAM_INFO
	.align		4
.L_1252:
        /*0078*/ 	.byte	0x04, 0x17
        /*007a*/ 	.short	(.L_1254 - .L_1253)
.L_1253:
        /*007c*/ 	.word	0x00000000
        /*0080*/ 	.short	0x0002
        /*0082*/ 	.short	0x0018
        /*0084*/ 	.byte	0x00, 0xf0, 0x21, 0x00


	//----- nvinfo : EIATTR_KPARAM_INFO
	.align		4
.L_1254:
        /*0088*/ 	.byte	0x04, 0x17
        /*008a*/ 	.short	(.L_1256 - .L_1255)
.L_1255:
        /*008c*/ 	.word	0x00000000
        /*0090*/ 	.short	0x0001
        /*0092*/ 	.short	0x0008
        /*0094*/ 	.byte	0x00, 0xf0, 0x41, 0x00


	//----- nvinfo : EIATTR_KPARAM_INFO
	.align		4
.L_1256:
        /*0098*/ 	.byte	0x04, 0x17
        /*009a*/ 	.short	(.L_1258 - .L_1257)
.L_1257:
        /*009c*/ 	.word	0x00000000
        /*00a0*/ 	.short	0x0000
        /*00a2*/ 	.short	0x0000
        /*00a4*/ 	.byte	0x00, 0xf0, 0x21, 0x00


	//----- nvinfo : EIATTR_SPARSE_MMA_MASK
	.align		4
.L_1258:
        /*00a8*/ 	.byte	0x03, 0x50
        /*00aa*/ 	.short	0x0000


	//----- nvinfo : EIATTR_MAXREG_COUNT
	.align		4
        /*00ac*/ 	.byte	0x03, 0x1b
        /*00ae*/ 	.short	0x00ff


	//----- nvinfo : EIATTR_NUM_BARRIERS
	.align		4
        /*00b0*/ 	.byte	0x02, 0x4c
        /*00b2*/ 	.byte	0x01
	.zero		1


	//----- nvinfo : EIATTR_MERCURY_ISA_VERSION
	.align		4
        /*00b4*/ 	.byte	0x03, 0x5f
        /*00b6*/ 	.short	0x0101


	//----- nvinfo : EIATTR_COOP_GROUP_MASK_REGIDS
	.align		4
        /*00b8*/ 	.byte	0x04, 0x29
        /*00ba*/ 	.short	(.L_1260 - .L_1259)


	//   ....[0]....
.L_1259:
        /*00bc*/ 	.word	0xffffffff


	//   ....[1]....
        /*00c0*/ 	.word	0xffffffff


	//   ....[2]....
        /*00c4*/ 	.word	0xffffffff


	//   ....[3]....
        /*00c8*/ 	.word	0xffffffff


	//   ....[4]....
        /*00cc*/ 	.word	0xffffffff


	//   ....[5]....
        /*00d0*/ 	.word	0xffffffff


	//   ....[6]....
        /*00d4*/ 	.word	0xffffffff


	//   ....[7]....
        /*00d8*/ 	.word	0xffffffff


	//   ....[8]....
        /*00dc*/ 	.word	0xffffffff


	//   ....[9]....
        /*00e0*/ 	.word	0xffffffff


	//   ....[10]....
        /*00e4*/ 	.word	0xffffffff


	//   ....[11]....
        /*00e8*/ 	.word	0xffffffff


	//   ....[12]....
        /*00ec*/ 	.word	0xffffffff


	//   ....[13]....
        /*00f0*/ 	.word	0xffffffff


	//   ....[14]....
        /*00f4*/ 	.word	0xffffffff


	//   ....[15]....
        /*00f8*/ 	.word	0xffffffff


	//   ....[16]....
        /*00fc*/ 	.word	0xffffffff


	//   ....[17]....
        /*0100*/ 	.word	0xffffffff


	//   ....[18]....
        /*0104*/ 	.word	0xffffffff


	//   ....[19]....
        /*0108*/ 	.word	0xffffffff


	//   ....[20]....
        /*010c*/ 	.word	0xffffffff


	//   ....[21]....
        /*0110*/ 	.word	0xffffffff


	//   ....[22]....
        /*0114*/ 	.word	0xffffffff


	//   ....[23]....
        /*0118*/ 	.word	0xffffffff


	//   ....[24]....
        /*011c*/ 	.word	0xffffffff


	//   ....[25]....
        /*0120*/ 	.word	0xffffffff


	//   ....[26]....
        /*0124*/ 	.word	0xffffffff


	//   ....[27]....
        /*0128*/ 	.word	0xffffffff


	//   ....[28]....
        /*012c*/ 	.word	0xffffffff


	//   ....[29]....
        /*0130*/ 	.word	0xffffffff


	//   ....[30]....
        /*0134*/ 	.word	0xffffffff


	//   ....[31]....
        /*0138*/ 	.word	0xffffffff


	//   ....[32]....
        /*013c*/ 	.word	0xffffffff


	//   ....[33]....
        /*0140*/ 	.word	0xffffffff


	//   ....[34]....
        /*0144*/ 	.word	0xffffffff


	//   ....[35]....
        /*0148*/ 	.word	0xffffffff


	//   ....[36]....
        /*014c*/ 	.word	0xffffffff


	//   ....[37]....
        /*0150*/ 	.word	0xffffffff


	//   ....[38]....
        /*0154*/ 	.word	0xffffffff


	//   ....[39]....
        /*0158*/ 	.word	0xffffffff


	//   ....[40]....
        /*015c*/ 	.word	0xffffffff


	//   ....[41]....
        /*0160*/ 	.word	0xffffffff


	//   ....[42]....
        /*0164*/ 	.word	0xffffffff


	//   ....[43]....
        /*0168*/ 	.word	0xffffffff


	//   ....[44]....
        /*016c*/ 	.word	0xffffffff


	//   ....[45]....
        /*0170*/ 	.word	0xffffffff


	//   ....[46]....
        /*0174*/ 	.word	0xffffffff


	//   ....[47]....
        /*0178*/ 	.word	0xffffffff


	//   ....[48]....
        /*017c*/ 	.word	0xffffffff


	//   ....[49]....
        /*0180*/ 	.word	0xffffffff


	//   ....[50]....
        /*0184*/ 	.word	0xffffffff


	//   ....[51]....
        /*0188*/ 	.word	0xffffffff


	//   ....[52]....
        /*018c*/ 	.word	0xffffffff


	//   ....[53]....
        /*0190*/ 	.word	0xffffffff


	//   ....[54]....
        /*0194*/ 	.word	0xffffffff


	//   ....[55]....
        /*0198*/ 	.word	0xffffffff


	//   ....[56]....
        /*019c*/ 	.word	0xffffffff


	//   ....[57]....
        /*01a0*/ 	.word	0xffffffff


	//   ....[58]....
        /*01a4*/ 	.word	0xffffffff


	//   ....[59]....
        /*01a8*/ 	.word	0xffffffff


	//   ....[60]....
        /*01ac*/ 	.word	0xffffffff


	//   ....[61]....
        /*01b0*/ 	.word	0xffffffff


	//   ....[62]....
        /*01b4*/ 	.word	0xffffffff


	//   ....[63]....
        /*01b8*/ 	.word	0xffffffff


	//   ....[64]....
        /*01bc*/ 	.word	0xffffffff


	//   ....[65]....
        /*01c0*/ 	.word	0xffffffff


	//   ....[66]....
        /*01c4*/ 	.word	0xffffffff


	//   ....[67]....
        /*01c8*/ 	.word	0xffffffff


	//   ....[68]....
        /*01cc*/ 	.word	0xffffffff


	//   ....[69]....
        /*01d0*/ 	.word	0xffffffff


	//   ....[70]....
        /*01d4*/ 	.word	0xffffffff


	//   ....[71]....
        /*01d8*/ 	.word	0xffffffff


	//   ....[72]....
        /*01dc*/ 	.word	0xffffffff


	//   ....[73]....
        /*01e0*/ 	.word	0xffffffff


	//   ....[74]....
        /*01e4*/ 	.word	0xffffffff


	//   ....[75]....
        /*01e8*/ 	.word	0xffffffff


	//   ....[76]....
        /*01ec*/ 	.word	0xffffffff


	//   ....[77]....
        /*01f0*/ 	.word	0xffffffff


	//   ....[78]....
        /*01f4*/ 	.word	0xffffffff


	//   ....[79]....
        /*01f8*/ 	.word	0xffffffff


	//   ....[80]....
        /*01fc*/ 	.word	0xffffffff


	//   ....[81]....
        /*0200*/ 	.word	0xffffffff


	//   ....[82]....
        /*0204*/ 	.word	0xffffffff


	//   ....[83]....
        /*0208*/ 	.word	0xffffffff


	//   ....[84]....
        /*020c*/ 	.word	0xffffffff


	//   ....[85]....
        /*0210*/ 	.word	0xffffffff


	//   ....[86]....
        /*0214*/ 	.word	0xffffffff


	//   ....[87]....
        /*0218*/ 	.word	0xffffffff


	//   ....[88]....
        /*021c*/ 	.word	0xffffffff


	//   ....[89]....
        /*0220*/ 	.word	0xffffffff


	//   ....[90]....
        /*0224*/ 	.word	0xffffffff


	//   ....[91]....
        /*0228*/ 	.word	0xffffffff


	//   ....[92]....
        /*022c*/ 	.word	0xffffffff


	//   ....[93]....
        /*0230*/ 	.word	0xffffffff


	//   ....[94]....
        /*0234*/ 	.word	0xffffffff


	//   ....[95]....
        /*0238*/ 	.word	0xffffffff


	//   ....[96]....
        /*023c*/ 	.word	0xffffffff


	//   ....[97]....
        /*0240*/ 	.word	0xffffffff


	//   ....[98]....
        /*0244*/ 	.word	0xffffffff


	//   ....[99]....
        /*0248*/ 	.word	0xffffffff


	//   ....[100]....
        /*024c*/ 	.word	0xffffffff


	//   ....[101]....
        /*0250*/ 	.word	0xffffffff


	//   ....[102]....
        /*0254*/ 	.word	0xffffffff


	//   ....[103]....
        /*0258*/ 	.word	0xffffffff


	//   ....[104]....
        /*025c*/ 	.word	0xffffffff


	//   ....[105]....
        /*0260*/ 	.word	0xffffffff


	//   ....[106]....
        /*0264*/ 	.word	0xffffffff


	//   ....[107]....
        /*0268*/ 	.word	0xffffffff


	//   ....[108]....
        /*026c*/ 	.word	0xffffffff


	//   ....[109]....
        /*0270*/ 	.word	0xffffffff


	//   ....[110]....
        /*0274*/ 	.word	0xffffffff


	//   ....[111]....
        /*0278*/ 	.word	0xffffffff


	//   ....[112]....
        /*027c*/ 	.word	0xffffffff


	//   ....[113]....
        /*0280*/ 	.word	0xffffffff


	//   ....[114]....
        /*0284*/ 	.word	0xffffffff


	//   ....[115]....
        /*0288*/ 	.word	0xffffffff


	//   ....[116]....
        /*028c*/ 	.word	0xffffffff


	//   ....[117]....
        /*0290*/ 	.word	0xffffffff


	//   ....[118]....
        /*0294*/ 	.word	0xffffffff


	//   ....[119]....
        /*0298*/ 	.word	0xffffffff


	//   ....[120]....
        /*029c*/ 	.word	0xffffffff


	//   ....[121]....
        /*02a0*/ 	.word	0xffffffff


	//   ....[122]....
        /*02a4*/ 	.word	0xffffffff


	//   ....[123]....
        /*02a8*/ 	.word	0xffffffff


	//   ....[124]....
        /*02ac*/ 	.word	0xffffffff


	//   ....[125]....
        /*02b0*/ 	.word	0xffffffff


	//   ....[126]....
        /*02b4*/ 	.word	0xffffffff


	//   ....[127]....
        /*02b8*/ 	.word	0xffffffff


	//   ....[128]....
        /*02bc*/ 	.word	0xffffffff


	//   ....[129]....
        /*02c0*/ 	.word	0xffffffff


	//   ....[130]....
        /*02c4*/ 	.word	0xffffffff


	//   ....[131]....
        /*02c8*/ 	.word	0xffffffff


	//   ....[132]....
        /*02cc*/ 	.word	0xffffffff


	//   ....[133]....
        /*02d0*/ 	.word	0xffffffff


	//   ....[134]....
        /*02d4*/ 	.word	0xffffffff


	//   ....[135]....
        /*02d8*/ 	.word	0xffffffff


	//   ....[136]....
        /*02dc*/ 	.word	0xffffffff


	//   ....[137]....
        /*02e0*/ 	.word	0xffffffff


	//   ....[138]....
        /*02e4*/ 	.word	0xffffffff


	//   ....[139]....
        /*02e8*/ 	.word	0xffffffff


	//   ....[140]....
        /*02ec*/ 	.word	0xffffffff


	//   ....[141]....
        /*02f0*/ 	.word	0xffffffff


	//   ....[142]....
        /*02f4*/ 	.word	0xffffffff


	//   ....[143]....
        /*02f8*/ 	.word	0xffffffff


	//   ....[144]....
        /*02fc*/ 	.word	0xffffffff


	//   ....[145]....
        /*0300*/ 	.word	0xffffffff


	//   ....[146]....
        /*0304*/ 	.word	0xffffffff


	//   ....[147]....
        /*0308*/ 	.word	0xffffffff


	//   ....[148]....
        /*030c*/ 	.word	0xffffffff


	//   ....[149]....
        /*0310*/ 	.word	0xffffffff


	//   ....[150]....
        /*0314*/ 	.word	0xffffffff


	//   ....[151]....
        /*0318*/ 	.word	0xffffffff


	//   ....[152]....
        /*031c*/ 	.word	0x05000022


	//   ....[153]....
        /*0320*/ 	.word	0x05000022


	//   ....[154]....
        /*0324*/ 	.word	0x05000022


	//   ....[155]....
        /*0328*/ 	.word	0x05000022


	//   ....[156]....
        /*032c*/ 	.word	0x05000022


	//   ....[157]....
        /*0330*/ 	.word	0x05000022


	//   ....[158]....
        /*0334*/ 	.word	0x05000022


	//   ....[159]....
        /*0338*/ 	.word	0x05000022


	//   ....[160]....
        /*033c*/ 	.word	0x05000022


	//   ....[161]....
        /*0340*/ 	.word	0x05000022


	//   ....[162]....
        /*0344*/ 	.word	0x05000022


	//   ....[163]....
        /*0348*/ 	.word	0x05000022


	//   ....[164]....
        /*034c*/ 	.word	0x05000022


	//   ....[165]....
        /*0350*/ 	.word	0x05000022


	//   ....[166]....
        /*0354*/ 	.word	0x05000022


	//   ....[167]....
        /*0358*/ 	.word	0x05000022


	//   ....[168]....
        /*035c*/ 	.word	0x05000022


	//   ....[169]....
        /*0360*/ 	.word	0x05000022


	//   ....[170]....
        /*0364*/ 	.word	0x05000022


	//   ....[171]....
        /*0368*/ 	.word	0x05000022


	//   ....[172]....
        /*036c*/ 	.word	0x05000022


	//   ....[173]....
        /*0370*/ 	.word	0x05000022


	//   ....[174]....
        /*0374*/ 	.word	0x05000022


	//   ....[175]....
        /*0378*/ 	.word	0x05000022


	//   ....[176]....
        /*037c*/ 	.word	0x05000022


	//   ....[177]....
        /*0380*/ 	.word	0x05000022


	//   ....[178]....
        /*0384*/ 	.word	0x05000022


	//   ....[179]....
        /*0388*/ 	.word	0x05000022


	//   ....[180]....
        /*038c*/ 	.word	0x05000022


	//   ....[181]....
        /*0390*/ 	.word	0x05000022


	//   ....[182]....
        /*0394*/ 	.word	0x05000022


	//   ....[183]....
        /*0398*/ 	.word	0x05000022


	//   ....[184]....
        /*039c*/ 	.word	0x05000022


	//   ....[185]....
        /*03a0*/ 	.word	0x05000022


	//   ....[186]....
        /*03a4*/ 	.word	0x05000022


	//   ....[187]....
        /*03a8*/ 	.word	0x05000022


	//   ....[188]....
        /*03ac*/ 	.word	0x05000022


	//   ....[189]....
        /*03b0*/ 	.word	0x05000022


	//   ....[190]....
        /*03b4*/ 	.word	0x05000022


	//   ....[191]....
        /*03b8*/ 	.word	0x05000022


	//   ....[192]....
        /*03bc*/ 	.word	0x05000022


	//   ....[193]....
        /*03c0*/ 	.word	0x05000022


	//   ....[194]....
        /*03c4*/ 	.word	0x05000022


	//   ....[195]....
        /*03c8*/ 	.word	0x05000022


	//   ....[196]....
        /*03cc*/ 	.word	0x05000022


	//   ....[197]....
        /*03d0*/ 	.word	0x05000022


	//   ....[198]....
        /*03d4*/ 	.word	0x05000022


	//   ....[199]....
        /*03d8*/ 	.word	0x05000022


	//   ....[200]....
        /*03dc*/ 	.word	0x05000022


	//   ....[201]....
        /*03e0*/ 	.word	0x05000022


	//   ....[202]....
        /*03e4*/ 	.word	0x05000022


	//   ....[203]....
        /*03e8*/ 	.word	0x05000022


	//   ....[204]....
        /*03ec*/ 	.word	0x05000022


	//   ....[205]....
        /*03f0*/ 	.word	0x05000022


	//   ....[206]....
        /*03f4*/ 	.word	0x05000022


	//   ....[207]....
        /*03f8*/ 	.word	0x05000022


	//   ....[208]....
        /*03fc*/ 	.word	0x05000022


	//   ....[209]....
        /*0400*/ 	.word	0x05000022


	//   ....[210]....
        /*0404*/ 	.word	0x05000022


	//   ....[211]....
        /*0408*/ 	.word	0x05000022


	//   ....[212]....
        /*040c*/ 	.word	0x05000022


	//   ....[213]....
        /*0410*/ 	.word	0x05000022


	//   ....[214]....
        /*0414*/ 	.word	0x05000022


	//   ....[215]....
        /*0418*/ 	.word	0x05000022


	//   ....[216]....
        /*041c*/ 	.word	0x05000022


	//   ....[217]....
        /*0420*/ 	.word	0x05000022


	//   ....[218]....
        /*0424*/ 	.word	0x05000022


	//   ....[219]....
        /*0428*/ 	.word	0x05000022


	//   ....[220]....
        /*042c*/ 	.word	0x05000022


	//   ....[221]....
        /*0430*/ 	.word	0x05000022


	//   ....[222]....
        /*0434*/ 	.word	0x05000022


	//   ....[223]....
        /*0438*/ 	.word	0x05000022


	//   ....[224]....
        /*043c*/ 	.word	0x05000022


	//   ....[225]....
        /*0440*/ 	.word	0x05000022


	//   ....[226]....
        /*0444*/ 	.word	0x05000022


	//   ....[227]....
        /*0448*/ 	.word	0x05000022


	//   ....[228]....
        /*044c*/ 	.word	0x05000022


	//   ....[229]....
        /*0450*/ 	.word	0x05000022


	//   ....[230]....
        /*0454*/ 	.word	0x05000022


	//   ....[231]....
        /*0458*/ 	.word	0x05000022


	//   ....[232]....
        /*045c*/ 	.word	0x05000022


	//   ....[233]....
        /*0460*/ 	.word	0x05000022


	//   ....[234]....
        /*0464*/ 	.word	0x05000022


	//   ....[235]....
        /*0468*/ 	.word	0x05000022


	//   ....[236]....
        /*046c*/ 	.word	0x05000022


	//   ....[237]....
        /*0470*/ 	.word	0x05000022


	//   ....[238]....
        /*0474*/ 	.word	0x05000022


	//   ....[239]....
        /*0478*/ 	.word	0x05000022


	//   ....[240]....
        /*047c*/ 	.word	0x05000022


	//   ....[241]....
        /*0480*/ 	.word	0x05000022


	//   ....[242]....
        /*0484*/ 	.word	0x05000022


	//   ....[243]....
        /*0488*/ 	.word	0x05000022


	//----- nvinfo : EIATTR_COOP_GROUP_INSTR_OFFSETS
	.align		4
.L_1260:
        /*048c*/ 	.byte	0x04, 0x28
        /*048e*/ 	.short	(.L_1262 - .L_1261)


	//   ....[0]....
.L_1261:
        /*0490*/ 	.word	0x00000340


	//   ....[1]....
        /*0494*/ 	.word	0x000004f0


	//   ....[2]....
        /*0498*/ 	.word	0x000008c0


	//   ....[3]....
        /*049c*/ 	.word	0x000008e0


	//   ....[4]....
        /*04a0*/ 	.word	0x00000900


	//   ....[5]....
        /*04a4*/ 	.word	0x00000950


	//   ....[6]....
        /*04a8*/ 	.word	0x000009b0


	//   ....[7]....
        /*04ac*/ 	.word	0x000009d0


	//   ....[8]....
        /*04b0*/ 	.word	0x00000a40


	//   ....[9]....
        /*04b4*/ 	.word	0x00000a80


	//   ....[10]....
        /*04b8*/ 	.word	0x00000aa0


	//   ....[11]....
        /*04bc*/ 	.word	0x00000b10


	//   ....[12]....
        /*04c0*/ 	.word	0x00000b50


	//   ....[13]....
        /*04c4*/ 	.word	0x00000b70


	//   ....[14]....
        /*04c8*/ 	.word	0x00000be0


	//   ....[15]....
        /*04cc*/ 	.word	0x00000c20


	//   ....[16]....
        /*04d0*/ 	.word	0x00000c40


	//   ....[17]....
        /*04d4*/ 	.word	0x00000d10


	//   ....[18]....
        /*04d8*/ 	.word	0x00000d20


	//   ....[19]....
        /*04dc*/ 	.word	0x00001280


	//   ....[20]....
        /*04e0*/ 	.word	0x00002770


	//   ....[21]....
        /*04e4*/ 	.word	0x00002900


	//   ....[22]....
        /*04e8*/ 	.word	0x00002c70


	//   ....[23]....
        /*04ec*/ 	.word	0x00002cd0


	//   ....[24]....
        /*04f0*/ 	.word	0x00002d00


	//   ....[25]....
        /*04f4*/ 	.word	0x00002d70


	//   ....[26]....
        /*04f8*/ 	.word	0x00002db0


	//   ....[27]....
        /*04fc*/ 	.word	0x00002dd0


	//   ....[28]....
        /*0500*/ 	.word	0x00002e50


	//   ....[29]....
        /*0504*/ 	.word	0x00002e80


	//   ....[30]....
        /*0508*/ 	.word	0x00002ea0


	//   ....[31]....
        /*050c*/ 	.word	0x00002f20


	//   ....[32]....
        /*0510*/ 	.word	0x00002f50


	//   ....[33]....
        /*0514*/ 	.word	0x00002f70


	//   ....[34]....
        /*0518*/ 	.word	0x00003000


	//   ....[35]....
        /*051c*/ 	.word	0x00003030


	//   ....[36]....
        /*0520*/ 	.word	0x00003050


	//   ....[37]....
        /*0524*/ 	.word	0x000034e0


	//   ....[38]....
        /*0528*/ 	.word	0x00003520


	//   ....[39]....
        /*052c*/ 	.word	0x00003570


	//   ....[40]....
        /*0530*/ 	.word	0x00003880


	//   ....[41]....
        /*0534*/ 	.word	0x00003910


	//   ....[42]....
        /*0538*/ 	.word	0x00003960


	//   ....[43]....
        /*053c*/ 	.word	0x00003970


	//   ....[44]....
        /*0540*/ 	.word	0x00003980


	//   ....[45]....
        /*0544*/ 	.word	0x00003a60


	//   ....[46]....
        /*0548*/ 	.word	0x00003a70


	//   ....[47]....
        /*054c*/ 	.word	0x00003a80


	//   ....[48]....
        /*0550*/ 	.word	0x00003b70


	//   ....[49]....
        /*0554*/ 	.word	0x00003b80


	//   ....[50]....
        /*0558*/ 	.word	0x00003b90


	//   ....[51]....
        /*055c*/ 	.word	0x00003c80


	//   ....[52]....
        /*0560*/ 	.word	0x00003c90


	//   ....[53]....
        /*0564*/ 	.word	0x00003ca0


	//   ....[54]....
        /*0568*/ 	.word	0x00003d90


	//   ....[55]....
        /*056c*/ 	.word	0x00003da0


	//   ....[56]....
        /*0570*/ 	.word	0x00003db0


	//   ....[57]....
        /*0574*/ 	.word	0x00003ef0


	//   ....[58]....
        /*0578*/ 	.word	0x00003f70


	//   ....[59]....
        /*057c*/ 	.word	0x00003ff0


	//   ....[60]....
        /*0580*/ 	.word	0x00004040


	//   ....[61]....
        /*0584*/ 	.word	0x00004050


	//   ....[62]....
        /*0588*/ 	.word	0x00004060


	//   ....[63]....
        /*058c*/ 	.word	0x00004140


	//   ....[64]....
        /*0590*/ 	.word	0x00004150


	//   ....[65]....
        /*0594*/ 	.word	0x00004160


	//   ....[66]....
        /*0598*/ 	.word	0x00004240


	//   ....[67]....
        /*059c*/ 	.word	0x00004250


	//   ....[68]....
        /*05a0*/ 	.word	0x00004260


	//   ....[69]....
        /*05a4*/ 	.word	0x00004340


	//   ....[70]....
        /*05a8*/ 	.word	0x00004350


	//   ....[71]....
        /*05ac*/ 	.word	0x00004360


	//   ....[72]....
        /*05b0*/ 	.word	0x00004440


	//   ....[73]....
        /*05b4*/ 	.word	0x00004450


	//   ....[74]....
        /*05b8*/ 	.word	0x00004460


	//   ....[75]....
        /*05bc*/ 	.word	0x000045c0


	//   ....[76]....
        /*05c0*/ 	.word	0x00006180


	//   ....[77]....
        /*05c4*/ 	.word	0x000062d0


	//   ....[78]....
        /*05c8*/ 	.word	0x00006890


	//   ....[79]....
        /*05cc*/ 	.word	0x00006940


	//   ....[80]....
        /*05d0*/ 	.word	0x00006950


	//   ....[81]....
        /*05d4*/ 	.word	0x00006990


	//   ....[82]....
        /*05d8*/ 	.word	0x00006a00


	//   ....[83]....
        /*05dc*/ 	.word	0x00006a20


	//   ....[84]....
        /*05e0*/ 	.word	0x00006a90


	//   ....[85]....
        /*05e4*/ 	.word	0x00006ad0


	//   ....[86]....
        /*05e8*/ 	.word	0x00006af0


	//   ....[87]....
        /*05ec*/ 	.word	0x00006b60


	//   ....[88]....
        /*05f0*/ 	.word	0x00006ba0


	//   ....[89]....
        /*05f4*/ 	.word	0x00006bc0


	//   ....[90]....
        /*05f8*/ 	.word	0x00006c30


	//   ....[91]....
        /*05fc*/ 	.word	0x00006c70


	//   ....[92]....
        /*0600*/ 	.word	0x00006ca0


	//   ....[93]....
        /*0604*/ 	.word	0x00007130


	//   ....[94]....
        /*0608*/ 	.word	0x000071c0


	//   ....[95]....
        /*060c*/ 	.word	0x000072b0


	//   ....[96]....
        /*0610*/ 	.word	0x00008be0


	//   ....[97]....
        /*0614*/ 	.word	0x00008d30


	//   ....[98]....
        /*0618*/ 	.word	0x000092e0


	//   ....[99]....
        /*061c*/ 	.word	0x00009300


	//   ....[100]....
        /*0620*/ 	.word	0x00009320


	//   ....[101]....
        /*0624*/ 	.word	0x00009380


	//   ....[102]....
        /*0628*/ 	.word	0x000093c0


	//   ....[103]....
        /*062c*/ 	.word	0x000093e0


	//   ....[104]....
        /*0630*/ 	.word	0x00009460


	//   ....[105]....
        /*0634*/ 	.word	0x00009490


	//   ....[106]....
        /*0638*/ 	.word	0x000094b0


	//   ....[107]....
        /*063c*/ 	.word	0x00009540


	//   ....[108]....
        /*0640*/ 	.word	0x00009560


	//   ....[109]....
        /*0644*/ 	.word	0x00009570


	//   ....[110]....
        /*0648*/ 	.word	0x00009610


	//   ....[111]....
        /*064c*/ 	.word	0x00009630


	//   ....[112]....
        /*0650*/ 	.word	0x00009640


	//   ....[113]....
        /*0654*/ 	.word	0x00009c60


	//   ....[114]....
        /*0658*/ 	.word	0x00009c70


	//   ....[115]....
        /*065c*/ 	.word	0x00009c90


	//   ....[116]....
        /*0660*/ 	.word	0x00009f10


	//   ....[117]....
        /*0664*/ 	.word	0x00009fa0


	//   ....[118]....
        /*0668*/ 	.word	0x00009ff0


	//   ....[119]....
        /*066c*/ 	.word	0x0000a000


	//   ....[120]....
        /*0670*/ 	.word	0x0000a010


	//   ....[121]....
        /*0674*/ 	.word	0x0000a0f0


	//   ....[122]....
        /*0678*/ 	.word	0x0000a100


	//   ....[123]....
        /*067c*/ 	.word	0x0000a110


	//   ....[124]....
        /*0680*/ 	.word	0x0000a200


	//   ....[125]....
        /*0684*/ 	.word	0x0000a210


	//   ....[126]....
        /*0688*/ 	.word	0x0000a220


	//   ....[127]....
        /*068c*/ 	.word	0x0000a310


	//   ....[128]....
        /*0690*/ 	.word	0x0000a320


	//   ....[129]....
        /*0694*/ 	.word	0x0000a330


	//   ....[130]....
        /*0698*/ 	.word	0x0000a420


	//   ....[131]....
        /*069c*/ 	.word	0x0000a430


	//   ....[132]....
        /*06a0*/ 	.word	0x0000a440


	//   ....[133]....
        /*06a4*/ 	.word	0x0000a590


	//   ....[134]....
        /*06a8*/ 	.word	0x0000a610


	//   ....[135]....
        /*06ac*/ 	.word	0x0000a690


	//   ....[136]....
        /*06b0*/ 	.word	0x0000a6e0


	//   ....[137]....
        /*06b4*/ 	.word	0x0000a6f0


	//   ....[138]....
        /*06b8*/ 	.word	0x0000a700


	//   ....[139]....
        /*06bc*/ 	.word	0x0000a7e0


	//   ....[140]....
        /*06c0*/ 	.word	0x0000a7f0


	//   ....[141]....
        /*06c4*/ 	.word	0x0000a800


	//   ....[142]....
        /*06c8*/ 	.word	0x0000a8e0


	//   ....[143]....
        /*06cc*/ 	.word	0x0000a8f0


	//   ....[144]....
        /*06d0*/ 	.word	0x0000a900


	//   ....[145]....
        /*06d4*/ 	.word	0x0000a9e0


	//   ....[146]....
        /*06d8*/ 	.word	0x0000a9f0


	//   ....[147]....
        /*06dc*/ 	.word	0x0000aa00


	//   ....[148]....
        /*06e0*/ 	.word	0x0000aae0


	//   ....[149]....
        /*06e4*/ 	.word	0x0000ab00


	//   ....[150]....
        /*06e8*/ 	.word	0x0000ab10


	//   ....[151]....
        /*06ec*/ 	.word	0x0000ac70


	//   ....[152]....
        /*06f0*/ 	.word	0x0000c5d0


	//   ....[153]....
        /*06f4*/ 	.word	0x0000c670


	//   ....[154]....
        /*06f8*/ 	.word	0x0000c720


	//   ....[155]....
        /*06fc*/ 	.word	0x0000c770


	//   ....[156]....
        /*0700*/ 	.word	0x0000c7c0


	//   ....[157]....
        /*0704*/ 	.word	0x0000c830


	//   ....[158]....
        /*0708*/ 	.word	0x0000c8c0


	//   ....[159]....
        /*070c*/ 	.word	0x0000c940


	//   ....[160]....
        /*0710*/ 	.word	0x0000c990


	//   ....[161]....
        /*0714*/ 	.word	0x0000ca00


	//   ....[162]....
        /*0718*/ 	.word	0x0000ca90


	//   ....[163]....
        /*071c*/ 	.word	0x0000cb10


	//   ....[164]....
        /*0720*/ 	.word	0x0000cb60


	//   ....[165]....
        /*0724*/ 	.word	0x0000cbd0


	//   ....[166]....
        /*0728*/ 	.word	0x0000cc60


	//   ....[167]....
        /*072c*/ 	.word	0x0000cce0


	//   ....[168]....
        /*0730*/ 	.word	0x0000cd30


	//   ....[169]....
        /*0734*/ 	.word	0x0000cda0


	//   ....[170]....
        /*0738*/ 	.word	0x0000ce30


	//   ....[171]....
        /*073c*/ 	.word	0x0000ceb0


	//   ....[172]....
        /*0740*/ 	.word	0x0000cf00


	//   ....[173]....
        /*0744*/ 	.word	0x0000cf70


	//   ....[174]....
        /*0748*/ 	.word	0x0000cff0


	//   ....[175]....
        /*074c*/ 	.word	0x0000d080


	//   ....[176]....
        /*0750*/ 	.word	0x0000d110


	//   ....[177]....
        /*0754*/ 	.word	0x0000d1c0


	//   ....[178]....
        /*0758*/ 	.word	0x0000d210


	//   ....[179]....
        /*075c*/ 	.word	0x0000d260


	//   ....[180]....
        /*0760*/ 	.word	0x0000d2e0


	//   ....[181]....
        /*0764*/ 	.word	0x0000d370


	//   ....[182]....
        /*0768*/ 	.word	0x0000d3f0


	//   ....[183]....
        /*076c*/ 	.word	0x0000d440


	//   ....[184]....
        /*0770*/ 	.word	0x0000d4c0


	//   ....[185]....
        /*0774*/ 	.word	0x0000d550


	//   ....[186]....
        /*0778*/ 	.word	0x0000d5d0


	//   ....[187]....
        /*077c*/ 	.word	0x0000d620


	//   ....[188]....
        /*0780*/ 	.word	0x0000d6a0


	//   ....[189]....
        /*0784*/ 	.word	0x0000d730


	//   ....[190]....
        /*0788*/ 	.word	0x0000d7b0


	//   ....[191]....
        /*078c*/ 	.word	0x0000d800


	//   ....[192]....
        /*0790*/ 	.word	0x0000d880


	//   ....[193]....
        /*0794*/ 	.word	0x0000d910


	//   ....[194]....
        /*0798*/ 	.word	0x0000d990


	//   ....[195]....
        /*079c*/ 	.word	0x0000d9e0


	//   ....[196]....
        /*07a0*/ 	.word	0x0000da50


	//   ....[197]....
        /*07a4*/ 	.word	0x0000dad0


	//   ....[198]....
        /*07a8*/ 	.word	0x0000db60


	//   ....[199]....
        /*07ac*/ 	.word	0x0000dbf0


	//   ....[200]....
        /*07b0*/ 	.word	0x0000dca0


	//   ....[201]....
        /*07b4*/ 	.word	0x0000dcf0


	//   ....[202]....
        /*07b8*/ 	.word	0x0000dd40


	//   ....[203]....
        /*07bc*/ 	.word	0x0000ddb0


	//   ....[204]....
        /*07c0*/ 	.word	0x0000de40


	//   ....[205]....
        /*07c4*/ 	.word	0x0000dec0


	//   ....[206]....
        /*07c8*/ 	.word	0x0000df10


	//   ....[207]....
        /*07cc*/ 	.word	0x0000df80


	//   ....[208]....
        /*07d0*/ 	.word	0x0000e010


	//   ....[209]....
        /*07d4*/ 	.word	0x0000e090


	//   ....[210]....
        /*07d8*/ 	.word	0x0000e0e0


	//   ....[211]....
        /*07dc*/ 	.word	0x0000e150


	//   ....[212]....
        /*07e0*/ 	.word	0x0000e1e0


	//   ....[213]....
        /*07e4*/ 	.word	0x0000e260


	//   ....[214]....
        /*07e8*/ 	.word	0x0000e2b0


	//   ....[215]....
        /*07ec*/ 	.word	0x0000e320


	//   ....[216]....
        /*07f0*/ 	.word	0x0000e3b0


	//   ....[217]....
        /*07f4*/ 	.word	0x0000e430


	//   ....[218]....
        /*07f8*/ 	.word	0x0000e480


	//   ....[219]....
        /*07fc*/ 	.word	0x0000e4f0


	//   ....[220]....
        /*0800*/ 	.word	0x0000e560


	//   ....[221]....
        /*0804*/ 	.word	0x0000e5e0


	//   ....[222]....
        /*0808*/ 	.word	0x0000e660


	//   ....[223]....
        /*080c*/ 	.word	0x0000e710


	//   ....[224]....
        /*0810*/ 	.word	0x0000e760


	//   ....[225]....
        /*0814*/ 	.word	0x0000e7b0


	//   ....[226]....
        /*0818*/ 	.word	0x0000e820


	//   ....[227]....
        /*081c*/ 	.word	0x0000e8b0


	//   ....[228]....
        /*0820*/ 	.word	0x0000e930


	//   ....[229]....
        /*0824*/ 	.word	0x0000e980


	//   ....[230]....
        /*0828*/ 	.word	0x0000e9f0


	//   ....[231]....
        /*082c*/ 	.word	0x0000ea80


	//   ....[232]....
        /*0830*/ 	.word	0x0000eb00


	//   ....[233]....
        /*0834*/ 	.word	0x0000eb50


	//   ....[234]....
        /*0838*/ 	.word	0x0000ebc0


	//   ....[235]....
        /*083c*/ 	.word	0x0000ec50


	//   ....[236]....
        /*0840*/ 	.word	0x0000ecd0


	//   ....[237]....
        /*0844*/ 	.word	0x0000ed20


	//   ....[238]....
        /*0848*/ 	.word	0x0000ed90


	//   ....[239]....
        /*084c*/ 	.word	0x0000ee20


	//   ....[240]....
        /*0850*/ 	.word	0x0000eeb0


	//   ....[241]....
        /*0854*/ 	.word	0x0000ef00


	//   ....[242]....
        /*0858*/ 	.word	0x0000ef70


	//   ....[243]....
        /*085c*/ 	.word	0x0000efe0


	//----- nvinfo : EIATTR_VRC_CTA_INIT_COUNT
	.align		4
.L_1262:
        /*0860*/ 	.byte	0x02, 0x4a
	.zero		1
	.zero		1


	//----- nvinfo : EIATTR_EXIT_INSTR_OFFSETS
	.align		4
        /*0864*/ 	.byte	0x04, 0x1c
        /*0866*/ 	.short	(.L_1264 - .L_1263)


	//   ....[0]....
.L_1263:
        /*0868*/ 	.word	0x000017f0


	//   ....[1]....
        /*086c*/ 	.word	0x00001b00


	//   ....[2]....
        /*0870*/ 	.word	0x00001cf0


	//   ....[3]....
        /*0874*/ 	.word	0x00002400


	//   ....[4]....
        /*0878*/ 	.word	0x000024b0


	//   ....[5]....
        /*087c*/ 	.word	0x00005020


	//   ....[6]....
        /*0880*/ 	.word	0x00005350


	//   ....[7]....
        /*0884*/ 	.word	0x00005560


	//   ....[8]....
        /*0888*/ 	.word	0x00005c80


	//   ....[9]....
        /*088c*/ 	.word	0x00005d30


	//   ....[10]....
        /*0890*/ 	.word	0x00005d60


	//   ....[11]....
        /*0894*/ 	.word	0x00008680


	//   ....[12]....
        /*0898*/ 	.word	0x000087b0


	//   ....[13]....
        /*089c*/ 	.word	0x0000c460


	//   ....[14]....
        /*08a0*/ 	.word	0x0000c580


	//----- nvinfo : EIATTR_MAX_THREADS
	.align		4
.L_1264:
        /*08a4*/ 	.byte	0x04, 0x05
        /*08a6*/ 	.short	(.L_1266 - .L_1265)
.L_1265:
        /*08a8*/ 	.word	0x00000100
        /*08ac*/ 	.word	0x00000001
        /*08b0*/ 	.word	0x00000001


	//----- nvinfo : EIATTR_CRS_STACK_SIZE
	.align		4
.L_1266:
        /*08b4*/ 	.byte	0x04, 0x1e
        /*08b6*/ 	.short	(.L_1268 - .L_1267)
.L_1267:
        /*08b8*/ 	.word	0x00000000


	//----- nvinfo : EIATTR_CBANK_PARAM_SIZE
	.align		4
.L_1268:
        /*08bc*/ 	.byte	0x03, 0x19
        /*08be*/ 	.short	0x0050


	//----- nvinfo : EIATTR_PARAM_CBANK
	.align		4
        /*08c0*/ 	.byte	0x04, 0x0a
        /*08c2*/ 	.short	(.L_1270 - .L_1269)
	.align		4
.L_1269:
        /*08c4*/ 	.word	index@(.nv.constant0._ZN6thrust24THRUST_300001_SM_1000_NS8cuda_cub4core6detail13_kernel_agentINS1_15__reduce_by_key16ReduceByKeyAgentINS0_6detail15normal_iteratorINS0_10device_ptrIiEEEENS0_17constant_iteratorIiNS0_11use_defaultESD_EESB_SB_N4cuda3std3__48equal_toIiEENSH_4plusIiEEPllEEJSB_SE_SB_SB_SM_N3cub18CUB_300001_SM_100024ReduceByKeyScanTileStateIilLb1EEESJ_SL_llEEEvDpT0_)
        /*08c8*/ 	.short	0x0380
        /*08ca*/ 	.short	0x0050


	//----- nvinfo : EIATTR_SW_WAR
	.align		4
.L_1270:
        /*08cc*/ 	.byte	0x04, 0x36
        /*08ce*/ 	.short	(.L_1272 - .L_1271)
.L_1271:
        /*08d0*/ 	.word	0x00000008
.L_1272:


//--------------------- .nv.info._ZN6thrust24THRUST_300001_SM_1000_NS8cuda_cub4core6detail13_kernel_agentINS1_15__reduce_by_key9InitAgentIN3cub18CUB_300001_SM_100024ReduceByKeyScanTileStateIilLb1EEElPlEEJSA_lSB_EEEvDpT0_ --------------------------
	.section	.nv.info._ZN6thrust24THRUST_300001_SM_1000_NS8cuda_cub4core6detail13_kernel_agentINS1_15__reduce_by_key9InitAgentIN3cub18CUB_300001_SM_100024ReduceByKeyScanTileStateIilLb1EEElPlEEJSA_lSB_EEEvDpT0_,"",@"SHT_CUDA_INFO"
	.sectionflags	@""
	.align	4


	//----- nvinfo : EIATTR_CUDA_API_VERSION
	.align		4
        /*0000*/ 	.byte	0x04, 0x37
        /*0002*/ 	.short	(.L_1274 - .L_1273)
.L_1273:
        /*0004*/ 	.word	0x00000082


	//----- nvinfo : EIATTR_KPARAM_INFO
	.align		4
.L_1274:
        /*0008*/ 	.byte	0x04, 0x17
        /*000a*/ 	.short	(.L_1276 - .L_1275)
.L_1275:
        /*000c*/ 	.word	0x00000000
        /*0010*/ 	.short	0x0002
        /*0012*/ 	.short	0x0010
        /*0014*/ 	.byte	0x00, 0xf5, 0x21, 0x00


	//----- nvinfo : EIATTR_KPARAM_INFO
	.align		4
.L_1276:
        /*0018*/ 	.byte	0x04, 0x17
        /*001a*/ 	.short	(.L_1278 - .L_1277)
.L_1277:
        /*001c*/ 	.word	0x00000000
        /*0020*/ 	.short	0x0001
        /*0022*/ 	.short	0x0008
        /*0024*/ 	.byte	0x00, 0xf0, 0x21, 0x00


	//----- nvinfo : EIATTR_KPARAM_INFO
	.align		4
.L_1278:
        /*0028*/ 	.byte	0x04, 0x17
        /*002a*/ 	.short	(.L_1280 - .L_1279)
.L_1279:
        /*002c*/ 	.word	0x00000000
        /*0030*/ 	.short	0x0000
        /*0032*/ 	.short	0x0000
        /*0034*/ 	.byte	0x00, 0xf0, 0x21, 0x00


	//----- nvinfo : EIATTR_SPARSE_MMA_MASK
	.align		4
.L_1280:
        /*0038*/ 	.byte	0x03, 0x50
        /*003a*/ 	.short	0x0000


	//----- nvinfo : EIATTR_MAXREG_COUNT
	.align		4
        /*003c*/ 	.byte	0x03, 0x1b
        /*003e*/ 	.short	0x00ff


	//----- nvinfo : EIATTR_MERCURY_ISA_VERSION
	.align		4
        /*0040*/ 	.byte	0x03, 0x5f
        /*0042*/ 	.short	0x0101


	//----- nvinfo : EIATTR_VRC_CTA_INIT_COUNT
	.align		4
        /*0044*/ 	.byte	0x02, 0x4a
	.zero		1
	.zero		1


	//----- nvinfo : EIATTR_EXIT_INSTR_OFFSETS
	.align		4
        /*0048*/ 	.byte	0x04, 0x1c
        /*004a*/ 	.short	(.L_1282 - .L_1281)


	//   ....[0]....
.L_1281:
        /*004c*/ 	.word	0x00000140


	//   ....[1]....
        /*0050*/ 	.word	0x00000170


	//----- nvinfo : EIATTR_MAX_THREADS
	.align		4
.L_1282:
        /*0054*/ 	.byte	0x04, 0x05
        /*0056*/ 	.short	(.L_1284 - .L_1283)
.L_1283:
        /*0058*/ 	.word	0x00000080
        /*005c*/ 	.word	0x00000001
        /*0060*/ 	.word	0x00000001


	//----- nvinfo : EIATTR_CBANK_PARAM_SIZE
	.align		4
.L_1284:
        /*0064*/ 	.byte	0x03, 0x19
        /*0066*/ 	.short	0x0018


	//----- nvinfo : EIATTR_PARAM_CBANK
	.align		4
        /*0068*/ 	.byte	0x04, 0x0a
        /*006a*/ 	.short	(.L_1286 - .L_1285)
	.align		4
.L_1285:
        /*006c*/ 	.word	index@(.nv.constant0._ZN6thrust24THRUST_300001_SM_1000_NS8cuda_cub4core6detail13_kernel_agentINS1_15__reduce_by_key9InitAgentIN3cub18CUB_300001_SM_100024ReduceByKeyScanTileStateIilLb1EEElPlEEJSA_lSB_EEEvDpT0_)
        /*0070*/ 	.short	0x0380
        /*0072*/ 	.short	0x0018


	//----- nvinfo : EIATTR_SW_WAR
	.align		4
.L_1286:
        /*0074*/ 	.byte	0x04, 0x36
        /*0076*/ 	.short	(.L_1288 - .L_1287)
.L_1287:
        /*0078*/ 	.word	0x00000008
.L_1288:


//--------------------- .nv.info._ZN6thrust24THRUST_300001_SM_1000_NS8cuda_cub4core6detail13_kernel_agentINS1_15__reduce_by_key16ReduceByKeyAgentINS0_6detail15normal_iteratorINS0_10device_ptrIiEEEENS0_17constant_iteratorIiNS0_11use_defaultESD_EESB_SB_N4cuda3std3__48equal_toIiEENSH_4plusIiEEPiiEEJSB_SE_SB_SB_SM_N3cub18CUB_300001_SM_100024ReduceByKeyScanTileStateIiiLb1EEESJ_SL_iiEEEvDpT0_ --------------------------
	.section	.nv.info._ZN6thrust24THRUST_300001_SM_1000_NS8cuda_cub4core6detail13_kernel_agentINS1_15__reduce_by_key16ReduceByKeyAgentINS0_6detail15normal_iteratorINS0_10device_ptrIiEEEENS0_17constant_iteratorIiNS0_11use_defaultESD_EESB_SB_N4cuda3std3__48equal_toIiEENSH_4plusIiEEPiiEEJSB_SE_SB_SB_SM_N3cub18CUB_300001_SM_100024ReduceByKeyScanTileStateIiiLb1EEESJ_SL_iiEEEvDpT0_,"",@"SHT_CUDA_INFO"
	.sectionflags	@""
	.align	4


	//----- nvinfo : EIATTR_CUDA_API_VERSION
	.align		4
        /*0000*/ 	.byte	0x04, 0x37
        /*0002*/ 	.short	(.L_1290 - .L_1289)
.L_1289:
        /*0004*/ 	.word	0x00000082


	//----- nvinfo : EIATTR_KPARAM_INFO
	.align		4
.L_1290:
        /*0008*/ 	.byte	0x04, 0x17
        /*000a*/ 	.short	(.L_1292 - .L_1291)
.L_1291:
        /*000c*/ 	.word	0x00000000
        /*0010*/ 	.short	0x0009
        /*0012*/ 	.short	0x0040
        /*0014*/ 	.byte	0x00, 0xf0, 0x11, 0x00


	//----- nvinfo : EIATTR_KPARAM_INFO
	.align		4
.L_1292:
        /*0018*/ 	.byte	0x04, 0x17
        /*001a*/ 	.short	(.L_1294 - .L_1293)
.L_1293:
        /*001c*/ 	.word	0x00000000
        /*0020*/ 	.short	0x0008
        /*0022*/ 	.short	0x003c
        /*0024*/ 	.byte	0x00, 0xf0, 0x11, 0x00


	//----- nvinfo : EIATTR_KPARAM_INFO
	.align		4
.L_1294:
        /*0028*/ 	.byte	0x04, 0x17
        /*002a*/ 	.short	(.L_1296 - .L_1295)
.L_1295:
        /*002c*/ 	.word	0x00000000
        /*0030*/ 	.short	0x0007
        /*0032*/ 	.short	0x0039
        /*0034*/ 	.byte	0x00, 0xf0, 0x05, 0x00


	//----- nvinfo : EIATTR_KPARAM_INFO
	.align		4
.L_1296:
        /*0038*/ 	.byte	0x04, 0x17
        /*003a*/ 	.short	(.L_1298 - .L_1297)
.L_1297:
        /*003c*/ 	.word	0x00000000
        /*0040*/ 	.short	0x0006
        /*0042*/ 	.short	0x0038
        /*0044*/ 	.byte	0x00, 0xf0, 0x05, 0x00


	//----- nvinfo : EIATTR_KPARAM_INFO
	.align		4
.L_1298:
        /*0048*/ 	.byte	0x04, 0x17
        /*004a*/ 	.short	(.L_1300 - .L_1299)
.L_1299:
        /*004c*/ 	.word	0x00000000
        /*0050*/ 	.short	0x0005
        /*0052*/ 	.short	0x0030
        /*0054*/ 	.byte	0x00, 0xf0, 0x21, 0x00


	//----- nvinfo : EIATTR_KPARAM_INFO
	.align		4
.L_1300:
        /*0058*/ 	.byte	0x04, 0x17
        /*005a*/ 	.short	(.L_1302 - .L_1301)
.L_1301:
        /*005c*/ 	.word	0x00000000
        /*0060*/ 	.short	0x0004
        /*0062*/ 	.short	0x0028
        /*0064*/ 	.byte	0x00, 0xf5, 0x21, 0x00


	//----- nvinfo : EIATTR_KPARAM_INFO
	.align		4
.L_1302:
        /*0068*/ 	.byte	0x04, 0x17
        /*006a*/ 	.short	(.L_1304 - .L_1303)
.L_1303:
        /*006c*/ 	.word	0x00000000
        /*0070*/ 	.short	0x0003
        /*0072*/ 	.short	0x0020
        /*0074*/ 	.byte	0x00, 0xf0, 0x21, 0x00


	//----- nvinfo : EIATTR_KPARAM_INFO
	.align		4
.L_1304:
        /*0078*/ 	.byte	0x04, 0x17
        /*007a*/ 	.short	(.L_1306 - .L_1305)
.L_1305:
        /*007c*/ 	.word	0x00000000
        /*0080*/ 	.short	0x0002
        /*0082*/ 	.short	0x0018
        /*0084*/ 	.byte	0x00, 0xf0, 0x21, 0x00


	//----- nvinfo : EIATTR_KPARAM_INFO
	.align		4
.L_1306:
        /*0088*/ 	.byte	0x04, 0x17
        /*008a*/ 	.short	(.L_1308 - .L_1307)
.L_1307:
        /*008c*/ 	.word	0x00000000
        /*0090*/ 	.short	0x0001
        /*0092*/ 	.short	0x0008
        /*0094*/ 	.byte	0x00, 0xf0, 0x41, 0x00


	//----- nvinfo : EIATTR_KPARAM_INFO
	.align		4
.L_1308:
        /*0098*/ 	.byte	0x04, 0x17
        /*009a*/ 	.short	(.L_1310 - .L_1309)
.L_1309:
        /*009c*/ 	.word	0x00000000
        /*00a0*/ 	.short	0x0000
        /*00a2*/ 	.short	0x0000
        /*00a4*/ 	.byte	0x00, 0xf0, 0x21, 0x00


	//----- nvinfo : EIATTR_SPARSE_MMA_MASK
	.align		4
.L_1310:
        /*00a8*/ 	.byte	0x03, 0x50
        /*00aa*/ 	.short	0x0000


	//----- nvinfo : EIATTR_MAXREG_COUNT
	.align		4
        /*00ac*/ 	.byte	0x03, 0x1b
        /*00ae*/ 	.short	0x00ff


	//----- nvinfo : EIATTR_NUM_BARRIERS
	.align		4
        /*00b0*/ 	.byte	0x02, 0x4c
        /*00b2*/ 	.byte	0x01
	.zero		1


	//----- nvinfo : EIATTR_MERCURY_ISA_VERSION
	.align		4
        /*00b4*/ 	.byte	0x03, 0x5f
        /*00b6*/ 	.short	0x0101


	//----- nvinfo : EIATTR_COOP_GROUP_MASK_REGIDS
	.align		4
        /*00b8*/ 	.byte	0x04, 0x29
        /*00ba*/ 	.short	(.L_1312 - .L_1311)


	//   ....[0]....
.L_1311:
        /*00bc*/ 	.word	0xffffffff


	//   ....[1]....
        /*00c0*/ 	.word	0xffffffff


	//   ....[2]....
        /*00c4*/ 	.word	0xffffffff


	//   ....[3]....
        /*00c8*/ 	.word	0xffffffff


	//   ....[4]....
        /*00cc*/ 	.word	0xffffffff


	//   ....[5]....
        /*00d0*/ 	.word	0xffffffff


	//   ....[6]....
        /*00d4*/ 	.word	0xffffffff


	//   ....[7]....
        /*00d8*/ 	.word	0xffffffff


	//   ....[8]....
        /*00dc*/ 	.word	0xffffffff


	//   ....[9]....
        /*00e0*/ 	.word	0xffffffff


	//   ....[10]....
        /*00e4*/ 	.word	0xffffffff


	//   ....[11]....
        /*00e8*/ 	.word	0xffffffff


	//   ....[12]....
        /*00ec*/ 	.word	0xffffffff


	//   ....[13]....
        /*00f0*/ 	.word	0xffffffff


	//   ....[14]....
        /*00f4*/ 	.word	0xffffffff


	//   ....[15]....
        /*00f8*/ 	.word	0xffffffff


	//   ....[16]....
        /*00fc*/ 	.word	0xffffffff


	//   ....[17]....
        /*0100*/ 	.word	0xffffffff


	//   ....[18]....
        /*0104*/ 	.word	0xffffffff


	//   ....[19]....
        /*0108*/ 	.word	0xffffffff


	//   ....[20]....
        /*010c*/ 	.word	0xffffffff


	//   ....[21]....
        /*0110*/ 	.word	0xffffffff


	//   ....[22]....
        /*0114*/ 	.word	0xffffffff


	//   ....[23]....
        /*0118*/ 	.word	0xffffffff


	//   ....[24]....
        /*011c*/ 	.word	0xffffffff


	//   ....[25]....
        /*0120*/ 	.word	0xffffffff


	//   ....[26]....
        /*0124*/ 	.word	0xffffffff


	//   ....[27]....
        /*0128*/ 	.word	0xffffffff


	//   ....[28]....
        /*012c*/ 	.word	0xffffffff


	//   ....[29]....
        /*0130*/ 	.word	0xffffffff


	//   ....[30]....
        /*0134*/ 	.word	0xffffffff


	//   ....[31]....
        /*0138*/ 	.word	0xffffffff


	//   ....[32]....
        /*013c*/ 	.word	0xffffffff


	//   ....[33]....
        /*0140*/ 	.word	0xffffffff


	//   ....[34]....
        /*0144*/ 	.word	0xffffffff


	//   ....[35]....
        /*0148*/ 	.word	0xffffffff


	//   ....[36]....
        /*014c*/ 	.word	0xffffffff


	//   ....[37]....
        /*0150*/ 	.word	0xffffffff


	//   ....[38]....
        /*0154*/ 	.word	0xffffffff


	//   ....[39]....
        /*0158*/ 	.word	0xffffffff


	//   ....[40]....
        /*015c*/ 	.word	0xffffffff


	//   ....[41]....
        /*0160*/ 	.word	0xffffffff


	//   ....[42]....
        /*0164*/ 	.word	0xffffffff


	//   ....[43]....
        /*0168*/ 	.word	0xffffffff


	//   ....[44]....
        /*016c*/ 	.word	0xffffffff


	//   ....[45]....
        /*0170*/ 	.word	0xffffffff


	//   ....[46]....
        /*0174*/ 	.word	0xffffffff


	//   ....[47]....
        /*0178*/ 	.word	0xffffffff


	//   ....[48]....
        /*017c*/ 	.word	0xffffffff


	//   ....[49]....
        /*0180*/ 	.word	0xffffffff


	//   ....[50]....
        /*0184*/ 	.word	0xffffffff


	//   ....[51]....
        /*0188*/ 	.word	0xffffffff


	//   ....[52]....
        /*018c*/ 	.word	0xffffffff


	//   ....[53]....
        /*0190*/ 	.word	0xffffffff


	//   ....[54]....
        /*0194*/ 	.word	0xffffffff


	//   ....[55]....
        /*0198*/ 	.word	0xffffffff


	//   ....[56]....
        /*019c*/ 	.word	0xffffffff


	//   ....[57]....
        /*01a0*/ 	.word	0xffffffff


	//   ....[58]....
        /*01a4*/ 	.word	0xffffffff


	//   ....[59]....
        /*01a8*/ 	.word	0xffffffff


	//   ....[60]....
        /*01ac*/ 	.word	0xffffffff


	//   ....[61]....
        /*01b0*/ 	.word	0xffffffff


	//   ....[62]....
        /*01b4*/ 	.word	0xffffffff


	//   ....[63]....
        /*01b8*/ 	.word	0xffffffff


	//   ....[64]....
        /*01bc*/ 	.word	0xffffffff


	//   ....[65]....
        /*01c0*/ 	.word	0xffffffff


	//   ....[66]....
        /*01c4*/ 	.word	0xffffffff


	//   ....[67]....
        /*01c8*/ 	.word	0xffffffff


	//   ....[68]....
        /*01cc*/ 	.word	0xffffffff


	//   ....[69]....
        /*01d0*/ 	.word	0xffffffff


	//   ....[70]....
        /*01d4*/ 	.word	0xffffffff


	//   ....[71]....
        /*01d8*/ 	.word	0xffffffff


	//   ....[72]....
        /*01dc*/ 	.word	0xffffffff


	//   ....[73]....
        /*01e0*/ 	.word	0xffffffff


	//   ....[74]....
        /*01e4*/ 	.word	0xffffffff


	//   ....[75]....
        /*01e8*/ 	.word	0xffffffff


	//   ....[76]....
        /*01ec*/ 	.word	0xffffffff


	//   ....[77]....
        /*01f0*/ 	.word	0xffffffff


	//   ....[78]....
        /*01f4*/ 	.word	0xffffffff


	//   ....[79]....
        /*01f8*/ 	.word	0xffffffff


	//   ....[80]....
        /*01fc*/ 	.word	0xffffffff


	//   ....[81]....
        /*0200*/ 	.word	0xffffffff


	//   ....[82]....
        /*0204*/ 	.word	0xffffffff


	//   ....[83]....
        /*0208*/ 	.word	0xffffffff


	//   ....[84]....
        /*020c*/ 	.word	0xffffffff


	//   ....[85]....
        /*0210*/ 	.word	0xffffffff


	//   ....[86]....
        /*0214*/ 	.word	0xffffffff


	//   ....[87]....
        /*0218*/ 	.word	0xffffffff


	//   ....[88]....
        /*021c*/ 	.word	0xffffffff


	//   ....[89]....
        /*0220*/ 	.word	0xffffffff


	//   ....[90]....
        /*0224*/ 	.word	0xffffffff


	//   ....[91]....
        /*0228*/ 	.word	0xffffffff


	//   ....[92]....
        /*022c*/ 	.word	0xffffffff


	//   ....[93]....
        /*0230*/ 	.word	0xffffffff


	//   ....[94]....
        /*0234*/ 	.word	0xffffffff


	//   ....[95]....
        /*0238*/ 	.word	0xffffffff


	//   ....[96]....
        /*023c*/ 	.word	0xffffffff


	//   ....[97]....
        /*0240*/ 	.word	0xffffffff


	//   ....[98]....
        /*0244*/ 	.word	0xffffffff


	//   ....[99]....
        /*0248*/ 	.word	0xffffffff


	//   ....[100]....
        /*024c*/ 	.word	0xffffffff


	//   ....[101]....
        /*0250*/ 	.word	0xffffffff


	//   ....[102]....
        /*0254*/ 	.word	0xffffffff


	//   ....[103]....
        /*0258*/ 	.word	0xffffffff


	//   ....[104]....
        /*025c*/ 	.word	0xffffffff


	//   ....[105]....
        /*0260*/ 	.word	0xffffffff


	//   ....[106]....
        /*0264*/ 	.word	0xffffffff


	//   ....[107]....
        /*0268*/ 	.word	0xffffffff


	//   ....[108]....
        /*026c*/ 	.word	0x05000015


	//   ....[109]....
        /*0270*/ 	.word	0x05000015


	//   ....[110]....
        /*0274*/ 	.word	0x05000015


	//   ....[111]....
        /*0278*/ 	.word	0x05000015


	//   ....[112]....
        /*027c*/ 	.word	0x05000015


	//   ....[113]....
        /*0280*/ 	.word	0x05000015


	//   ....[114]....
        /*0284*/ 	.word	0x05000015


	//   ....[115]....
        /*0288*/ 	.word	0x05000015


	//   ....[116]....
        /*028c*/ 	.word	0x05000015


	//   ....[117]....
        /*0290*/ 	.word	0x05000015


	//   ....[118]....
        /*0294*/ 	.word	0x05000015


	//   ....[119]....
        /*0298*/ 	.word	0x05000015


	//   ....[120]....
        /*029c*/ 	.word	0x05000015


	//   ....[121]....
        /*02a0*/ 	.word	0x05000015


	//   ....[122]....
        /*02a4*/ 	.word	0x05000015


	//   ....[123]....
        /*02a8*/ 	.word	0x05000015


	//   ....[124]....
        /*02ac*/ 	.word	0x05000015


	//   ....[125]....
        /*02b0*/ 	.word	0x05000015


	//   ....[126]....
        /*02b4*/ 	.word	0x05000015


	//   ....[127]....
        /*02b8*/ 	.word	0x05000015


	//   ....[128]....
        /*02bc*/ 	.word	0x05000015


	//   ....[129]....
        /*02c0*/ 	.word	0x05000015


	//   ....[130]....
        /*02c4*/ 	.word	0x05000015


	//   ....[131]....
        /*02c8*/ 	.word	0x05000015


	//   ....[132]....
        /*02cc*/ 	.word	0x05000015


	//   ....[133]....
        /*02d0*/ 	.word	0x05000015


	//   ....[134]....
        /*02d4*/ 	.word	0x05000015


	//   ....[135]....
        /*02d8*/ 	.word	0x05000015


	//   ....[136]....
        /*02dc*/ 	.word	0x05000015


	//   ....[137]....
        /*02e0*/ 	.word	0x05000015


	//   ....[138]....
        /*02e4*/ 	.word	0x05000015


	//   ....[139]....
        /*02e8*/ 	.word	0x05000015


	//   ....[140]....
        /*02ec*/ 	.word	0x05000015


	//   ....[141]....
        /*02f0*/ 	.word	0x05000015


	//   ....[142]....
        /*02f4*/ 	.word	0x05000015


	//   ....[143]....
        /*02f8*/ 	.word	0x05000015


	//   ....[144]....
        /*02fc*/ 	.word	0x05000015


	//   ....[145]....
        /*0300*/ 	.word	0x05000015


	//   ....[146]....
        /*0304*/ 	.word	0x05000015


	//   ....[147]....
        /*0308*/ 	.word	0x05000015


	//   ....[148]....
        /*030c*/ 	.word	0x05000015


	//   ....[149]....
        /*0310*/ 	.word	0x05000015


	//   ....[150]....
        /*0314*/ 	.word	0x05000015


	//   ....[151]....
        /*0318*/ 	.word	0x05000015


	//   ....[152]....
        /*031c*/ 	.word	0x05000015


	//   ....[153]....
        /*0320*/ 	.word	0x05000015


	//   ....[154]....
        /*0324*/ 	.word	0x05000015


	//   ....[155]....
        /*0328*/ 	.word	0x05000015


	//   ....[156]....
        /*032c*/ 	.word	0x05000015


	//   ....[157]....
        /*0330*/ 	.word	0x05000015


	//   ....[158]....
        /*0334*/ 	.word	0x05000015


	//   ....[159]....
        /*0338*/ 	.word	0x05000015


	//----- nvinfo : EIATTR_COOP_GROUP_INSTR_OFFSETS
	.align		4
.L_1312:
        /*033c*/ 	.byte	0x04, 0x28
        /*033e*/ 	.short	(.L_1314 - .L_1313)


	//   ....[0]....
.L_1313:
        /*0340*/ 	.word	0x000002f0


	//   ....[1]....
        /*0344*/ 	.word	0x00000490


	//   ....[2]....
        /*0348*/ 	.word	0x00000800


	//   ....[3]....
        /*034c*/ 	.word	0x00000820


	//   ....[4]....
        /*0350*/ 	.word	0x00000860


	//   ....[5]....
        /*0354*/ 	.word	0x00000890


	//   ....[6]....
        /*0358*/ 	.word	0x00000900


	//   ....[7]....
        /*035c*/ 	.word	0x00000940


	//   ....[8]....
        /*0360*/ 	.word	0x00000980


	//   ....[9]....
        /*0364*/ 	.word	0x000009d0


	//   ....[10]....
        /*0368*/ 	.word	0x00000a20


	//   ....[11]....
        /*036c*/ 	.word	0x00000a40


	//   ....[12]....
        /*0370*/ 	.word	0x00000b00


	//   ....[13]....
        /*0374*/ 	.word	0x00000e00


	//   ....[14]....
        /*0378*/ 	.word	0x00002510


	//   ....[15]....
        /*037c*/ 	.word	0x00002680


	//   ....[16]....
        /*0380*/ 	.word	0x000029f0


	//   ....[17]....
        /*0384*/ 	.word	0x00002a40


	//   ....[18]....
        /*0388*/ 	.word	0x00002ab0


	//   ....[19]....
        /*038c*/ 	.word	0x00002ad0


	//   ....[20]....
        /*0390*/ 	.word	0x00002b50


	//   ....[21]....
        /*0394*/ 	.word	0x00002b70


	//   ....[22]....
        /*0398*/ 	.word	0x00002be0


	//   ....[23]....
        /*039c*/ 	.word	0x00002c00


	//   ....[24]....
        /*03a0*/ 	.word	0x00002c70


	//   ....[25]....
        /*03a4*/ 	.word	0x00002c90


	//   ....[26]....
        /*03a8*/ 	.word	0x00002d10


	//   ....[27]....
        /*03ac*/ 	.word	0x00002eb0


	//   ....[28]....
        /*03b0*/ 	.word	0x000032a0


	//   ....[29]....
        /*03b4*/ 	.word	0x00003310


	//   ....[30]....
        /*03b8*/ 	.word	0x00003370


	//   ....[31]....
        /*03bc*/ 	.word	0x000033c0


	//   ....[32]....
        /*03c0*/ 	.word	0x000033e0


	//   ....[33]....
        /*03c4*/ 	.word	0x00003440


	//   ....[34]....
        /*03c8*/ 	.word	0x00003460


	//   ....[35]....
        /*03cc*/ 	.word	0x000034e0


	//   ....[36]....
        /*03d0*/ 	.word	0x00003510


	//   ....[37]....
        /*03d4*/ 	.word	0x00003590


	//   ....[38]....
        /*03d8*/ 	.word	0x000035b0


	//   ....[39]....
        /*03dc*/ 	.word	0x00003630


	//   ....[40]....
        /*03e0*/ 	.word	0x00003650


	//   ....[41]....
        /*03e4*/ 	.word	0x00003770


	//   ....[42]....
        /*03e8*/ 	.word	0x000037d0


	//   ....[43]....
        /*03ec*/ 	.word	0x00003870


	//   ....[44]....
        /*03f0*/ 	.word	0x00003890


	//   ....[45]....
        /*03f4*/ 	.word	0x000038b0


	//   ....[46]....
        /*03f8*/ 	.word	0x00003930


	//   ....[47]....
        /*03fc*/ 	.word	0x00003950


	//   ....[48]....
        /*0400*/ 	.word	0x000039c0


	//   ....[49]....
        /*0404*/ 	.word	0x000039e0


	//   ....[50]....
        /*0408*/ 	.word	0x00003a50


	//   ....[51]....
        /*040c*/ 	.word	0x00003a70


	//   ....[52]....
        /*0410*/ 	.word	0x00003af0


	//   ....[53]....
        /*0414*/ 	.word	0x00003b10


	//   ....[54]....
        /*0418*/ 	.word	0x00005650


	//   ....[55]....
        /*041c*/ 	.word	0x000057a0


	//   ....[56]....
        /*0420*/ 	.word	0x00005c50


	//   ....[57]....
        /*0424*/ 	.word	0x00005ce0


	//   ....[58]....
        /*0428*/ 	.word	0x00005d20


	//   ....[59]....
        /*042c*/ 	.word	0x00005d50


	//   ....[60]....
        /*0430*/ 	.word	0x00005dc0


	//   ....[61]....
        /*0434*/ 	.word	0x00005e00


	//   ....[62]....
        /*0438*/ 	.word	0x00005e40


	//   ....[63]....
        /*043c*/ 	.word	0x00005e90


	//   ....[64]....
        /*0440*/ 	.word	0x00005ed0


	//   ....[65]....
        /*0444*/ 	.word	0x00005f00


	//   ....[66]....
        /*0448*/ 	.word	0x000061e0


	//   ....[67]....
        /*044c*/ 	.word	0x000062b0


	//   ....[68]....
        /*0450*/ 	.word	0x00007c70


	//   ....[69]....
        /*0454*/ 	.word	0x00007db0


	//   ....[70]....
        /*0458*/ 	.word	0x00008200


	//   ....[71]....
        /*045c*/ 	.word	0x00008270


	//   ....[72]....
        /*0460*/ 	.word	0x000082d0


	//   ....[73]....
        /*0464*/ 	.word	0x00008300


	//   ....[74]....
        /*0468*/ 	.word	0x00008360


	//   ....[75]....
        /*046c*/ 	.word	0x00008390


	//   ....[76]....
        /*0470*/ 	.word	0x00008400


	//   ....[77]....
        /*0474*/ 	.word	0x00008420


	//   ....[78]....
        /*0478*/ 	.word	0x000084a0


	//   ....[79]....
        /*047c*/ 	.word	0x000084b0


	//   ....[80]....
        /*0480*/ 	.word	0x00008720


	//   ....[81]....
        /*0484*/ 	.word	0x000087d0


	//   ....[82]....
        /*0488*/ 	.word	0x00008b10


	//   ....[83]....
        /*048c*/ 	.word	0x00008b80


	//   ....[84]....
        /*0490*/ 	.word	0x00008bf0


	//   ....[85]....
        /*0494*/ 	.word	0x00008c10


	//   ....[86]....
        /*0498*/ 	.word	0x00008c80


	//   ....[87]....
        /*049c*/ 	.word	0x00008ca0


	//   ....[88]....
        /*04a0*/ 	.word	0x00008d20


	//   ....[89]....
        /*04a4*/ 	.word	0x00008d40


	//   ....[90]....
        /*04a8*/ 	.word	0x00008dc0


	//   ....[91]....
        /*04ac*/ 	.word	0x00008de0


	//   ....[92]....
        /*04b0*/ 	.word	0x00008e90


	//   ....[93]....
        /*04b4*/ 	.word	0x00008eb0


	//   ....[94]....
        /*04b8*/ 	.word	0x00008ec0


	//   ....[95]....
        /*04bc*/ 	.word	0x00008fe0


	//   ....[96]....
        /*04c0*/ 	.word	0x00009040


	//   ....[97]....
        /*04c4*/ 	.word	0x000090c0


	//   ....[98]....
        /*04c8*/ 	.word	0x000090e0


	//   ....[99]....
        /*04cc*/ 	.word	0x00009160


	//   ....[100]....
        /*04d0*/ 	.word	0x00009180


	//   ....[101]....
        /*04d4*/ 	.word	0x000091f0


	//   ....[102]....
        /*04d8*/ 	.word	0x00009210


	//   ....[103]....
        /*04dc*/ 	.word	0x00009280


	//   ....[104]....
        /*04e0*/ 	.word	0x000092a0


	//   ....[105]....
        /*04e4*/ 	.word	0x00009350


	//   ....[106]....
        /*04e8*/ 	.word	0x00009370


	//   ....[107]....
        /*04ec*/ 	.word	0x00009380


	//   ....[108]....
        /*04f0*/ 	.word	0x0000ac10


	//   ....[109]....
        /*04f4*/ 	.word	0x0000aca0


	//   ....[110]....
        /*04f8*/ 	.word	0x0000ad90


	//   ....[111]....
        /*04fc*/ 	.word	0x0000ade0


	//   ....[112]....
        /*0500*/ 	.word	0x0000aeb0


	//   ....[113]....
        /*0504*/ 	.word	0x0000af00


	//   ....[114]....
        /*0508*/ 	.word	0x0000aff0


	//   ....[115]....
        /*050c*/ 	.word	0x0000b040


	//   ....[116]....
        /*0510*/ 	.word	0x0000b100


	//   ....[117]....
        /*0514*/ 	.word	0x0000b150


	//   ....[118]....
        /*0518*/ 	.word	0x0000b220


	//   ....[119]....
        /*051c*/ 	.word	0x0000b270


	//   ....[120]....
        /*0520*/ 	.word	0x0000b2a0


	//   ....[121]....
        /*0524*/ 	.word	0x0000b3c0


	//   ....[122]....
        /*0528*/ 	.word	0x0000b460


	//   ....[123]....
        /*052c*/ 	.word	0x0000b540


	//   ....[124]....
        /*0530*/ 	.word	0x0000b590


	//   ....[125]....
        /*0534*/ 	.word	0x0000b660


	//   ....[126]....
        /*0538*/ 	.word	0x0000b6b0


	//   ....[127]....
        /*053c*/ 	.word	0x0000b780


	//   ....[128]....
        /*0540*/ 	.word	0x0000b7f0


	//   ....[129]....
        /*0544*/ 	.word	0x0000b860


	//   ....[130]....
        /*0548*/ 	.word	0x0000b910


	//   ....[131]....
        /*054c*/ 	.word	0x0000b980


	//   ....[132]....
        /*0550*/ 	.word	0x0000ba10


	//   ....[133]....
        /*0554*/ 	.word	0x0000ba40


	//   ....[134]....
        /*0558*/ 	.word	0x0000bb50


	//   ....[135]....
        /*055c*/ 	.word	0x0000bc00


	//   ....[136]....
        /*0560*/ 	.word	0x0000bcd0


	//   ....[137]....
        /*0564*/ 	.word	0x0000bd20


	//   ....[138]....
        /*0568*/ 	.word	0x0000bde0


	//   ....[139]....
        /*056c*/ 	.word	0x0000be40


	//   ....[140]....
        /*0570*/ 	.word	0x0000bf00


	//   ....[141]....
        /*0574*/ 	.word	0x0000bf80


	//   ....[142]....
        /*0578*/ 	.word	0x0000c010


	//   ....[143]....
        /*057c*/ 	.word	0x0000c0b0


	//   ....[144]....
        /*0580*/ 	.word	0x0000c130


	//   ....[145]....
        /*0584*/ 	.word	0x0000c200


	//   ....[146]....
        /*0588*/ 	.word	0x0000c230


	//   ....[147]....
        /*058c*/ 	.word	0x0000c320


	//   ....[148]....
        /*0590*/ 	.word	0x0000c3c0


	//   ....[149]....
        /*0594*/ 	.word	0x0000c4a0


	//   ....[150]....
        /*0598*/ 	.word	0x0000c4f0


	//   ....[151]....
        /*059c*/ 	.word	0x0000c5c0


	//   ....[152]....
        /*05a0*/ 	.word	0x0000c610


	//   ....[153]....
        /*05a4*/ 	.word	0x0000c6e0


	//   ....[154]....
        /*05a8*/ 	.word	0x0000c730


	//   ....[155]....
        /*05ac*/ 	.word	0x0000c810


	//   ....[156]....
        /*05b0*/ 	.word	0x0000c860


	//   ....[157]....
        /*05b4*/ 	.word	0x0000c920


	//   ....[158]....
        /*05b8*/ 	.word	0x0000c970


	//   ....[159]....
        /*05bc*/ 	.word	0x0000c9a0


	//----- nvinfo : EIATTR_VRC_CTA_INIT_COUNT
	.align		4
.L_1314:
        /*05c0*/ 	.byte	0x02, 0x4a
	.zero		1
	.zero		1


	//----- nvinfo : EIATTR_EXIT_INSTR_OFFSETS
	.align		4
        /*05c4*/ 	.byte	0x04, 0x1c
        /*05c6*/ 	.short	(.L_1316 - .L_1315)


	//   ....[0]....
.L_1315:
        /*05c8*/ 	.word	0x00001370


	//   ....[1]....
        /*05cc*/ 	.word	0x00001610


	//   ....[2]....
        /*05d0*/ 	.word	0x00001da0


	//   ....[3]....
        /*05d4*/ 	.word	0x00001e70


	//   ....[4]....
        /*05d8*/ 	.word	0x00002200


	//   ....[5]....
        /*05dc*/ 	.word	0x00002270


	//   ....[6]....
        /*05e0*/ 	.word	0x00004340


	//   ....[7]....
        /*05e4*/ 	.word	0x00004510


	//   ....[8]....
        /*05e8*/ 	.word	0x00004ce0


	//   ....[9]....
        /*05ec*/ 	.word	0x00004dd0


	//   ....[10]....
        /*05f0*/ 	.word	0x00005170


	//   ....[11]....
        /*05f4*/ 	.word	0x000051e0


	//   ....[12]....
        /*05f8*/ 	.word	0x00005210


	//   ....[13]....
        /*05fc*/ 	.word	0x00007710


	//   ....[14]....
        /*0600*/ 	.word	0x000077d0


	//   ....[15]....
        /*0604*/ 	.word	0x0000ab00


	//   ....[16]....
        /*0608*/ 	.word	0x0000abc0


	//----- nvinfo : EIATTR_MAX_THREADS
	.align		4
.L_1316:
        /*060c*/ 	.byte	0x04, 0x05
        /*060e*/ 	.short	(.L_1318 - .L_1317)
.L_1317:
        /*0610*/ 	.word	0x00000100
        /*0614*/ 	.word	0x00000001
        /*0618*/ 	.word	0x00000001


	//----- nvinfo : EIATTR_CRS_STACK_SIZE
	.align		4
.L_1318:
        /*061c*/ 	.byte	0x04, 0x1e
        /*061e*/ 	.short	(.L_1320 - .L_1319)
.L_1319:
        /*0620*/ 	.word	0x00000000


	//----- nvinfo : EIATTR_CBANK_PARAM_SIZE
	.align		4
.L_1320:
        /*0624*/ 	.byte	0x03, 0x19
        /*0626*/ 	.short	0x0044


	//----- nvinfo : EIATTR_PARAM_CBANK
	.align		4
        /*0628*/ 	.byte	0x04, 0x0a
        /*062a*/ 	.short	(.L_1322 - .L_1321)
	.align		4
.L_1321:
        /*062c*/ 	.word	index@(.nv.constant0._ZN6thrust24THRUST_300001_SM_1000_NS8cuda_cub4core6detail13_kernel_agentINS1_15__reduce_by_key16ReduceByKeyAgentINS0_6detail15normal_iteratorINS0_10device_ptrIiEEEENS0_17constant_iteratorIiNS0_11use_defaultESD_EESB_SB_N4cuda3std3__48equal_toIiEENSH_4plusIiEEPiiEEJSB_SE_SB_SB_SM_N3cub18CUB_300001_SM_100024ReduceByKeyScanTileStateIiiLb1EEESJ_SL_iiEEEvDpT0_)
        /*0630*/ 	.short	0x0380
        /*0632*/ 	.short	0x0044


	//----- nvinfo : EIATTR_SW_WAR
	.align		4
.L_1322:
        /*0634*/ 	.byte	0x04, 0x36
        /*0636*/ 	.short	(.L_1324 - .L_1323)
.L_1323:
        /*0638*/ 	.word	0x00000008
.L_1324:


//--------------------- .nv.info._ZN6thrust24THRUST_300001_SM_1000_NS8cuda_cub4core6detail13_kernel_agentINS1_15__reduce_by_key9InitAgentIN3cub18CUB_300001_SM_100024ReduceByKeyScanTileStateIiiLb1EEEiPiEEJSA_iSB_EEEvDpT0_ --------------------------
	.section	.nv.info._ZN6thrust24THRUST_300001_SM_1000_NS8cuda_cub4core6detail13_kernel_agentINS1_15__reduce_by_key9InitAgentIN3cub18CUB_300001_SM_100024ReduceByKeyScanTileStateIiiLb1EEEiPiEEJSA_iSB_EEEvDpT0_,"",@"SHT_CUDA_INFO"
	.sectionflags	@""
	.align	4


	//----- nvinfo : EIATTR_CUDA_API_VERSION
	.align		4
        /*0000*/ 	.byte	0x04, 0x37
        /*0002*/ 	.short	(.L_1326 - .L_1325)
.L_1325:
        /*0004*/ 	.word	0x00000082


	//----- nvinfo : EIATTR_KPARAM_INFO
	.align		4
.L_1326:
        /*0008*/ 	.byte	0x04, 0x17
        /*000a*/ 	.short	(.L_1328 - .L_1327)
.L_1327:
        /*000c*/ 	.word	0x00000000
        /*0010*/ 	.short	0x0002
        /*0012*/ 	.short	0x0010
        /*0014*/ 	.byte	0x00, 0xf5, 0x21, 0x00


	//----- nvinfo : EIATTR_KPARAM_INFO
	.align		4
.L_1328:
        /*0018*/ 	.byte	0x04, 0x17
        /*001a*/ 	.short	(.L_1330 - .L_1329)
.L_1329:
        /*001c*/ 	.word	0x00000000
        /*0020*/ 	.short	0x0001
        /*0022*/ 	.short	0x0008
        /*0024*/ 	.byte	0x00, 0xf0, 0x11, 0x00


	//----- nvinfo : EIATTR_KPARAM_INFO
	.align		4
.L_1330:
        /*0028*/ 	.byte	0x04, 0x17
        /*002a*/ 	.short	(.L_1332 - .L_1331)
.L_1331:
        /*002c*/ 	.word	0x00000000
        /*0030*/ 	.short	0x0000
        /*0032*/ 	.short	0x0000
        /*0034*/ 	.byte	0x00, 0xf0, 0x21, 0x00


	//----- nvinfo : EIATTR_SPARSE_MMA_MASK
	.align		4
.L_1332:
        /*0038*/ 	.byte	0x03, 0x50
        /*003a*/ 	.short	0x0000


	//----- nvinfo : EIATTR_MAXREG_COUNT
	.align		4
        /*003c*/ 	.byte	0x03, 0x1b
        /*003e*/ 	.short	0x00ff


	//----- nvinfo : EIATTR_MERCURY_ISA_VERSION
	.align		4
        /*0040*/ 	.byte	0x03, 0x5f
        /*0042*/ 	.short	0x0101


	//----- nvinfo : EIATTR_VRC_CTA_INIT_COUNT
	.align		4
        /*0044*/ 	.byte	0x02, 0x4a
	.zero		1
	.zero		1


	//----- nvinfo : EIATTR_EXIT_INSTR_OFFSETS
	.align		4
        /*0048*/ 	.byte	0x04, 0x1c
        /*004a*/ 	.short	(.L_1334 - .L_1333)


	//   ....[0]....
.L_1333:
        /*004c*/ 	.word	0x00000140


	//   ....[1]....
        /*0050*/ 	.word	0x00000170


	//----- nvinfo : EIATTR_MAX_THREADS
	.align		4
.L_1334:
        /*0054*/ 	.byte	0x04, 0x05
        /*0056*/ 	.short	(.L_1336 - .L_1335)
.L_1335:
        /*0058*/ 	.word	0x00000080
        /*005c*/ 	.word	0x00000001
        /*0060*/ 	.word	0x00000001


	//----- nvinfo : EIATTR_CBANK_PARAM_SIZE
	.align		4
.L_1336:
        /*0064*/ 	.byte	0x03, 0x19
        /*0066*/ 	.short	0x0018


	//----- nvinfo : EIATTR_PARAM_CBANK
	.align		4
        /*0068*/ 	.byte	0x04, 0x0a
        /*006a*/ 	.short	(.L_1338 - .L_1337)
	.align		4
.L_1337:
        /*006c*/ 	.word	index@(.nv.constant0._ZN6thrust24THRUST_300001_SM_1000_NS8cuda_cub4core6detail13_kernel_agentINS1_15__reduce_by_key9InitAgentIN3cub18CUB_300001_SM_100024ReduceByKeyScanTileStateIiiLb1EEEiPiEEJSA_iSB_EEEvDpT0_)
        /*0070*/ 	.short	0x0380
        /*0072*/ 	.short	0x0018


	//----- nvinfo : EIATTR_SW_WAR
	.align		4
.L_1338:
        /*0074*/ 	.byte	0x04, 0x36
        /*0076*/ 	.short	(.L_1340 - .L_1339)
.L_1339:
        /*0078*/ 	.word	0x00000008
.L_1340:


//--------------------- .nv.info._Z17countNewCentroidsILi20EEvPfS0_PiS0_S1_S1_S1_ --------------------------
	.section	.nv.info._Z17countNewCentroidsILi20EEvPfS0_PiS0_S1_S1_S1_,"",@"SHT_CUDA_INFO"
	.sectionflags	@""
	.align	4


	//----- nvinfo : EIATTR_CUDA_API_VERSION
	.align		4
        /*0000*/ 	.byte	0x04, 0x37
        /*0002*/ 	.short	(.L_1342 - .L_1341)
.L_1341:
        /*0004*/ 	.word	0x00000082


	//----- nvinfo : EIATTR_KPARAM_INFO
	.align		4
.L_1342:
        /*0008*/ 	.byte	0x04, 0x17
        /*000a*/ 	.short	(.L_1344 - .L_1343)
.L_1343:
        /*000c*/ 	.word	0x00000000
        /*0010*/ 	.short	0x0006
        /*0012*/ 	.short	0x0030
        /*0014*/ 	.byte	0x00, 0xf5, 0x21, 0x00


	//----- nvinfo : EIATTR_KPARAM_INFO
	.align		4
.L_1344:
        /*0018*/ 	.byte	0x04, 0x17
        /*001a*/ 	.short	(.L_1346 - .L_1345)
.L_1345:
        /*001c*/ 	.word	0x00000000
        /*0020*/ 	.short	0x0005
        /*0022*/ 	.short	0x0028
        /*0024*/ 	.byte	0x00, 0xf5, 0x21, 0x00


	//----- nvinfo : EIATTR_KPARAM_INFO
	.align		4
.L_1346:
        /*0028*/ 	.byte	0x04, 0x17
        /*002a*/ 	.short	(.L_1348 - .L_1347)
.L_1347:
        /*002c*/ 	.word	0x00000000
        /*0030*/ 	.short	0x0004
        /*0032*/ 	.short	0x0020
        /*0034*/ 	.byte	0x00, 0xf5, 0x21, 0x00


	//----- nvinfo : EIATTR_KPARAM_INFO
	.align		4
.L_1348:
        /*0038*/ 	.byte	0x04, 0x17
        /*003a*/ 	.short	(.L_1350 - .L_1349)
.L_1349:
        /*003c*/ 	.word	0x00000000
        /*0040*/ 	.short	0x0003
        /*0042*/ 	.short	0x0018
        /*0044*/ 	.byte	0x00, 0xf5, 0x21, 0x00


	//----- nvinfo : EIATTR_KPARAM_INFO
	.align		4
.L_1350:
        /*0048*/ 	.byte	0x04, 0x17
        /*004a*/ 	.short	(.L_1352 - .L_1351)
.L_1351:
        /*004c*/ 	.word	0x00000000
        /*0050*/ 	.short	0x0002
        /*0052*/ 	.short	0x0010
        /*0054*/ 	.byte	0x00, 0xf5, 0x21, 0x00


	//----- nvinfo : EIATTR_KPARAM_INFO
	.align		4
.L_1352:
        /*0058*/ 	.byte	0x04, 0x17
        /*005a*/ 	.short	(.L_1354 - .L_1353)
.L_1353:
        /*005c*/ 	.word	0x00000000
        /*0060*/ 	.short	0x0001
        /*0062*/ 	.short	0x0008
        /*0064*/ 	.byte	0x00, 0xf5, 0x21, 0x00


	//----- nvinfo : EIATTR_KPARAM_INFO
	.align		4
.L_1354:
        /*0068*/ 	.byte	0x04, 0x17
        /*006a*/ 	.short	(.L_1356 - .L_1355)
.L_1355:
        /*006c*/ 	.word	0x00000000
        /*0070*/ 	.short	0x0000
        /*0072*/ 	.short	0x0000
        /*0074*/ 	.byte	0x00, 0xf5, 0x21, 0x00


	//----- nvinfo : EIATTR_SPARSE_MMA_MASK
	.align		4
.L_1356:
        /*0078*/ 	.byte	0x03, 0x50
        /*007a*/ 	.short	0x0000


	//----- nvinfo : EIATTR_MAXREG_COUNT
	.align		4
        /*007c*/ 	.byte	0x03, 0x1b
        /*007e*/ 	.short	0x00ff


	//----- nvinfo : EIATTR_NUM_BARRIERS
	.align		4
        /*0080*/ 	.byte	0x02, 0x4c
        /*0082*/ 	.byte	0x01
	.zero		1


	//----- nvinfo : EIATTR_MERCURY_ISA_VERSION
	.align		4
        /*0084*/ 	.byte	0x03, 0x5f
        /*0086*/ 	.short	0x0101


	//----- nvinfo : EIATTR_VRC_CTA_INIT_COUNT
	.align		4
        /*0088*/ 	.byte	0x02, 0x4a
	.zero		1
	.zero		1


	//----- nvinfo : EIATTR_EXIT_INSTR_OFFSETS
	.align		4
        /*008c*/ 	.byte	0x04, 0x1c
        /*008e*/ 	.short	(.L_1358 - .L_1357)


	//   ....[0]....
.L_1357:
        /*0090*/ 	.word	0x00000f70


	//   ....[1]....
        /*0094*/ 	.word	0x00001010


	//----- nvinfo : EIATTR_CRS_STACK_SIZE
	.align		4
.L_1358:
        /*0098*/ 	.byte	0x04, 0x1e
        /*009a*/ 	.short	(.L_1360 - .L_1359)
.L_1359:
        /*009c*/ 	.word	0x00000000


	//----- nvinfo : EIATTR_CBANK_PARAM_SIZE
	.align		4
.L_1360:
        /*00a0*/ 	.byte	0x03, 0x19
        /*00a2*/ 	.short	0x0038


	//----- nvinfo : EIATTR_PARAM_CBANK
	.align		4
        /*00a4*/ 	.byte	0x04, 0x0a
        /*00a6*/ 	.short	(.L_1362 - .L_1361)
	.align		4
.L_1361:
        /*00a8*/ 	.word	index@(.nv.constant0._Z17countNewCentroidsILi20EEvPfS0_PiS0_S1_S1_S1_)
        /*00ac*/ 	.short	0x0380
        /*00ae*/ 	.short	0x0038


	//----- nvinfo : EIATTR_SW_WAR
	.align		4
.L_1362:
        /*00b0*/ 	.byte	0x04, 0x36
        /*00b2*/ 	.short	(.L_1364 - .L_1363)
.L_1363:
        /*00b4*/ 	.word	0x00000008
.L_1364:


//--------------------- .nv.info._Z19countNewMembershipsILi20EEvPfS0_PiS1_S1_S1_ --------------------------
	.section	.nv.info._Z19countNewMembershipsILi20EEvPfS0_PiS1_S1_S1_,"",@"SHT_CUDA_INFO"
	.sectionflags	@""
	.align	4


	//----- nvinfo : EIATTR_CUDA_API_VERSION
	.align		4
        /*0000*/ 	.byte	0x04, 0x37
        /*0002*/ 	.short	(.L_1366 - .L_1365)
.L_1365:
        /*0004*/ 	.word	0x00000082


	//----- nvinfo : EIATTR_KPARAM_INFO
	.align		4
.L_1366:
        /*0008*/ 	.byte	0x04, 0x17
        /*000a*/ 	.short	(.L_1368 - .L_1367)
.L_1367:
        /*000c*/ 	.word	0x00000000
        /*0010*/ 	.short	0x0005
        /*0012*/ 	.short	0x0028
        /*0014*/ 	.byte	0x00, 0xf5, 0x21, 0x00


	//----- nvinfo : EIATTR_KPARAM_INFO
	.align		4
.L_1368:
        /*0018*/ 	.byte	0x04, 0x17
        /*001a*/ 	.short	(.L_1370 - .L_1369)
.L_1369:
        /*001c*/ 	.word	0x00000000
        /*0020*/ 	.short	0x0004
        /*0022*/ 	.short	0x0020
        /*0024*/ 	.byte	0x00, 0xf5, 0x21, 0x00


	//----- nvinfo : EIATTR_KPARAM_INFO
	.align		4
.L_1370:
        /*0028*/ 	.byte	0x04, 0x17
        /*002a*/ 	.short	(.L_1372 - .L_1371)
.L_1371:
        /*002c*/ 	.word	0x00000000
        /*0030*/ 	.short	0x0003
        /*0032*/ 	.short	0x0018
        /*0034*/ 	.byte	0x00, 0xf5, 0x21, 0x00


	//----- nvinfo : EIATTR_KPARAM_INFO
	.align		4
.L_1372:
        /*0038*/ 	.byte	0x04, 0x17
        /*003a*/ 	.short	(.L_1374 - .L_1373)
.L_1373:
        /*003c*/ 	.word	0x00000000
        /*0040*/ 	.short	0x0002
        /*0042*/ 	.short	0x0010
        /*0044*/ 	.byte	0x00, 0xf5, 0x21, 0x00


	//----- nvinfo : EIATTR_KPARAM_INFO
	.align		4
.L_1374:
        /*0048*/ 	.byte	0x04, 0x17
        /*004a*/ 	.short	(.L_1376 - .L_1375)
.L_1375:
        /*004c*/ 	.word	0x00000000
        /*0050*/ 	.short	0x0001
        /*0052*/ 	.short	0x0008
        /*0054*/ 	.byte	0x00, 0xf5, 0x21, 0x00


	//----- nvinfo : EIATTR_KPARAM_INFO
	.align		4
.L_1376:
        /*0058*/ 	.byte	0x04, 0x17
        /*005a*/ 	.short	(.L_1378 - .L_1377)
.L_1377:
        /*005c*/ 	.word	0x00000000
        /*0060*/ 	.short	0x0000
        /*0062*/ 	.short	0x0000
        /*0064*/ 	.byte	0x00, 0xf5, 0x21, 0x00


	//----- nvinfo : EIATTR_SPARSE_MMA_MASK
	.align		4
.L_1378:
        /*0068*/ 	.byte	0x03, 0x50
        /*006a*/ 	.short	0x0000


	//----- nvinfo : EIATTR_MAXREG_COUNT
	.align		4
        /*006c*/ 	.byte	0x03, 0x1b
        /*006e*/ 	.short	0x00ff


	//----- nvinfo : EIATTR_MERCURY_ISA_VERSION
	.align		4
        /*0070*/ 	.byte	0x03, 0x5f
        /*0072*/ 	.short	0x0101


	//----- nvinfo : EIATTR_VRC_CTA_INIT_COUNT
	.align		4
        /*0074*/ 	.byte	0x02, 0x4a
	.zero		1
	.zero		1


	//----- nvinfo : EIATTR_EXIT_INSTR_OFFSETS
	.align		4
        /*0078*/ 	.byte	0x04, 0x1c
        /*007a*/ 	.short	(.L_1380 - .L_1379)


	//   ....[0]....
.L_1379:
        /*007c*/ 	.word	0x00000090


	//   ....[1]....
        /*0080*/ 	.word	0x00001610


	//----- nvinfo : EIATTR_CBANK_PARAM_SIZE
	.align		4
.L_1380:
        /*0084*/ 	.byte	0x03, 0x19
        /*0086*/ 	.short	0x0030


	//----- nvinfo : EIATTR_PARAM_CBANK
	.align		4
        /*0088*/ 	.byte	0x04, 0x0a
        /*008a*/ 	.short	(.L_1382 - .L_1381)
	.align		4
.L_1381:
        /*008c*/ 	.word	index@(.nv.constant0._Z19countNewMembershipsILi20EEvPfS0_PiS1_S1_S1_)
        /*0090*/ 	.short	0x0380
        /*0092*/ 	.short	0x0030


	//----- nvinfo : EIATTR_SW_WAR
	.align		4
.L_1382:
        /*0094*/ 	.byte	0x04, 0x36
        /*0096*/ 	.short	(.L_1384 - .L_1383)
.L_1383:
        /*0098*/ 	.word	0x00000008
.L_1384:


//--------------------- .nv.info._Z17countNewCentroidsILi19EEvPfS0_PiS0_S1_S1_S1_ --------------------------
	.section	.nv.info._Z17countNewCentroidsILi19EEvPfS0_PiS0_S1_S1_S1_,"",@"SHT_CUDA_INFO"
	.sectionflags	@""
	.align	4


	//----- nvinfo : EIATTR_CUDA_API_VERSION
	.align		4
        /*0000*/ 	.byte	0x04, 0x37
        /*0002*/ 	.short	(.L_1386 - .L_1385)
.L_1385:
        /*0004*/ 	.word	0x00000082


	//----- nvinfo : EIATTR_KPARAM_INFO
	.align		4
.L_1386:
        /*0008*/ 	.byte	0x04, 0x17
        /*000a*/ 	.short	(.L_1388 - .L_1387)
.L_1387:
        /*000c*/ 	.word	0x00000000
        /*0010*/ 	.short	0x0006
        /*0012*/ 	.short	0x0030
        /*0014*/ 	.byte	0x00, 0xf5, 0x21, 0x00


	//----- nvinfo : EIATTR_KPARAM_INFO
	.align		4
.L_1388:
        /*0018*/ 	.byte	0x04, 0x17
        /*001a*/ 	.short	(.L_1390 - .L_1389)
.L_1389:
        /*001c*/ 	.word	0x00000000
        /*0020*/ 	.short	0x0005
        /*0022*/ 	.short	0x0028
        /*0024*/ 	.byte	0x00, 0xf5, 0x21, 0x00


	//----- nvinfo : EIATTR_KPARAM_INFO
	.align		4
.L_1390:
        /*0028*/ 	.byte	0x04, 0x17
        /*002a*/ 	.short	(.L_1392 - .L_1391)
.L_1391:
        /*002c*/ 	.word	0x00000000
        /*0030*/ 	.short	0x0004
        /*0032*/ 	.short	0x0020
        /*0034*/ 	.byte	0x00, 0xf5, 0x21, 0x00


	//----- nvinfo : EIATTR_KPARAM_INFO
	.align		4
.L_1392:
        /*0038*/ 	.byte	0x04, 0x17
        /*003a*/ 	.short	(.L_1394 - .L_1393)
.L_1393:
        /*003c*/ 	.word	0x00000000
        /*0040*/ 	.short	0x0003
        /*0042*/ 	.short	0x0018
        /*0044*/ 	.byte	0x00, 0xf5, 0x21, 0x00


	//----- nvinfo : EIATTR_KPARAM_INFO
	.align		4
.L_1394:
        /*0048*/ 	.byte	0x04, 0x17
        /*004a*/ 	.short	(.L_1396 - .L_1395)
.L_1395:
        /*004c*/ 	.word	0x00000000
        /*0050*/ 	.short	0x0002
        /*0052*/ 	.short	0x0010
        /*0054*/ 	.byte	0x00, 0xf5, 0x21, 0x00


	//----- nvinfo : EIATTR_KPARAM_INFO
	.align		4
.L_1396:
        /*0058*/ 	.byte	0x04, 0x17
        /*005a*/ 	.short	(.L_1398 - .L_1397)
.L_1397:
        /*005c*/ 	.word	0x00000000
        /*0060*/ 	.short	0x0001
        /*0062*/ 	.short	0x0008
        /*0064*/ 	.byte	0x00, 0xf5, 0x21, 0x00


	//----- nvinfo : EIATTR_KPARAM_INFO
	.align		4
.L_1398:
        /*0068*/ 	.byte	0x04, 0x17
        /*006a*/ 	.short	(.L_1400 - .L_1399)
.L_1399:
        /*006c*/ 	.word	0x00000000
        /*0070*/ 	.short	0x0000
        /*0072*/ 	.short	0x0000
        /*0074*/ 	.byte	0x00, 0xf5, 0x21, 0x00


	//----- nvinfo : EIATTR_SPARSE_MMA_MASK
	.align		4
.L_1400:
        /*0078*/ 	.byte	0x03, 0x50
        /*007a*/ 	.short	0x0000


	//----- nvinfo : EIATTR_MAXREG_COUNT
	.align		4
        /*007c*/ 	.byte	0x03, 0x1b
        /*007e*/ 	.short	0x00ff


	//----- nvinfo : EIATTR_NUM_BARRIERS
	.align		4
        /*0080*/ 	.byte	0x02, 0x4c
        /*0082*/ 	.byte	0x01
	.zero		1


	//----- nvinfo : EIATTR_MERCURY_ISA_VERSION
	.align		4
        /*0084*/ 	.byte	0x03, 0x5f
        /*0086*/ 	.short	0x0101


	//----- nvinfo : EIATTR_VRC_CTA_INIT_COUNT
	.align		4
        /*0088*/ 	.byte	0x02, 0x4a
	.zero		1
	.zero		1


	//----- nvinfo : EIATTR_EXIT_INSTR_OFFSETS
	.align		4
        /*008c*/ 	.byte	0x04, 0x1c
        /*008e*/ 	.short	(.L_1402 - .L_1401)


	//   ....[0]....
.L_1401:
        /*0090*/ 	.word	0x00000ee0


	//   ....[1]....
        /*0094*/ 	.word	0x00000f80


	//----- nvinfo : EIATTR_CRS_STACK_SIZE
	.align		4
.L_1402:
        /*0098*/ 	.byte	0x04, 0x1e
        /*009a*/ 	.short	(.L_1404 - .L_1403)
.L_1403:
        /*009c*/ 	.word	0x00000000


	//----- nvinfo : EIATTR_CBANK_PARAM_SIZE
	.align		4
.L_1404:
        /*00a0*/ 	.byte	0x03, 0x19
        /*00a2*/ 	.short	0x0038


	//----- nvinfo : EIATTR_PARAM_CBANK
	.align		4
        /*00a4*/ 	.byte	0x04, 0x0a
        /*00a6*/ 	.short	(.L_1406 - .L_1405)
	.align		4
.L_1405:
        /*00a8*/ 	.word	index@(.nv.constant0._Z17countNewCentroidsILi19EEvPfS0_PiS0_S1_S1_S1_)
        /*00ac*/ 	.short	0x0380
        /*00ae*/ 	.short	0x0038


	//----- nvinfo : EIATTR_SW_WAR
	.align		4
.L_1406:
        /*00b0*/ 	.byte	0x04, 0x36
        /*00b2*/ 	.short	(.L_1408 - .L_1407)
.L_1407:
        /*00b4*/ 	.word	0x00000008
.L_1408:


//--------------------- .nv.info._Z19countNewMembershipsILi19EEvPfS0_PiS1_S1_S1_ --------------------------
	.section	.nv.info._Z19countNewMembershipsILi19EEvPfS0_PiS1_S1_S1_,"",@"SHT_CUDA_INFO"
	.sectionflags	@""
	.align	4


	//----- nvinfo : EIATTR_CUDA_API_VERSION
	.align		4
        /*0000*/ 	.byte	0x04, 0x37
        /*0002*/ 	.short	(.L_1410 - .L_1409)
.L_1409:
        /*0004*/ 	.word	0x00000082


	//----- nvinfo : EIATTR_KPARAM_INFO
	.align		4
.L_1410:
        /*0008*/ 	.byte	0x04, 0x17
        /*000a*/ 	.short	(.L_1412 - .L_1411)
.L_1411:
        /*000c*/ 	.word	0x00000000
        /*0010*/ 	.short	0x0005
        /*0012*/ 	.short	0x0028
        /*0014*/ 	.byte	0x00, 0xf5, 0x21, 0x00


	//----- nvinfo : EIATTR_KPARAM_INFO
	.align		4
.L_1412:
        /*0018*/ 	.byte	0x04, 0x17
        /*001a*/ 	.short	(.L_1414 - .L_1413)
.L_1413:
        /*001c*/ 	.word	0x00000000
        /*0020*/ 	.short	0x0004
        /*0022*/ 	.short	0x0020
        /*0024*/ 	.byte	0x00, 0xf5, 0x21, 0x00


	//----- nvinfo : EIATTR_KPARAM_INFO
	.align		4
.L_1414:
        /*0028*/ 	.byte	0x04, 0x17
        /*002a*/ 	.short	(.L_1416 - .L_1415)
.L_1415:
        /*002c*/ 	.word	0x00000000
        /*0030*/ 	.short	0x0003
        /*0032*/ 	.short	0x0018
        /*0034*/ 	.byte	0x00, 0xf5, 0x21, 0x00


	//----- nvinfo : EIATTR_KPARAM_INFO
	.align		4
.L_1416:
        /*0038*/ 	.byte	0x04, 0x17
        /*003a*/ 	.short	(.L_1418 - .L_1417)
.L_1417:
        /*003c*/ 	.word	0x00000000
        /*0040*/ 	.short	0x0002
        /*0042*/ 	.short	0x0010
        /*0044*/ 	.byte	0x00, 0xf5, 0x21, 0x00


	//----- nvinfo : EIATTR_KPARAM_INFO
	.align		4
.L_1418:
        /*0048*/ 	.byte	0x04, 0x17
        /*004a*/ 	.short	(.L_1420 - .L_1419)
.L_1419:
        /*004c*/ 	.word	0x00000000
        /*0050*/ 	.short	0x0001
        /*0052*/ 	.short	0x0008
        /*0054*/ 	.byte	0x00, 0xf5, 0x21, 0x00


	//----- nvinfo : EIATTR_KPARAM_INFO
	.align		4
.L_1420:
        /*0058*/ 	.byte	0x04, 0x17
        /*005a*/ 	.short	(.L_1422 - .L_1421)
.L_1421:
        /*005c*/ 	.word	0x00000000
        /*0060*/ 	.short	0x0000
        /*0062*/ 	.short	0x0000
        /*0064*/ 	.byte	0x00, 0xf5, 0x21, 0x00


	//----- nvinfo : EIATTR_SPARSE_MMA_MASK
	.align		4
.L_1422:
        /*0068*/ 	.byte	0x03, 0x50
        /*006a*/ 	.short	0x0000


	//----- nvinfo : EIATTR_MAXREG_COUNT
	.align		4
        /*006c*/ 	.byte	0x03, 0x1b
        /*006e*/ 	.short	0x00ff


	//----- nvinfo : EIATTR_MERCURY_ISA_VERSION
	.align		4
        /*0070*/ 	.byte	0x03, 0x5f
        /*0072*/ 	.short	0x0101


	//----- nvinfo : EIATTR_VRC_CTA_INIT_COUNT
	.align		4
        /*0074*/ 	.byte	0x02, 0x4a
	.zero		1
	.zero		1


	//----- nvinfo : EIATTR_EXIT_INSTR_OFFSETS
	.align		4
        /*0078*/ 	.byte	0x04, 0x1c
        /*007a*/ 	.short	(.L_1424 - .L_1423)


	//   ....[0]....
.L_1423:
        /*007c*/ 	.word	0x00000090


	//   ....[1]....
        /*0080*/ 	.word	0x00001540


	//----- nvinfo : EIATTR_CBANK_PARAM_SIZE
	.align		4
.L_1424:
        /*0084*/ 	.byte	0x03, 0x19
        /*0086*/ 	.short	0x0030


	//----- nvinfo : EIATTR_PARAM_CBANK
	.align		4
        /*0088*/ 	.byte	0x04, 0x0a
        /*008a*/ 	.short	(.L_1426 - .L_1425)
	.align		4
.L_1425:
        /*008c*/ 	.word	index@(.nv.constant0._Z19countNewMembershipsILi19EEvPfS0_PiS1_S1_S1_)
        /*0090*/ 	.short	0x0380
        /*0092*/ 	.short	0x0030


	//----- nvinfo : EIATTR_SW_WAR
	.align		4
.L_1426:
        /*0094*/ 	.byte	0x04, 0x36
        /*0096*/ 	.short	(.L_1428 - .L_1427)
.L_1427:
        /*0098*/ 	.word	0x00000008
.L_1428:


//--------------------- .nv.info._Z17countNewCentroidsILi18EEvPfS0_PiS0_S1_S1_S1_ --------------------------
	.section	.nv.info._Z17countNewCentroidsILi18EEvPfS0_PiS0_S1_S1_S1_,"",@"SHT_CUDA_INFO"
	.sectionflags	@""
	.align	4


	//----- nvinfo : EIATTR_CUDA_API_VERSION
	.align		4
        /*0000*/ 	.byte	0x04, 0x37
        /*0002*/ 	.short	(.L_1430 - .L_1429)
.L_1429:
        /*0004*/ 	.word	0x00000082


	//----- nvinfo : EIATTR_KPARAM_INFO
	.align		4
.L_1430:
        /*0008*/ 	.byte	0x04, 0x17
        /*000a*/ 	.short	(.L_1432 - .L_1431)
.L_1431:
        /*000c*/ 	.word	0x00000000
        /*0010*/ 	.short	0x0006
        /*0012*/ 	.short	0x0030
        /*0014*/ 	.byte	0x00, 0xf5, 0x21, 0x00


	//----- nvinfo : EIATTR_KPARAM_INFO
	.align		4
.L_1432:
        /*0018*/ 	.byte	0x04, 0x17
        /*001a*/ 	.short	(.L_1434 - .L_1433)
.L_1433:
        /*001c*/ 	.word	0x00000000
        /*0020*/ 	.short	0x0005
        /*0022*/ 	.short	0x0028
        /*0024*/ 	.byte	0x00, 0xf5, 0x21, 0x00


	//----- nvinfo : EIATTR_KPARAM_INFO
	.align		4
.L_1434:
        /*0028*/ 	.byte	0x04, 0x17
        /*002a*/ 	.short	(.L_1436 - .L_1435)
.L_1435:
        /*002c*/ 	.word	0x00000000
        /*0030*/ 	.short	0x0004
        /*0032*/ 	.short	0x0020
        /*0034*/ 	.byte	0x00, 0xf5, 0x21, 0x00


	//----- nvinfo : EIATTR_KPARAM_INFO
	.align		4
.L_1436:
        /*0038*/ 	.byte	0x04, 0x17
        /*003a*/ 	.short	(.L_1438 - .L_1437)
.L_1437:
        /*003c*/ 	.word	0x00000000
        /*0040*/ 	.short	0x0003
        /*0042*/ 	.short	0x0018
        /*0044*/ 	.byte	0x00, 0xf5, 0x21, 0x00


	//----- nvinfo : EIATTR_KPARAM_INFO
	.align		4
.L_1438:
        /*0048*/ 	.byte	0x04, 0x17
        /*004a*/ 	.short	(.L_1440 - .L_1439)
.L_1439:
        /*004c*/ 	.word	0x00000000
        /*0050*/ 	.short	0x0002
        /*0052*/ 	.short	0x0010
        /*0054*/ 	.byte	0x00, 0xf5, 0x21, 0x00


	//----- nvinfo : EIATTR_KPARAM_INFO
	.align		4
.L_1440:
        /*0058*/ 	.byte	0x04, 0x17
        /*005a*/ 	.short	(.L_1442 - .L_1441)
.L_1441:
        /*005c*/ 	.word	0x00000000
        /*0060*/ 	.short	0x0001
        /*0062*/ 	.short	0x0008
        /*0064*/ 	.byte	0x00, 0xf5, 0x21, 0x00


	//----- nvinfo : EIATTR_KPARAM_INFO
	.align		4
.L_1442:
        /*0068*/ 	.byte	0x04, 0x17
        /*006a*/ 	.short	(.L_1444 - .L_1443)
.L_1443:
        /*006c*/ 	.word	0x00000000
        /*0070*/ 	.short	0x0000
        /*0072*/ 	.short	0x0000
        /*0074*/ 	.byte	0x00, 0xf5, 0x21, 0x00


	//----- nvinfo : EIATTR_SPARSE_MMA_MASK
	.align		4
.L_1444:
        /*0078*/ 	.byte	0x03, 0x50
        /*007a*/ 	.short	0x0000


	//----- nvinfo : EIATTR_MAXREG_COUNT
	.align		4
        /*007c*/ 	.byte	0x03, 0x1b
        /*007e*/ 	.short	0x00ff


	//----- nvinfo : EIATTR_NUM_BARRIERS
	.align		4
        /*0080*/ 	.byte	0x02, 0x4c
        /*0082*/ 	.byte	0x01
	.zero		1


	//----- nvinfo : EIATTR_MERCURY_ISA_VERSION
	.align		4
        /*0084*/ 	.byte	0x03, 0x5f
        /*0086*/ 	.short	0x0101


	//----- nvinfo : EIATTR_VRC_CTA_INIT_COUNT
	.align		4
        /*0088*/ 	.byte	0x02, 0x4a
	.zero		1
	.zero		1


	//----- nvinfo : EIATTR_EXIT_INSTR_OFFSETS
	.align		4
        /*008c*/ 	.byte	0x04, 0x1c
        /*008e*/ 	.short	(.L_1446 - .L_1445)


	//   ....[0]....
.L_1445:
        /*0090*/ 	.word	0x00000e50


	//   ....[1]....
        /*0094*/ 	.word	0x00000ef0


	//----- nvinfo : EIATTR_CRS_STACK_SIZE
	.align		4
.L_1446:
        /*0098*/ 	.byte	0x04, 0x1e
        /*009a*/ 	.short	(.L_1448 - .L_1447)
.L_1447:
        /*009c*/ 	.word	0x00000000


	//----- nvinfo : EIATTR_CBANK_PARAM_SIZE
	.align		4
.L_1448:
        /*00a0*/ 	.byte	0x03, 0x19
        /*00a2*/ 	.short	0x0038


	//----- nvinfo : EIATTR_PARAM_CBANK
	.align		4
        /*00a4*/ 	.byte	0x04, 0x0a
        /*00a6*/ 	.short	(.L_1450 - .L_1449)
	.align		4
.L_1449:
        /*00a8*/ 	.word	index@(.nv.constant0._Z17countNewCentroidsILi18EEvPfS0_PiS0_S1_S1_S1_)
        /*00ac*/ 	.short	0x0380
        /*00ae*/ 	.short	0x0038


	//----- nvinfo : EIATTR_SW_WAR
	.align		4
.L_1450:
        /*00b0*/ 	.byte	0x04, 0x36
        /*00b2*/ 	.short	(.L_1452 - .L_1451)
.L_1451:
        /*00b4*/ 	.word	0x00000008
.L_1452:


//--------------------- .nv.info._Z19countNewMembershipsILi18EEvPfS0_PiS1_S1_S1_ --------------------------
	.section	.nv.info._Z19countNewMembershipsILi18EEvPfS0_PiS1_S1_S1_,"",@"SHT_CUDA_INFO"
	.sectionflags	@""
	.align	4


	//----- nvinfo : EIATTR_CUDA_API_VERSION
	.align		4
        /*0000*/ 	.byte	0x04, 0x37
        /*0002*/ 	.short	(.L_1454 - .L_1453)
.L_1453:
        /*0004*/ 	.word	0x00000082


	//----- nvinfo : EIATTR_KPARAM_INFO
	.align		4
.L_1454:
        /*0008*/ 	.byte	0x04, 0x17
        /*000a*/ 	.short	(.L_1456 - .L_1455)
.L_1455:
        /*000c*/ 	.word	0x00000000
        /*0010*/ 	.short	0x0005
        /*0012*/ 	.short	0x0028
        /*0014*/ 	.byte	0x00, 0xf5, 0x21, 0x00


	//----- nvinfo : EIATTR_KPARAM_INFO
	.align		4
.L_1456:
        /*0018*/ 	.byte	0x04, 0x17
        /*001a*/ 	.short	(.L_1458 - .L_1457)
.L_1457:
        /*001c*/ 	.word	0x00000000
        /*0020*/ 	.short	0x0004
        /*0022*/ 	.short	0x0020
        /*0024*/ 	.byte	0x00, 0xf5, 0x21, 0x00


	//----- nvinfo : EIATTR_KPARAM_INFO
	.align		4
.L_1458:
        /*0028*/ 	.byte	0x04, 0x17
        /*002a*/ 	.short	(.L_1460 - .L_1459)
.L_1459:
        /*002c*/ 	.word	0x00000000
        /*0030*/ 	.short	0x0003
        /*0032*/ 	.short	0x0018
        /*0034*/ 	.byte	0x00, 0xf5, 0x21, 0x00


	//----- nvinfo : EIATTR_KPARAM_INFO
	.align		4
.L_1460:
        /*0038*/ 	.byte	0x04, 0x17
        /*003a*/ 	.short	(.L_1462 - .L_1461)
.L_1461:
        /*003c*/ 	.word	0x00000000
        /*0040*/ 	.short	0x0002
        /*0042*/ 	.short	0x0010
        /*0044*/ 	.byte	0x00, 0xf5, 0x21, 0x00


	//----- nvinfo : EIATTR_KPARAM_INFO
	.align		4
.L_1462:
        /*0048*/ 	.byte	0x04, 0x17
        /*004a*/ 	.short	(.L_1464 - .L_1463)
.L_1463:
        /*004c*/ 	.word	0x00000000
        /*0050*/ 	.short	0x0001
        /*0052*/ 	.short	0x0008
        /*0054*/ 	.byte	0x00, 0xf5, 0x21, 0x00


	//----- nvinfo : EIATTR_KPARAM_INFO
	.align		4
.L_1464:
        /*0058*/ 	.byte	0x04, 0x17
        /*005a*/ 	.short	(.L_1466 - .L_1465)
.L_1465:
        /*005c*/ 	.word	0x00000000
        /*0060*/ 	.short	0x0000
        /*0062*/ 	.short	0x0000
        /*0064*/ 	.byte	0x00, 0xf5, 0x21, 0x00


	//----- nvinfo : EIATTR_SPARSE_MMA_MASK
	.align		4
.L_1466:
        /*0068*/ 	.byte	0x03, 0x50
        /*006a*/ 	.short	0x0000


	//----- nvinfo : EIATTR_MAXREG_COUNT
	.align		4
        /*006c*/ 	.byte	0x03, 0x1b
        /*006e*/ 	.short	0x00ff


	//----- nvinfo : EIATTR_MERCURY_ISA_VERSION
	.align		4
        /*0070*/ 	.byte	0x03, 0x5f
        /*0072*/ 	.short	0x0101


	//----- nvinfo : EIATTR_VRC_CTA_INIT_COUNT
	.align		4
        /*0074*/ 	.byte	0x02, 0x4a
	.zero		1
	.zero		1


	//----- nvinfo : EIATTR_EXIT_INSTR_OFFSETS
	.align		4
        /*0078*/ 	.byte	0x04, 0x1c
        /*007a*/ 	.short	(.L_1468 - .L_1467)


	//   ....[0]....
.L_1467:
        /*007c*/ 	.word	0x00000090


	//   ....[1]....
        /*0080*/ 	.word	0x00001420


	//----- nvinfo : EIATTR_CBANK_PARAM_SIZE
	.align		4
.L_1468:
        /*0084*/ 	.byte	0x03, 0x19
        /*0086*/ 	.short	0x0030


	//----- nvinfo : EIATTR_PARAM_CBANK
	.align		4
        /*0088*/ 	.byte	0x04, 0x0a
        /*008a*/ 	.short	(.L_1470 - .L_1469)
	.align		4
.L_1469:
        /*008c*/ 	.word	index@(.nv.constant0._Z19countNewMembershipsILi18EEvPfS0_PiS1_S1_S1_)
        /*0090*/ 	.short	0x0380
        /*0092*/ 	.short	0x0030


	//----- nvinfo : EIATTR_SW_WAR
	.align		4
.L_1470:
        /*0094*/ 	.byte	0x04, 0x36
        /*0096*/ 	.short	(.L_1472 - .L_1471)
.L_1471:
        /*0098*/ 	.word	0x00000008
.L_1472:


//--------------------- .nv.info._Z17countNewCentroidsILi17EEvPfS0_PiS0_S1_S1_S1_ --------------------------
	.section	.nv.info._Z17countNewCentroidsILi17EEvPfS0_PiS0_S1_S1_S1_,"",@"SHT_CUDA_INFO"
	.sectionflags	@""
	.align	4


	//----- nvinfo : EIATTR_CUDA_API_VERSION
	.align		4
        /*0000*/ 	.byte	0x04, 0x37
        /*0002*/ 	.short	(.L_1474 - .L_1473)
.L_1473:
        /*0004*/ 	.word	0x00000082


	//----- nvinfo : EIATTR_KPARAM_INFO
	.align		4
.L_1474:
        /*0008*/ 	.byte	0x04, 0x17
        /*000a*/ 	.short	(.L_1476 - .L_1475)
.L_1475:
        /*000c*/ 	.word	0x00000000
        /*0010*/ 	.short	0x0006
        /*0012*/ 	.short	0x0030
        /*0014*/ 	.byte	0x00, 0xf5, 0x21, 0x00


	//----- nvinfo : EIATTR_KPARAM_INFO
	.align		4
.L_1476:
        /*0018*/ 	.byte	0x04, 0x17
        /*001a*/ 	.short	(.L_1478 - .L_1477)
.L_1477:
        /*001c*/ 	.word	0x00000000
        /*0020*/ 	.short	0x0005
        /*0022*/ 	.short	0x0028
        /*0024*/ 	.byte	0x00, 0xf5, 0x21, 0x00


	//----- nvinfo : EIATTR_KPARAM_INFO
	.align		4
.L_1478:
        /*0028*/ 	.byte	0x04, 0x17
        /*002a*/ 	.short	(.L_1480 - .L_1479)
.L_1479:
        /*002c*/ 	.word	0x00000000
        /*0030*/ 	.short	0x0004
        /*0032*/ 	.short	0x0020
        /*0034*/ 	.byte	0x00, 0xf5, 0x21, 0x00


	//----- nvinfo : EIATTR_KPARAM_INFO
	.align		4
.L_1480:
        /*0038*/ 	.byte	0x04, 0x17
        /*003a*/ 	.short	(.L_1482 - .L_1481)
.L_1481:
        /*003c*/ 	.word	0x00000000
        /*0040*/ 	.short	0x0003
        /*0042*/ 	.short	0x0018
        /*0044*/ 	.byte	0x00, 0xf5, 0x21, 0x00


	//----- nvinfo : EIATTR_KPARAM_INFO
	.align		4
.L_1482:
        /*0048*/ 	.byte	0x04, 0x17
        /*004a*/ 	.short	(.L_1484 - .L_1483)
.L_1483:
        /*004c*/ 	.word	0x00000000
        /*0050*/ 	.short	0x0002
        /*0052*/ 	.short	0x0010
        /*0054*/ 	.byte	0x00, 0xf5, 0x21, 0x00


	//----- nvinfo : EIATTR_KPARAM_INFO
	.align		4
.L_1484:
        /*0058*/ 	.byte	0x04, 0x17
        /*005a*/ 	.short	(.L_1486 - .L_1485)
.L_1485:
        /*005c*/ 	.word	0x00000000
        /*0060*/ 	.short	0x0001
        /*0062*/ 	.short	0x0008
        /*0064*/ 	.byte	0x00, 0xf5, 0x21, 0x00


	//----- nvinfo : EIATTR_KPARAM_INFO
	.align		4
.L_1486:
        /*0068*/ 	.byte	0x04, 0x17
        /*006a*/ 	.short	(.L_1488 - .L_1487)
.L_1487:
        /*006c*/ 	.word	0x00000000
        /*0070*/ 	.short	0x0000
        /*0072*/ 	.short	0x0000
        /*0074*/ 	.byte	0x00, 0xf5, 0x21, 0x00


	//----- nvinfo : EIATTR_SPARSE_MMA_MASK
	.align		4
.L_1488:
        /*0078*/ 	.byte	0x03, 0x50
        /*007a*/ 	.short	0x0000


	//----- nvinfo : EIATTR_MAXREG_COUNT
	.align		4
        /*007c*/ 	.byte	0x03, 0x1b
        /*007e*/ 	.short	0x00ff


	//----- nvinfo : EIATTR_NUM_BARRIERS
	.align		4
        /*0080*/ 	.byte	0x02, 0x4c
        /*0082*/ 	.byte	0x01
	.zero		1


	//----- nvinfo : EIATTR_MERCURY_ISA_VERSION
	.align		4
        /*0084*/ 	.byte	0x03, 0x5f
        /*0086*/ 	.short	0x0101


	//----- nvinfo : EIATTR_VRC_CTA_INIT_COUNT
	.align		4
        /*0088*/ 	.byte	0x02, 0x4a
	.zero		1
	.zero		1


	//----- nvinfo : EIATTR_EXIT_INSTR_OFFSETS
	.align		4
        /*008c*/ 	.byte	0x04, 0x1c
        /*008e*/ 	.short	(.L_1490 - .L_1489)


	//   ....[0]....
.L_1489:
        /*0090*/ 	.word	0x00000dc0


	//   ....[1]....
        /*0094*/ 	.word	0x00000e60


	//----- nvinfo : EIATTR_CRS_STACK_SIZE
	.align		4
.L_1490:
        /*0098*/ 	.byte	0x04, 0x1e
        /*009a*/ 	.short	(.L_1492 - .L_1491)
.L_1491:
        /*009c*/ 	.word	0x00000000


	//----- nvinfo : EIATTR_CBANK_PARAM_SIZE
	.align		4
.L_1492:
        /*00a0*/ 	.byte	0x03, 0x19
        /*00a2*/ 	.short	0x0038


	//----- nvinfo : EIATTR_PARAM_CBANK
	.align		4
        /*00a4*/ 	.byte	0x04, 0x0a
        /*00a6*/ 	.short	(.L_1494 - .L_1493)
	.align		4
.L_1493:
        /*00a8*/ 	.word	index@(.nv.constant0._Z17countNewCentroidsILi17EEvPfS0_PiS0_S1_S1_S1_)
        /*00ac*/ 	.short	0x0380
        /*00ae*/ 	.short	0x0038


	//----- nvinfo : EIATTR_SW_WAR
	.align		4
.L_1494:
        /*00b0*/ 	.byte	0x04, 0x36
        /*00b2*/ 	.short	(.L_1496 - .L_1495)
.L_1495:
        /*00b4*/ 	.word	0x00000008
.L_1496:


//--------------------- .nv.info._Z19countNewMembershipsILi17EEvPfS0_PiS1_S1_S1_ --------------------------
	.section	.nv.info._Z19countNewMembershipsILi17EEvPfS0_PiS1_S1_S1_,"",@"SHT_CUDA_INFO"
	.sectionflags	@""
	.align	4


	//----- nvinfo : EIATTR_CUDA_API_VERSION
	.align		4
        /*0000*/ 	.byte	0x04, 0x37
        /*0002*/ 	.short	(.L_1498 - .L_1497)
.L_1497:
        /*0004*/ 	.word	0x00000082


	//----- nvinfo : EIATTR_KPARAM_INFO
	.align		4
.L_1498:
        /*0008*/ 	.byte	0x04, 0x17
        /*000a*/ 	.short	(.L_1500 - .L_1499)
.L_1499:
        /*000c*/ 	.word	0x00000000
        /*0010*/ 	.short	0x0005
        /*0012*/ 	.short	0x0028
        /*0014*/ 	.byte	0x00, 0xf5, 0x21, 0x00


	//----- nvinfo : EIATTR_KPARAM_INFO
	.align		4
.L_1500:
        /*0018*/ 	.byte	0x04, 0x17
        /*001a*/ 	.short	(.L_1502 - .L_1501)
.L_1501:
        /*001c*/ 	.word	0x00000000
        /*0020*/ 	.short	0x0004
        /*0022*/ 	.short	0x0020
        /*0024*/ 	.byte	0x00, 0xf5, 0x21, 0x00


	//----- nvinfo : EIATTR_KPARAM_INFO
	.align		4
.L_1502:
        /*0028*/ 	.byte	0x04, 0x17
        /*002a*/ 	.short	(.L_1504 - .L_1503)
.L_1503:
        /*002c*/ 	.word	0x00000000
        /*0030*/ 	.short	0x0003
        /*0032*/ 	.short	0x0018
        /*0034*/ 	.byte	0x00, 0xf5, 0x21, 0x00


	//----- nvinfo : EIATTR_KPARAM_INFO
	.align		4
.L_1504:
        /*0038*/ 	.byte	0x04, 0x17
        /*003a*/ 	.short	(.L_1506 - .L_1505)
.L_1505:
        /*003c*/ 	.word	0x00000000
        /*0040*/ 	.short	0x0002
        /*0042*/ 	.short	0x0010
        /*0044*/ 	.byte	0x00, 0xf5, 0x21, 0x00


	//----- nvinfo : EIATTR_KPARAM_INFO
	.align		4
.L_1506:
        /*0048*/ 	.byte	0x04, 0x17
        /*004a*/ 	.short	(.L_1508 - .L_1507)
.L_1507:
        /*004c*/ 	.word	0x00000000
        /*0050*/ 	.short	0x0001
        /*0052*/ 	.short	0x0008
        /*0054*/ 	.byte	0x00, 0xf5, 0x21, 0x00


	//----- nvinfo : EIATTR_KPARAM_INFO
	.align		4
.L_1508:
        /*0058*/ 	.byte	0x04, 0x17
        /*005a*/ 	.short	(.L_1510 - .L_1509)
.L_1509:
        /*005c*/ 	.word	0x00000000
        /*0060*/ 	.short	0x0000
        /*0062*/ 	.short	0x0000
        /*0064*/ 	.byte	0x00, 0xf5, 0x21, 0x00


	//----- nvinfo : EIATTR_SPARSE_MMA_MASK
	.align		4
.L_1510:
        /*0068*/ 	.byte	0x03, 0x50
        /*006a*/ 	.short	0x0000


	//----- nvinfo : EIATTR_MAXREG_COUNT
	.align		4
        /*006c*/ 	.byte	0x03, 0x1b
        /*006e*/ 	.short	0x00ff


	//----- nvinfo : EIATTR_MERCURY_ISA_VERSION
	.align		4
        /*0070*/ 	.byte	0x03, 0x5f
        /*0072*/ 	.short	0x0101


	//----- nvinfo : EIATTR_VRC_CTA_INIT_COUNT
	.align		4
        /*0074*/ 	.byte	0x02, 0x4a
	.zero		1
	.zero		1


	//----- nvinfo : EIATTR_EXIT_INSTR_OFFSETS
	.align		4
        /*0078*/ 	.byte	0x04, 0x1c
        /*007a*/ 	.short	(.L_1512 - .L_1511)


	//   ....[0]....
.L_1511:
        /*007c*/ 	.word	0x00000090


	//   ....[1]....
        /*0080*/ 	.word	0x00001320


	//----- nvinfo : EIATTR_CBANK_PARAM_SIZE
	.align		4
.L_1512:
        /*0084*/ 	.byte	0x03, 0x19
        /*0086*/ 	.short	0x0030


	//----- nvinfo : EIATTR_PARAM_CBANK
	.align		4
        /*0088*/ 	.byte	0x04, 0x0a
        /*008a*/ 	.short	(.L_1514 - .L_1513)
	.align		4
.L_1513:
        /*008c*/ 	.word	index@(.nv.constant0._Z19countNewMembershipsILi17EEvPfS0_PiS1_S1_S1_)
        /*0090*/ 	.short	0x0380
        /*0092*/ 	.short	0x0030


	//----- nvinfo : EIATTR_SW_WAR
	.align		4
.L_1514:
        /*0094*/ 	.byte	0x04, 0x36
        /*0096*/ 	.short	(.L_1516 - .L_1515)
.L_1515:
        /*0098*/ 	.word	0x00000008
.L_1516:


//--------------------- .nv.info._Z17countNewCentroidsILi16EEvPfS0_PiS0_S1_S1_S1_ --------------------------
	.section	.nv.info._Z17countNewCentroidsILi16EEvPfS0_PiS0_S1_S1_S1_,"",@"SHT_CUDA_INFO"
	.sectionflags	@""
	.align	4


	//----- nvinfo : EIATTR_CUDA_API_VERSION
	.align		4
        /*0000*/ 	.byte	0x04, 0x37
        /*0002*/ 	.short	(.L_1518 - .L_1517)
.L_1517:
        /*0004*/ 	.word	0x00000082


	//----- nvinfo : EIATTR_KPARAM_INFO
	.align		4
.L_1518:
        /*0008*/ 	.byte	0x04, 0x17
        /*000a*/ 	.short	(.L_1520 - .L_1519)
.L_1519:
        /*000c*/ 	.word	0x00000000
        /*0010*/ 	.short	0x0006
        /*0012*/ 	.short	0x0030
        /*0014*/ 	.byte	0x00, 0xf5, 0x21, 0x00


	//----- nvinfo : EIATTR_KPARAM_INFO
	.align		4
.L_1520:
        /*0018*/ 	.byte	0x04, 0x17
        /*001a*/ 	.short	(.L_1522 - .L_1521)
.L_1521:
        /*001c*/ 	.word	0x00000000
        /*0020*/ 	.short	0x0005
        /*0022*/ 	.short	0x0028
        /*0024*/ 	.byte	0x00, 0xf5, 0x21, 0x00


	//----- nvinfo : EIATTR_KPARAM_INFO
	.align		4
.L_1522:
        /*0028*/ 	.byte	0x04, 0x17
        /*002a*/ 	.short	(.L_1524 - .L_1523)
.L_1523:
        /*002c*/ 	.word	0x00000000
        /*0030*/ 	.short	0x0004
        /*0032*/ 	.short	0x0020
        /*0034*/ 	.byte	0x00, 0xf5, 0x21, 0x00


	//----- nvinfo : EIATTR_KPARAM_INFO
	.align		4
.L_1524:
        /*0038*/ 	.byte	0x04, 0x17
        /*003a*/ 	.short	(.L_1526 - .L_1525)
.L_1525:
        /*003c*/ 	.word	0x00000000
        /*0040*/ 	.short	0x0003
        /*0042*/ 	.short	0x0018
        /*0044*/ 	.byte	0x00, 0xf5, 0x21, 0x00


	//----- nvinfo : EIATTR_KPARAM_INFO
	.align		4
.L_1526:
        /*0048*/ 	.byte	0x04, 0x17
        /*004a*/ 	.short	(.L_1528 - .L_1527)
.L_1527:
        /*004c*/ 	.word	0x00000000
        /*0050*/ 	.short	0x0002
        /*0052*/ 	.short	0x0010
        /*0054*/ 	.byte	0x00, 0xf5, 0x21, 0x00


	//----- nvinfo : EIATTR_KPARAM_INFO
	.align		4
.L_1528:
        /*0058*/ 	.byte	0x04, 0x17
        /*005a*/ 	.short	(.L_1530 - .L_1529)
.L_1529:
        /*005c*/ 	.word	0x00000000
        /*0060*/ 	.short	0x0001
        /*0062*/ 	.short	0x0008
        /*0064*/ 	.byte	0x00, 0xf5, 0x21, 0x00


	//----- nvinfo : EIATTR_KPARAM_INFO
	.align		4
.L_1530:
        /*0068*/ 	.byte	0x04, 0x17
        /*006a*/ 	.short	(.L_1532 - .L_1531)
.L_1531:
        /*006c*/ 	.word	0x00000000
        /*0070*/ 	.short	0x0000
        /*0072*/ 	.short	0x0000
        /*0074*/ 	.byte	0x00, 0xf5, 0x21, 0x00


	//----- nvinfo : EIATTR_SPARSE_MMA_MASK
	.align		4
.L_1532:
        /*0078*/ 	.byte	0x03, 0x50
        /*007a*/ 	.short	0x0000


	//----- nvinfo : EIATTR_MAXREG_COUNT
	.align		4
        /*007c*/ 	.byte	0x03, 0x1b
        /*007e*/ 	.short	0x00ff


	//----- nvinfo : EIATTR_NUM_BARRIERS
	.align		4
        /*0080*/ 	.byte	0x02, 0x4c
        /*0082*/ 	.byte	0x01
	.zero		1


	//----- nvinfo : EIATTR_MERCURY_ISA_VERSION
	.align		4
        /*0084*/ 	.byte	0x03, 0x5f
        /*0086*/ 	.short	0x0101


	//----- nvinfo : EIATTR_VRC_CTA_INIT_COUNT
	.align		4
        /*0088*/ 	.byte	0x02, 0x4a
	.zero		1
	.zero		1


	//----- nvinfo : EIATTR_EXIT_INSTR_OFFSETS
	.align		4
        /*008c*/ 	.byte	0x04, 0x1c
        /*008e*/ 	.short	(.L_1534 - .L_1533)


	//   ....[0]....
.L_1533:
        /*0090*/ 	.word	0x00000d30


	//   ....[1]....
        /*0094*/ 	.word	0x00000dd0


	//----- nvinfo : EIATTR_CRS_STACK_SIZE
	.align		4
.L_1534:
        /*0098*/ 	.byte	0x04, 0x1e
        /*009a*/ 	.short	(.L_1536 - .L_1535)
.L_1535:
        /*009c*/ 	.word	0x00000000


	//----- nvinfo : EIATTR_CBANK_PARAM_SIZE
	.align		4
.L_1536:
        /*00a0*/ 	.byte	0x03, 0x19
        /*00a2*/ 	.short	0x0038


	//----- nvinfo : EIATTR_PARAM_CBANK
	.align		4
        /*00a4*/ 	.byte	0x04, 0x0a
        /*00a6*/ 	.short	(.L_1538 - .L_1537)
	.align		4
.L_1537:
        /*00a8*/ 	.word	index@(.nv.constant0._Z17countNewCentroidsILi16EEvPfS0_PiS0_S1_S1_S1_)
        /*00ac*/ 	.short	0x0380
        /*00ae*/ 	.short	0x0038


	//----- nvinfo : EIATTR_SW_WAR
	.align		4
.L_1538:
        /*00b0*/ 	.byte	0x04, 0x36
        /*00b2*/ 	.short	(.L_1540 - .L_1539)
.L_1539:
        /*00b4*/ 	.word	0x00000008
.L_1540:


//--------------------- .nv.info._Z19countNewMembershipsILi16EEvPfS0_PiS1_S1_S1_ --------------------------
	.section	.nv.info._Z19countNewMembershipsILi16EEvPfS0_PiS1_S1_S1_,"",@"SHT_CUDA_INFO"
	.sectionflags	@""
	.align	4


	//----- nvinfo : EIATTR_CUDA_API_VERSION
	.align		4
        /*0000*/ 	.byte	0x04, 0x37
        /*0002*/ 	.short	(.L_1542 - .L_1541)
.L_1541:
        /*0004*/ 	.word	0x00000082


	//----- nvinfo : EIATTR_KPARAM_INFO
	.align		4
.L_1542:
        /*0008*/ 	.byte	0x04, 0x17
        /*000a*/ 	.short	(.L_1544 - .L_1543)
.L_1543:
        /*000c*/ 	.word	0x00000000
        /*0010*/ 	.short	0x0005
        /*0012*/ 	.short	0x0028
        /*0014*/ 	.byte	0x00, 0xf5, 0x21, 0x00


	//----- nvinfo : EIATTR_KPARAM_INFO
	.align		4
.L_1544:
        /*0018*/ 	.byte	0x04, 0x17
        /*001a*/ 	.short	(.L_1546 - .L_1545)
.L_1545:
        /*001c*/ 	.word	0x00000000
        /*0020*/ 	.short	0x0004
        /*0022*/ 	.short	0x0020
        /*0024*/ 	.byte	0x00, 0xf5, 0x21, 0x00


	//----- nvinfo : EIATTR_KPARAM_INFO
	.align		4
.L_1546:
        /*0028*/ 	.byte	0x04, 0x17
        /*002a*/ 	.short	(.L_1548 - .L_1547)
.L_1547:
        /*002c*/ 	.word	0x00000000
        /*0030*/ 	.short	0x0003
        /*0032*/ 	.short	0x0018
        /*0034*/ 	.byte	0x00, 0xf5, 0x21, 0x00


	//----- nvinfo : EIATTR_KPARAM_INFO
	.align		4
.L_1548:
        /*0038*/ 	.byte	0x04, 0x17
        /*003a*/ 	.short	(.L_1550 - .L_1549)
.L_1549:
        /*003c*/ 	.word	0x00000000
        /*0040*/ 	.short	0x0002
        /*0042*/ 	.short	0x0010
        /*0044*/ 	.byte	0x00, 0xf5, 0x21, 0x00


	//----- nvinfo : EIATTR_KPARAM_INFO
	.align		4
.L_1550:
        /*0048*/ 	.byte	0x04, 0x17
        /*004a*/ 	.short	(.L_1552 - .L_1551)
.L_1551:
        /*004c*/ 	.word	0x00000000
        /*0050*/ 	.short	0x0001
        /*0052*/ 	.short	0x0008
        /*0054*/ 	.byte	0x00, 0xf5, 0x21, 0x00


	//----- nvinfo : EIATTR_KPARAM_INFO
	.align		4
.L_1552:
        /*0058*/ 	.byte	0x04, 0x17
        /*005a*/ 	.short	(.L_1554 - .L_1553)
.L_1553:
        /*005c*/ 	.word	0x00000000
        /*0060*/ 	.short	0x0000
        /*0062*/ 	.short	0x0000
        /*0064*/ 	.byte	0x00, 0xf5, 0x21, 0x00


	//----- nvinfo : EIATTR_SPARSE_MMA_MASK
	.align		4
.L_1554:
        /*0068*/ 	.byte	0x03, 0x50
        /*006a*/ 	.short	0x0000


	//----- nvinfo : EIATTR_MAXREG_COUNT
	.align		4
        /*006c*/ 	.byte	0x03, 0x1b
        /*006e*/ 	.short	0x00ff


	//----- nvinfo : EIATTR_MERCURY_ISA_VERSION
	.align		4
        /*0070*/ 	.byte	0x03, 0x5f
        /*0072*/ 	.short	0x0101


	//----- nvinfo : EIATTR_VRC_CTA_INIT_COUNT
	.align		4
        /*0074*/ 	.byte	0x02, 0x4a
	.zero		1
	.zero		1


	//----- nvinfo : EIATTR_EXIT_INSTR_OFFSETS
	.align		4
        /*0078*/ 	.byte	0x04, 0x1c
        /*007a*/ 	.short	(.L_1556 - .L_1555)


	//   ....[0]....
.L_1555:
        /*007c*/ 	.word	0x00000090


	//   ....[1]....
        /*0080*/ 	.word	0x00001210


	//----- nvinfo : EIATTR_CBANK_PARAM_SIZE
	.align		4
.L_1556:
        /*0084*/ 	.byte	0x03, 0x19
        /*0086*/ 	.short	0x0030


	//----- nvinfo : EIATTR_PARAM_CBANK
	.align		4
        /*0088*/ 	.byte	0x04, 0x0a
        /*008a*/ 	.short	(.L_1558 - .L_1557)
	.align		4
.L_1557:
        /*008c*/ 	.word	index@(.nv.constant0._Z19countNewMembershipsILi16EEvPfS0_PiS1_S1_S1_)
        /*0090*/ 	.short	0x0380
        /*0092*/ 	.short	0x0030


	//----- nvinfo : EIATTR_SW_WAR
	.align		4
.L_1558:
        /*0094*/ 	.byte	0x04, 0x36
        /*0096*/ 	.short	(.L_1560 - .L_1559)
.L_1559:
        /*0098*/ 	.word	0x00000008
.L_1560:


//--------------------- .nv.info._Z17countNewCentroidsILi15EEvPfS0_PiS0_S1_S1_S1_ --------------------------
	.section	.nv.info._Z17countNewCentroidsILi15EEvPfS0_PiS0_S1_S1_S1_,"",@"SHT_CUDA_INFO"
	.sectionflags	@""
	.align	4


	//----- nvinfo : EIATTR_CUDA_API_VERSION
	.align		4
        /*0000*/ 	.byte	0x04, 0x37
        /*0002*/ 	.short	(.L_1562 - .L_1561)
.L_1561:
        /*0004*/ 	.word	0x00000082


	//----- nvinfo : EIATTR_KPARAM_INFO
	.align		4
.L_1562:
        /*0008*/ 	.byte	0x04, 0x17
        /*000a*/ 	.short	(.L_1564 - .L_1563)
.L_1563:
        /*000c*/ 	.word	0x00000000
        /*0010*/ 	.short	0x0006
        /*0012*/ 	.short	0x0030
        /*0014*/ 	.byte	0x00, 0xf5, 0x21, 0x00


	//----- nvinfo : EIATTR_KPARAM_INFO
	.align		4
.L_1564:
        /*0018*/ 	.byte	0x04, 0x17
        /*001a*/ 	.short	(.L_1566 - .L_1565)
.L_1565:
        /*001c*/ 	.word	0x00000000
        /*0020*/ 	.short	0x0005
        /*0022*/ 	.short	0x0028
        /*0024*/ 	.byte	0x00, 0xf5, 0x21, 0x00


	//----- nvinfo : EIATTR_KPARAM_INFO
	.align		4
.L_1566:
        /*0028*/ 	.byte	0x04, 0x17
        /*002a*/ 	.short	(.L_1568 - .L_1567)
.L_1567:
        /*002c*/ 	.word	0x00000000
        /*0030*/ 	.short	0x0004
        /*0032*/ 	.short	0x0020
        /*0034*/ 	.byte	0x00, 0xf5, 0x21, 0x00


	//----- nvinfo : EIATTR_KPARAM_INFO
	.align		4
.L_1568:
        /*0038*/ 	.byte	0x04, 0x17
        /*003a*/ 	.short	(.L_1570 - .L_1569)
.L_1569:
        /*003c*/ 	.word	0x00000000
        /*0040*/ 	.short	0x0003
        /*0042*/ 	.short	0x0018
        /*0044*/ 	.byte	0x00, 0xf5, 0x21, 0x00


	//----- nvinfo : EIATTR_KPARAM_INFO
	.align		4
.L_1570:
        /*0048*/ 	.byte	0x04, 0x17
        /*004a*/ 	.short	(.L_1572 - .L_1571)
.L_1571:
        /*004c*/ 	.word	0x00000000
        /*0050*/ 	.short	0x0002
        /*0052*/ 	.short	0x0010
        /*0054*/ 	.byte	0x00, 0xf5, 0x21, 0x00


	//----- nvinfo : EIATTR_KPARAM_INFO
	.align		4
.L_1572:
        /*0058*/ 	.byte	0x04, 0x17
        /*005a*/ 	.short	(.L_1574 - .L_1573)
.L_1573:
        /*005c*/ 	.word	0x00000000
        /*0060*/ 	.short	0x0001
        /*0062*/ 	.short	0x0008
        /*0064*/ 	.byte	0x00, 0xf5, 0x21, 0x00


	//----- nvinfo : EIATTR_KPARAM_INFO
	.align		4
.L_1574:
        /*0068*/ 	.byte	0x04, 0x17
        /*006a*/ 	.short	(.L_1576 - .L_1575)
.L_1575:
        /*006c*/ 	.word	0x00000000
        /*0070*/ 	.short	0x0000
        /*0072*/ 	.short	0x0000
        /*0074*/ 	.byte	0x00, 0xf5, 0x21, 0x00


	//----- nvinfo : EIATTR_SPARSE_MMA_MASK
	.align		4
.L_1576:
        /*0078*/ 	.byte	0x03, 0x50
        /*007a*/ 	.short	0x0000


	//----- nvinfo : EIATTR_MAXREG_COUNT
	.align		4
        /*007c*/ 	.byte	0x03, 0x1b
        /*007e*/ 	.short	0x00ff


	//----- nvinfo : EIATTR_NUM_BARRIERS
	.align		4
        /*0080*/ 	.byte	0x02, 0x4c
        /*0082*/ 	.byte	0x01
	.zero		1


	//----- nvinfo : EIATTR_MERCURY_ISA_VERSION
	.align		4
        /*0084*/ 	.byte	0x03, 0x5f
        /*0086*/ 	.short	0x0101


	//----- nvinfo : EIATTR_VRC_CTA_INIT_COUNT
	.align		4
        /*0088*/ 	.byte	0x02, 0x4a
	.zero		1
	.zero		1


	//----- nvinfo : EIATTR_EXIT_INSTR_OFFSETS
	.align		4
        /*008c*/ 	.byte	0x04, 0x1c
        /*008e*/ 	.short	(.L_1578 - .L_1577)


	//   ....[0]....
.L_1577:
        /*0090*/ 	.word	0x00000ca0


	//   ....[1]....
        /*0094*/ 	.word	0x00000d40


	//----- nvinfo : EIATTR_CRS_STACK_SIZE
	.align		4
.L_1578:
        /*0098*/ 	.byte	0x04, 0x1e
        /*009a*/ 	.short	(.L_1580 - .L_1579)
.L_1579:
        /*009c*/ 	.word	0x00000000


	//----- nvinfo : EIATTR_CBANK_PARAM_SIZE
	.align		4
.L_1580:
        /*00a0*/ 	.byte	0x03, 0x19
        /*00a2*/ 	.short	0x0038


	//----- nvinfo : EIATTR_PARAM_CBANK
	.align		4
        /*00a4*/ 	.byte	0x04, 0x0a
        /*00a6*/ 	.short	(.L_1582 - .L_1581)
	.align		4
.L_1581:
        /*00a8*/ 	.word	index@(.nv.constant0._Z17countNewCentroidsILi15EEvPfS0_PiS0_S1_S1_S1_)
        /*00ac*/ 	.short	0x0380
        /*00ae*/ 	.short	0x0038


	//----- nvinfo : EIATTR_SW_WAR
	.align		4
.L_1582:
        /*00b0*/ 	.byte	0x04, 0x36
        /*00b2*/ 	.short	(.L_1584 - .L_1583)
.L_1583:
        /*00b4*/ 	.word	0x00000008
.L_1584:


//--------------------- .nv.info._Z19countNewMembershipsILi15EEvPfS0_PiS1_S1_S1_ --------------------------
	.section	.nv.info._Z19countNewMembershipsILi15EEvPfS0_PiS1_S1_S1_,"",@"SHT_CUDA_INFO"
	.sectionflags	@""
	.align	4


	//----- nvinfo : EIATTR_CUDA_API_VERSION
	.align		4
        /*0000*/ 	.byte	0x04, 0x37
        /*0002*/ 	.short	(.L_1586 - .L_1585)
.L_1585:
        /*0004*/ 	.word	0x00000082


	//----- nvinfo : EIATTR_KPARAM_INFO
	.align		4
.L_1586:
        /*0008*/ 	.byte	0x04, 0x17
        /*000a*/ 	.short	(.L_1588 - .L_1587)
.L_1587:
        /*000c*/ 	.word	0x00000000
        /*0010*/ 	.short	0x0005
        /*0012*/ 	.short	0x0028
        /*0014*/ 	.byte	0x00, 0xf5, 0x21, 0x00


	//----- nvinfo : EIATTR_KPARAM_INFO
	.align		4
.L_1588:
        /*0018*/ 	.byte	0x04, 0x17
        /*001a*/ 	.short	(.L_1590 - .L_1589)
.L_1589:
        /*001c*/ 	.word	0x00000000
        /*0020*/ 	.short	0x0004
        /*0022*/ 	.short	0x0020
        /*0024*/ 	.byte	0x00, 0xf5, 0x21, 0x00


	//----- nvinfo : EIATTR_KPARAM_INFO
	.align		4
.L_1590:
        /*0028*/ 	.byte	0x04, 0x17
        /*002a*/ 	.short	(.L_1592 - .L_1591)
.L_1591:
        /*002c*/ 	.word	0x00000000
        /*0030*/ 	.short	0x0003
        /*0032*/ 	.short	0x0018
        /*0034*/ 	.byte	0x00, 0xf5, 0x21, 0x00


	//----- nvinfo : EIATTR_KPARAM_INFO
	.align		4
.L_1592:
        /*0038*/ 	.byte	0x04, 0x17
        /*003a*/ 	.short	(.L_1594 - .L_1593)
.L_1593:
        /*003c*/ 	.word	0x00000000
        /*0040*/ 	.short	0x0002
        /*0042*/ 	.short	0x0010
        /*0044*/ 	.byte	0x00, 0xf5, 0x21, 0x00


	//----- nvinfo : EIATTR_KPARAM_INFO
	.align		4
.L_1594:
        /*0048*/ 	.byte	0x04, 0x17
        /*004a*/ 	.short	(.L_1596 - .L_1595)
.L_1595:
        /*004c*/ 	.word	0x00000000
        /*0050*/ 	.short	0x0001
        /*0052*/ 	.short	0x0008
        /*0054*/ 	.byte	0x00, 0xf5, 0x21, 0x00


	//----- nvinfo : EIATTR_KPARAM_INFO
	.align		4
.L_1596:
        /*0058*/ 	.byte	0x04, 0x17
        /*005a*/ 	.short	(.L_1598 - .L_1597)
.L_1597:
        /*005c*/ 	.word	0x00000000
        /*0060*/ 	.short	0x0000
        /*0062*/ 	.short	0x0000
        /*0064*/ 	.byte	0x00, 0xf5, 0x21, 0x00


	//----- nvinfo : EIATTR_SPARSE_MMA_MASK
	.align		4
.L_1598:
        /*0068*/ 	.byte	0x03, 0x50
        /*006a*/ 	.short	0x0000


	//----- nvinfo : EIATTR_MAXREG_COUNT
	.align		4
        /*006c*/ 	.byte	0x03, 0x1b
        /*006e*/ 	.short	0x00ff


	//----- nvinfo : EIATTR_MERCURY_ISA_VERSION
	.align		4
        /*0070*/ 	.byte	0x03, 0x5f
        /*0072*/ 	.short	0x0101


	//----- nvinfo : EIATTR_VRC_CTA_INIT_COUNT
	.align		4
        /*0074*/ 	.byte	0x02, 0x4a
	.zero		1
	.zero		1


	//----- nvinfo : EIATTR_EXIT_INSTR_OFFSETS
	.align		4
        /*0078*/ 	.byte	0x04, 0x1c
        /*007a*/ 	.short	(.L_1600 - .L_1599)


	//   ....[0]....
.L_1599:
        /*007c*/ 	.word	0x00000090


	//   ....[1]....
        /*0080*/ 	.word	0x00001120


	//----- nvinfo : EIATTR_CBANK_PARAM_SIZE
	.align		4
.L_1600:
        /*0084*/ 	.byte	0x03, 0x19
        /*0086*/ 	.short	0x0030


	//----- nvinfo : EIATTR_PARAM_CBANK
	.align		4
        /*0088*/ 	.byte	0x04, 0x0a
        /*008a*/ 	.short	(.L_1602 - .L_1601)
	.align		4
.L_1601:
        /*008c*/ 	.word	index@(.nv.constant0._Z19countNewMembershipsILi15EEvPfS0_PiS1_S1_S1_)
        /*0090*/ 	.short	0x0380
        /*0092*/ 	.short	0x0030


	//----- nvinfo : EIATTR_SW_WAR
	.align		4
.L_1602:
        /*0094*/ 	.byte	0x04, 0x36
        /*0096*/ 	.short	(.L_1604 - .L_1603)
.L_1603:
        /*0098*/ 	.word	0x00000008
.L_1604:


//--------------------- .nv.info._Z17countNewCentroidsILi14EEvPfS0_PiS0_S1_S1_S1_ --------------------------
	.section	.nv.info._Z17countNewCentroidsILi14EEvPfS0_PiS0_S1_S1_S1_,"",@"SHT_CUDA_INFO"
	.sectionflags	@""
	.align	4


	//----- nvinfo : EIATTR_CUDA_API_VERSION
	.align		4
        /*0000*/ 	.byte	0x04, 0x37
        /*0002*/ 	.short	(.L_1606 - .L_1605)
.L_1605:
        /*0004*/ 	.word	0x00000082


	//----- nvinfo : EIATTR_KPARAM_INFO
	.align		4
.L_1606:
        /*0008*/ 	.byte	0x04, 0x17
        /*000a*/ 	.short	(.L_1608 - .L_1607)
.L_1607:
        /*000c*/ 	.word	0x00000000
        /*0010*/ 	.short	0x0006
        /*0012*/ 	.short	0x0030
        /*0014*/ 	.byte	0x00, 0xf5, 0x21, 0x00


	//----- nvinfo : EIATTR_KPARAM_INFO
	.align		4
.L_1608:
        /*0018*/ 	.byte	0x04, 0x17
        /*001a*/ 	.short	(.L_1610 - .L_1609)
.L_1609:
        /*001c*/ 	.word	0x00000000
        /*0020*/ 	.short	0x0005
        /*0022*/ 	.short	0x0028
        /*0024*/ 	.byte	0x00, 0xf5, 0x21, 0x00


	//----- nvinfo : EIATTR_KPARAM_INFO
	.align		4
.L_1610:
        /*0028*/ 	.byte	0x04, 0x17
        /*002a*/ 	.short	(.L_1612 - .L_1611)
.L_1611:
        /*002c*/ 	.word	0x00000000
        /*0030*/ 	.short	0x0004
        /*0032*/ 	.short	0x0020
        /*0034*/ 	.byte	0x00, 0xf5, 0x21, 0x00


	//----- nvinfo : EIATTR_KPARAM_INFO
	.align		4
.L_1612:
        /*0038*/ 	.byte	0x04, 0x17
        /*003a*/ 	.short	(.L_1614 - .L_1613)
.L_1613:
        /*003c*/ 	.word	0x00000000
        /*0040*/ 	.short	0x0003
        /*0042*/ 	.short	0x0018
        /*0044*/ 	.byte	0x00, 0xf5, 0x21, 0x00


	//----- nvinfo : EIATTR_KPARAM_INFO
	.align		4
.L_1614:
        /*0048*/ 	.byte	0x04, 0x17
        /*004a*/ 	.short	(.L_1616 - .L_1615)
.L_1615:
        /*004c*/ 	.word	0x00000000
        /*0050*/ 	.short	0x0002
        /*0052*/ 	.short	0x0010
        /*0054*/ 	.byte	0x00, 0xf5, 0x21, 0x00


	//----- nvinfo : EIATTR_KPARAM_INFO
	.align		4
.L_1616:
        /*0058*/ 	.byte	0x04, 0x17
        /*005a*/ 	.short	(.L_1618 - .L_1617)
.L_1617:
        /*005c*/ 	.word	0x00000000
        /*0060*/ 	.short	0x0001
        /*0062*/ 	.short	0x0008
        /*0064*/ 	.byte	0x00, 0xf5, 0x21, 0x00


	//----- nvinfo : EIATTR_KPARAM_INFO
	.align		4
.L_1618:
        /*0068*/ 	.byte	0x04, 0x17
        /*006a*/ 	.short	(.L_1620 - .L_1619)
.L_1619:
        /*006c*/ 	.word	0x00000000
        /*0070*/ 	.short	0x0000
        /*0072*/ 	.short	0x0000
        /*0074*/ 	.byte	0x00, 0xf5, 0x21, 0x00


	//----- nvinfo : EIATTR_SPARSE_MMA_MASK
	.align		4
.L_1620:
        /*0078*/ 	.byte	0x03, 0x50
        /*007a*/ 	.short	0x0000


	//----- nvinfo : EIATTR_MAXREG_COUNT
	.align		4
        /*007c*/ 	.byte	0x03, 0x1b
        /*007e*/ 	.short	0x00ff


	//----- nvinfo : EIATTR_NUM_BARRIERS
	.align		4
        /*0080*/ 	.byte	0x02, 0x4c
        /*0082*/ 	.byte	0x01
	.zero		1


	//----- nvinfo : EIATTR_MERCURY_ISA_VERSION
	.align		4
        /*0084*/ 	.byte	0x03, 0x5f
        /*0086*/ 	.short	0x0101


	//----- nvinfo : EIATTR_VRC_CTA_INIT_COUNT
	.align		4
        /*0088*/ 	.byte	0x02, 0x4a
	.zero		1
	.zero		1


	//----- nvinfo : EIATTR_EXIT_INSTR_OFFSETS
	.align		4
        /*008c*/ 	.byte	0x04, 0x1c
        /*008e*/ 	.short	(.L_1622 - .L_1621)


	//   ....[0]....
.L_1621:
        /*0090*/ 	.word	0x00000c10


	//   ....[1]....
        /*0094*/ 	.word	0x00000cb0


	//----- nvinfo : EIATTR_CRS_STACK_SIZE
	.align		4
.L_1622:
        /*0098*/ 	.byte	0x04, 0x1e
        /*009a*/ 	.short	(.L_1624 - .L_1623)
.L_1623:
        /*009c*/ 	.word	0x00000000


	//----- nvinfo : EIATTR_CBANK_PARAM_SIZE
	.align		4
.L_1624:
        /*00a0*/ 	.byte	0x03, 0x19
        /*00a2*/ 	.short	0x0038


	//----- nvinfo : EIATTR_PARAM_CBANK
	.align		4
        /*00a4*/ 	.byte	0x04, 0x0a
        /*00a6*/ 	.short	(.L_1626 - .L_1625)
	.align		4
.L_1625:
        /*00a8*/ 	.word	index@(.nv.constant0._Z17countNewCentroidsILi14EEvPfS0_PiS0_S1_S1_S1_)
        /*00ac*/ 	.short	0x0380
        /*00ae*/ 	.short	0x0038


	//----- nvinfo : EIATTR_SW_WAR
	.align		4
.L_1626:
        /*00b0*/ 	.byte	0x04, 0x36
        /*00b2*/ 	.short	(.L_1628 - .L_1627)
.L_1627:
        /*00b4*/ 	.word	0x00000008
.L_1628:


//--------------------- .nv.info._Z19countNewMembershipsILi14EEvPfS0_PiS1_S1_S1_ --------------------------
	.section	.nv.info._Z19countNewMembershipsILi14EEvPfS0_PiS1_S1_S1_,"",@"SHT_CUDA_INFO"
	.sectionflags	@""
	.align	4


	//----- nvinfo : EIATTR_CUDA_API_VERSION
	.align		4
        /*0000*/ 	.byte	0x04, 0x37
        /*0002*/ 	.short	(.L_1630 - .L_1629)
.L_1629:
        /*0004*/ 	.word	0x00000082


	//----- nvinfo : EIATTR_KPARAM_INFO
	.align		4
.L_1630:
        /*0008*/ 	.byte	0x04, 0x17
        /*000a*/ 	.short	(.L_1632 - .L_1631)
.L_1631:
        /*000c*/ 	.word	0x00000000
        /*0010*/ 	.short	0x0005
        /*0012*/ 	.short	0x0028
        /*0014*/ 	.byte	0x00, 0xf5, 0x21, 0x00


	//----- nvinfo : EIATTR_KPARAM_INFO
	.align		4
.L_1632:
        /*0018*/ 	.byte	0x04, 0x17
        /*001a*/ 	.short	(.L_1634 - .L_1633)
.L_1633:
        /*001c*/ 	.word	0x00000000
        /*0020*/ 	.short	0x0004
        /*0022*/ 	.short	0x0020
        /*0024*/ 	.byte	0x00, 0xf5, 0x21, 0x00


	//----- nvinfo : EIATTR_KPARAM_INFO
	.align		4
.L_1634:
        /*0028*/ 	.byte	0x04, 0x17
        /*002a*/ 	.short	(.L_1636 - .L_1635)
.L_1635:
        /*002c*/ 	.word	0x00000000
        /*0030*/ 	.short	0x0003
        /*0032*/ 	.short	0x0018
        /*0034*/ 	.byte	0x00, 0xf5, 0x21, 0x00


	//----- nvinfo : EIATTR_KPARAM_INFO
	.align		4
.L_1636:
        /*0038*/ 	.byte	0x04, 0x17
        /*003a*/ 	.short	(.L_1638 - .L_1637)
.L_1637:
        /*003c*/ 	.word	0x00000000
        /*0040*/ 	.short	0x0002
        /*0042*/ 	.short	0x0010
        /*0044*/ 	.byte	0x00, 0xf5, 0x21, 0x00


	//----- nvinfo : EIATTR_KPARAM_INFO
	.align		4
.L_1638:
        /*0048*/ 	.byte	0x04, 0x17
        /*004a*/ 	.short	(.L_1640 - .L_1639)
.L_1639:
        /*004c*/ 	.word	0x00000000
        /*0050*/ 	.short	0x0001
        /*0052*/ 	.short	0x0008
        /*0054*/ 	.byte	0x00, 0xf5, 0x21, 0x00


	//----- nvinfo : EIATTR_KPARAM_INFO
	.align		4
.L_1640:
        /*0058*/ 	.byte	0x04, 0x17
        /*005a*/ 	.short	(.L_1642 - .L_1641)
.L_1641:
        /*005c*/ 	.word	0x00000000
        /*0060*/ 	.short	0x0000
        /*0062*/ 	.short	0x0000
        /*0064*/ 	.byte	0x00, 0xf5, 0x21, 0x00


	//----- nvinfo : EIATTR_SPARSE_MMA_MASK
	.align		4
.L_1642:
        /*0068*/ 	.byte	0x03, 0x50
        /*006a*/ 	.short	0x0000


	//----- nvinfo : EIATTR_MAXREG_COUNT
	.align		4
        /*006c*/ 	.byte	0x03, 0x1b
        /*006e*/ 	.short	0x00ff


	//----- nvinfo : EIATTR_MERCURY_ISA_VERSION
	.align		4
        /*0070*/ 	.byte	0x03, 0x5f
        /*0072*/ 	.short	0x0101


	//----- nvinfo : EIATTR_VRC_CTA_INIT_COUNT
	.align		4
        /*0074*/ 	.byte	0x02, 0x4a
	.zero		1
	.zero		1


	//----- nvinfo : EIATTR_EXIT_INSTR_OFFSETS
	.align		4
        /*0078*/ 	.byte	0x04, 0x1c
        /*007a*/ 	.short	(.L_1644 - .L_1643)


	//   ....[0]....
.L_1643:
        /*007c*/ 	.word	0x00000090


	//   ....[1]....
        /*0080*/ 	.word	0x00001010


	//----- nvinfo : EIATTR_CBANK_PARAM_SIZE
	.align		4
.L_1644:
        /*0084*/ 	.byte	0x03, 0x19
        /*0086*/ 	.short	0x0030


	//----- nvinfo : EIATTR_PARAM_CBANK
	.align		4
        /*0088*/ 	.byte	0x04, 0x0a
        /*008a*/ 	.short	(.L_1646 - .L_1645)
	.align		4
.L_1645:
        /*008c*/ 	.word	index@(.nv.constant0._Z19countNewMembershipsILi14EEvPfS0_PiS1_S1_S1_)
        /*0090*/ 	.short	0x0380
        /*0092*/ 	.short	0x0030


	//----- nvinfo : EIATTR_SW_WAR
	.align		4
.L_1646:
        /*0094*/ 	.byte	0x04, 0x36
        /*0096*/ 	.short	(.L_1648 - .L_1647)
.L_1647:
        /*0098*/ 	.word	0x00000008
.L_1648:


//--------------------- .nv.info._Z17countNewCentroidsILi13EEvPfS0_PiS0_S1_S1_S1_ --------------------------
	.section	.nv.info._Z17countNewCentroidsILi13EEvPfS0_PiS0_S1_S1_S1_,"",@"SHT_CUDA_INFO"
	.sectionflags	@""
	.align	4


	//----- nvinfo : EIATTR_CUDA_API_VERSION
	.align		4
        /*0000*/ 	.byte	0x04, 0x37
        /*0002*/ 	.short	(.L_1650 - .L_1649)
.L_1649:
        /*0004*/ 	.word	0x00000082


	//----- nvinfo : EIATTR_KPARAM_INFO
	.align		4
.L_1650:
        /*0008*/ 	.byte	0x04, 0x17
        /*000a*/ 	.short	(.L_1652 - .L_1651)
.L_1651:
        /*000c*/ 	.word	0x00000000
        /*0010*/ 	.short	0x0006
        /*0012*/ 	.short	0x0030
        /*0014*/ 	.byte	0x00, 0xf5, 0x21, 0x00


	//----- nvinfo : EIATTR_KPARAM_INFO
	.align		4
.L_1652:
        /*0018*/ 	.byte	0x04, 0x17
        /*001a*/ 	.short	(.L_1654 - .L_1653)
.L_1653:
        /*001c*/ 	.word	0x00000000
        /*0020*/ 	.short	0x0005
        /*0022*/ 	.short	0x0028
        /*0024*/ 	.byte	0x00, 0xf5, 0x21, 0x00


	//----- nvinfo : EIATTR_KPARAM_INFO
	.align		4
.L_1654:
        /*0028*/ 	.byte	0x04, 0x17
        /*002a*/ 	.short	(.L_1656 - .L_1655)
.L_1655:
        /*002c*/ 	.word	0x00000000
        /*0030*/ 	.short	0x0004
        /*0032*/ 	.short	0x0020
        /*0034*/ 	.byte	0x00, 0xf5, 0x21, 0x00


	//----- nvinfo : EIATTR_KPARAM_INFO
	.align		4
.L_1656:
        /*0038*/ 	.byte	0x04, 0x17
        /*003a*/ 	.short	(.L_1658 - .L_1657)
.L_1657:
        /*003c*/ 	.word	0x00000000
        /*0040*/ 	.short	0x0003
        /*0042*/ 	.short	0x0018
        /*0044*/ 	.byte	0x00, 0xf5, 0x21, 0x00


	//----- nvinfo : EIATTR_KPARAM_INFO
	.align		4
.L_1658:
        /*0048*/ 	.byte	0x04, 0x17
        /*004a*/ 	.short	(.L_1660 - .L_1659)
.L_1659:
        /*004c*/ 	.word	0x00000000
        /*0050*/ 	.short	0x0002
        /*0052*/ 	.short	0x0010
        /*0054*/ 	.byte	0x00, 0xf5, 0x21, 0x00


	//----- nvinfo : EIATTR_KPARAM_INFO
	.align		4
.L_1660:
        /*0058*/ 	.byte	0x04, 0x17
        /*005a*/ 	.short	(.L_1662 - .L_1661)
.L_1661:
        /*005c*/ 	.word	0x00000000
        /*0060*/ 	.short	0x0001
        /*0062*/ 	.short	0x0008
        /*0064*/ 	.byte	0x00, 0xf5, 0x21, 0x00


	//----- nvinfo : EIATTR_KPARAM_INFO
	.align		4
.L_1662:
        /*0068*/ 	.byte	0x04, 0x17
        /*006a*/ 	.short	(.L_1664 - .L_1663)
.L_1663:
        /*006c*/ 	.word	0x00000000
        /*0070*/ 	.short	0x0000
        /*0072*/ 	.short	0x0000
        /*0074*/ 	.byte	0x00, 0xf5, 0x21, 0x00


	//----- nvinfo : EIATTR_SPARSE_MMA_MASK
	.align		4
.L_1664:
        /*0078*/ 	.byte	0x03, 0x50
        /*007a*/ 	.short	0x0000


	//----- nvinfo : EIATTR_MAXREG_COUNT
	.align		4
        /*007c*/ 	.byte	0x03, 0x1b
        /*007e*/ 	.short	0x00ff


	//----- nvinfo : EIATTR_NUM_BARRIERS
	.align		4
        /*0080*/ 	.byte	0x02, 0x4c
        /*0082*/ 	.byte	0x01
	.zero		1


	//----- nvinfo : EIATTR_MERCURY_ISA_VERSION
	.align		4
        /*0084*/ 	.byte	0x03, 0x5f
        /*0086*/ 	.short	0x0101


	//----- nvinfo : EIATTR_VRC_CTA_INIT_COUNT
	.align		4
        /*0088*/ 	.byte	0x02, 0x4a
	.zero		1
	.zero		1


	//----- nvinfo : EIATTR_EXIT_INSTR_OFFSETS
	.align		4
        /*008c*/ 	.byte	0x04, 0x1c
        /*008e*/ 	.short	(.L_1666 - .L_1665)


	//   ....[0]....
.L_1665:
        /*0090*/ 	.word	0x00000b80


	//   ....[1]....
        /*0094*/ 	.word	0x00000c20


	//----- nvinfo : EIATTR_CRS_STACK_SIZE
	.align		4
.L_1666:
        /*0098*/ 	.byte	0x04, 0x1e
        /*009a*/ 	.short	(.L_1668 - .L_1667)
.L_1667:
        /*009c*/ 	.word	0x00000000


	//----- nvinfo : EIATTR_CBANK_PARAM_SIZE
	.align		4
.L_1668:
        /*00a0*/ 	.byte	0x03, 0x19
        /*00a2*/ 	.short	0x0038


	//----- nvinfo : EIATTR_PARAM_CBANK
	.align		4
        /*00a4*/ 	.byte	0x04, 0x0a
        /*00a6*/ 	.short	(.L_1670 - .L_1669)
	.align		4
.L_1669:
        /*00a8*/ 	.word	index@(.nv.constant0._Z17countNewCentroidsILi13EEvPfS0_PiS0_S1_S1_S1_)
        /*00ac*/ 	.short	0x0380
        /*00ae*/ 	.short	0x0038


	//----- nvinfo : EIATTR_SW_WAR
	.align		4
.L_1670:
        /*00b0*/ 	.byte	0x04, 0x36
        /*00b2*/ 	.short	(.L_1672 - .L_1671)
.L_1671:
        /*00b4*/ 	.word	0x00000008
.L_1672:


//--------------------- .nv.info._Z19countNewMembershipsILi13EEvPfS0_PiS1_S1_S1_ --------------------------
	.section	.nv.info._Z19countNewMembershipsILi13EEvPfS0_PiS1_S1_S1_,"",@"SHT_CUDA_INFO"
	.sectionflags	@""
	.align	4


	//----- nvinfo : EIATTR_CUDA_API_VERSION
	.align		4
        /*0000*/ 	.byte	0x04, 0x37
        /*0002*/ 	.short	(.L_1674 - .L_1673)
.L_1673:
        /*0004*/ 	.word	0x00000082


	//----- nvinfo : EIATTR_KPARAM_INFO
	.align		4
.L_1674:
        /*0008*/ 	.byte	0x04, 0x17
        /*000a*/ 	.short	(.L_1676 - .L_1675)
.L_1675:
        /*000c*/ 	.word	0x00000000
        /*0010*/ 	.short	0x0005
        /*0012*/ 	.short	0x0028
        /*0014*/ 	.byte	0x00, 0xf5, 0x21, 0x00


	//----- nvinfo : EIATTR_KPARAM_INFO
	.align		4
.L_1676:
        /*0018*/ 	.byte	0x04, 0x17
        /*001a*/ 	.short	(.L_1678 - .L_1677)
.L_1677:
        /*001c*/ 	.word	0x00000000
        /*0020*/ 	.short	0x0004
        /*0022*/ 	.short	0x0020
        /*0024*/ 	.byte	0x00, 0xf5, 0x21, 0x00


	//----- nvinfo : EIATTR_KPARAM_INFO
	.align		4
.L_1678:
        /*0028*/ 	.byte	0x04, 0x17
        /*002a*/ 	.short	(.L_1680 - .L_1679)
.L_1679:
        /*002c*/ 	.word	0x00000000
        /*0030*/ 	.short	0x0003
        /*0032*/ 	.short	0x0018
        /*0034*/ 	.byte	0x00, 0xf5, 0x21, 0x00


	//----- nvinfo : EIATTR_KPARAM_INFO
	.align		4
.L_1680:
        /*0038*/ 	.byte	0x04, 0x17
        /*003a*/ 	.short	(.L_1682 - .L_1681)
.L_1681:
        /*003c*/ 	.word	0x00000000
        /*0040*/ 	.short	0x0002
        /*0042*/ 	.short	0x0010
        /*0044*/ 	.byte	0x00, 0xf5, 0x21, 0x00


	//----- nvinfo : EIATTR_KPARAM_INFO
	.align		4
.L_1682:
        /*0048*/ 	.byte	0x04, 0x17
        /*004a*/ 	.short	(.L_1684 - .L_1683)
.L_1683:
        /*004c*/ 	.word	0x00000000
        /*0050*/ 	.short	0x0001
        /*0052*/ 	.short	0x0008
        /*0054*/ 	.byte	0x00, 0xf5, 0x21, 0x00


	//----- nvinfo : EIATTR_KPARAM_INFO
	.align		4
.L_1684:
        /*0058*/ 	.byte	0x04, 0x17
        /*005a*/ 	.short	(.L_1686 - .L_1685)
.L_1685:
        /*005c*/ 	.word	0x00000000
        /*0060*/ 	.short	0x0000
        /*0062*/ 	.short	0x0000
        /*0064*/ 	.byte	0x00, 0xf5, 0x21, 0x00


	//----- nvinfo : EIATTR_SPARSE_MMA_MASK
	.align		4
.L_1686:
        /*0068*/ 	.byte	0x03, 0x50
        /*006a*/ 	.short	0x0000


	//----- nvinfo : EIATTR_MAXREG_COUNT
	.align		4
        /*006c*/ 	.byte	0x03, 0x1b
        /*006e*/ 	.short	0x00ff


	//----- nvinfo : EIATTR_MERCURY_ISA_VERSION
	.align		4
        /*0070*/ 	.byte	0x03, 0x5f
        /*0072*/ 	.short	0x0101


	//----- nvinfo : EIATTR_VRC_CTA_INIT_COUNT
	.align		4
        /*0074*/ 	.byte	0x02, 0x4a
	.zero		1
	.zero		1


	//----- nvinfo : EIATTR_EXIT_INSTR_OFFSETS
	.align		4
        /*0078*/ 	.byte	0x04, 0x1c
        /*007a*/ 	.short	(.L_1688 - .L_1687)


	//   ....[0]....
.L_1687:
        /*007c*/ 	.word	0x00000090


	//   ....[1]....
        /*0080*/ 	.word	0x00000f10


	//----- nvinfo : EIATTR_CBANK_PARAM_SIZE
	.align		4
.L_1688:
        /*0084*/ 	.byte	0x03, 0x19
        /*0086*/ 	.short	0x0030


	//----- nvinfo : EIATTR_PARAM_CBANK
	.align		4
        /*0088*/ 	.byte	0x04, 0x0a
        /*008a*/ 	.short	(.L_1690 - .L_1689)
	.align		4
.L_1689:
        /*008c*/ 	.word	index@(.nv.constant0._Z19countNewMembershipsILi13EEvPfS0_PiS1_S1_S1_)
        /*0090*/ 	.short	0x0380
        /*0092*/ 	.short	0x0030


	//----- nvinfo : EIATTR_SW_WAR
	.align		4
.L_1690:
        /*0094*/ 	.byte	0x04, 0x36
        /*0096*/ 	.short	(.L_1692 - .L_1691)
.L_1691:
        /*0098*/ 	.word	0x00000008
.L_1692:


//--------------------- .nv.info._Z17countNewCentroidsILi12EEvPfS0_PiS0_S1_S1_S1_ --------------------------
	.section	.nv.info._Z17countNewCentroidsILi12EEvPfS0_PiS0_S1_S1_S1_,"",@"SHT_CUDA_INFO"
	.sectionflags	@""
	.align	4


	//----- nvinfo : EIATTR_CUDA_API_VERSION
	.align		4
        /*0000*/ 	.byte	0x04, 0x37
        /*0002*/ 	.short	(.L_1694 - .L_1693)
.L_1693:
        /*0004*/ 	.word	0x00000082


	//----- nvinfo : EIATTR_KPARAM_INFO
	.align		4
.L_1694:
        /*0008*/ 	.byte	0x04, 0x17
        /*000a*/ 	.short	(.L_1696 - .L_1695)
.L_1695:
        /*000c*/ 	.word	0x00000000
        /*0010*/ 	.short	0x0006
        /*0012*/ 	.short	0x0030
        /*0014*/ 	.byte	0x00, 0xf5, 0x21, 0x00


	//----- nvinfo : EIATTR_KPARAM_INFO
	.align		4
.L_1696:
        /*0018*/ 	.byte	0x04, 0x17
        /*001a*/ 	.short	(.L_1698 - .L_1697)
.L_1697:
        /*001c*/ 	.word	0x00000000
        /*0020*/ 	.short	0x0005
        /*0022*/ 	.short	0x0028
        /*0024*/ 	.byte	0x00, 0xf5, 0x21, 0x00


	//----- nvinfo : EIATTR_KPARAM_INFO
	.align		4
.L_1698:
        /*0028*/ 	.byte	0x04, 0x17
        /*002a*/ 	.short	(.L_1700 - .L_1699)
.L_1699:
        /*002c*/ 	.word	0x00000000
        /*0030*/ 	.short	0x0004
        /*0032*/ 	.short	0x0020
        /*0034*/ 	.byte	0x00, 0xf5, 0x21, 0x00


	//----- nvinfo : EIATTR_KPARAM_INFO
	.align		4
.L_1700:
        /*0038*/ 	.byte	0x04, 0x17
        /*003a*/ 	.short	(.L_1702 - .L_1701)
.L_1701:
        /*003c*/ 	.word	0x00000000
        /*0040*/ 	.short	0x0003
        /*0042*/ 	.short	0x0018
        /*0044*/ 	.byte	0x00, 0xf5, 0x21, 0x00


	//----- nvinfo : EIATTR_KPARAM_INFO
	.align		4
.L_1702:
        /*0048*/ 	.byte	0x04, 0x17
        /*004a*/ 	.short	(.L_1704 - .L_1703)
.L_1703:
        /*004c*/ 	.word	0x00000000
        /*0050*/ 	.short	0x0002
        /*0052*/ 	.short	0x0010
        /*0054*/ 	.byte	0x00, 0xf5, 0x21, 0x00


	//----- nvinfo : EIATTR_KPARAM_INFO
	.align		4
.L_1704:
        /*0058*/ 	.byte	0x04, 0x17
        /*005a*/ 	.short	(.L_1706 - .L_1705)
.L_1705:
        /*005c*/ 	.word	0x00000000
        /*0060*/ 	.short	0x0001
        /*0062*/ 	.short	0x0008
        /*0064*/ 	.byte	0x00, 0xf5, 0x21, 0x00


	//----- nvinfo : EIATTR_KPARAM_INFO
	.align		4
.L_1706:
        /*0068*/ 	.byte	0x04, 0x17
        /*006a*/ 	.short	(.L_1708 - .L_1707)
.L_1707:
        /*006c*/ 	.word	0x00000000
        /*0070*/ 	.short	0x0000
        /*0072*/ 	.short	0x0000
        /*0074*/ 	.byte	0x00, 0xf5, 0x21, 0x00


	//----- nvinfo : EIATTR_SPARSE_MMA_MASK
	.align		4
.L_1708:
        /*0078*/ 	.byte	0x03, 0x50
        /*007a*/ 	.short	0x0000


	//----- nvinfo : EIATTR_MAXREG_COUNT
	.align		4
        /*007c*/ 	.byte	0x03, 0x1b
        /*007e*/ 	.short	0x00ff


	//----- nvinfo : EIATTR_NUM_BARRIERS
	.align		4
        /*0080*/ 	.byte	0x02, 0x4c
        /*0082*/ 	.byte	0x01
	.zero		1


	//----- nvinfo : EIATTR_MERCURY_ISA_VERSION
	.align		4
        /*0084*/ 	.byte	0x03, 0x5f
        /*0086*/ 	.short	0x0101


	//----- nvinfo : EIATTR_VRC_CTA_INIT_COUNT
	.align		4
        /*0088*/ 	.byte	0x02, 0x4a
	.zero		1
	.zero		1


	//----- nvinfo : EIATTR_EXIT_INSTR_OFFSETS
	.align		4
        /*008c*/ 	.byte	0x04, 0x1c
        /*008e*/ 	.short	(.L_1710 - .L_1709)


	//   ....[0]....
.L_1709:
        /*0090*/ 	.word	0x00000af0


	//   ....[1]....
        /*0094*/ 	.word	0x00000b90


	//----- nvinfo : EIATTR_CRS_STACK_SIZE
	.align		4
.L_1710:
        /*0098*/ 	.byte	0x04, 0x1e
        /*009a*/ 	.short	(.L_1712 - .L_1711)
.L_1711:
        /*009c*/ 	.word	0x00000000


	//----- nvinfo : EIATTR_CBANK_PARAM_SIZE
	.align		4
.L_1712:
        /*00a0*/ 	.byte	0x03, 0x19
        /*00a2*/ 	.short	0x0038


	//----- nvinfo : EIATTR_PARAM_CBANK
	.align		4
        /*00a4*/ 	.byte	0x04, 0x0a
        /*00a6*/ 	.short	(.L_1714 - .L_1713)
	.align		4
.L_1713:
        /*00a8*/ 	.word	index@(.nv.constant0._Z17countNewCentroidsILi12EEvPfS0_PiS0_S1_S1_S1_)
        /*00ac*/ 	.short	0x0380
        /*00ae*/ 	.short	0x0038


	//----- nvinfo : EIATTR_SW_WAR
	.align		4
.L_1714:
        /*00b0*/ 	.byte	0x04, 0x36
        /*00b2*/ 	.short	(.L_1716 - .L_1715)
.L_1715:
        /*00b4*/ 	.word	0x00000008
.L_1716:


//--------------------- .nv.info._Z19countNewMembershipsILi12EEvPfS0_PiS1_S1_S1_ --------------------------
	.section	.nv.info._Z19countNewMembershipsILi12EEvPfS0_PiS1_S1_S1_,"",@"SHT_CUDA_INFO"
	.sectionflags	@""
	.align	4


	//----- nvinfo : EIATTR_CUDA_API_VERSION
	.align		4
        /*0000*/ 	.byte	0x04, 0x37
        /*0002*/ 	.short	(.L_1718 - .L_1717)
.L_1717:
        /*0004*/ 	.word	0x00000082


	//----- nvinfo : EIATTR_KPARAM_INFO
	.align		4
.L_1718:
        /*0008*/ 	.byte	0x04, 0x17
        /*000a*/ 	.short	(.L_1720 - .L_1719)
.L_1719:
        /*000c*/ 	.word	0x00000000
        /*0010*/ 	.short	0x0005
        /*0012*/ 	.short	0x0028
        /*0014*/ 	.byte	0x00, 0xf5, 0x21, 0x00


	//----- nvinfo : EIATTR_KPARAM_INFO
	.align		4
.L_1720:
        /*0018*/ 	.byte	0x04, 0x17
        /*001a*/ 	.short	(.L_1722 - .L_1721)
.L_1721:
        /*001c*/ 	.word	0x00000000
        /*0020*/ 	.short	0x0004
        /*0022*/ 	.short	0x0020
        /*0024*/ 	.byte	0x00, 0xf5, 0x21, 0x00


	//----- nvinfo : EIATTR_KPARAM_INFO
	.align		4
.L_1722:
        /*0028*/ 	.byte	0x04, 0x17
        /*002a*/ 	.short	(.L_1724 - .L_1723)
.L_1723:
        /*002c*/ 	.word	0x00000000
        /*0030*/ 	.short	0x0003
        /*0032*/ 	.short	0x0018
        /*0034*/ 	.byte	0x00, 0xf5, 0x21, 0x00


	//----- nvinfo : EIATTR_KPARAM_INFO
	.align		4
.L_1724:
        /*0038*/ 	.byte	0x04, 0x17
        /*003a*/ 	.short	(.L_1726 - .L_1725)
.L_1725:
        /*003c*/ 	.word	0x00000000
        /*0040*/ 	.short	0x0002
        /*0042*/ 	.short	0x0010
        /*0044*/ 	.byte	0x00, 0xf5, 0x21, 0x00


	//----- nvinfo : EIATTR_KPARAM_INFO
	.align		4
.L_1726:
        /*0048*/ 	.byte	0x04, 0x17
        /*004a*/ 	.short	(.L_1728 - .L_1727)
.L_1727:
        /*004c*/ 	.word	0x00000000
        /*0050*/ 	.short	0x0001
        /*0052*/ 	.short	0x0008
        /*0054*/ 	.byte	0x00, 0xf5, 0x21, 0x00


	//----- nvinfo : EIATTR_KPARAM_INFO
	.align		4
.L_1728:
        /*0058*/ 	.byte	0x04, 0x17
        /*005a*/ 	.short	(.L_1730 - .L_1729)
.L_1729:
        /*005c*/ 	.word	0x00000000
        /*0060*/ 	.short	0x0000
        /*0062*/ 	.short	0x0000
        /*0064*/ 	.byte	0x00, 0xf5, 0x21, 0x00


	//----- nvinfo : EIATTR_SPARSE_MMA_MASK
	.align		4
.L_1730:
        /*0068*/ 	.byte	0x03, 0x50
        /*006a*/ 	.short	0x0000


	//----- nvinfo : EIATTR_MAXREG_COUNT
	.align		4
        /*006c*/ 	.byte	0x03, 0x1b
        /*006e*/ 	.short	0x00ff


	//----- nvinfo : EIATTR_MERCURY_ISA_VERSION
	.align		4
        /*0070*/ 	.byte	0x03, 0x5f
        /*0072*/ 	.short	0x0101


	//----- nvinfo : EIATTR_VRC_CTA_INIT_COUNT
	.align		4
        /*0074*/ 	.byte	0x02, 0x4a
	.zero		1
	.zero		1


	//----- nvinfo : EIATTR_EXIT_INSTR_OFFSETS
	.align		4
        /*0078*/ 	.byte	0x04, 0x1c
        /*007a*/ 	.short	(.L_1732 - .L_1731)


	//   ....[0]....
.L_1731:
        /*007c*/ 	.word	0x00000090


	//   ....[1]....
        /*0080*/ 	.word	0x00000e40


	//----- nvinfo : EIATTR_CBANK_PARAM_SIZE
	.align		4
.L_1732:
        /*0084*/ 	.byte	0x03, 0x19
        /*0086*/ 	.short	0x0030


	//----- nvinfo : EIATTR_PARAM_CBANK
	.align		4
        /*0088*/ 	.byte	0x04, 0x0a
        /*008a*/ 	.short	(.L_1734 - .L_1733)
	.align		4
.L_1733:
        /*008c*/ 	.word	index@(.nv.constant0._Z19countNewMembershipsILi12EEvPfS0_PiS1_S1_S1_)
        /*0090*/ 	.short	0x0380
        /*0092*/ 	.short	0x0030


	//----- nvinfo : EIATTR_SW_WAR
	.align		4
.L_1734:
        /*0094*/ 	.byte	0x04, 0x36
        /*0096*/ 	.short	(.L_1736 - .L_1735)
.L_1735:
        /*0098*/ 	.word	0x00000008
.L_1736:


//--------------------- .nv.info._Z17countNewCentroidsILi11EEvPfS0_PiS0_S1_S1_S1_ --------------------------
	.section	.nv.info._Z17countNewCentroidsILi11EEvPfS0_PiS0_S1_S1_S1_,"",@"SHT_CUDA_INFO"
	.sectionflags	@""
	.align	4


	//----- nvinfo : EIATTR_CUDA_API_VERSION
	.align		4
        /*0000*/ 	.byte	0x04, 0x37
        /*0002*/ 	.short	(.L_1738 - .L_1737)
.L_1737:
        /*0004*/ 	.word	0x00000082


	//----- nvinfo : EIATTR_KPARAM_INFO
	.align		4
.L_1738:
        /*0008*/ 	.byte	0x04, 0x17
        /*000a*/ 	.short	(.L_1740 - .L_1739)
.L_1739:
        /*000c*/ 	.word	0x00000000
        /*0010*/ 	.short	0x0006
        /*0012*/ 	.short	0x0030
        /*0014*/ 	.byte	0x00, 0xf5, 0x21, 0x00


	//----- nvinfo : EIATTR_KPARAM_INFO
	.align		4
.L_1740:
        /*0018*/ 	.byte	0x04, 0x17
        /*001a*/ 	.short	(.L_1742 - .L_1741)
.L_1741:
        /*001c*/ 	.word	0x00000000
        /*0020*/ 	.short	0x0005
        /*0022*/ 	.short	0x0028
        /*0024*/ 	.byte	0x00, 0xf5, 0x21, 0x00


	//----- nvinfo : EIATTR_KPARAM_INFO
	.align		4
.L_1742:
        /*0028*/ 	.byte	0x04, 0x17
        /*002a*/ 	.short	(.L_1744 - .L_1743)
.L_1743:
        /*002c*/ 	.word	0x00000000
        /*0030*/ 	.short	0x0004
        /*0032*/ 	.short	0x0020
        /*0034*/ 	.byte	0x00, 0xf5, 0x21, 0x00


	//----- nvinfo : EIATTR_KPARAM_INFO
	.align		4
.L_1744:
        /*0038*/ 	.byte	0x04, 0x17
        /*003a*/ 	.short	(.L_1746 - .L_1745)
.L_1745:
        /*003c*/ 	.word	0x00000000
        /*0040*/ 	.short	0x0003
        /*0042*/ 	.short	0x0018
        /*0044*/ 	.byte	0x00, 0xf5, 0x21, 0x00


	//----- nvinfo : EIATTR_KPARAM_INFO
	.align		4
.L_1746:
        /*0048*/ 	.byte	0x04, 0x17
        /*004a*/ 	.short	(.L_1748 - .L_1747)
.L_1747:
        /*004c*/ 	.word	0x00000000
        /*0050*/ 	.short	0x0002
        /*0052*/ 	.short	0x0010
        /*0054*/ 	.byte	0x00, 0xf5, 0x21, 0x00


	//----- nvinfo : EIATTR_KPARAM_INFO
	.align		4
.L_1748:
        /*0058*/ 	.byte	0x04, 0x17
        /*005a*/ 	.short	(.L_1750 - .L_1749)
.L_1749:
        /*005c*/ 	.word	0x00000000
        /*0060*/ 	.short	0x0001
        /*0062*/ 	.short	0x0008
        /*0064*/ 	.byte	0x00, 0xf5, 0x21, 0x00


	//----- nvinfo : EIATTR_KPARAM_INFO
	.align		4
.L_1750:
        /*0068*/ 	.byte	0x04, 0x17
        /*006a*/ 	.short	(.L_1752 - .L_1751)
.L_1751:
        /*006c*/ 	.word	0x00000000
        /*0070*/ 	.short	0x0000
        /*0072*/ 	.short	0x0000
        /*0074*/ 	.byte	0x00, 0xf5, 0x21, 0x00


	//----- nvinfo : EIATTR_SPARSE_MMA_MASK
	.align		4
.L_1752:
        /*0078*/ 	.byte	0x03, 0x50
        /*007a*/ 	.short	0x0000


	//----- nvinfo : EIATTR_MAXREG_COUNT
	.align		4
        /*007c*/ 	.byte	0x03, 0x1b
        /*007e*/ 	.short	0x00ff


	//----- nvinfo : EIATTR_NUM_BARRIERS
	.align		4
        /*0080*/ 	.byte	0x02, 0x4c
        /*0082*/ 	.byte	0x01
	.zero		1


	//----- nvinfo : EIATTR_MERCURY_ISA_VERSION
	.align		4
        /*0084*/ 	.byte	0x03, 0x5f
        /*0086*/ 	.short	0x0101


	//----- nvinfo : EIATTR_VRC_CTA_INIT_COUNT
	.align		4
        /*0088*/ 	.byte	0x02, 0x4a
	.zero		1
	.zero		1


	//----- nvinfo : EIATTR_EXIT_INSTR_OFFSETS
	.align		4
        /*008c*/ 	.byte	0x04, 0x1c
        /*008e*/ 	.short	(.L_1754 - .L_1753)


	//   ....[0]....
.L_1753:
        /*0090*/ 	.word	0x00000a60


	//   ....[1]....
        /*0094*/ 	.word	0x00000b00


	//----- nvinfo : EIATTR_CRS_STACK_SIZE
	.align		4
.L_1754:
        /*0098*/ 	.byte	0x04, 0x1e
        /*009a*/ 	.short	(.L_1756 - .L_1755)
.L_1755:
        /*009c*/ 	.word	0x00000000


	//----- nvinfo : EIATTR_CBANK_PARAM_SIZE
	.align		4
.L_1756:
        /*00a0*/ 	.byte	0x03, 0x19
        /*00a2*/ 	.short	0x0038


	//----- nvinfo : EIATTR_PARAM_CBANK
	.align		4
        /*00a4*/ 	.byte	0x04, 0x0a
        /*00a6*/ 	.short	(.L_1758 - .L_1757)
	.align		4
.L_1757:
        /*00a8*/ 	.word	index@(.nv.constant0._Z17countNewCentroidsILi11EEvPfS0_PiS0_S1_S1_S1_)
        /*00ac*/ 	.short	0x0380
        /*00ae*/ 	.short	0x0038


	//----- nvinfo : EIATTR_SW_WAR
	.align		4
.L_1758:
        /*00b0*/ 	.byte	0x04, 0x36
        /*00b2*/ 	.short	(.L_1760 - .L_1759)
.L_1759:
        /*00b4*/ 	.word	0x00000008
.L_1760:


//--------------------- .nv.info._Z19countNewMembershipsILi11EEvPfS0_PiS1_S1_S1_ --------------------------
	.section	.nv.info._Z19countNewMembershipsILi11EEvPfS0_PiS1_S1_S1_,"",@"SHT_CUDA_INFO"
	.sectionflags	@""
	.align	4


	//----- nvinfo : EIATTR_CUDA_API_VERSION
	.align		4
        /*0000*/ 	.byte	0x04, 0x37
        /*0002*/ 	.short	(.L_1762 - .L_1761)
.L_1761:
        /*0004*/ 	.word	0x00000082


	//----- nvinfo : EIATTR_KPARAM_INFO
	.align		4
.L_1762:
        /*0008*/ 	.byte	0x04, 0x17
        /*000a*/ 	.short	(.L_1764 - .L_1763)
.L_1763:
        /*000c*/ 	.word	0x00000000
        /*0010*/ 	.short	0x0005
        /*0012*/ 	.short	0x0028
        /*0014*/ 	.byte	0x00, 0xf5, 0x21, 0x00


	//----- nvinfo : EIATTR_KPARAM_INFO
	.align		4
.L_1764:
        /*0018*/ 	.byte	0x04, 0x17
        /*001a*/ 	.short	(.L_1766 - .L_1765)
.L_1765:
        /*001c*/ 	.word	0x00000000
        /*0020*/ 	.short	0x0004
        /*0022*/ 	.short	0x0020
        /*0024*/ 	.byte	0x00, 0xf5, 0x21, 0x00


	//----- nvinfo : EIATTR_KPARAM_INFO
	.align		4
.L_1766:
        /*0028*/ 	.byte	0x04, 0x17
        /*002a*/ 	.short	(.L_1768 - .L_1767)
.L_1767:
        /*002c*/ 	.word	0x00000000
        /*0030*/ 	.short	0x0003
        /*0032*/ 	.short	0x0018
        /*0034*/ 	.byte	0x00, 0xf5, 0x21, 0x00


	//----- nvinfo : EIATTR_KPARAM_INFO
	.align		4
.L_1768:
        /*0038*/ 	.byte	0x04, 0x17
        /*003a*/ 	.short	(.L_1770 - .L_1769)
.L_1769:
        /*003c*/ 	.word	0x00000000
        /*0040*/ 	.short	0x0002
        /*0042*/ 	.short	0x0010
        /*0044*/ 	.byte	0x00, 0xf5, 0x21, 0x00


	//----- nvinfo : EIATTR_KPARAM_INFO
	.align		4
.L_1770:
        /*0048*/ 	.byte	0x04, 0x17
        /*004a*/ 	.short	(.L_1772 - .L_1771)
.L_1771:
        /*004c*/ 	.word	0x00000000
        /*0050*/ 	.short	0x0001
        /*0052*/ 	.short	0x0008
        /*0054*/ 	.byte	0x00, 0xf5, 0x21, 0x00


	//----- nvinfo : EIATTR_KPARAM_INFO
	.align		4
.L_1772:
        /*0058*/ 	.byte	0x04, 0x17
        /*005a*/ 	.short	(.L_1774 - .L_1773)
.L_1773:
        /*005c*/ 	.word	0x00000000
        /*0060*/ 	.short	0x0000
        /*0062*/ 	.short	0x0000
        /*0064*/ 	.byte	0x00, 0xf5, 0x21, 0x00


	//----- nvinfo : EIATTR_SPARSE_MMA_MASK
	.align		4
.L_1774:
        /*0068*/ 	.byte	0x03, 0x50
        /*006a*/ 	.short	0x0000


	//----- nvinfo : EIATTR_MAXREG_COUNT
	.align		4
        /*006c*/ 	.byte	0x03, 0x1b
        /*006e*/ 	.short	0x00ff


	//----- nvinfo : EIATTR_MERCURY_ISA_VERSION
	.align		4
        /*0070*/ 	.byte	0x03, 0x5f
        /*0072*/ 	.short	0x0101


	//----- nvinfo : EIATTR_VRC_CTA_INIT_COUNT
	.align		4
        /*0074*/ 	.byte	0x02, 0x4a
	.zero		1
	.zero		1


	//----- nvinfo : EIATTR_EXIT_INSTR_OFFSETS
	.align		4
        /*0078*/ 	.byte	0x04, 0x1c
        /*007a*/ 	.short	(.L_1776 - .L_1775)


	//   ....[0]....
.L_1775:
        /*007c*/ 	.word	0x00000090


	//   ....[1]....
        /*0080*/ 	.word	0x00000d40


	//----- nvinfo : EIATTR_CBANK_PARAM_SIZE
	.align		4
.L_1776:
        /*0084*/ 	.byte	0x03, 0x19
        /*0086*/ 	.short	0x0030


	//----- nvinfo : EIATTR_PARAM_CBANK
	.align		4
        /*0088*/ 	.byte	0x04, 0x0a
        /*008a*/ 	.short	(.L_1778 - .L_1777)
	.align		4
.L_1777:
        /*008c*/ 	.word	index@(.nv.constant0._Z19countNewMembershipsILi11EEvPfS0_PiS1_S1_S1_)
        /*0090*/ 	.short	0x0380
        /*0092*/ 	.short	0x0030


	//----- nvinfo : EIATTR_SW_WAR
	.align		4
.L_1778:
        /*0094*/ 	.byte	0x04, 0x36
        /*0096*/ 	.short	(.L_1780 - .L_1779)
.L_1779:
        /*0098*/ 	.word	0x00000008
.L_1780:


//--------------------- .nv.info._Z17countNewCentroidsILi10EEvPfS0_PiS0_S1_S1_S1_ --------------------------
	.section	.nv.info._Z17countNewCentroidsILi10EEvPfS0_PiS0_S1_S1_S1_,"",@"SHT_CUDA_INFO"
	.sectionflags	@""
	.align	4


	//----- nvinfo : EIATTR_CUDA_API_VERSION
	.align		4
        /*0000*/ 	.byte	0x04, 0x37
        /*0002*/ 	.short	(.L_1782 - .L_1781)
.L_1781:
        /*0004*/ 	.word	0x00000082


	//----- nvinfo : EIATTR_KPARAM_INFO
	.align		4
.L_1782:
        /*0008*/ 	.byte	0x04, 0x17
        /*000a*/ 	.short	(.L_1784 - .L_1783)
.L_1783:
        /*000c*/ 	.word	0x00000000
        /*0010*/ 	.short	0x0006
        /*0012*/ 	.short	0x0030
        /*0014*/ 	.byte	0x00, 0xf5, 0x21, 0x00


	//----- nvinfo : EIATTR_KPARAM_INFO
	.align		4
.L_1784:
        /*0018*/ 	.byte	0x04, 0x17
        /*001a*/ 	.short	(.L_1786 - .L_1785)
.L_1785:
        /*001c*/ 	.word	0x00000000
        /*0020*/ 	.short	0x0005
        /*0022*/ 	.short	0x0028
        /*0024*/ 	.byte	0x00, 0xf5, 0x21, 0x00


	//----- nvinfo : EIATTR_KPARAM_INFO
	.align		4
.L_1786:
        /*0028*/ 	.byte	0x04, 0x17
        /*002a*/ 	.short	(.L_1788 - .L_1787)
.L_1787:
        /*002c*/ 	.word	0x00000000
        /*0030*/ 	.short	0x0004
        /*0032*/ 	.short	0x0020
        /*0034*/ 	.byte	0x00, 0xf5, 0x21, 0x00


	//----- nvinfo : EIATTR_KPARAM_INFO
	.align		4
.L_1788:
        /*0038*/ 	.byte	0x04, 0x17
        /*003a*/ 	.short	(.L_1790 - .L_1789)
.L_1789:
        /*003c*/ 	.word	0x00000000
        /*0040*/ 	.short	0x0003
        /*0042*/ 	.short	0x0018
        /*0044*/ 	.byte	0x00, 0xf5, 0x21, 0x00


	//----- nvinfo : EIATTR_KPARAM_INFO
	.align		4
.L_1790:
        /*0048*/ 	.byte	0x04, 0x17
        /*004a*/ 	.short	(.L_1792 - .L_1791)
.L_1791:
        /*004c*/ 	.word	0x00000000
        /*0050*/ 	.short	0x0002
        /*0052*/ 	.short	0x0010
        /*0054*/ 	.byte	0x00, 0xf5, 0x21, 0x00


	//----- nvinfo : EIATTR_KPARAM_INFO
	.align		4
.L_1792:
        /*0058*/ 	.byte	0x04, 0x17
        /*005a*/ 	.short	(.L_1794 - .L_1793)
.L_1793:
        /*005c*/ 	.word	0x00000000
        /*0060*/ 	.short	0x0001
        /*0062*/ 	.short	0x0008
        /*0064*/ 	.byte	0x00, 0xf5, 0x21, 0x00


	//----- nvinfo : EIATTR_KPARAM_INFO
	.align		4
.L_1794:
        /*0068*/ 	.byte	0x04, 0x17
        /*006a*/ 	.short	(.L_1796 - .L_1795)
.L_1795:
        /*006c*/ 	.word	0x00000000
        /*0070*/ 	.short	0x0000
        /*0072*/ 	.short	0x0000
        /*0074*/ 	.byte	0x00, 0xf5, 0x21, 0x00


	//----- nvinfo : EIATTR_SPARSE_MMA_MASK
	.align		4
.L_1796:
        /*0078*/ 	.byte	0x03, 0x50
        /*007a*/ 	.short	0x0000


	//----- nvinfo : EIATTR_MAXREG_COUNT
	.align		4
        /*007c*/ 	.byte	0x03, 0x1b
        /*007e*/ 	.short	0x00ff


	//----- nvinfo : EIATTR_NUM_BARRIERS
	.align		4
        /*0080*/ 	.byte	0x02, 0x4c
        /*0082*/ 	.byte	0x01
	.zero		1


	//----- nvinfo : EIATTR_MERCURY_ISA_VERSION
	.align		4
        /*0084*/ 	.byte	0x03, 0x5f
        /*0086*/ 	.short	0x0101


	//----- nvinfo : EIATTR_VRC_CTA_INIT_COUNT
	.align		4
        /*0088*/ 	.byte	0x02, 0x4a
	.zero		1
	.zero		1


	//----- nvinfo : EIATTR_EXIT_INSTR_OFFSETS
	.align		4
        /*008c*/ 	.byte	0x04, 0x1c
        /*008e*/ 	.short	(.L_1798 - .L_1797)


	//   ....[0]....
.L_1797:
        /*0090*/ 	.word	0x000009d0


	//   ....[1]....
        /*0094*/ 	.word	0x00000a70


	//----- nvinfo : EIATTR_CRS_STACK_SIZE
	.align		4
.L_1798:
        /*0098*/ 	.byte	0x04, 0x1e
        /*009a*/ 	.short	(.L_1800 - .L_1799)
.L_1799:
        /*009c*/ 	.word	0x00000000


	//----- nvinfo : EIATTR_CBANK_PARAM_SIZE
	.align		4
.L_1800:
        /*00a0*/ 	.byte	0x03, 0x19
        /*00a2*/ 	.short	0x0038


	//----- nvinfo : EIATTR_PARAM_CBANK
	.align		4
        /*00a4*/ 	.byte	0x04, 0x0a
        /*00a6*/ 	.short	(.L_1802 - .L_1801)
	.align		4
.L_1801:
        /*00a8*/ 	.word	index@(.nv.constant0._Z17countNewCentroidsILi10EEvPfS0_PiS0_S1_S1_S1_)
        /*00ac*/ 	.short	0x0380
        /*00ae*/ 	.short	0x0038


	//----- nvinfo : EIATTR_SW_WAR
	.align		4
.L_1802:
        /*00b0*/ 	.byte	0x04, 0x36
        /*00b2*/ 	.short	(.L_1804 - .L_1803)
.L_1803:
        /*00b4*/ 	.word	0x00000008
.L_1804:


//--------------------- .nv.info._Z19countNewMembershipsILi10EEvPfS0_PiS1_S1_S1_ --------------------------
	.section	.nv.info._Z19countNewMembershipsILi10EEvPfS0_PiS1_S1_S1_,"",@"SHT_CUDA_INFO"
	.sectionflags	@""
	.align	4


	//----- nvinfo : EIATTR_CUDA_API_VERSION
	.align		4
        /*0000*/ 	.byte	0x04, 0x37
        /*0002*/ 	.short	(.L_1806 - .L_1805)
.L_1805:
        /*0004*/ 	.word	0x00000082


	//----- nvinfo : EIATTR_KPARAM_INFO
	.align		4
.L_1806:
        /*0008*/ 	.byte	0x04, 0x17
        /*000a*/ 	.short	(.L_1808 - .L_1807)
.L_1807:
        /*000c*/ 	.word	0x00000000
        /*0010*/ 	.short	0x0005
        /*0012*/ 	.short	0x0028
        /*0014*/ 	.byte	0x00, 0xf5, 0x21, 0x00


	//----- nvinfo : EIATTR_KPARAM_INFO
	.align		4
.L_1808:
        /*0018*/ 	.byte	0x04, 0x17
        /*001a*/ 	.short	(.L_1810 - .L_1809)
.L_1809:
        /*001c*/ 	.word	0x00000000
        /*0020*/ 	.short	0x0004
        /*0022*/ 	.short	0x0020
        /*0024*/ 	.byte	0x00, 0xf5, 0x21, 0x00


	//----- nvinfo : EIATTR_KPARAM_INFO
	.align		4
.L_1810:
        /*0028*/ 	.byte	0x04, 0x17
        /*002a*/ 	.short	(.L_1812 - .L_1811)
.L_1811:
        /*002c*/ 	.word	0x00000000
        /*0030*/ 	.short	0x0003
        /*0032*/ 	.short	0x0018
        /*0034*/ 	.byte	0x00, 0xf5, 0x21, 0x00


	//----- nvinfo : EIATTR_KPARAM_INFO
	.align		4
.L_1812:
        /*0038*/ 	.byte	0x04, 0x17
        /*003a*/ 	.short	(.L_1814 - .L_1813)
.L_1813:
        /*003c*/ 	.word	0x00000000
        /*0040*/ 	.short	0x0002
        /*0042*/ 	.short	0x0010
        /*0044*/ 	.byte	0x00, 0xf5, 0x21, 0x00


	//----- nvinfo : EIATTR_KPARAM_INFO
	.align		4
.L_1814:
        /*0048*/ 	.byte	0x04, 0x17
        /*004a*/ 	.short	(.L_1816 - .L_1815)
.L_1815:
        /*004c*/ 	.word	0x00000000
        /*0050*/ 	.short	0x0001
        /*0052*/ 	.short	0x0008
        /*0054*/ 	.byte	0x00, 0xf5, 0x21, 0x00


	//----- nvinfo : EIATTR_KPARAM_INFO
	.align		4
.L_1816:
        /*0058*/ 	.byte	0x04, 0x17
        /*005a*/ 	.short	(.L_1818 - .L_1817)
.L_1817:
        /*005c*/ 	.word	0x00000000
        /*0060*/ 	.short	0x0000
        /*0062*/ 	.short	0x0000
        /*0064*/ 	.byte	0x00, 0xf5, 0x21, 0x00


	//----- nvinfo : EIATTR_SPARSE_MMA_MASK
	.align		4
.L_1818:
        /*0068*/ 	.byte	0x03, 0x50
        /*006a*/ 	.short	0x0000


	//----- nvinfo : EIATTR_MAXREG_COUNT
	.align		4
        /*006c*/ 	.byte	0x03, 0x1b
        /*006e*/ 	.short	0x00ff


	//----- nvinfo : EIATTR_MERCURY_ISA_VERSION
	.align		4
        /*0070*/ 	.byte	0x03, 0x5f
        /*0072*/ 	.short	0x0101


	//----- nvinfo : EIATTR_VRC_CTA_INIT_COUNT
	.align		4
        /*0074*/ 	.byte	0x02, 0x4a
	.zero		1
	.zero		1


	//----- nvinfo : EIATTR_EXIT_INSTR_OFFSETS
	.align		4
        /*0078*/ 	.byte	0x04, 0x1c
        /*007a*/ 	.short	(.L_1820 - .L_1819)


	//   ....[0]....
.L_1819:
        /*007c*/ 	.word	0x00000090


	//   ....[1]....
        /*0080*/ 	.word	0x00000c30


	//----- nvinfo : EIATTR_CBANK_PARAM_SIZE
	.align		4
.L_1820:
        /*0084*/ 	.byte	0x03, 0x19
        /*0086*/ 	.short	0x0030


	//----- nvinfo : EIATTR_PARAM_CBANK
	.align		4
        /*0088*/ 	.byte	0x04, 0x0a
        /*008a*/ 	.short	(.L_1822 - .L_1821)
	.align		4
.L_1821:
        /*008c*/ 	.word	index@(.nv.constant0._Z19countNewMembershipsILi10EEvPfS0_PiS1_S1_S1_)
        /*0090*/ 	.short	0x0380
        /*0092*/ 	.short	0x0030


	//----- nvinfo : EIATTR_SW_WAR
	.align		4
.L_1822:
        /*0094*/ 	.byte	0x04, 0x36
        /*0096*/ 	.short	(.L_1824 - .L_1823)
.L_1823:
        /*0098*/ 	.word	0x00000008
.L_1824:


//--------------------- .nv.info._Z17countNewCentroidsILi9EEvPfS0_PiS0_S1_S1_S1_ --------------------------
	.section	.nv.info._Z17countNewCentroidsILi9EEvPfS0_PiS0_S1_S1_S1_,"",@"SHT_CUDA_INFO"
	.sectionflags	@""
	.align	4


	//----- nvinfo : EIATTR_CUDA_API_VERSION
	.align		4
        /*0000*/ 	.byte	0x04, 0x37
        /*0002*/ 	.short	(.L_1826 - .L_1825)
.L_1825:
        /*0004*/ 	.word	0x00000082


	//----- nvinfo : EIATTR_KPARAM_INFO
	.align		4
.L_1826:
        /*0008*/ 	.byte	0x04, 0x17
        /*000a*/ 	.short	(.L_1828 - .L_1827)
.L_1827:
        /*000c*/ 	.word	0x00000000
        /*0010*/ 	.short	0x0006
        /*0012*/ 	.short	0x0030
        /*0014*/ 	.byte	0x00, 0xf5, 0x21, 0x00


	//----- nvinfo : EIATTR_KPARAM_INFO
	.align		4
.L_1828:
        /*0018*/ 	.byte	0x04, 0x17
        /*001a*/ 	.short	(.L_1830 - .L_1829)
.L_1829:
        /*001c*/ 	.word	0x00000000
        /*0020*/ 	.short	0x0005
        /*0022*/ 	.short	0x0028
        /*0024*/ 	.byte	0x00, 0xf5, 0x21, 0x00


	//----- nvinfo : EIATTR_KPARAM_INFO
	.align		4
.L_1830:
        /*0028*/ 	.byte	0x04, 0x17
        /*002a*/ 	.short	(.L_1832 - .L_1831)
.L_1831:
        /*002c*/ 	.word	0x00000000
        /*0030*/ 	.short	0x0004
        /*0032*/ 	.short	0x0020
        /*0034*/ 	.byte	0x00, 0xf5, 0x21, 0x00


	//----- nvinfo : EIATTR_KPARAM_INFO
	.align		4
.L_1832:
        /*0038*/ 	.byte	0x04, 0x17
        /*003a*/ 	.short	(.L_1834 - .L_1833)
.L_1833:
        /*003c*/ 	.word	0x00000000
        /*0040*/ 	.short	0x0003
        /*0042*/ 	.short	0x0018
        /*0044*/ 	.byte	0x00, 0xf5, 0x21, 0x00


	//----- nvinfo : EIATTR_KPARAM_INFO
	.align		4
.L_1834:
        /*0048*/ 	.byte	0x04, 0x17
        /*004a*/ 	.short	(.L_1836 - .L_1835)
.L_1835:
        /*004c*/ 	.word	0x00000000
        /*0050*/ 	.short	0x0002
        /*0052*/ 	.short	0x0010
        /*0054*/ 	.byte	0x00, 0xf5, 0x21, 0x00


	//----- nvinfo : EIATTR_KPARAM_INFO
	.align		4
.L_1836:
        /*0058*/ 	.byte	0x04, 0x17
        /*005a*/ 	.short	(.L_1838 - .L_1837)
.L_1837:
        /*005c*/ 	.word	0x00000000
        /*0060*/ 	.short	0x0001
        /*0062*/ 	.short	0x0008
        /*0064*/ 	.byte	0x00, 0xf5, 0x21, 0x00


	//----- nvinfo : EIATTR_KPARAM_INFO
	.align		4
.L_1838:
        /*0068*/ 	.byte	0x04, 0x17
        /*006a*/ 	.short	(.L_1840 - .L_1839)
.L_1839:
        /*006c*/ 	.word	0x00000000
        /*0070*/ 	.short	0x0000
        /*0072*/ 	.short	0x0000
        /*0074*/ 	.byte	0x00, 0xf5, 0x21, 0x00


	//----- nvinfo : EIATTR_SPARSE_MMA_MASK
	.align		4
.L_1840:
        /*0078*/ 	.byte	0x03, 0x50
        /*007a*/ 	.short	0x0000


	//----- nvinfo : EIATTR_MAXREG_COUNT
	.align		4
        /*007c*/ 	.byte	0x03, 0x1b
        /*007e*/ 	.short	0x00ff


	//----- nvinfo : EIATTR_NUM_BARRIERS
	.align		4
        /*0080*/ 	.byte	0x02, 0x4c
        /*0082*/ 	.byte	0x01
	.zero		1


	//----- nvinfo : EIATTR_MERCURY_ISA_VERSION
	.align		4
        /*0084*/ 	.byte	0x03, 0x5f
        /*0086*/ 	.short	0x0101


	//----- nvinfo : EIATTR_VRC_CTA_INIT_COUNT
	.align		4
        /*0088*/ 	.byte	0x02, 0x4a
	.zero		1
	.zero		1


	//----- nvinfo : EIATTR_EXIT_INSTR_OFFSETS
	.align		4
        /*008c*/ 	.byte	0x04, 0x1c
        /*008e*/ 	.short	(.L_1842 - .L_1841)


	//   ....[0]....
.L_1841:
        /*0090*/ 	.word	0x00000940


	//   ....[1]....
        /*0094*/ 	.word	0x000009e0


	//----- nvinfo : EIATTR_CRS_STACK_SIZE
	.align		4
.L_1842:
        /*0098*/ 	.byte	0x04, 0x1e
        /*009a*/ 	.short	(.L_1844 - .L_1843)
.L_1843:
        /*009c*/ 	.word	0x00000000


	//----- nvinfo : EIATTR_CBANK_PARAM_SIZE
	.align		4
.L_1844:
        /*00a0*/ 	.byte	0x03, 0x19
        /*00a2*/ 	.short	0x0038


	//----- nvinfo : EIATTR_PARAM_CBANK
	.align		4
        /*00a4*/ 	.byte	0x04, 0x0a
        /*00a6*/ 	.short	(.L_1846 - .L_1845)
	.align		4
.L_1845:
        /*00a8*/ 	.word	index@(.nv.constant0._Z17countNewCentroidsILi9EEvPfS0_PiS0_S1_S1_S1_)
        /*00ac*/ 	.short	0x0380
        /*00ae*/ 	.short	0x0038


	//----- nvinfo : EIATTR_SW_WAR
	.align		4
.L_1846:
        /*00b0*/ 	.byte	0x04, 0x36
        /*00b2*/ 	.short	(.L_1848 - .L_1847)
.L_1847:
        /*00b4*/ 	.word	0x00000008
.L_1848:


//--------------------- .nv.info._Z19countNewMembershipsILi9EEvPfS0_PiS1_S1_S1_ --------------------------
	.section	.nv.info._Z19countNewMembershipsILi9EEvPfS0_PiS1_S1_S1_,"",@"SHT_CUDA_INFO"
	.sectionflags	@""
	.align	4


	//----- nvinfo : EIATTR_CUDA_API_VERSION
	.align		4
        /*0000*/ 	.byte	0x04, 0x37
        /*0002*/ 	.short	(.L_1850 - .L_1849)
.L_1849:
        /*0004*/ 	.word	0x00000082


	//----- nvinfo : EIATTR_KPARAM_INFO
	.align		4
.L_1850:
        /*0008*/ 	.byte	0x04, 0x17
        /*000a*/ 	.short	(.L_1852 - .L_1851)
.L_1851:
        /*000c*/ 	.word	0x00000000
        /*0010*/ 	.short	0x0005
        /*0012*/ 	.short	0x0028
        /*0014*/ 	.byte	0x00, 0xf5, 0x21, 0x00


	//----- nvinfo : EIATTR_KPARAM_INFO
	.align		4
.L_1852:
        /*0018*/ 	.byte	0x04, 0x17
        /*001a*/ 	.short	(.L_1854 - .L_1853)
.L_1853:
        /*001c*/ 	.word	0x00000000
        /*0020*/ 	.short	0x0004
        /*0022*/ 	.short	0x0020
        /*0024*/ 	.byte	0x00, 0xf5, 0x21, 0x00


	//----- nvinfo : EIATTR_KPARAM_INFO
	.align		4
.L_1854:
        /*0028*/ 	.byte	0x04, 0x17
        /*002a*/ 	.short	(.L_1856 - .L_1855)
.L_1855:
        /*002c*/ 	.word	0x00000000
        /*0030*/ 	.short	0x0003
        /*0032*/ 	.short	0x0018
        /*0034*/ 	.byte	0x00, 0xf5, 0x21, 0x00


	//----- nvinfo : EIATTR_KPARAM_INFO
	.align		4
.L_1856:
        /*0038*/ 	.byte	0x04, 0x17
        /*003a*/ 	.short	(.L_1858 - .L_1857)
.L_1857:
        /*003c*/ 	.word	0x00000000
        /*0040*/ 	.short	0x0002
        /*0042*/ 	.short	0x0010
        /*0044*/ 	.byte	0x00, 0xf5, 0x21, 0x00


	//----- nvinfo : EIATTR_KPARAM_INFO
	.align		4
.L_1858:
        /*0048*/ 	.byte	0x04, 0x17
        /*004a*/ 	.short	(.L_1860 - .L_1859)
.L_1859:
        /*004c*/ 	.word	0x00000000
        /*0050*/ 	.short	0x0001
        /*0052*/ 	.short	0x0008
        /*0054*/ 	.byte	0x00, 0xf5, 0x21, 0x00


	//----- nvinfo : EIATTR_KPARAM_INFO
	.align		4
.L_1860:
        /*0058*/ 	.byte	0x04, 0x17
        /*005a*/ 	.short	(.L_1862 - .L_1861)
.L_1861:
        /*005c*/ 	.word	0x00000000
        /*0060*/ 	.short	0x0000
        /*0062*/ 	.short	0x0000
        /*0064*/ 	.byte	0x00, 0xf5, 0x21, 0x00


	//----- nvinfo : EIATTR_SPARSE_MMA_MASK
	.align		4
.L_1862:
        /*0068*/ 	.byte	0x03, 0x50
        /*006a*/ 	.short	0x0000


	//----- nvinfo : EIATTR_MAXREG_COUNT
	.align		4
        /*006c*/ 	.byte	0x03, 0x1b
        /*006e*/ 	.short	0x00ff


	//----- nvinfo : EIATTR_MERCURY_ISA_VERSION
	.align		4
        /*0070*/ 	.byte	0x03, 0x5f
        /*0072*/ 	.short	0x0101


	//----- nvinfo : EIATTR_VRC_CTA_INIT_COUNT
	.align		4
        /*0074*/ 	.byte	0x02, 0x4a
	.zero		1
	.zero		1


	//----- nvinfo : EIATTR_EXIT_INSTR_OFFSETS
	.align		4
        /*0078*/ 	.byte	0x04, 0x1c
        /*007a*/ 	.short	(.L_1864 - .L_1863)


	//   ....[0]....
.L_1863:
        /*007c*/ 	.word	0x00000090


	//   ....[1]....
        /*0080*/ 	.word	0x00000b20


	//----- nvinfo : EIATTR_CBANK_PARAM_SIZE
	.align		4
.L_1864:
        /*0084*/ 	.byte	0x03, 0x19
        /*0086*/ 	.short	0x0030


	//----- nvinfo : EIATTR_PARAM_CBANK
	.align		4
        /*0088*/ 	.byte	0x04, 0x0a
        /*008a*/ 	.short	(.L_1866 - .L_1865)
	.align		4
.L_1865:
        /*008c*/ 	.word	index@(.nv.constant0._Z19countNewMembershipsILi9EEvPfS0_PiS1_S1_S1_)
        /*0090*/ 	.short	0x0380
        /*0092*/ 	.short	0x0030


	//----- nvinfo : EIATTR_SW_WAR
	.align		4
.L_1866:
        /*0094*/ 	.byte	0x04, 0x36
        /*0096*/ 	.short	(.L_1868 - .L_1867)
.L_1867:
        /*0098*/ 	.word	0x00000008
.L_1868:


//--------------------- .nv.info._Z17countNewCentroidsILi8EEvPfS0_PiS0_S1_S1_S1_ --------------------------
	.section	.nv.info._Z17countNewCentroidsILi8EEvPfS0_PiS0_S1_S1_S1_,"",@"SHT_CUDA_INFO"
	.sectionflags	@""
	.align	4


	//----- nvinfo : EIATTR_CUDA_API_VERSION
	.align		4
        /*0000*/ 	.byte	0x04, 0x37
        /*0002*/ 	.short	(.L_1870 - .L_1869)
.L_1869:
        /*0004*/ 	.word	0x00000082


	//----- nvinfo : EIATTR_KPARAM_INFO
	.align		4
.L_1870:
        /*0008*/ 	.byte	0x04, 0x17
        /*000a*/ 	.short	(.L_1872 - .L_1871)
.L_1871:
        /*000c*/ 	.word	0x00000000
        /*0010*/ 	.short	0x0006
        /*0012*/ 	.short	0x0030
        /*0014*/ 	.byte	0x00, 0xf5, 0x21, 0x00


	//----- nvinfo : EIATTR_KPARAM_INFO
	.align		4
.L_1872:
        /*0018*/ 	.byte	0x04, 0x17
        /*001a*/ 	.short	(.L_1874 - .L_1873)
.L_1873:
        /*001c*/ 	.word	0x00000000
        /*0020*/ 	.short	0x0005
        /*0022*/ 	.short	0x0028
        /*0024*/ 	.byte	0x00, 0xf5, 0x21, 0x00


	//----- nvinfo : EIATTR_KPARAM_INFO
	.align		4
.L_1874:
        /*0028*/ 	.byte	0x04, 0x17
        /*002a*/ 	.short	(.L_1876 - .L_1875)
.L_1875:
        /*002c*/ 	.word	0x00000000
        /*0030*/ 	.short	0x0004
        /*0032*/ 	.short	0x0020
        /*0034*/ 	.byte	0x00, 0xf5, 0x21, 0x00


	//----- nvinfo : EIATTR_KPARAM_INFO
	.align		4
.L_1876:
        /*0038*/ 	.byte	0x04, 0x17
        /*003a*/ 	.short	(.L_1878 - .L_1877)
.L_1877:
        /*003c*/ 	.word	0x00000000
        /*0040*/ 	.short	0x0003
        /*0042*/ 	.short	0x0018
        /*0044*/ 	.byte	0x00, 0xf5, 0x21, 0x00


	//----- nvinfo : EIATTR_KPARAM_INFO
	.align		4
.L_1878:
        /*0048*/ 	.byte	0x04, 0x17
        /*004a*/ 	.short	(.L_1880 - .L_1879)
.L_1879:
        /*004c*/ 	.word	0x00000000
        /*0050*/ 	.short	0x0002
        /*0052*/ 	.short	0x0010
        /*0054*/ 	.byte	0x00, 0xf5, 0x21, 0x00


	//----- nvinfo : EIATTR_KPARAM_INFO
	.align		4
.L_1880:
        /*0058*/ 	.byte	0x04, 0x17
        /*005a*/ 	.short	(.L_1882 - .L_1881)
.L_1881:
        /*005c*/ 	.word	0x00000000
        /*0060*/ 	.short	0x0001
        /*0062*/ 	.short	0x0008
        /*0064*/ 	.byte	0x00, 0xf5, 0x21, 0x00


	//----- nvinfo : EIATTR_KPARAM_INFO
	.align		4
.L_1882:
        /*0068*/ 	.byte	0x04, 0x17
        /*006a*/ 	.short	(.L_1884 - .L_1883)
.L_1883:
        /*006c*/ 	.word	0x00000000
        /*0070*/ 	.short	0x0000
        /*0072*/ 	.short	0x0000
        /*0074*/ 	.byte	0x00, 0xf5, 0x21, 0x00


	//----- nvinfo : EIATTR_SPARSE_MMA_MASK
	.align		4
.L_1884:
        /*0078*/ 	.byte	0x03, 0x50
        /*007a*/ 	.short	0x0000


	//----- nvinfo : EIATTR_MAXREG_COUNT
	.align		4
        /*007c*/ 	.byte	0x03, 0x1b
        /*007e*/ 	.short	0x00ff


	//----- nvinfo : EIATTR_NUM_BARRIERS
	.align		4
        /*0080*/ 	.byte	0x02, 0x4c
        /*0082*/ 	.byte	0x01
	.zero		1


	//----- nvinfo : EIATTR_MERCURY_ISA_VERSION
	.align		4
        /*0084*/ 	.byte	0x03, 0x5f
        /*0086*/ 	.short	0x0101


	//----- nvinfo : EIATTR_VRC_CTA_INIT_COUNT
	.align		4
        /*0088*/ 	.byte	0x02, 0x4a
	.zero		1
	.zero		1


	//----- nvinfo : EIATTR_EXIT_INSTR_OFFSETS
	.align		4
        /*008c*/ 	.byte	0x04, 0x1c
        /*008e*/ 	.short	(.L_1886 - .L_1885)


	//   ....[0]....
.L_1885:
        /*0090*/ 	.word	0x000008b0


	//   ....[1]....
        /*0094*/ 	.word	0x00000950


	//----- nvinfo : EIATTR_CRS_STACK_SIZE
	.align		4
.L_1886:
        /*0098*/ 	.byte	0x04, 0x1e
        /*009a*/ 	.short	(.L_1888 - .L_1887)
.L_1887:
        /*009c*/ 	.word	0x00000000


	//----- nvinfo : EIATTR_CBANK_PARAM_SIZE
	.align		4
.L_1888:
        /*00a0*/ 	.byte	0x03, 0x19
        /*00a2*/ 	.short	0x0038


	//----- nvinfo : EIATTR_PARAM_CBANK
	.align		4
        /*00a4*/ 	.byte	0x04, 0x0a
        /*00a6*/ 	.short	(.L_1890 - .L_1889)
	.align		4
.L_1889:
        /*00a8*/ 	.word	index@(.nv.constant0._Z17countNewCentroidsILi8EEvPfS0_PiS0_S1_S1_S1_)
        /*00ac*/ 	.short	0x0380
        /*00ae*/ 	.short	0x0038


	//----- nvinfo : EIATTR_SW_WAR
	.align		4
.L_1890:
        /*00b0*/ 	.byte	0x04, 0x36
        /*00b2*/ 	.short	(.L_1892 - .L_1891)
.L_1891:
        /*00b4*/ 	.word	0x00000008
.L_1892:


//--------------------- .nv.info._Z19countNewMembershipsILi8EEvPfS0_PiS1_S1_S1_ --------------------------
	.section	.nv.info._Z19countNewMembershipsILi8EEvPfS0_PiS1_S1_S1_,"",@"SHT_CUDA_INFO"
	.sectionflags	@""
	.align	4


	//----- nvinfo : EIATTR_CUDA_API_VERSION
	.align		4
        /*0000*/ 	.byte	0x04, 0x37
        /*0002*/ 	.short	(.L_1894 - .L_1893)
.L_1893:
        /*0004*/ 	.word	0x00000082


	//----- nvinfo : EIATTR_KPARAM_INFO
	.align		4
.L_1894:
        /*0008*/ 	.byte	0x04, 0x17
        /*000a*/ 	.short	(.L_1896 - .L_1895)
.L_1895:
        /*000c*/ 	.word	0x00000000
        /*0010*/ 	.short	0x0005
        /*0012*/ 	.short	0x0028
        /*0014*/ 	.byte	0x00, 0xf5, 0x21, 0x00


	//----- nvinfo : EIATTR_KPARAM_INFO
	.align		4
.L_1896:
        /*0018*/ 	.byte	0x04, 0x17
        /*001a*/ 	.short	(.L_1898 - .L_1897)
.L_1897:
        /*001c*/ 	.word	0x00000000
        /*0020*/ 	.short	0x0004
        /*0022*/ 	.short	0x0020
        /*0024*/ 	.byte	0x00, 0xf5, 0x21, 0x00


	//----- nvinfo : EIATTR_KPARAM_INFO
	.align		4
.L_1898:
        /*0028*/ 	.byte	0x04, 0x17
        /*002a*/ 	.short	(.L_1900 - .L_1899)
.L_1899:
        /*002c*/ 	.word	0x00000000
        /*0030*/ 	.short	0x0003
        /*0032*/ 	.short	0x0018
        /*0034*/ 	.byte	0x00, 0xf5, 0x21, 0x00


	//----- nvinfo : EIATTR_KPARAM_INFO
	.align		4
.L_1900:
        /*0038*/ 	.byte	0x04, 0x17
        /*003a*/ 	.short	(.L_1902 - .L_1901)
.L_1901:
        /*003c*/ 	.word	0x00000000
        /*0040*/ 	.short	0x0002
        /*0042*/ 	.short	0x0010
        /*0044*/ 	.byte	0x00, 0xf5, 0x21, 0x00


	//----- nvinfo : EIATTR_KPARAM_INFO
	.align		4
.L_1902:
        /*0048*/ 	.byte	0x04, 0x17
        /*004a*/ 	.short	(.L_1904 - .L_1903)
.L_1903:
        /*004c*/ 	.word	0x00000000
        /*0050*/ 	.short	0x0001
        /*0052*/ 	.short	0x0008
        /*0054*/ 	.byte	0x00, 0xf5, 0x21, 0x00


	//----- nvinfo : EIATTR_KPARAM_INFO
	.align		4
.L_1904:
        /*0058*/ 	.byte	0x04, 0x17
        /*005a*/ 	.short	(.L_1906 - .L_1905)
.L_1905:
        /*005c*/ 	.word	0x00000000
        /*0060*/ 	.short	0x0000
        /*0062*/ 	.short	0x0000
        /*0064*/ 	.byte	0x00, 0xf5, 0x21, 0x00


	//----- nvinfo : EIATTR_SPARSE_MMA_MASK
	.align		4
.L_1906:
        /*0068*/ 	.byte	0x03, 0x50
        /*006a*/ 	.short	0x0000


	//----- nvinfo : EIATTR_MAXREG_COUNT
	.align		4
        /*006c*/ 	.byte	0x03, 0x1b
        /*006e*/ 	.short	0x00ff


	//----- nvinfo : EIATTR_MERCURY_ISA_VERSION
	.align		4
        /*0070*/ 	.byte	0x03, 0x5f
        /*0072*/ 	.short	0x0101


	//----- nvinfo : EIATTR_VRC_CTA_INIT_COUNT
	.align		4
        /*0074*/ 	.byte	0x02, 0x4a
	.zero		1
	.zero		1


	//----- nvinfo : EIATTR_EXIT_INSTR_OFFSETS
	.align		4
        /*0078*/ 	.byte	0x04, 0x1c
        /*007a*/ 	.short	(.L_1908 - .L_1907)


	//   ....[0]....
.L_1907:
        /*007c*/ 	.word	0x00000090


	//   ....[1]....
        /*0080*/ 	.word	0x00000a20


	//----- nvinfo : EIATTR_CBANK_PARAM_SIZE
	.align		4
.L_1908:
        /*0084*/ 	.byte	0x03, 0x19
        /*0086*/ 	.short	0x0030


	//----- nvinfo : EIATTR_PARAM_CBANK
	.align		4
        /*0088*/ 	.byte	0x04, 0x0a
        /*008a*/ 	.short	(.L_1910 - .L_1909)
	.align		4
.L_1909:
        /*008c*/ 	.word	index@(.nv.constant0._Z19countNewMembershipsILi8EEvPfS0_PiS1_S1_S1_)
        /*0090*/ 	.short	0x0380
        /*0092*/ 	.short	0x0030


	//----- nvinfo : EIATTR_SW_WAR
	.align		4
.L_1910:
        /*0094*/ 	.byte	0x04, 0x36
        /*0096*/ 	.short	(.L_1912 - .L_1911)
.L_1911:
        /*0098*/ 	.word	0x00000008
.L_1912:


//--------------------- .nv.info._Z17countNewCentroidsILi7EEvPfS0_PiS0_S1_S1_S1_ --------------------------
	.section	.nv.info._Z17countNewCentroidsILi7EEvPfS0_PiS0_S1_S1_S1_,"",@"SHT_CUDA_INFO"
	.sectionflags	@""
	.align	4


	//----- nvinfo : EIATTR_CUDA_API_VERSION
	.align		4
        /*0000*/ 	.byte	0x04, 0x37
        /*0002*/ 	.short	(.L_1914 - .L_1913)
.L_1913:
        /*0004*/ 	.word	0x00000082


	//----- nvinfo : EIATTR_KPARAM_INFO
	.align		4
.L_1914:
        /*0008*/ 	.byte	0x04, 0x17
        /*000a*/ 	.short	(.L_1916 - .L_1915)
.L_1915:
        /*000c*/ 	.word	0x00000000
        /*0010*/ 	.short	0x0006
        /*0012*/ 	.short	0x0030
        /*0014*/ 	.byte	0x00, 0xf5, 0x21, 0x00


	//----- nvinfo : EIATTR_KPARAM_INFO
	.align		4
.L_1916:
        /*0018*/ 	.byte	0x04, 0x17
        /*001a*/ 	.short	(.L_1918 - .L_1917)
.L_1917:
        /*001c*/ 	.word	0x00000000
        /*0020*/ 	.short	0x0005
        /*0022*/ 	.short	0x0028
        /*0024*/ 	.byte	0x00, 0xf5, 0x21, 0x00


	//----- nvinfo : EIATTR_KPARAM_INFO
	.align		4
.L_1918:
        /*0028*/ 	.byte	0x04, 0x17
        /*002a*/ 	.short	(.L_1920 - .L_1919)
.L_1919:
        /*002c*/ 	.word	0x00000000
        /*0030*/ 	.short	0x0004
        /*0032*/ 	.short	0x0020
        /*0034*/ 	.byte	0x00, 0xf5, 0x21, 0x00


	//----- nvinfo : EIATTR_KPARAM_INFO
	.align		4
.L_1920:
        /*0038*/ 	.byte	0x04, 0x17
        /*003a*/ 	.short	(.L_1922 - .L_1921)
.L_1921:
        /*003c*/ 	.word	0x00000000
        /*0040*/ 	.short	0x0003
        /*0042*/ 	.short	0x0018
        /*0044*/ 	.byte	0x00, 0xf5, 0x21, 0x00


	//----- nvinfo : EIATTR_KPARAM_INFO
	.align		4
.L_1922:
        /*0048*/ 	.byte	0x04, 0x17
        /*004a*/ 	.short	(.L_1924 - .L_1923)
.L_1923:
        /*004c*/ 	.word	0x00000000
        /*0050*/ 	.short	0x0002
        /*0052*/ 	.short	0x0010
        /*0054*/ 	.byte	0x00, 0xf5, 0x21, 0x00


	//----- nvinfo : EIATTR_KPARAM_INFO
	.align		4
.L_1924:
        /*0058*/ 	.byte	0x04, 0x17
        /*005a*/ 	.short	(.L_1926 - .L_1925)
.L_1925:
        /*005c*/ 	.word	0x00000000
        /*0060*/ 	.short	0x0001
        /*0062*/ 	.short	0x0008
        /*0064*/ 	.byte	0x00, 0xf5, 0x21, 0x00


	//----- nvinfo : EIATTR_KPARAM_INFO
	.align		4
.L_1926:
        /*0068*/ 	.byte	0x04, 0x17
        /*006a*/ 	.short	(.L_1928 - .L_1927)
.L_1927:
        /*006c*/ 	.word	0x00000000
        /*0070*/ 	.short	0x0000
        /*0072*/ 	.short	0x0000
        /*0074*/ 	.byte	0x00, 0xf5, 0x21, 0x00


	//----- nvinfo : EIATTR_SPARSE_MMA_MASK
	.align		4
.L_1928:
        /*0078*/ 	.byte	0x03, 0x50
        /*007a*/ 	.short	0x0000


	//----- nvinfo : EIATTR_MAXREG_COUNT
	.align		4
        /*007c*/ 	.byte	0x03, 0x1b
        /*007e*/ 	.short	0x00ff


	//----- nvinfo : EIATTR_NUM_BARRIERS
	.align		4
        /*0080*/ 	.byte	0x02, 0x4c
        /*0082*/ 	.byte	0x01
	.zero		1


	//----- nvinfo : EIATTR_MERCURY_ISA_VERSION
	.align		4
        /*0084*/ 	.byte	0x03, 0x5f
        /*0086*/ 	.short	0x0101


	//----- nvinfo : EIATTR_VRC_CTA_INIT_COUNT
	.align		4
        /*0088*/ 	.byte	0x02, 0x4a
	.zero		1
	.zero		1


	//----- nvinfo : EIATTR_EXIT_INSTR_OFFSETS
	.align		4
        /*008c*/ 	.byte	0x04, 0x1c
        /*008e*/ 	.short	(.L_1930 - .L_1929)


	//   ....[0]....
.L_1929:
        /*0090*/ 	.word	0x00000820


	//   ....[1]....
        /*0094*/ 	.word	0x000008c0


	//----- nvinfo : EIATTR_CRS_STACK_SIZE
	.align		4
.L_1930:
        /*0098*/ 	.byte	0x04, 0x1e
        /*009a*/ 	.short	(.L_1932 - .L_1931)
.L_1931:
        /*009c*/ 	.word	0x00000000


	//----- nvinfo : EIATTR_CBANK_PARAM_SIZE
	.align		4
.L_1932:
        /*00a0*/ 	.byte	0x03, 0x19
        /*00a2*/ 	.short	0x0038


	//----- nvinfo : EIATTR_PARAM_CBANK
	.align		4
        /*00a4*/ 	.byte	0x04, 0x0a
        /*00a6*/ 	.short	(.L_1934 - .L_1933)
	.align		4
.L_1933:
        /*00a8*/ 	.word	index@(.nv.constant0._Z17countNewCentroidsILi7EEvPfS0_PiS0_S1_S1_S1_)
        /*00ac*/ 	.short	0x0380
        /*00ae*/ 	.short	0x0038


	//----- nvinfo : EIATTR_SW_WAR
	.align		4
.L_1934:
        /*00b0*/ 	.byte	0x04, 0x36
        /*00b2*/ 	.short	(.L_1936 - .L_1935)
.L_1935:
        /*00b4*/ 	.word	0x00000008
.L_1936:


//--------------------- .nv.info._Z19countNewMembershipsILi7EEvPfS0_PiS1_S1_S1_ --------------------------
	.section	.nv.info._Z19countNewMembershipsILi7EEvPfS0_PiS1_S1_S1_,"",@"SHT_CUDA_INFO"
	.sectionflags	@""
	.align	4


	//----- nvinfo : EIATTR_CUDA_API_VERSION
	.align		4
        /*0000*/ 	.byte	0x04, 0x37
        /*0002*/ 	.short	(.L_1938 - .L_1937)
.L_1937:
        /*0004*/ 	.word	0x00000082


	//----- nvinfo : EIATTR_KPARAM_INFO
	.align		4
.L_1938:
        /*0008*/ 	.byte	0x04, 0x17
        /*000a*/ 	.short	(.L_1940 - .L_1939)
.L_1939:
        /*000c*/ 	.word	0x00000000
        /*0010*/ 	.short	0x0005
        /*0012*/ 	.short	0x0028
        /*0014*/ 	.byte	0x00, 0xf5, 0x21, 0x00


	//----- nvinfo : EIATTR_KPARAM_INFO
	.align		4
.L_1940:
        /*0018*/ 	.byte	0x04, 0x17
        /*001a*/ 	.short	(.L_1942 - .L_1941)
.L_1941:
        /*001c*/ 	.word	0x00000000
        /*0020*/ 	.short	0x0004
        /*0022*/ 	.short	0x0020
        /*0024*/ 	.byte	0x00, 0xf5, 0x21, 0x00


	//----- nvinfo : EIATTR_KPARAM_INFO
	.align		4
.L_1942:
        /*0028*/ 	.byte	0x04, 0x17
        /*002a*/ 	.short	(.L_1944 - .L_1943)
.L_1943:
        /*002c*/ 	.word	0x00000000
        /*0030*/ 	.short	0x0003
        /*0032*/ 	.short	0x0018
        /*0034*/ 	.byte	0x00, 0xf5, 0x21, 0x00


	//----- nvinfo : EIATTR_KPARAM_INFO
	.align		4
.L_1944:
        /*0038*/ 	.byte	0x04, 0x17
        /*003a*/ 	.short	(.L_1946 - .L_1945)
.L_1945:
        /*003c*/ 	.word	0x00000000
        /*0040*/ 	.short	0x0002
        /*0042*/ 	.short	0x0010
        /*0044*/ 	.byte	0x00, 0xf5, 0x21, 0x00


	//----- nvinfo : EIATTR_KPARAM_INFO
	.align		4
.L_1946:
        /*0048*/ 	.byte	0x04, 0x17
        /*004a*/ 	.short	(.L_1948 - .L_1947)
.L_1947:
        /*004c*/ 	.word	0x00000000
        /*0050*/ 	.short	0x0001
        /*0052*/ 	.short	0x0008
        /*0054*/ 	.byte	0x00, 0xf5, 0x21, 0x00


	//----- nvinfo : EIATTR_KPARAM_INFO
	.align		4
.L_1948:
        /*0058*/ 	.byte	0x04, 0x17
        /*005a*/ 	.short	(.L_1950 - .L_1949)
.L_1949:
        /*005c*/ 	.word	0x00000000
        /*0060*/ 	.short	0x0000
        /*0062*/ 	.short	0x0000
        /*0064*/ 	.byte	0x00, 0xf5, 0x21, 0x00


	//----- nvinfo : EIATTR_SPARSE_MMA_MASK
	.align		4
.L_1950:
        /*0068*/ 	.byte	0x03, 0x50
        /*006a*/ 	.short	0x0000


	//----- nvinfo : EIATTR_MAXREG_COUNT
	.align		4
        /*006c*/ 	.byte	0x03, 0x1b
        /*006e*/ 	.short	0x00ff


	//----- nvinfo : EIATTR_MERCURY_ISA_VERSION
	.align		4
        /*0070*/ 	.byte	0x03, 0x5f
        /*0072*/ 	.short	0x0101


	//----- nvinfo : EIATTR_VRC_CTA_INIT_COUNT
	.align		4
        /*0074*/ 	.byte	0x02, 0x4a
	.zero		1
	.zero		1


	//----- nvinfo : EIATTR_EXIT_INSTR_OFFSETS
	.align		4
        /*0078*/ 	.byte	0x04, 0x1c
        /*007a*/ 	.short	(.L_1952 - .L_1951)


	//   ....[0]....
.L_1951:
        /*007c*/ 	.word	0x00000090


	//   ....[1]....
        /*0080*/ 	.word	0x00000ad0


	//----- nvinfo : EIATTR_CBANK_PARAM_SIZE
	.align		4
.L_1952:
        /*0084*/ 	.byte	0x03, 0x19
        /*0086*/ 	.short	0x0030


	//----- nvinfo : EIATTR_PARAM_CBANK
	.align		4
        /*0088*/ 	.byte	0x04, 0x0a
        /*008a*/ 	.short	(.L_1954 - .L_1953)
	.align		4
.L_1953:
        /*008c*/ 	.word	index@(.nv.constant0._Z19countNewMembershipsILi7EEvPfS0_PiS1_S1_S1_)
        /*0090*/ 	.short	0x0380
        /*0092*/ 	.short	0x0030


	//----- nvinfo : EIATTR_SW_WAR
	.align		4
.L_1954:
        /*0094*/ 	.byte	0x04, 0x36
        /*0096*/ 	.short	(.L_1956 - .L_1955)
.L_1955:
        /*0098*/ 	.word	0x00000008
.L_1956:


//--------------------- .nv.info._Z17countNewCentroidsILi6EEvPfS0_PiS0_S1_S1_S1_ --------------------------
	.section	.nv.info._Z17countNewCentroidsILi6EEvPfS0_PiS0_S1_S1_S1_,"",@"SHT_CUDA_INFO"
	.sectionflags	@""
	.align	4


	//----- nvinfo : EIATTR_CUDA_API_VERSION
	.align		4
        /*0000*/ 	.byte	0x04, 0x37
        /*0002*/ 	.short	(.L_1958 - .L_1957)
.L_1957:
        /*0004*/ 	.word	0x00000082


	//----- nvinfo : EIATTR_KPARAM_INFO
	.align		4
.L_1958:
        /*0008*/ 	.byte	0x04, 0x17
        /*000a*/ 	.short	(.L_1960 - .L_1959)
.L_1959:
        /*000c*/ 	.word	0x00000000
        /*0010*/ 	.short	0x0006
        /*0012*/ 	.short	0x0030
        /*0014*/ 	.byte	0x00, 0xf5, 0x21, 0x00


	//----- nvinfo : EIATTR_KPARAM_INFO
	.align		4
.L_1960:
        /*0018*/ 	.byte	0x04, 0x17
        /*001a*/ 	.short	(.L_1962 - .L_1961)
.L_1961:
        /*001c*/ 	.word	0x00000000
        /*0020*/ 	.short	0x0005
        /*0022*/ 	.short	0x0028
        /*0024*/ 	.byte	0x00, 0xf5, 0x21, 0x00


	//----- nvinfo : EIATTR_KPARAM_INFO
	.align		4
.L_1962:
        /*0028*/ 	.byte	0x04, 0x17
        /*002a*/ 	.short	(.L_1964 - .L_1963)
.L_1963:
        /*002c*/ 	.word	0x00000000
        /*0030*/ 	.short	0x0004
        /*0032*/ 	.short	0x0020
        /*0034*/ 	.byte	0x00, 0xf5, 0x21, 0x00


	//----- nvinfo : EIATTR_KPARAM_INFO
	.align		4
.L_1964:
        /*0038*/ 	.byte	0x04, 0x17
        /*003a*/ 	.short	(.L_1966 - .L_1965)
.L_1965:
        /*003c*/ 	.word	0x00000000
        /*0040*/ 	.short	0x0003
        /*0042*/ 	.short	0x0018
        /*0044*/ 	.byte	0x00, 0xf5, 0x21, 0x00


	//----- nvinfo : EIATTR_KPARAM_INFO
	.align		4
.L_1966:
        /*0048*/ 	.byte	0x04, 0x17
        /*004a*/ 	.short	(.L_1968 - .L_1967)
.L_1967:
        /*004c*/ 	.word	0x00000000
        /*0050*/ 	.short	0x0002
        /*0052*/ 	.short	0x0010
        /*0054*/ 	.byte	0x00, 0xf5, 0x21, 0x00


	//----- nvinfo : EIATTR_KPARAM_INFO
	.align		4
.L_1968:
        /*0058*/ 	.byte	0x04, 0x17
        /*005a*/ 	.short	(.L_1970 - .L_1969)
.L_1969:
        /*005c*/ 	.word	0x00000000
        /*0060*/ 	.short	0x0001
        /*0062*/ 	.short	0x0008
        /*0064*/ 	.byte	0x00, 0xf5, 0x21, 0x00


	//----- nvinfo : EIATTR_KPARAM_INFO
	.align		4
.L_1970:
        /*0068*/ 	.byte	0x04, 0x17
        /*006a*/ 	.short	(.L_1972 - .L_1971)
.L_1971:
        /*006c*/ 	.word	0x00000000
        /*0070*/ 	.short	0x0000
        /*0072*/ 	.short	0x0000
        /*0074*/ 	.byte	0x00, 0xf5, 0x21, 0x00


	//----- nvinfo : EIATTR_SPARSE_MMA_MASK
	.align		4
.L_1972:
        /*0078*/ 	.byte	0x03, 0x50
        /*007a*/ 	.short	0x0000


	//----- nvinfo : EIATTR_MAXREG_COUNT
	.align		4
        /*007c*/ 	.byte	0x03, 0x1b
        /*007e*/ 	.short	0x00ff


	//----- nvinfo : EIATTR_NUM_BARRIERS
	.align		4
        /*0080*/ 	.byte	0x02, 0x4c
        /*0082*/ 	.byte	0x01
	.zero		1


	//----- nvinfo : EIATTR_MERCURY_ISA_VERSION
	.align		4
        /*0084*/ 	.byte	0x03, 0x5f
        /*0086*/ 	.short	0x0101


	//----- nvinfo : EIATTR_VRC_CTA_INIT_COUNT
	.align		4
        /*0088*/ 	.byte	0x02, 0x4a
	.zero		1
	.zero		1


	//----- nvinfo : EIATTR_EXIT_INSTR_OFFSETS
	.align		4
        /*008c*/ 	.byte	0x04, 0x1c
        /*008e*/ 	.short	(.L_1974 - .L_1973)


	//   ....[0]....
.L_1973:
        /*0090*/ 	.word	0x00000790


	//   ....[1]....
        /*0094*/ 	.word	0x00000830


	//----- nvinfo : EIATTR_CRS_STACK_SIZE
	.align		4
.L_1974:
        /*0098*/ 	.byte	0x04, 0x1e
        /*009a*/ 	.short	(.L_1976 - .L_1975)
.L_1975:
        /*009c*/ 	.word	0x00000000


	//----- nvinfo : EIATTR_CBANK_PARAM_SIZE
	.align		4
.L_1976:
        /*00a0*/ 	.byte	0x03, 0x19
        /*00a2*/ 	.short	0x0038


	//----- nvinfo : EIATTR_PARAM_CBANK
	.align		4
        /*00a4*/ 	.byte	0x04, 0x0a
        /*00a6*/ 	.short	(.L_1978 - .L_1977)
	.align		4
.L_1977:
        /*00a8*/ 	.word	index@(.nv.constant0._Z17countNewCentroidsILi6EEvPfS0_PiS0_S1_S1_S1_)
        /*00ac*/ 	.short	0x0380
        /*00ae*/ 	.short	0x0038


	//----- nvinfo : EIATTR_SW_WAR
	.align		4
.L_1978:
        /*00b0*/ 	.byte	0x04, 0x36
        /*00b2*/ 	.short	(.L_1980 - .L_1979)
.L_1979:
        /*00b4*/ 	.word	0x00000008
.L_1980:


//--------------------- .nv.info._Z19countNewMembershipsILi6EEvPfS0_PiS1_S1_S1_ --------------------------
	.section	.nv.info._Z19countNewMembershipsILi6EEvPfS0_PiS1_S1_S1_,"",@"SHT_CUDA_INFO"
	.sectionflags	@""
	.align	4


	//----- nvinfo : EIATTR_CUDA_API_VERSION
	.align		4
        /*0000*/ 	.byte	0x04, 0x37
        /*0002*/ 	.short	(.L_1982 - .L_1981)
.L_1981:
        /*0004*/ 	.word	0x00000082


	//----- nvinfo : EIATTR_KPARAM_INFO
	.align		4
.L_1982:
        /*0008*/ 	.byte	0x04, 0x17
        /*000a*/ 	.short	(.L_1984 - .L_1983)
.L_1983:
        /*000c*/ 	.word	0x00000000
        /*0010*/ 	.short	0x0005
        /*0012*/ 	.short	0x0028
        /*0014*/ 	.byte	0x00, 0xf5, 0x21, 0x00


	//----- nvinfo : EIATTR_KPARAM_INFO
	.align		4
.L_1984:
        /*0018*/ 	.byte	0x04, 0x17
        /*001a*/ 	.short	(.L_1986 - .L_1985)
.L_1985:
        /*001c*/ 	.word	0x00000000
        /*0020*/ 	.short	0x0004
        /*0022*/ 	.short	0x0020
        /*0024*/ 	.byte	0x00, 0xf5, 0x21, 0x00


	//----- nvinfo : EIATTR_KPARAM_INFO
	.align		4
.L_1986:
        /*0028*/ 	.byte	0x04, 0x17
        /*002a*/ 	.short	(.L_1988 - .L_1987)
.L_1987:
        /*002c*/ 	.word	0x00000000
        /*0030*/ 	.short	0x0003
        /*0032*/ 	.short	0x0018
        /*0034*/ 	.byte	0x00, 0xf5, 0x21, 0x00


	//----- nvinfo : EIATTR_KPARAM_INFO
	.align		4
.L_1988:
        /*0038*/ 	.byte	0x04, 0x17
        /*003a*/ 	.short	(.L_1990 - .L_1989)
.L_1989:
        /*003c*/ 	.word	0x00000000
        /*0040*/ 	.short	0x0002
        /*0042*/ 	.short	0x0010
        /*0044*/ 	.byte	0x00, 0xf5, 0x21, 0x00


	//----- nvinfo : EIATTR_KPARAM_INFO
	.align		4
.L_1990:
        /*0048*/ 	.byte	0x04, 0x17
        /*004a*/ 	.short	(.L_1992 - .L_1991)
.L_1991:
        /*004c*/ 	.word	0x00000000
        /*0050*/ 	.short	0x0001
        /*0052*/ 	.short	0x0008
        /*0054*/ 	.byte	0x00, 0xf5, 0x21, 0x00


	//----- nvinfo : EIATTR_KPARAM_INFO
	.align		4
.L_1992:
        /*0058*/ 	.byte	0x04, 0x17
        /*005a*/ 	.short	(.L_1994 - .L_1993)
.L_1993:
        /*005c*/ 	.word	0x00000000
        /*0060*/ 	.short	0x0000
        /*0062*/ 	.short	0x0000
        /*0064*/ 	.byte	0x00, 0xf5, 0x21, 0x00


	//----- nvinfo : EIATTR_SPARSE_MMA_MASK
	.align		4
.L_1994:
        /*0068*/ 	.byte	0x03, 0x50
        /*006a*/ 	.short	0x0000


	//----- nvinfo : EIATTR_MAXREG_COUNT
	.align		4
        /*006c*/ 	.byte	0x03, 0x1b
        /*006e*/ 	.short	0x00ff


	//----- nvinfo : EIATTR_MERCURY_ISA_VERSION
	.align		4
        /*0070*/ 	.byte	0x03, 0x5f
        /*0072*/ 	.short	0x0101


	//----- nvinfo : EIATTR_VRC_CTA_INIT_COUNT
	.align		4
        /*0074*/ 	.byte	0x02, 0x4a
	.zero		1
	.zero		1


	//----- nvinfo : EIATTR_EXIT_INSTR_OFFSETS
	.align		4
        /*0078*/ 	.byte	0x04, 0x1c
        /*007a*/ 	.short	(.L_1996 - .L_1995)


	//   ....[0]....
.L_1995:
        /*007c*/ 	.word	0x00000090


	//   ....[1]....
        /*0080*/ 	.word	0x00001970


	//----- nvinfo : EIATTR_CBANK_PARAM_SIZE
	.align		4
.L_1996:
        /*0084*/ 	.byte	0x03, 0x19
        /*0086*/ 	.short	0x0030


	//----- nvinfo : EIATTR_PARAM_CBANK
	.align		4
        /*0088*/ 	.byte	0x04, 0x0a
        /*008a*/ 	.short	(.L_1998 - .L_1997)
	.align		4
.L_1997:
        /*008c*/ 	.word	index@(.nv.constant0._Z19countNewMembershipsILi6EEvPfS0_PiS1_S1_S1_)
        /*0090*/ 	.short	0x0380
        /*0092*/ 	.short	0x0030


	//----- nvinfo : EIATTR_SW_WAR
	.align		4
.L_1998:
        /*0094*/ 	.byte	0x04, 0x36
        /*0096*/ 	.short	(.L_2000 - .L_1999)
.L_1999:
        /*0098*/ 	.word	0x00000008
.L_2000:


//--------------------- .nv.info._Z17countNewCentroidsILi5EEvPfS0_PiS0_S1_S1_S1_ --------------------------
	.section	.nv.info._Z17countNewCentroidsILi5EEvPfS0_PiS0_S1_S1_S1_,"",@"SHT_CUDA_INFO"
	.sectionflags	@""
	.align	4


	//----- nvinfo : EIATTR_CUDA_API_VERSION
	.align		4
        /*0000*/ 	.byte	0x04, 0x37
        /*0002*/ 	.short	(.L_2002 - .L_2001)
.L_2001:
        /*0004*/ 	.word	0x00000082


	//----- nvinfo : EIATTR_KPARAM_INFO
	.align		4
.L_2002:
        /*0008*/ 	.byte	0x04, 0x17
        /*000a*/ 	.short	(.L_2004 - .L_2003)
.L_2003:
        /*000c*/ 	.word	0x00000000
        /*0010*/ 	.short	0x0006
        /*0012*/ 	.short	0x0030
        /*0014*/ 	.byte	0x00, 0xf5, 0x21, 0x00


	//----- nvinfo : EIATTR_KPARAM_INFO
	.align		4
.L_2004:
        /*0018*/ 	.byte	0x04, 0x17
        /*001a*/ 	.short	(.L_2006 - .L_2005)
.L_2005:
        /*001c*/ 	.word	0x00000000
        /*0020*/ 	.short	0x0005
        /*0022*/ 	.short	0x0028
        /*0024*/ 	.byte	0x00, 0xf5, 0x21, 0x00


	//----- nvinfo : EIATTR_KPARAM_INFO
	.align		4
.L_2006:
        /*0028*/ 	.byte	0x04, 0x17
        /*002a*/ 	.short	(.L_2008 - .L_2007)
.L_2007:
        /*002c*/ 	.word	0x00000000
        /*0030*/ 	.short	0x0004
        /*0032*/ 	.short	0x0020
        /*0034*/ 	.byte	0x00, 0xf5, 0x21, 0x00


	//----- nvinfo : EIATTR_KPARAM_INFO
	.align		4
.L_2008:
        /*0038*/ 	.byte	0x04, 0x17
        /*003a*/ 	.short	(.L_2010 - .L_2009)
.L_2009:
        /*003c*/ 	.word	0x00000000
        /*0040*/ 	.short	0x0003
        /*0042*/ 	.short	0x0018
        /*0044*/ 	.byte	0x00, 0xf5, 0x21, 0x00


	//----- nvinfo : EIATTR_KPARAM_INFO
	.align		4
.L_2010:
        /*0048*/ 	.byte	0x04, 0x17
        /*004a*/ 	.short	(.L_2012 - .L_2011)
.L_2011:
        /*004c*/ 	.word	0x00000000
        /*0050*/ 	.short	0x0002
        /*0052*/ 	.short	0x0010
        /*0054*/ 	.byte	0x00, 0xf5, 0x21, 0x00


	//----- nvinfo : EIATTR_KPARAM_INFO
	.align		4
.L_2012:
        /*0058*/ 	.byte	0x04, 0x17
        /*005a*/ 	.short	(.L_2014 - .L_2013)
.L_2013:
        /*005c*/ 	.word	0x00000000
        /*0060*/ 	.short	0x0001
        /*0062*/ 	.short	0x0008
        /*0064*/ 	.byte	0x00, 0xf5, 0x21, 0x00


	//----- nvinfo : EIATTR_KPARAM_INFO
	.align		4
.L_2014:
        /*0068*/ 	.byte	0x04, 0x17
        /*006a*/ 	.short	(.L_2016 - .L_2015)
.L_2015:
        /*006c*/ 	.word	0x00000000
        /*0070*/ 	.short	0x0000
        /*0072*/ 	.short	0x0000
        /*0074*/ 	.byte	0x00, 0xf5, 0x21, 0x00


	//----- nvinfo : EIATTR_SPARSE_MMA_MASK
	.align		4
.L_2016:
        /*0078*/ 	.byte	0x03, 0x50
        /*007a*/ 	.short	0x0000


	//----- nvinfo : EIATTR_MAXREG_COUNT
	.align		4
        /*007c*/ 	.byte	0x03, 0x1b
        /*007e*/ 	.short	0x00ff


	//----- nvinfo : EIATTR_NUM_BARRIERS
	.align		4
        /*0080*/ 	.byte	0x02, 0x4c
        /*0082*/ 	.byte	0x01
	.zero		1


	//----- nvinfo : EIATTR_MERCURY_ISA_VERSION
	.align		4
        /*0084*/ 	.byte	0x03, 0x5f
        /*0086*/ 	.short	0x0101


	//----- nvinfo : EIATTR_VRC_CTA_INIT_COUNT
	.align		4
        /*0088*/ 	.byte	0x02, 0x4a
	.zero		1
	.zero		1


	//----- nvinfo : EIATTR_EXIT_INSTR_OFFSETS
	.align		4
        /*008c*/ 	.byte	0x04, 0x1c
        /*008e*/ 	.short	(.L_2018 - .L_2017)


	//   ....[0]....
.L_2017:
        /*0090*/ 	.word	0x00000700


	//   ....[1]....
        /*0094*/ 	.word	0x000007a0


	//----- nvinfo : EIATTR_CRS_STACK_SIZE
	.align		4
.L_2018:
        /*0098*/ 	.byte	0x04, 0x1e
        /*009a*/ 	.short	(.L_2020 - .L_2019)
.L_2019:
        /*009c*/ 	.word	0x00000000


	//----- nvinfo : EIATTR_CBANK_PARAM_SIZE
	.align		4
.L_2020:
        /*00a0*/ 	.byte	0x03, 0x19
        /*00a2*/ 	.short	0x0038


	//----- nvinfo : EIATTR_PARAM_CBANK
	.align		4
        /*00a4*/ 	.byte	0x04, 0x0a
        /*00a6*/ 	.short	(.L_2022 - .L_2021)
	.align		4
.L_2021:
        /*00a8*/ 	.word	index@(.nv.constant0._Z17countNewCentroidsILi5EEvPfS0_PiS0_S1_S1_S1_)
        /*00ac*/ 	.short	0x0380
        /*00ae*/ 	.short	0x0038


	//----- nvinfo : EIATTR_SW_WAR
	.align		4
.L_2022:
        /*00b0*/ 	.byte	0x04, 0x36
        /*00b2*/ 	.short	(.L_2024 - .L_2023)
.L_2023:
        /*00b4*/ 	.word	0x00000008
.L_2024:


//--------------------- .nv.info._Z19countNewMembershipsILi5EEvPfS0_PiS1_S1_S1_ --------------------------
	.section	.nv.info._Z19countNewMembershipsILi5EEvPfS0_PiS1_S1_S1_,"",@"SHT_CUDA_INFO"
	.sectionflags	@""
	.align	4


	//----- nvinfo : EIATTR_CUDA_API_VERSION
	.align		4
        /*0000*/ 	.byte	0x04, 0x37
        /*0002*/ 	.short	(.L_2026 - .L_2025)
.L_2025:
        /*0004*/ 	.word	0x00000082


	//----- nvinfo : EIATTR_KPARAM_INFO
	.align		4
.L_2026:
        /*0008*/ 	.byte	0x04, 0x17
        /*000a*/ 	.short	(.L_2028 - .L_2027)
.L_2027:
        /*000c*/ 	.word	0x00000000
        /*0010*/ 	.short	0x0005
        /*0012*/ 	.short	0x0028
        /*0014*/ 	.byte	0x00, 0xf5, 0x21, 0x00


	//----- nvinfo : EIATTR_KPARAM_INFO
	.align		4
.L_2028:
        /*0018*/ 	.byte	0x04, 0x17
        /*001a*/ 	.short	(.L_2030 - .L_2029)
.L_2029:
        /*001c*/ 	.word	0x00000000
        /*0020*/ 	.short	0x0004
        /*0022*/ 	.short	0x0020
        /*0024*/ 	.byte	0x00, 0xf5, 0x21, 0x00


	//----- nvinfo : EIATTR_KPARAM_INFO
	.align		4
.L_2030:
        /*0028*/ 	.byte	0x04, 0x17
        /*002a*/ 	.short	(.L_2032 - .L_2031)
.L_2031:
        /*002c*/ 	.word	0x00000000
        /*0030*/ 	.short	0x0003
        /*0032*/ 	.short	0x0018
        /*0034*/ 	.byte	0x00, 0xf5, 0x21, 0x00


	//----- nvinfo : EIATTR_KPARAM_INFO
	.align		4
.L_2032:
        /*0038*/ 	.byte	0x04, 0x17
        /*003a*/ 	.short	(.L_2034 - .L_2033)
.L_2033:
        /*003c*/ 	.word	0x00000000
        /*0040*/ 	.short	0x0002
        /*0042*/ 	.short	0x0010
        /*0044*/ 	.byte	0x00, 0xf5, 0x21, 0x00


	//----- nvinfo : EIATTR_KPARAM_INFO
	.align		4
.L_2034:
        /*0048*/ 	.byte	0x04, 0x17
        /*004a*/ 	.short	(.L_2036 - .L_2035)
.L_2035:
        /*004c*/ 	.word	0x00000000
        /*0050*/ 	.short	0x0001
        /*0052*/ 	.short	0x0008
        /*0054*/ 	.byte	0x00, 0xf5, 0x21, 0x00


	//----- nvinfo : EIATTR_KPARAM_INFO
	.align		4
.L_2036:
        /*0058*/ 	.byte	0x04, 0x17
        /*005a*/ 	.short	(.L_2038 - .L_2037)
.L_2037:
        /*005c*/ 	.word	0x00000000
        /*0060*/ 	.short	0x0000
        /*0062*/ 	.short	0x0000
        /*0064*/ 	.byte	0x00, 0xf5, 0x21, 0x00


	//----- nvinfo : EIATTR_SPARSE_MMA_MASK
	.align		4
.L_2038:
        /*0068*/ 	.byte	0x03, 0x50
        /*006a*/ 	.short	0x0000


	//----- nvinfo : EIATTR_MAXREG_COUNT
	.align		4
        /*006c*/ 	.byte	0x03, 0x1b
        /*006e*/ 	.short	0x00ff


	//----- nvinfo : EIATTR_MERCURY_ISA_VERSION
	.align		4
        /*0070*/ 	.byte	0x03, 0x5f
        /*0072*/ 	.short	0x0101


	//----- nvinfo : EIATTR_VRC_CTA_INIT_COUNT
	.align		4
        /*0074*/ 	.byte	0x02, 0x4a
	.zero		1
	.zero		1


	//----- nvinfo : EIATTR_EXIT_INSTR_OFFSETS
	.align		4
        /*0078*/ 	.byte	0x04, 0x1c
        /*007a*/ 	.short	(.L_2040 - .L_2039)


	//   ....[0]....
.L_2039:
        /*007c*/ 	.word	0x00000090


	//   ....[1]....
        /*0080*/ 	.word	0x00000ef0


	//----- nvinfo : EIATTR_CBANK_PARAM_SIZE
	.align		4
.L_2040:
        /*0084*/ 	.byte	0x03, 0x19
        /*0086*/ 	.short	0x0030


	//----- nvinfo : EIATTR_PARAM_CBANK
	.align		4
        /*0088*/ 	.byte	0x04, 0x0a
        /*008a*/ 	.short	(.L_2042 - .L_2041)
	.align		4
.L_2041:
        /*008c*/ 	.word	index@(.nv.constant0._Z19countNewMembershipsILi5EEvPfS0_PiS1_S1_S1_)
        /*0090*/ 	.short	0x0380
        /*0092*/ 	.short	0x0030


	//----- nvinfo : EIATTR_SW_WAR
	.align		4
.L_2042:
        /*0094*/ 	.byte	0x04, 0x36
        /*0096*/ 	.short	(.L_2044 - .L_2043)
.L_2043:
        /*0098*/ 	.word	0x00000008
.L_2044:


//--------------------- .nv.info._Z17countNewCentroidsILi4EEvPfS0_PiS0_S1_S1_S1_ --------------------------
	.section	.nv.info._Z17countNewCentroidsILi4EEvPfS0_PiS0_S1_S1_S1_,"",@"SHT_CUDA_INFO"
	.sectionflags	@""
	.align	4


	//----- nvinfo : EIATTR_CUDA_API_VERSION
	.align		4
        /*0000*/ 	.byte	0x04, 0x37
        /*0002*/ 	.short	(.L_2046 - .L_2045)
.L_2045:
        /*0004*/ 	.word	0x00000082


	//----- nvinfo : EIATTR_KPARAM_INFO
	.align		4
.L_2046:
        /*0008*/ 	.byte	0x04, 0x17
        /*000a*/ 	.short	(.L_2048 - .L_2047)
.L_2047:
        /*000c*/ 	.word	0x00000000
        /*0010*/ 	.short	0x0006
        /*0012*/ 	.short	0x0030
        /*0014*/ 	.byte	0x00, 0xf5, 0x21, 0x00


	//----- nvinfo : EIATTR_KPARAM_INFO
	.align		4
.L_2048:
        /*0018*/ 	.byte	0x04, 0x17
        /*001a*/ 	.short	(.L_2050 - .L_2049)
.L_2049:
        /*001c*/ 	.word	0x00000000
        /*0020*/ 	.short	0x0005
        /*0022*/ 	.short	0x0028
        /*0024*/ 	.byte	0x00, 0xf5, 0x21, 0x00


	//----- nvinfo : EIATTR_KPARAM_INFO
	.align		4
.L_2050:
        /*0028*/ 	.byte	0x04, 0x17
        /*002a*/ 	.short	(.L_2052 - .L_2051)
.L_2051:
        /*002c*/ 	.word	0x00000000
        /*0030*/ 	.short	0x0004
        /*0032*/ 	.short	0x0020
        /*0034*/ 	.byte	0x00, 0xf5, 0x21, 0x00


	//----- nvinfo : EIATTR_KPARAM_INFO
	.align		4
.L_2052:
        /*0038*/ 	.byte	0x04, 0x17
        /*003a*/ 	.short	(.L_2054 - .L_2053)
.L_2053:
        /*003c*/ 	.word	0x00000000
        /*0040*/ 	.short	0x0003
        /*0042*/ 	.short	0x0018
        /*0044*/ 	.byte	0x00, 0xf5, 0x21, 0x00


	//----- nvinfo : EIATTR_KPARAM_INFO
	.align		4
.L_2054:
        /*0048*/ 	.byte	0x04, 0x17
        /*004a*/ 	.short	(.L_2056 - .L_2055)
.L_2055:
        /*004c*/ 	.word	0x00000000
        /*0050*/ 	.short	0x0002
        /*0052*/ 	.short	0x0010
        /*0054*/ 	.byte	0x00, 0xf5, 0x21, 0x00


	//----- nvinfo : EIATTR_KPARAM_INFO
	.align		4
.L_2056:
        /*0058*/ 	.byte	0x04, 0x17
        /*005a*/ 	.short	(.L_2058 - .L_2057)
.L_2057:
        /*005c*/ 	.word	0x00000000
        /*0060*/ 	.short	0x0001
        /*0062*/ 	.short	0x0008
        /*0064*/ 	.byte	0x00, 0xf5, 0x21, 0x00


	//----- nvinfo : EIATTR_KPARAM_INFO
	.align		4
.L_2058:
        /*0068*/ 	.byte	0x04, 0x17
        /*006a*/ 	.short	(.L_2060 - .L_2059)
.L_2059:
        /*006c*/ 	.word	0x00000000
        /*0070*/ 	.short	0x0000
        /*0072*/ 	.short	0x0000
        /*0074*/ 	.byte	0x00, 0xf5, 0x21, 0x00


	//----- nvinfo : EIATTR_SPARSE_MMA_MASK
	.align		4
.L_2060:
        /*0078*/ 	.byte	0x03, 0x50
        /*007a*/ 	.short	0x0000


	//----- nvinfo : EIATTR_MAXREG_COUNT
	.align		4
        /*007c*/ 	.byte	0x03, 0x1b
        /*007e*/ 	.short	0x00ff


	//----- nvinfo : EIATTR_NUM_BARRIERS
	.align		4
        /*0080*/ 	.byte	0x02, 0x4c
        /*0082*/ 	.byte	0x01
	.zero		1


	//----- nvinfo : EIATTR_MERCURY_ISA_VERSION
	.align		4
        /*0084*/ 	.byte	0x03, 0x5f
        /*0086*/ 	.short	0x0101


	//----- nvinfo : EIATTR_VRC_CTA_INIT_COUNT
	.align		4
        /*0088*/ 	.byte	0x02, 0x4a
	.zero		1
	.zero		1


	//----- nvinfo : EIATTR_EXIT_INSTR_OFFSETS
	.align		4
        /*008c*/ 	.byte	0x04, 0x1c
        /*008e*/ 	.short	(.L_2062 - .L_2061)


	//   ....[0]....
.L_2061:
        /*0090*/ 	.word	0x00000690


	//   ....[1]....
        /*0094*/ 	.word	0x00000730


	//----- nvinfo : EIATTR_CRS_STACK_SIZE
	.align		4
.L_2062:
        /*0098*/ 	.byte	0x04, 0x1e
        /*009a*/ 	.short	(.L_2064 - .L_2063)
.L_2063:
        /*009c*/ 	.word	0x00000000


	//----- nvinfo : EIATTR_CBANK_PARAM_SIZE
	.align		4
.L_2064:
        /*00a0*/ 	.byte	0x03, 0x19
        /*00a2*/ 	.short	0x0038


	//----- nvinfo : EIATTR_PARAM_CBANK
	.align		4
        /*00a4*/ 	.byte	0x04, 0x0a
        /*00a6*/ 	.short	(.L_2066 - .L_2065)
	.align		4
.L_2065:
        /*00a8*/ 	.word	index@(.nv.constant0._Z17countNewCentroidsILi4EEvPfS0_PiS0_S1_S1_S1_)
        /*00ac*/ 	.short	0x0380
        /*00ae*/ 	.short	0x0038


	//----- nvinfo : EIATTR_SW_WAR
	.align		4
.L_2066:
        /*00b0*/ 	.byte	0x04, 0x36
        /*00b2*/ 	.short	(.L_2068 - .L_2067)
.L_2067:
        /*00b4*/ 	.word	0x00000008
.L_2068:


//--------------------- .nv.info._Z19countNewMembershipsILi4EEvPfS0_PiS1_S1_S1_ --------------------------
	.section	.nv.info._Z19countNewMembershipsILi4EEvPfS0_PiS1_S1_S1_,"",@"SHT_CUDA_INFO"
	.sectionflags	@""
	.align	4


	//----- nvinfo : EIATTR_CUDA_API_VERSION
	.align		4
        /*0000*/ 	.byte	0x04, 0x37
        /*0002*/ 	.short	(.L_2070 - .L_2069)
.L_2069:
        /*0004*/ 	.word	0x00000082


	//----- nvinfo : EIATTR_KPARAM_INFO
	.align		4
.L_2070:
        /*0008*/ 	.byte	0x04, 0x17
        /*000a*/ 	.short	(.L_2072 - .L_2071)
.L_2071:
        /*000c*/ 	.word	0x00000000
        /*0010*/ 	.short	0x0005
        /*0012*/ 	.short	0x0028
        /*0014*/ 	.byte	0x00, 0xf5, 0x21, 0x00


	//----- nvinfo : EIATTR_KPARAM_INFO
	.align		4
.L_2072:
        /*0018*/ 	.byte	0x04, 0x17
        /*001a*/ 	.short	(.L_2074 - .L_2073)
.L_2073:
        /*001c*/ 	.word	0x00000000
        /*0020*/ 	.short	0x0004
        /*0022*/ 	.short	0x0020
        /*0024*/ 	.byte	0x00, 0xf5, 0x21, 0x00


	//----- nvinfo : EIATTR_KPARAM_INFO
	.align		4
.L_2074:
        /*0028*/ 	.byte	0x04, 0x17
        /*002a*/ 	.short	(.L_2076 - .L_2075)
.L_2075:
        /*002c*/ 	.word	0x00000000
        /*0030*/ 	.short	0x0003
        /*0032*/ 	.short	0x0018
        /*0034*/ 	.byte	0x00, 0xf5, 0x21, 0x00


	//----- nvinfo : EIATTR_KPARAM_INFO
	.align		4
.L_2076:
        /*0038*/ 	.byte	0x04, 0x17
        /*003a*/ 	.short	(.L_2078 - .L_2077)
.L_2077:
        /*003c*/ 	.word	0x00000000
        /*0040*/ 	.short	0x0002
        /*0042*/ 	.short	0x0010
        /*0044*/ 	.byte	0x00, 0xf5, 0x21, 0x00


	//----- nvinfo : EIATTR_KPARAM_INFO
	.align		4
.L_2078:
        /*0048*/ 	.byte	0x04, 0x17
        /*004a*/ 	.short	(.L_2080 - .L_2079)
.L_2079:
        /*004c*/ 	.word	0x00000000
        /*0050*/ 	.short	0x0001
        /*0052*/ 	.short	0x0008
        /*0054*/ 	.byte	0x00, 0xf5, 0x21, 0x00


	//----- nvinfo : EIATTR_KPARAM_INFO
	.align		4
.L_2080:
        /*0058*/ 	.byte	0x04, 0x17
        /*005a*/ 	.short	(.L_2082 - .L_2081)
.L_2081:
        /*005c*/ 	.word	0x00000000
        /*0060*/ 	.short	0x0000
        /*0062*/ 	.short	0x0000
        /*0064*/ 	.byte	0x00, 0xf5, 0x21, 0x00


	//----- nvinfo : EIATTR_SPARSE_MMA_MASK
	.align		4
.L_2082:
        /*0068*/ 	.byte	0x03, 0x50
        /*006a*/ 	.short	0x0000


	//----- nvinfo : EIATTR_MAXREG_COUNT
	.align		4
        /*006c*/ 	.byte	0x03, 0x1b
        /*006e*/ 	.short	0x00ff


	//----- nvinfo : EIATTR_MERCURY_ISA_VERSION
	.align		4
        /*0070*/ 	.byte	0x03, 0x5f
        /*0072*/ 	.short	0x0101


	//----- nvinfo : EIATTR_VRC_CTA_INIT_COUNT
	.align		4
        /*0074*/ 	.byte	0x02, 0x4a
	.zero		1
	.zero		1


	//----- nvinfo : EIATTR_EXIT_INSTR_OFFSETS
	.align		4
        /*0078*/ 	.byte	0x04, 0x1c
        /*007a*/ 	.short	(.L_2084 - .L_2083)


	//   ....[0]....
.L_2083:
        /*007c*/ 	.word	0x00000090


	//   ....[1]....
        /*0080*/ 	.word	0x00000cd0


	//----- nvinfo : EIATTR_CBANK_PARAM_SIZE
	.align		4
.L_2084:
        /*0084*/ 	.byte	0x03, 0x19
        /*0086*/ 	.short	0x0030


	//----- nvinfo : EIATTR_PARAM_CBANK
	.align		4
        /*0088*/ 	.byte	0x04, 0x0a
        /*008a*/ 	.short	(.L_2086 - .L_2085)
	.align		4
.L_2085:
        /*008c*/ 	.word	index@(.nv.constant0._Z19countNewMembershipsILi4EEvPfS0_PiS1_S1_S1_)
        /*0090*/ 	.short	0x0380
        /*0092*/ 	.short	0x0030


	//----- nvinfo : EIATTR_SW_WAR
	.align		4
.L_2086:
        /*0094*/ 	.byte	0x04, 0x36
        /*0096*/ 	.short	(.L_2088 - .L_2087)
.L_2087:
        /*0098*/ 	.word	0x00000008
.L_2088:


//--------------------- .nv.info._Z17countNewCentroidsILi3EEvPfS0_PiS0_S1_S1_S1_ --------------------------
	.section	.nv.info._Z17countNewCentroidsILi3EEvPfS0_PiS0_S1_S1_S1_,"",@"SHT_CUDA_INFO"
	.sectionflags	@""
	.align	4


	//----- nvinfo : EIATTR_CUDA_API_VERSION
	.align		4
        /*0000*/ 	.byte	0x04, 0x37
        /*0002*/ 	.short	(.L_2090 - .L_2089)
.L_2089:
        /*0004*/ 	.word	0x00000082


	//----- nvinfo : EIATTR_KPARAM_INFO
	.align		4
.L_2090:
        /*0008*/ 	.byte	0x04, 0x17
        /*000a*/ 	.short	(.L_2092 - .L_2091)
.L_2091:
        /*000c*/ 	.word	0x00000000
        /*0010*/ 	.short	0x0006
        /*0012*/ 	.short	0x0030
        /*0014*/ 	.byte	0x00, 0xf5, 0x21, 0x00


	//----- nvinfo : EIATTR_KPARAM_INFO
	.align		4
.L_2092:
        /*0018*/ 	.byte	0x04, 0x17
        /*001a*/ 	.short	(.L_2094 - .L_2093)
.L_2093:
        /*001c*/ 	.word	0x00000000
        /*0020*/ 	.short	0x0005
        /*0022*/ 	.short	0x0028
        /*0024*/ 	.byte	0x00, 0xf5, 0x21, 0x00


	//----- nvinfo : EIATTR_KPARAM_INFO
	.align		4
.L_2094:
        /*0028*/ 	.byte	0x04, 0x17
        /*002a*/ 	.short	(.L_2096 - .L_2095)
.L_2095:
        /*002c*/ 	.word	0x00000000
        /*0030*/ 	.short	0x0004
        /*0032*/ 	.short	0x0020
        /*0034*/ 	.byte	0x00, 0xf5, 0x21, 0x00


	//----- nvinfo : EIATTR_KPARAM_INFO
	.align		4
.L_2096:
        /*0038*/ 	.byte	0x04, 0x17
        /*003a*/ 	.short	(.L_2098 - .L_2097)
.L_2097:
        /*003c*/ 	.word	0x00000000
        /*0040*/ 	.short	0x0003
        /*0042*/ 	.short	0x0018
        /*0044*/ 	.byte	0x00, 0xf5, 0x21, 0x00


	//----- nvinfo : EIATTR_KPARAM_INFO
	.align		4
.L_2098:
        /*0048*/ 	.byte	0x04, 0x17
        /*004a*/ 	.short	(.L_2100 - .L_2099)
.L_2099:
        /*004c*/ 	.word	0x00000000
        /*0050*/ 	.short	0x0002
        /*0052*/ 	.short	0x0010
        /*0054*/ 	.byte	0x00, 0xf5, 0x21, 0x00


	//----- nvinfo : EIATTR_KPARAM_INFO
	.align		4
.L_2100:
        /*0058*/ 	.byte	0x04, 0x17
        /*005a*/ 	.short	(.L_2102 - .L_2101)
.L_2101:
        /*005c*/ 	.word	0x00000000
        /*0060*/ 	.short	0x0001
        /*0062*/ 	.short	0x0008
        /*0064*/ 	.byte	0x00, 0xf5, 0x21, 0x00


	//----- nvinfo : EIATTR_KPARAM_INFO
	.align		4
.L_2102:
        /*0068*/ 	.byte	0x04, 0x17
        /*006a*/ 	.short	(.L_2104 - .L_2103)
.L_2103:
        /*006c*/ 	.word	0x00000000
        /*0070*/ 	.short	0x0000
        /*0072*/ 	.short	0x0000
        /*0074*/ 	.byte	0x00, 0xf5, 0x21, 0x00


	//----- nvinfo : EIATTR_SPARSE_MMA_MASK
	.align		4
.L_2104:
        /*0078*/ 	.byte	0x03, 0x50
        /*007a*/ 	.short	0x0000


	//----- nvinfo : EIATTR_MAXREG_COUNT
	.align		4
        /*007c*/ 	.byte	0x03, 0x1b
        /*007e*/ 	.short	0x00ff


	//----- nvinfo : EIATTR_NUM_BARRIERS
	.align		4
        /*0080*/ 	.byte	0x02, 0x4c
        /*0082*/ 	.byte	0x01
	.zero		1


	//----- nvinfo : EIATTR_MERCURY_ISA_VERSION
	.align		4
        /*0084*/ 	.byte	0x03, 0x5f
        /*0086*/ 	.short	0x0101


	//----- nvinfo : EIATTR_VRC_CTA_INIT_COUNT
	.align		4
        /*0088*/ 	.byte	0x02, 0x4a
	.zero		1
	.zero		1


	//----- nvinfo : EIATTR_EXIT_INSTR_OFFSETS
	.align		4
        /*008c*/ 	.byte	0x04, 0x1c
        /*008e*/ 	.short	(.L_2106 - .L_2105)


	//   ....[0]....
.L_2105:
        /*0090*/ 	.word	0x000005e0


	//   ....[1]....
        /*0094*/ 	.word	0x00000680


	//----- nvinfo : EIATTR_CRS_STACK_SIZE
	.align		4
.L_2106:
        /*0098*/ 	.byte	0x04, 0x1e
        /*009a*/ 	.short	(.L_2108 - .L_2107)
.L_2107:
        /*009c*/ 	.word	0x00000000


	//----- nvinfo : EIATTR_CBANK_PARAM_SIZE
	.align		4
.L_2108:
        /*00a0*/ 	.byte	0x03, 0x19
        /*00a2*/ 	.short	0x0038


	//----- nvinfo : EIATTR_PARAM_CBANK
	.align		4
        /*00a4*/ 	.byte	0x04, 0x0a
        /*00a6*/ 	.short	(.L_2110 - .L_2109)
	.align		4
.L_2109:
        /*00a8*/ 	.word	index@(.nv.constant0._Z17countNewCentroidsILi3EEvPfS0_PiS0_S1_S1_S1_)
        /*00ac*/ 	.short	0x0380
        /*00ae*/ 	.short	0x0038


	//----- nvinfo : EIATTR_SW_WAR
	.align		4
.L_2110:
        /*00b0*/ 	.byte	0x04, 0x36
        /*00b2*/ 	.short	(.L_2112 - .L_2111)
.L_2111:
        /*00b4*/ 	.word	0x00000008
.L_2112:


//--------------------- .nv.info._Z19countNewMembershipsILi3EEvPfS0_PiS1_S1_S1_ --------------------------
	.section	.nv.info._Z19countNewMembershipsILi3EEvPfS0_PiS1_S1_S1_,"",@"SHT_CUDA_INFO"
	.sectionflags	@""
	.align	4


	//----- nvinfo : EIATTR_CUDA_API_VERSION
	.align		4
        /*0000*/ 	.byte	0x04, 0x37
        /*0002*/ 	.short	(.L_2114 - .L_2113)
.L_2113:
        /*0004*/ 	.word	0x00000082


	//----- nvinfo : EIATTR_KPARAM_INFO
	.align		4
.L_2114:
        /*0008*/ 	.byte	0x04, 0x17
        /*000a*/ 	.short	(.L_2116 - .L_2115)
.L_2115:
        /*000c*/ 	.word	0x00000000
        /*0010*/ 	.short	0x0005
        /*0012*/ 	.short	0x0028
        /*0014*/ 	.byte	0x00, 0xf5, 0x21, 0x00


	//----- nvinfo : EIATTR_KPARAM_INFO
	.align		4
.L_2116:
        /*0018*/ 	.byte	0x04, 0x17
        /*001a*/ 	.short	(.L_2118 - .L_2117)
.L_2117:
        /*001c*/ 	.word	0x00000000
        /*0020*/ 	.short	0x0004
        /*0022*/ 	.short	0x0020
        /*0024*/ 	.byte	0x00, 0xf5, 0x21, 0x00


	//----- nvinfo : EIATTR_KPARAM_INFO
	.align		4
.L_2118:
        /*0028*/ 	.byte	0x04, 0x17
        /*002a*/ 	.short	(.L_2120 - .L_2119)
.L_2119:
        /*002c*/ 	.word	0x00000000
        /*0030*/ 	.short	0x0003
        /*0032*/ 	.short	0x0018
        /*0034*/ 	.byte	0x00, 0xf5, 0x21, 0x00


	//----- nvinfo : EIATTR_KPARAM_INFO
	.align		4
.L_2120:
        /*0038*/ 	.byte	0x04, 0x17
        /*003a*/ 	.short	(.L_2122 - .L_2121)
.L_2121:
        /*003c*/ 	.word	0x00000000
        /*0040*/ 	.short	0x0002
        /*0042*/ 	.short	0x0010
        /*0044*/ 	.byte	0x00, 0xf5, 0x21, 0x00


	//----- nvinfo : EIATTR_KPARAM_INFO
	.align		4
.L_2122:
        /*0048*/ 	.byte	0x04, 0x17
        /*004a*/ 	.short	(.L_2124 - .L_2123)
.L_2123:
        /*004c*/ 	.word	0x00000000
        /*0050*/ 	.short	0x0001
        /*0052*/ 	.short	0x0008
        /*0054*/ 	.byte	0x00, 0xf5, 0x21, 0x00


	//----- nvinfo : EIATTR_KPARAM_INFO
	.align		4
.L_2124:
        /*0058*/ 	.byte	0x04, 0x17
        /*005a*/ 	.short	(.L_2126 - .L_2125)
.L_2125:
        /*005c*/ 	.word	0x00000000
        /*0060*/ 	.short	0x0000
        /*0062*/ 	.short	0x0000
        /*0064*/ 	.byte	0x00, 0xf5, 0x21, 0x00


	//----- nvinfo : EIATTR_SPARSE_MMA_MASK
	.align		4
.L_2126:
        /*0068*/ 	.byte	0x03, 0x50
        /*006a*/ 	.short	0x0000


	//----- nvinfo : EIATTR_MAXREG_COUNT
	.align		4
        /*006c*/ 	.byte	0x03, 0x1b
        /*006e*/ 	.short	0x00ff


	//----- nvinfo : EIATTR_MERCURY_ISA_VERSION
	.align		4
        /*0070*/ 	.byte	0x03, 0x5f
        /*0072*/ 	.short	0x0101


	//----- nvinfo : EIATTR_VRC_CTA_INIT_COUNT
	.align		4
        /*0074*/ 	.byte	0x02, 0x4a
	.zero		1
	.zero		1


	//----- nvinfo : EIATTR_EXIT_INSTR_OFFSETS
	.align		4
        /*0078*/ 	.byte	0x04, 0x1c
        /*007a*/ 	.short	(.L_2128 - .L_2127)


	//   ....[0]....
.L_2127:
        /*007c*/ 	.word	0x00000090


	//   ....[1]....
        /*0080*/ 	.word	0x00000db0


	//----- nvinfo : EIATTR_CBANK_PARAM_SIZE
	.align		4
.L_2128:
        /*0084*/ 	.byte	0x03, 0x19
        /*0086*/ 	.short	0x0030


	//----- nvinfo : EIATTR_PARAM_CBANK
	.align		4
        /*0088*/ 	.byte	0x04, 0x0a
        /*008a*/ 	.short	(.L_2130 - .L_2129)
	.align		4
.L_2129:
        /*008c*/ 	.word	index@(.nv.constant0._Z19countNewMembershipsILi3EEvPfS0_PiS1_S1_S1_)
        /*0090*/ 	.short	0x0380
        /*0092*/ 	.short	0x0030


	//----- nvinfo : EIATTR_SW_WAR
	.align		4
.L_2130:
        /*0094*/ 	.byte	0x04, 0x36
        /*0096*/ 	.short	(.L_2132 - .L_2131)
.L_2131:
        /*0098*/ 	.word	0x00000008
.L_2132:


//--------------------- .nv.info._Z17countNewCentroidsILi2EEvPfS0_PiS0_S1_S1_S1_ --------------------------
	.section	.nv.info._Z17countNewCentroidsILi2EEvPfS0_PiS0_S1_S1_S1_,"",@"SHT_CUDA_INFO"
	.sectionflags	@""
	.align	4


	//----- nvinfo : EIATTR_CUDA_API_VERSION
	.align		4
        /*0000*/ 	.byte	0x04, 0x37
        /*0002*/ 	.short	(.L_2134 - .L_2133)
.L_2133:
        /*0004*/ 	.word	0x00000082


	//----- nvinfo : EIATTR_KPARAM_INFO
	.align		4
.L_2134:
        /*0008*/ 	.byte	0x04, 0x17
        /*000a*/ 	.short	(.L_2136 - .L_2135)
.L_2135:
        /*000c*/ 	.word	0x00000000
        /*0010*/ 	.short	0x0006
        /*0012*/ 	.short	0x0030
        /*0014*/ 	.byte	0x00, 0xf5, 0x21, 0x00


	//----- nvinfo : EIATTR_KPARAM_INFO
	.align		4
.L_2136:
        /*0018*/ 	.byte	0x04, 0x17
        /*001a*/ 	.short	(.L_2138 - .L_2137)
.L_2137:
        /*001c*/ 	.word	0x00000000
        /*0020*/ 	.short	0x0005
        /*0022*/ 	.short	0x0028
        /*0024*/ 	.byte	0x00, 0xf5, 0x21, 0x00


	//----- nvinfo : EIATTR_KPARAM_INFO
	.align		4
.L_2138:
        /*0028*/ 	.byte	0x04, 0x17
        /*002a*/ 	.short	(.L_2140 - .L_2139)
.L_2139:
        /*002c*/ 	.word	0x00000000
        /*0030*/ 	.short	0x0004
        /*0032*/ 	.short	0x0020
        /*0034*/ 	.byte	0x00, 0xf5, 0x21, 0x00


	//----- nvinfo : EIATTR_KPARAM_INFO
	.align		4
.L_2140:
        /*0038*/ 	.byte	0x04, 0x17
        /*003a*/ 	.short	(.L_2142 - .L_2141)
.L_2141:
        /*003c*/ 	.word	0x00000000
        /*0040*/ 	.short	0x0003
        /*0042*/ 	.short	0x0018
        /*0044*/ 	.byte	0x00, 0xf5, 0x21, 0x00


	//----- nvinfo : EIATTR_KPARAM_INFO
	.align		4
.L_2142:
        /*0048*/ 	.byte	0x04, 0x17
        /*004a*/ 	.short	(.L_2144 - .L_2143)
.L_2143:
        /*004c*/ 	.word	0x00000000
        /*0050*/ 	.short	0x0002
        /*0052*/ 	.short	0x0010
        /*0054*/ 	.byte	0x00, 0xf5, 0x21, 0x00


	//----- nvinfo : EIATTR_KPARAM_INFO
	.align		4
.L_2144:
        /*0058*/ 	.byte	0x04, 0x17
        /*005a*/ 	.short	(.L_2146 - .L_2145)
.L_2145:
        /*005c*/ 	.word	0x00000000
        /*0060*/ 	.short	0x0001
        /*0062*/ 	.short	0x0008
        /*0064*/ 	.byte	0x00, 0xf5, 0x21, 0x00


	//----- nvinfo : EIATTR_KPARAM_INFO
	.align		4
.L_2146:
        /*0068*/ 	.byte	0x04, 0x17
        /*006a*/ 	.short	(.L_2148 - .L_2147)
.L_2147:
        /*006c*/ 	.word	0x00000000
        /*0070*/ 	.short	0x0000
        /*0072*/ 	.short	0x0000
        /*0074*/ 	.byte	0x00, 0xf5, 0x21, 0x00


	//----- nvinfo : EIATTR_SPARSE_MMA_MASK
	.align		4
.L_2148:
        /*0078*/ 	.byte	0x03, 0x50
        /*007a*/ 	.short	0x0000


	//----- nvinfo : EIATTR_MAXREG_COUNT
	.align		4
        /*007c*/ 	.byte	0x03, 0x1b
        /*007e*/ 	.short	0x00ff


	//----- nvinfo : EIATTR_NUM_BARRIERS
	.align		4
        /*0080*/ 	.byte	0x02, 0x4c
        /*0082*/ 	.byte	0x01
	.zero		1


	//----- nvinfo : EIATTR_MERCURY_ISA_VERSION
	.align		4
        /*0084*/ 	.byte	0x03, 0x5f
        /*0086*/ 	.short	0x0101


	//----- nvinfo : EIATTR_VRC_CTA_INIT_COUNT
	.align		4
        /*0088*/ 	.byte	0x02, 0x4a
	.zero		1
	.zero		1


	//----- nvinfo : EIATTR_EXIT_INSTR_OFFSETS
	.align		4
        /*008c*/ 	.byte	0x04, 0x1c
        /*008e*/ 	.short	(.L_2150 - .L_2149)


	//   ....[0]....
.L_2149:
        /*0090*/ 	.word	0x00000550


	//   ....[1]....
        /*0094*/ 	.word	0x000005f0


	//----- nvinfo : EIATTR_CRS_STACK_SIZE
	.align		4
.L_2150:
        /*0098*/ 	.byte	0x04, 0x1e
        /*009a*/ 	.short	(.L_2152 - .L_2151)
.L_2151:
        /*009c*/ 	.word	0x00000000


	//----- nvinfo : EIATTR_CBANK_PARAM_SIZE
	.align		4
.L_2152:
        /*00a0*/ 	.byte	0x03, 0x19
        /*00a2*/ 	.short	0x0038


	//----- nvinfo : EIATTR_PARAM_CBANK
	.align		4
        /*00a4*/ 	.byte	0x04, 0x0a
        /*00a6*/ 	.short	(.L_2154 - .L_2153)
	.align		4
.L_2153:
        /*00a8*/ 	.word	index@(.nv.constant0._Z17countNewCentroidsILi2EEvPfS0_PiS0_S1_S1_S1_)
        /*00ac*/ 	.short	0x0380
        /*00ae*/ 	.short	0x0038


	//----- nvinfo : EIATTR_SW_WAR
	.align		4
.L_2154:
        /*00b0*/ 	.byte	0x04, 0x36
        /*00b2*/ 	.short	(.L_2156 - .L_2155)
.L_2155:
        /*00b4*/ 	.word	0x00000008
.L_2156:


//--------------------- .nv.info._Z19countNewMembershipsILi2EEvPfS0_PiS1_S1_S1_ --------------------------
	.section	.nv.info._Z19countNewMembershipsILi2EEvPfS0_PiS1_S1_S1_,"",@"SHT_CUDA_INFO"
	.sectionflags	@""
	.align	4


	//----- nvinfo : EIATTR_CUDA_API_VERSION
	.align		4
        /*0000*/ 	.byte	0x04, 0x37
        /*0002*/ 	.short	(.L_2158 - .L_2157)
.L_2157:
        /*0004*/ 	.word	0x00000082


	//----- nvinfo : EIATTR_KPARAM_INFO
	.align		4
.L_2158:
        /*0008*/ 	.byte	0x04, 0x17
        /*000a*/ 	.short	(.L_2160 - .L_2159)
.L_2159:
        /*000c*/ 	.word	0x00000000
        /*0010*/ 	.short	0x0005
        /*0012*/ 	.short	0x0028
        /*0014*/ 	.byte	0x00, 0xf5, 0x21, 0x00


	//----- nvinfo : EIATTR_KPARAM_INFO
	.align		4
.L_2160:
        /*0018*/ 	.byte	0x04, 0x17
        /*001a*/ 	.short	(.L_2162 - .L_2161)
.L_2161:
        /*001c*/ 	.word	0x00000000
        /*0020*/ 	.short	0x0004
        /*0022*/ 	.short	0x0020
        /*0024*/ 	.byte	0x00, 0xf5, 0x21, 0x00


	//----- nvinfo : EIATTR_KPARAM_INFO
	.align		4
.L_2162:
        /*0028*/ 	.byte	0x04, 0x17
        /*002a*/ 	.short	(.L_2164 - .L_2163)
.L_2163:
        /*002c*/ 	.word	0x00000000
        /*0030*/ 	.short	0x0003
        /*0032*/ 	.short	0x0018
        /*0034*/ 	.byte	0x00, 0xf5, 0x21, 0x00


	//----- nvinfo : EIATTR_KPARAM_INFO
	.align		4
.L_2164:
        /*0038*/ 	.byte	0x04, 0x17
        /*003a*/ 	.short	(.L_2166 - .L_2165)
.L_2165:
        /*003c*/ 	.word	0x00000000
        /*0040*/ 	.short	0x0002
        /*0042*/ 	.short	0x0010
        /*0044*/ 	.byte	0x00, 0xf5, 0x21, 0x00


	//----- nvinfo : EIATTR_KPARAM_INFO
	.align		4
.L_2166:
        /*0048*/ 	.byte	0x04, 0x17
        /*004a*/ 	.short	(.L_2168 - .L_2167)
.L_2167:
        /*004c*/ 	.word	0x00000000
        /*0050*/ 	.short	0x0001
        /*0052*/ 	.short	0x0008
        /*0054*/ 	.byte	0x00, 0xf5, 0x21, 0x00


	//----- nvinfo : EIATTR_KPARAM_INFO
	.align		4
.L_2168:
        /*0058*/ 	.byte	0x04, 0x17
        /*005a*/ 	.short	(.L_2170 - .L_2169)
.L_2169:
        /*005c*/ 	.word	0x00000000
        /*0060*/ 	.short	0x0000
        /*0062*/ 	.short	0x0000
        /*0064*/ 	.byte	0x00, 0xf5, 0x21, 0x00


	//----- nvinfo : EIATTR_SPARSE_MMA_MASK
	.align		4
.L_2170:
        /*0068*/ 	.byte	0x03, 0x50
        /*006a*/ 	.short	0x0000


	//----- nvinfo : EIATTR_MAXREG_COUNT
	.align		4
        /*006c*/ 	.byte	0x03, 0x1b
        /*006e*/ 	.short	0x00ff


	//----- nvinfo : EIATTR_MERCURY_ISA_VERSION
	.align		4
        /*0070*/ 	.byte	0x03, 0x5f
        /*0072*/ 	.short	0x0101


	//----- nvinfo : EIATTR_VRC_CTA_INIT_COUNT
	.align		4
        /*0074*/ 	.byte	0x02, 0x4a
	.zero		1
	.zero		1


	//----- nvinfo : EIATTR_EXIT_INSTR_OFFSETS
	.align		4
        /*0078*/ 	.byte	0x04, 0x1c
        /*007a*/ 	.short	(.L_2172 - .L_2171)


	//   ....[0]....
.L_2171:
        /*007c*/ 	.word	0x00000090


	//   ....[1]....
        /*0080*/ 	.word	0x00000a90


	//----- nvinfo : EIATTR_CBANK_PARAM_SIZE
	.align		4
.L_2172:
        /*0084*/ 	.byte	0x03, 0x19
        /*0086*/ 	.short	0x0030


	//----- nvinfo : EIATTR_PARAM_CBANK
	.align		4
        /*0088*/ 	.byte	0x04, 0x0a
        /*008a*/ 	.short	(.L_2174 - .L_2173)
	.align		4
.L_2173:
        /*008c*/ 	.word	index@(.nv.constant0._Z19countNewMembershipsILi2EEvPfS0_PiS1_S1_S1_)
        /*0090*/ 	.short	0x0380
        /*0092*/ 	.short	0x0030


	//----- nvinfo : EIATTR_SW_WAR
	.align		4
.L_2174:
        /*0094*/ 	.byte	0x04, 0x36
        /*0096*/ 	.short	(.L_2176 - .L_2175)
.L_2175:
        /*0098*/ 	.word	0x00000008
.L_2176:


//--------------------- .nv.info._Z17countNewCentroidsILi1EEvPfS0_PiS0_S1_S1_S1_ --------------------------
	.section	.nv.info._Z17countNewCentroidsILi1EEvPfS0_PiS0_S1_S1_S1_,"",@"SHT_CUDA_INFO"
	.sectionflags	@""
	.align	4


	//----- nvinfo : EIATTR_CUDA_API_VERSION
	.align		4
        /*0000*/ 	.byte	0x04, 0x37
        /*0002*/ 	.short	(.L_2178 - .L_2177)
.L_2177:
        /*0004*/ 	.word	0x00000082


	//----- nvinfo : EIATTR_KPARAM_INFO
	.align		4
.L_2178:
        /*0008*/ 	.byte	0x04, 0x17
        /*000a*/ 	.short	(.L_2180 - .L_2179)
.L_2179:
        /*000c*/ 	.word	0x00000000
        /*0010*/ 	.short	0x0006
        /*0012*/ 	.short	0x0030
        /*0014*/ 	.byte	0x00, 0xf5, 0x21, 0x00


	//----- nvinfo : EIATTR_KPARAM_INFO
	.align		4
.L_2180:
        /*0018*/ 	.byte	0x04, 0x17
        /*001a*/ 	.short	(.L_2182 - .L_2181)
.L_2181:
        /*001c*/ 	.word	0x00000000
        /*0020*/ 	.short	0x0005
        /*0022*/ 	.short	0x0028
        /*0024*/ 	.byte	0x00, 0xf5, 0x21, 0x00


	//----- nvinfo : EIATTR_KPARAM_INFO
	.align		4
.L_2182:
        /*0028*/ 	.byte	0x04, 0x17
        /*002a*/ 	.short	(.L_2184 - .L_2183)
.L_2183:
        /*002c*/ 	.word	0x00000000
        /*0030*/ 	.short	0x0004
        /*0032*/ 	.short	0x0020
        /*0034*/ 	.byte	0x00, 0xf5, 0x21, 0x00


	//----- nvinfo : EIATTR_KPARAM_INFO
	.align		4
.L_2184:
        /*0038*/ 	.byte	0x04, 0x17
        /*003a*/ 	.short	(.L_2186 - .L_2185)
.L_2185:
        /*003c*/ 	.word	0x00000000
        /*0040*/ 	.short	0x0003
        /*0042*/ 	.short	0x0018
        /*0044*/ 	.byte	0x00, 0xf5, 0x21, 0x00


	//----- nvinfo : EIATTR_KPARAM_INFO
	.align		4
.L_2186:
        /*0048*/ 	.byte	0x04, 0x17
        /*004a*/ 	.short	(.L_2188 - .L_2187)
.L_2187:
        /*004c*/ 	.word	0x00000000
        /*0050*/ 	.short	0x0002
        /*0052*/ 	.short	0x0010
        /*0054*/ 	.byte	0x00, 0xf5, 0x21, 0x00


	//----- nvinfo : EIATTR_KPARAM_INFO
	.align		4
.L_2188:
        /*0058*/ 	.byte	0x04, 0x17
        /*005a*/ 	.short	(.L_2190 - .L_2189)
.L_2189:
        /*005c*/ 	.word	0x00000000
        /*0060*/ 	.short	0x0001
        /*0062*/ 	.short	0x0008
        /*0064*/ 	.byte	0x00, 0xf5, 0x21, 0x00


	//----- nvinfo : EIATTR_KPARAM_INFO
	.align		4
.L_2190:
        /*0068*/ 	.byte	0x04, 0x17
        /*006a*/ 	.short	(.L_2192 - .L_2191)
.L_2191:
        /*006c*/ 	.word	0x00000000
        /*0070*/ 	.short	0x0000
        /*0072*/ 	.short	0x0000
        /*0074*/ 	.byte	0x00, 0xf5, 0x21, 0x00


	//----- nvinfo : EIATTR_SPARSE_MMA_MASK
	.align		4
.L_2192:
        /*0078*/ 	.byte	0x03, 0x50
        /*007a*/ 	.short	0x0000


	//----- nvinfo : EIATTR_MAXREG_COUNT
	.align		4
        /*007c*/ 	.byte	0x03, 0x1b
        /*007e*/ 	.short	0x00ff


	//----- nvinfo : EIATTR_NUM_BARRIERS
	.align		4
        /*0080*/ 	.byte	0x02, 0x4c
        /*0082*/ 	.byte	0x01
	.zero		1


	//----- nvinfo : EIATTR_MERCURY_ISA_VERSION
	.align		4
        /*0084*/ 	.byte	0x03, 0x5f
        /*0086*/ 	.short	0x0101


	//----- nvinfo : EIATTR_VRC_CTA_INIT_COUNT
	.align		4
        /*0088*/ 	.byte	0x02, 0x4a
	.zero		1
	.zero		1


	//----- nvinfo : EIATTR_EXIT_INSTR_OFFSETS
	.align		4
        /*008c*/ 	.byte	0x04, 0x1c
        /*008e*/ 	.short	(.L_2194 - .L_2193)


	//   ....[0]....
.L_2193:
        /*0090*/ 	.word	0x00000370


	//   ....[1]....
        /*0094*/ 	.word	0x000004c0


	//----- nvinfo : EIATTR_CRS_STACK_SIZE
	.align		4
.L_2194:
        /*0098*/ 	.byte	0x04, 0x1e
        /*009a*/ 	.short	(.L_2196 - .L_2195)
.L_2195:
        /*009c*/ 	.word	0x00000000


	//----- nvinfo : EIATTR_CBANK_PARAM_SIZE
	.align		4
.L_2196:
        /*00a0*/ 	.byte	0x03, 0x19
        /*00a2*/ 	.short	0x0038


	//----- nvinfo : EIATTR_PARAM_CBANK
	.align		4
        /*00a4*/ 	.byte	0x04, 0x0a
        /*00a6*/ 	.short	(.L_2198 - .L_2197)
	.align		4
.L_2197:
        /*00a8*/ 	.word	index@(.nv.constant0._Z17countNewCentroidsILi1EEvPfS0_PiS0_S1_S1_S1_)
        /*00ac*/ 	.short	0x0380
        /*00ae*/ 	.short	0x0038


	//----- nvinfo : EIATTR_SW_WAR
	.align		4
.L_2198:
        /*00b0*/ 	.byte	0x04, 0x36
        /*00b2*/ 	.short	(.L_2200 - .L_2199)
.L_2199:
        /*00b4*/ 	.word	0x00000008
.L_2200:


//--------------------- .nv.info._Z19countNewMembershipsILi1EEvPfS0_PiS1_S1_S1_ --------------------------
	.section	.nv.info._Z19countNewMembershipsILi1EEvPfS0_PiS1_S1_S1_,"",@"SHT_CUDA_INFO"
	.sectionflags	@""
	.align	4


	//----- nvinfo : EIATTR_CUDA_API_VERSION
	.align		4
        /*0000*/ 	.byte	0x04, 0x37
        /*0002*/ 	.short	(.L_2202 - .L_2201)
.L_2201:
        /*0004*/ 	.word	0x00000082


	//----- nvinfo : EIATTR_KPARAM_INFO
	.align		4
.L_2202:
        /*0008*/ 	.byte	0x04, 0x17
        /*000a*/ 	.short	(.L_2204 - .L_2203)
.L_2203:
        /*000c*/ 	.word	0x00000000
        /*0010*/ 	.short	0x0005
        /*0012*/ 	.short	0x0028
        /*0014*/ 	.byte	0x00, 0xf5, 0x21, 0x00


	//----- nvinfo : EIATTR_KPARAM_INFO
	.align		4
.L_2204:
        /*0018*/ 	.byte	0x04, 0x17
        /*001a*/ 	.short	(.L_2206 - .L_2205)
.L_2205:
        /*001c*/ 	.word	0x00000000
        /*0020*/ 	.short	0x0004
        /*0022*/ 	.short	0x0020
        /*0024*/ 	.byte	0x00, 0xf5, 0x21, 0x00


	//----- nvinfo : EIATTR_KPARAM_INFO
	.align		4
.L_2206:
        /*0028*/ 	.byte	0x04, 0x17
        /*002a*/ 	.short	(.L_2208 - .L_2207)
.L_2207:
        /*002c*/ 	.word	0x00000000
        /*0030*/ 	.short	0x0003
        /*0032*/ 	.short	0x0018
        /*0034*/ 	.byte	0x00, 0xf5, 0x21, 0x00


	//----- nvinfo : EIATTR_KPARAM_INFO
	.align		4
.L_2208:
        /*0038*/ 	.byte	0x04, 0x17
        /*003a*/ 	.short	(.L_2210 - .L_2209)
.L_2209:
        /*003c*/ 	.word	0x00000000
        /*0040*/ 	.short	0x0002
        /*0042*/ 	.short	0x0010
        /*0044*/ 	.byte	0x00, 0xf5, 0x21, 0x00


	//----- nvinfo : EIATTR_KPARAM_INFO
	.align		4
.L_2210:
        /*0048*/ 	.byte	0x04, 0x17
        /*004a*/ 	.short	(.L_2212 - .L_2211)
.L_2211:
        /*004c*/ 	.word	0x00000000
        /*0050*/ 	.short	0x0001
        /*0052*/ 	.short	0x0008
        /*0054*/ 	.byte	0x00, 0xf5, 0x21, 0x00


	//----- nvinfo : EIATTR_KPARAM_INFO
	.align		4
.L_2212:
        /*0058*/ 	.byte	0x04, 0x17
        /*005a*/ 	.short	(.L_2214 - .L_2213)
.L_2213:
        /*005c*/ 	.word	0x00000000
        /*0060*/ 	.short	0x0000
        /*0062*/ 	.short	0x0000
        /*0064*/ 	.byte	0x00, 0xf5, 0x21, 0x00


	//----- nvinfo : EIATTR_SPARSE_MMA_MASK
	.align		4
.L_2214:
        /*0068*/ 	.byte	0x03, 0x50
        /*006a*/ 	.short	0x0000


	//----- nvinfo : EIATTR_MAXREG_COUNT
	.align		4
        /*006c*/ 	.byte	0x03, 0x1b
        /*006e*/ 	.short	0x00ff


	//----- nvinfo : EIATTR_MERCURY_ISA_VERSION
	.align		4
        /*0070*/ 	.byte	0x03, 0x5f
        /*0072*/ 	.short	0x0101


	//----- nvinfo : EIATTR_VRC_CTA_INIT_COUNT
	.align		4
        /*0074*/ 	.byte	0x02, 0x4a
	.zero		1
	.zero		1


	//----- nvinfo : EIATTR_EXIT_INSTR_OFFSETS
	.align		4
        /*0078*/ 	.byte	0x04, 0x1c
        /*007a*/ 	.short	(.L_2216 - .L_2215)


	//   ....[0]....
.L_2215:
        /*007c*/ 	.word	0x00000090


	//   ....[1]....
        /*0080*/ 	.word	0x00000bf0


	//----- nvinfo : EIATTR_CBANK_PARAM_SIZE
	.align		4
.L_2216:
        /*0084*/ 	.byte	0x03, 0x19
        /*0086*/ 	.short	0x0030


	//----- nvinfo : EIATTR_PARAM_CBANK
	.align		4
        /*0088*/ 	.byte	0x04, 0x0a
        /*008a*/ 	.short	(.L_2218 - .L_2217)
	.align		4
.L_2217:
        /*008c*/ 	.word	index@(.nv.constant0._Z19countNewMembershipsILi1EEvPfS0_PiS1_S1_S1_)
        /*0090*/ 	.short	0x0380
        /*0092*/ 	.short	0x0030


	//----- nvinfo : EIATTR_SW_WAR
	.align		4
.L_2218:
        /*0094*/ 	.byte	0x04, 0x36
        /*0096*/ 	.short	(.L_2220 - .L_2219)
.L_2219:
        /*0098*/ 	.word	0x00000008
.L_2220:


//--------------------- .nv.callgraph             --------------------------
	.section	.nv.callgraph,"",@"SHT_CUDA_CALLGRAPH"
	.align	4
	.sectionentsize	8
	.align		4
        /*0000*/ 	.word	0x00000000
	.align		4
        /*0004*/ 	.word	0xffffffff
	.align		4
        /*0008*/ 	.word	0x00000000
	.align		4
        /*000c*/ 	.word	0xfffffffe
	.align		4
        /*0010*/ 	.word	0x00000000
	.align		4
        /*0014*/ 	.word	0xfffffffd
	.align		4
        /*0018*/ 	.word	0x00000000
	.align		4
        /*001c*/ 	.word	0xfffffffc


//--------------------- .nv.constant4             --------------------------
	.section	.nv.constant4,"a",@progbits
	.align	8
	.align		8
.nv.constant4:
        /*0000*/ 	.dword	_ZN30_INTERNAL_0185e678_4_k_cu_main4cuda3std3__45__cpo5beginE
	.align		8
        /*0008*/ 	.dword	_ZN30_INTERNAL_0185e678_4_k_cu_main4cuda3std3__45__cpo3endE
	.align		8
        /*0010*/ 	.dword	_ZN30_INTERNAL_0185e678_4_k_cu_main4cuda3std3__45__cpo6cbeginE
	.align		8
        /*0018*/ 	.dword	_ZN30_INTERNAL_0185e678_4_k_cu_main4cuda3std3__45__cpo4cendE
	.align		8
        /*0020*/ 	.dword	_ZN30_INTERNAL_0185e678_4_k_cu_main4cuda3std3__45__cpo6rbeginE
	.align		8
        /*0028*/ 	.dword	_ZN30_INTERNAL_0185e678_4_k_cu_main4cuda3std3__45__cpo4rendE
	.align		8
        /*0030*/ 	.dword	_ZN30_INTERNAL_0185e678_4_k_cu_main4cuda3std3__45__cpo7crbeginE
	.align		8
        /*0038*/ 	.dword	_ZN30_INTERNAL_0185e678_4_k_cu_main4cuda3std3__45__cpo5crendE
	.align		8
        /*0040*/ 	.dword	_ZN30_INTERNAL_0185e678_4_k_cu_main4cuda3std3__432_GLOBAL__N__0185e678_4_k_cu_main6ignoreE
	.align		8
        /*0048*/ 	.dword	_ZN30_INTERNAL_0185e678_4_k_cu_main4cuda3std3__419piecewise_constructE
	.align		8
        /*0050*/ 	.dword	_ZN30_INTERNAL_0185e678_4_k_cu_main4cuda3std3__48in_placeE
	.align		8
        /*0058*/ 	.dword	_ZN30_INTERNAL_0185e678_4_k_cu_main4cuda3std3__420unreachable_sentinelE
	.align		8
        /*0060*/ 	.dword	_ZN30_INTERNAL_0185e678_4_k_cu_main4cuda3std3__47nulloptE
	.align		8
        /*0068*/ 	.dword	_ZN30_INTERNAL_0185e678_4_k_cu_main4cuda3std3__48unexpectE
	.align		8
        /*0070*/ 	.dword	_ZN30_INTERNAL_0185e678_4_k_cu_main4cuda3std6ranges3__45__cpo4swapE
	.align		8
        /*0078*/ 	.dword	_ZN30_INTERNAL_0185e678_4_k_cu_main4cuda3std6ranges3__45__cpo9iter_moveE
	.align		8
        /*0080*/ 	.dword	_ZN30_INTERNAL_0185e678_4_k_cu_main4cuda3std6ranges3__45__cpo5beginE
	.align		8
        /*0088*/ 	.dword	_ZN30_INTERNAL_0185e678_4_k_cu_main4cuda3std6ranges3__45__cpo3endE
	.align		8
        /*0090*/ 	.dword	_ZN30_INTERNAL_0185e678_4_k_cu_main4cuda3std6ranges3__45__cpo6cbeginE
	.align		8
        /*0098*/ 	.dword	_ZN30_INTERNAL_0185e678_4_k_cu_main4cuda3std6ranges3__45__cpo4cendE
	.align		8
        /*00a0*/ 	.dword	_ZN30_INTERNAL_0185e678_4_k_cu_main4cuda3std6ranges3__45__cpo7advanceE
	.align		8
        /*00a8*/ 	.dword	_ZN30_INTERNAL_0185e678_4_k_cu_main4cuda3std6ranges3__45__cpo9iter_swapE
	.align		8
        /*00b0*/ 	.dword	_ZN30_INTERNAL_0185e678_4_k_cu_main4cuda3std6ranges3__45__cpo4nextE
	.align		8
        /*00b8*/ 	.dword	_ZN30_INTERNAL_0185e678_4_k_cu_main4cuda3std6ranges3__45__cpo4prevE
	.align		8
        /*00c0*/ 	.dword	_ZN30_INTERNAL_0185e678_4_k_cu_main4cuda3std6ranges3__45__cpo4dataE
	.align		8
        /*00c8*/ 	.dword	_ZN30_INTERNAL_0185e678_4_k_cu_main4cuda3std6ranges3__45__cpo5cdataE
	.align		8
        /*00d0*/ 	.dword	_ZN30_INTERNAL_0185e678_4_k_cu_main4cuda3std6ranges3__45__cpo4sizeE
	.align		8
        /*00d8*/ 	.dword	_ZN30_INTERNAL_0185e678_4_k_cu_main4cuda3std6ranges3__45__cpo5ssizeE
	.align		8
        /*00e0*/ 	.dword	_ZN30_INTERNAL_0185e678_4_k_cu_main4cuda3std6ranges3__45__cpo8distanceE
	.align		8
        /*00e8*/ 	.dword	_ZN30_INTERNAL_0185e678_4_k_cu_main6thrust24THRUST_300001_SM_1000_NS8cuda_cub3parE
	.align		8
        /*00f0*/ 	.dword	_ZN30_INTERNAL_0185e678_4_k_cu_main6thrust24THRUST_300001_SM_1000_NS8cuda_cub10par_nosyncE
	.align		8
        /*00f8*/ 	.dword	_ZN30_INTERNAL_0185e678_4_k_cu_main6thrust24THRUST_300001_SM_1000_NS6system6detail10sequential3seqE
	.align		8
        /*0100*/ 	.dword	_ZN30_INTERNAL_0185e678_4_k_cu_main6thrust24THRUST_300001_SM_1000_NS6system3cpp3parE
	.align		8
        /*0108*/ 	.dword	_ZN30_INTERNAL_0185e678_4_k_cu_main6thrust24THRUST_300001_SM_1000_NS12placeholders2_1E
	.align		8
        /*0110*/ 	.dword	_ZN30_INTERNAL_0185e678_4_k_cu_main6thrust24THRUST_300001_SM_1000_NS12placeholders2_2E
	.align		8
        /*0118*/ 	.dword	_ZN30_INTERNAL_0185e678_4_k_cu_main6thrust24THRUST_300001_SM_1000_NS12placeholders2_3E
	.align		8
        /*0120*/ 	.dword	_ZN30_INTERNAL_0185e678_4_k_cu_main6thrust24THRUST_300001_SM_1000_NS12placeholders2_4E
	.align		8
        /*0128*/ 	.dword	_ZN30_INTERNAL_0185e678_4_k_cu_main6thrust24THRUST_300001_SM_1000_NS12placeholders2_5E
	.align		8
        /*0130*/ 	.dword	_ZN30_INTERNAL_0185e678_4_k_cu_main6thrust24THRUST_300001_SM_1000_NS12placeholders2_6E
	.align		8
        /*0138*/ 	.dword	_ZN30_INTERNAL_0185e678_4_k_cu_main6thrust24THRUST_300001_SM_1000_NS12placeholders2_7E
	.align		8
        /*0140*/ 	.dword	_ZN30_INTERNAL_0185e678_4_k_cu_main6thrust24THRUST_300001_SM_1000_NS12placeholders2_8E
	.align		8
        /*0148*/ 	.dword	_ZN30_INTERNAL_0185e678_4_k_cu_main6thrust24THRUST_300001_SM_1000_NS12placeholders2_9E
	.align		8
        /*0150*/ 	.dword	_ZN30_INTERNAL_0185e678_4_k_cu_main6thrust24THRUST_300001_SM_1000_NS12placeholders3_10E
	.align		8
        /*0158*/ 	.dword	_ZN30_INTERNAL_0185e678_4_k_cu_main6thrust24THRUST_300001_SM_1000_NS3seqE
	.align		8
        /*0160*/ 	.dword	_ZN30_INTERNAL_0185e678_4_k_cu_main6thrust24THRUST_300001_SM_1000_NS6deviceE


//--------------------- .text._ZN3cub18CUB_300001_SM_10006detail10radix_sort29DeviceRadixSortOnesweepKernelINS1_5radix10policy_hubIiiyE10Policy1000ELNS0_9SortOrderE0EiiyiiNS1_21identity_decomposer_tEEEvPT5_SB_PT3_PKSC_PT1_PKSG_PT2_PKSK_T4_iiT6_ --------------------------
	.section	.text._ZN3cub18CUB_300001_SM_10006detail10radix_sort29DeviceRadixSortOnesweepKernelINS1_5radix10policy_hubIiiyE10Policy1000ELNS0_9SortOrderE0EiiyiiNS1_21identity_decomposer_tEEEvPT5_SB_PT3_PKSC_PT1_PKSG_PT2_PKSK_T4_iiT6_,"ax",@progbits
	.align	128
        .global         _ZN3cub18CUB_300001_SM_10006detail10radix_sort29DeviceRadixSortOnesweepKernelINS1_5radix10policy_hubIiiyE10Policy1000ELNS0_9SortOrderE0EiiyiiNS1_21identity_decomposer_tEEEvPT5_SB_PT3_PKSC_PT1_PKSG_PT2_PKSK_T4_iiT6_
        .type           _ZN3cub18CUB_300001_SM_10006detail10radix_sort29DeviceRadixSortOnesweepKernelINS1_5radix10policy_hubIiiyE10Policy1000ELNS0_9SortOrderE0EiiyiiNS1_21identity_decomposer_tEEEvPT5_SB_PT3_PKSC_PT1_PKSG_PT2_PKSK_T4_iiT6_,@function
        .size           _ZN3cub18CUB_300001_SM_10006detail10radix_sort29DeviceRadixSortOnesweepKernelINS1_5radix10policy_hubIiiyE10Policy1000ELNS0_9SortOrderE0EiiyiiNS1_21identity_decomposer_tEEEvPT5_SB_PT3_PKSC_PT1_PKSG_PT2_PKSK_T4_iiT6_,(.L_x_2758 - _ZN3cub18CUB_300001_SM_10006detail10radix_sort29DeviceRadixSortOnesweepKernelINS1_5radix10policy_hubIiiyE10Policy1000ELNS0_9SortOrderE0EiiyiiNS1_21identity_decomposer_tEEEvPT5_SB_PT3_PKSC_PT1_PKSG_PT2_PKSK_T4_iiT6_)
        .other          _ZN3cub18CUB_300001_SM_10006detail10radix_sort29DeviceRadixSortOnesweepKernelINS1_5radix10policy_hubIiiyE10Policy1000ELNS0_9SortOrderE0EiiyiiNS1_21identity_decomposer_tEEEvPT5_SB_PT3_PKSC_PT1_PKSG_PT2_PKSK_T4_iiT6_,@"STO_CUDA_ENTRY STV_DEFAULT"
_ZN3cub18CUB_300001_SM_10006detail10radix_sort29DeviceRadixSortOnesweepKernelINS1_5radix10policy_hubIiiyE10Policy1000ELNS0_9SortOrderE0EiiyiiNS1_21identity_decomposer_tEEEvPT5_SB_PT3_PKSC_PT1_PKSG_PT2_PKSK_T4_iiT6_:
.text._ZN3cub18CUB_300001_SM_10006detail10radix_sort29DeviceRadixSortOnesweepKernelINS1_5radix10policy_hubIiiyE10Policy1000ELNS0_9SortOrderE0EiiyiiNS1_21identity_decomposer_tEEEvPT5_SB_PT3_PKSC_PT1_PKSG_PT2_PKSK_T4_iiT6_:
[----:B------:R-:W-:Y:S01]  /*0000*/  LDC R1, c[0x0][0x37c] ;  /* 0x0000df00ff017b82 */ /* 0x000fe20000000800 */
[----:B------:R-:W0:Y:S01]  /*0010*/  S2R R3, SR_TID.X ;  /* 0x0000000000037919 */ /* 0x000e220000002100 */
[----:B------:R-:W-:Y:S01]  /*0020*/  MOV R7, 0x400 ;  /* 0x0000040000077802 */ /* 0x000fe20000000f00 */
[----:B------:R-:W1:Y:S01]  /*0030*/  LDCU.64 UR6, c[0x0][0x358] ;  /* 0x00006b00ff0677ac */ /* 0x000e620008000a00 */
[----:B------:R-:W-:Y:S01]  /*0040*/  BSSY.RECONVERGENT B0, `(.L_x_0) ;  /* 0x000000c000007945 */ /* 0x000fe20003800200 */
[----:B------:R-:W2:Y:S01]  /*0050*/  S2R R0, SR_CgaCtaId ;  /* 0x0000000000007919 */ /* 0x000ea20000008800 */
[----:B0-----:R-:W-:Y:S02]  /*0060*/  ISETP.NE.AND P0, PT, R3, RZ, PT ;  /* 0x000000ff0300720c */ /* 0x001fe40003f05270 */
[----:B--2---:R-:W-:-:S11]  /*0070*/  LEA R7, R0, R7, 0x18 ;  /* 0x0000000700077211 */ /* 0x004fd600078ec0ff */
[----:B-1----:R-:W-:Y:S05]  /*0080*/  @P0 BRA `(.L_x_1) ;  /* 0x00000000001c0947 */ /* 0x002fea0003800000 */
[----:B------:R-:W0:Y:S01]  /*0090*/  LDC.64 R4, c[0x0][0x388] ;  /* 0x0000e200ff047b82 */ /* 0x000e220000000a00 */
[----:B------:R-:W-:-:S05]  /*00a0*/  IMAD.MOV.U32 R9, RZ, RZ, 0x1 ;  /* 0x00000001ff097424 */ /* 0x000fca00078e00ff */
[----:B0-----:R-:W2:Y:S02]  /*00b0*/  ATOMG.E.ADD.STRONG.GPU PT, R4, desc[UR6][R4.64], R9 ;  /* 0x80000009040479a8 */ /* 0x001ea400081ef106 */
[----:B------:R-:W0:Y:S01]  /*00c0*/  S2UR UR5, SR_CgaCtaId ;  /* 0x00000000000579c3 */ /* 0x000e220000008800 */
[----:B------:R-:W-:Y:S02]  /*00d0*/  UMOV UR4, 0x400 ;  /* 0x0000040000047882 */ /* 0x000fe40000000000 */
[----:B0-----:R-:W-:-:S09]  /*00e0*/  ULEA UR4, UR5, UR4, 0x18 ;  /* 0x0000000405047291 */ /* 0x001fd2000f8ec0ff */
[----:B--2---:R0:W-:Y:S03]  /*00f0*/  STS [UR4+0x6600], R4 ;  /* 0x00660004ff007988 */ /* 0x0041e60008000804 */
.L_x_1:
[----:B------:R-:W-:Y:S05]  /*0100*/  BSYNC.RECONVERGENT B0 ;  /* 0x0000000000007941 */ /* 0x000fea0003800200 */
.L_x_0:
[----:B------:R-:W-:Y:S06]  /*0110*/  BAR.SYNC.DEFER_BLOCKING 0x0 ;  /* 0x0000000000007b1d */ /* 0x000fec0000010000 */
[----:B------:R-:W1:Y:S01]  /*0120*/  LDCU UR4, c[0x0][0x3c0] ;  /* 0x00007800ff0477ac */ /* 0x000e620008000800 */
[----:B------:R-:W2:Y:S01]  /*0130*/  S2R R24, SR_LANEID ;  /* 0x0000000000187919 */ /* 0x000ea20000000000 */
[----:B------:R-:W3:Y:S02]  /*0140*/  LDS R42, [R7+0x6600] ;  /* 0x00660000072a7984 */ /* 0x000ee40000000800 */
[----:B---3--:R-:W-:-:S04]  /*0150*/  IMAD R0, R42, 0x1980, RZ ;  /* 0x000019802a007824 */ /* 0x008fc800078e02ff */
[----:B------:R-:W-:Y:S01]  /*0160*/  VIADD R47, R0, 0x1980 ;  /* 0x00001980002f7836 */ /* 0x000fe20000000000 */
[----:B------:R-:W-:-:S04]  /*0170*/  SHF.R.S32.HI R9, RZ, 0x1f, R0 ;  /* 0x0000001fff097819 */ /* 0x000fc80000011400 */
[----:B-1----:R-:W-:-:S13]  /*0180*/  ISETP.GT.AND P0, PT, R47, UR4, PT ;  /* 0x000000042f007c0c */ /* 0x002fda000bf04270 */
[----:B--2---:R-:W-:Y:S05]  /*0190*/  @P0 BRA `(.L_x_2) ;  /* 0x0000000000680947 */ /* 0x004fea0003800000 */
[----:B------:R-:W1:Y:S01]  /*01a0*/  LDCU.64 UR4, c[0x0][0x3a8] ;  /* 0x00007500ff0477ac */ /* 0x000e620008000a00 */
[C---:B0-----:R-:W-:Y:S02]  /*01b0*/  LOP3.LUT R4, R3.reuse, 0x1f, RZ, 0xc0, !PT ;  /* 0x0000001f03047812 */ /* 0x041fe400078ec0ff */
[----:B------:R-:W-:-:S05]  /*01c0*/  LOP3.LUT R41, R3, 0x3e0, RZ, 0xc0, !PT ;  /* 0x000003e003297812 */ /* 0x000fca00078ec0ff */
[----:B------:R-:W-:-:S05]  /*01d0*/  IMAD R5, R41, 0x11, R4 ;  /* 0x0000001129057824 */ /* 0x000fca00078e0204 */
[----:B------:R-:W-:-:S05]  /*01e0*/  IADD3 R5, P0, PT, R0, R5, RZ ;  /* 0x0000000500057210 */ /* 0x000fca0007f1e0ff */
[----:B------:R-:W-:Y:S01]  /*01f0*/  IMAD.X R0, RZ, RZ, R9, P0 ;  /* 0x000000ffff007224 */ /* 0x000fe200000e0609 */
[----:B-1----:R-:W-:-:S04]  /*0200*/  LEA R8, P0, R5, UR4, 0x2 ;  /* 0x0000000405087c11 */ /* 0x002fc8000f8010ff */
[----:B------:R-:W-:-:S05]  /*0210*/  LEA.HI.X R9, R5, UR5, R0, 0x2, P0 ;  /* 0x0000000505097c11 */ /* 0x000fca00080f1400 */
[----:B------:R0:W5:Y:S04]  /*0220*/  LDG.E R28, desc[UR6][R8.64] ;  /* 0x00000006081c7981 */ /* 0x000168000c1e1900 */
        /* <DEDUP_REMOVED lines=15> */
[----:B------:R0:W5:Y:S01]  /*0320*/  LDG.E R46, desc[UR6][R8.64+0x800] ;  /* 0x00080006082e7981 */ /* 0x000162000c1e1900 */
[----:B------:R-:W-:Y:S05]  /*0330*/  BRA `(.L_x_3) ;  /* 0x0000000400307947 */ /* 0x000fea0003800000 */
.L_x_2:
[----:B------:R-:W1:Y:S01]  /*0340*/  LDCU.64 UR8, c[0x0][0x3a8] ;  /* 0x00007500ff0877ac */ /* 0x000e620008000a00 */
[C---:B0-----:R-:W-:Y:S01]  /*0350*/  LOP3.LUT R4, R3.reuse, 0x1f, RZ, 0xc0, !PT ;  /* 0x0000001f03047812 */ /* 0x041fe200078ec0ff */
[----:B------:R-:W-:Y:S01]  /*0360*/  IMAD.MOV.U32 R28, RZ, RZ, 0x7fffffff ;  /* 0x7fffffffff1c7424 */ /* 0x000fe200078e00ff */
[----:B------:R-:W-:Y:S02]  /*0370*/  LOP3.LUT R41, R3, 0x3e0, RZ, 0xc0, !PT ;  /* 0x000003e003297812 */ /* 0x000fe400078ec0ff */
[----:B------:R-:W-:-:S03]  /*0380*/  IADD3 R5, PT, PT, -R0, UR4, RZ ;  /* 0x0000000400057c10 */ /* 0x000fc6000fffe1ff */
[----:B------:R-:W-:-:S04]  /*0390*/  IMAD R10, R41, 0x11, R4 ;  /* 0x00000011290a7824 */ /* 0x000fc800078e0204 */
[----:B------:R-:W-:Y:S01]  /*03a0*/  VIADD R8, R10, 0x40 ;  /* 0x000000400a087836 */ /* 0x000fe20000000000 */
[----:B------:R-:W-:Y:S01]  /*03b0*/  IADD3 R11, P0, PT, R0, R10, RZ ;  /* 0x0000000a000b7210 */ /* 0x000fe20007f1e0ff */
[C---:B------:R-:W-:Y:S01]  /*03c0*/  VIADD R0, R10.reuse, 0x60 ;  /* 0x000000600a007836 */ /* 0x040fe20000000000 */
[CC--:B------:R-:W-:Y:S01]  /*03d0*/  ISETP.GE.AND P2, PT, R10.reuse, R5.reuse, PT ;  /* 0x000000050a00720c */ /* 0x0c0fe20003f46270 */
[----:B------:R-:W-:Y:S01]  /*03e0*/  VIADD R6, R10, 0x20 ;  /* 0x000000200a067836 */ /* 0x000fe20000000000 */
[-C--:B------:R-:W-:Y:S01]  /*03f0*/  ISETP.GE.AND P4, PT, R8, R5.reuse, PT ;  /* 0x000000050800720c */ /* 0x080fe20003f86270 */
[----:B------:R-:W-:Y:S01]  /*0400*/  IMAD.X R12, RZ, RZ, R9, P0 ;  /* 0x000000ffff0c7224 */ /* 0x000fe200000e0609 */
[-C--:B------:R-:W-:Y:S01]  /*0410*/  ISETP.GE.AND P5, PT, R0, R5.reuse, PT ;  /* 0x000000050000720c */ /* 0x080fe20003fa6270 */
[----:B------:R-:W-:Y:S01]  /*0420*/  VIADD R0, R10, 0xa0 ;  /* 0x000000a00a007836 */ /* 0x000fe20000000000 */
[C---:B-1----:R-:W-:Y:S02]  /*0430*/  LEA R8, P0, R11.reuse, UR8, 0x2 ;  /* 0x000000080b087c11 */ /* 0x042fe4000f8010ff */
[----:B------:R-:W-:Y:S01]  /*0440*/  ISETP.GE.AND P3, PT, R6, R5, PT ;  /* 0x000000050600720c */ /* 0x000fe20003f66270 */
[----:B------:R-:W-:Y:S01]  /*0450*/  VIADD R6, R10, 0x80 ;  /* 0x000000800a067836 */ /* 0x000fe20000000000 */
[----:B------:R-:W-:-:S02]  /*0460*/  LEA.HI.X R9, R11, UR9, R12, 0x2, P0 ;  /* 0x000000090b097c11 */ /* 0x000fc400080f140c */
[-C--:B------:R-:W-:Y:S01]  /*0470*/  ISETP.GE.AND P0, PT, R0, R5.reuse, PT ;  /* 0x000000050000720c */ /* 0x080fe20003f06270 */
[----:B------:R-:W-:Y:S01]  /*0480*/  VIADD R0, R10, 0xe0 ;  /* 0x000000e00a007836 */ /* 0x000fe20000000000 */
[-C--:B------:R-:W-:Y:S01]  /*0490*/  ISETP.GE.AND P6, PT, R6, R5.reuse, PT ;  /* 0x000000050600720c */ /* 0x080fe20003fc6270 */
[----:B------:R1:W5:Y:S01]  /*04a0*/  @!P2 LDG.E R28, desc[UR6][R8.64] ;  /* 0x00000006081ca981 */ /* 0x000362000c1e1900 */
[----:B------:R-:W-:Y:S02]  /*04b0*/  IMAD.MOV.U32 R29, RZ, RZ, 0x7fffffff ;  /* 0x7fffffffff1d7424 */ /* 0x000fe400078e00ff */
[-C--:B------:R-:W-:Y:S01]  /*04c0*/  ISETP.GE.AND P2, PT, R0, R5.reuse, PT ;  /* 0x000000050000720c */ /* 0x080fe20003f46270 */
[C---:B------:R-:W-:Y:S02]  /*04d0*/  VIADD R0, R10.reuse, 0x100 ;  /* 0x000001000a007836 */ /* 0x040fe40000000000 */
[----:B------:R-:W-:Y:S01]  /*04e0*/  VIADD R6, R10, 0xc0 ;  /* 0x000000c00a067836 */ /* 0x000fe20000000000 */
[----:B------:R1:W5:Y:S01]  /*04f0*/  @!P3 LDG.E R29, desc[UR6][R8.64+0x80] ;  /* 0x00008006081db981 */ /* 0x000362000c1e1900 */
[----:B------:R-:W-:Y:S01]  /*0500*/  IMAD.MOV.U32 R31, RZ, RZ, 0x7fffffff ;  /* 0x7fffffffff1f7424 */ /* 0x000fe200078e00ff */
[-C--:B------:R-:W-:Y:S01]  /*0510*/  ISETP.GE.AND P3, PT, R0, R5.reuse, PT ;  /* 0x000000050000720c */ /* 0x080fe20003f66270 */
[----:B------:R-:W-:Y:S01]  /*0520*/  VIADD R0, R10, 0x140 ;  /* 0x000001400a007836 */ /* 0x000fe20000000000 */
[----:B------:R-:W-:Y:S01]  /*0530*/  ISETP.GE.AND P1, PT, R6, R5, PT ;  /* 0x000000050600720c */ /* 0x000fe20003f26270 */
[----:B------:R-:W-:-:S02]  /*0540*/  IMAD.MOV.U32 R32, RZ, RZ, 0x7fffffff ;  /* 0x7fffffffff207424 */ /* 0x000fc400078e00ff */
[----:B------:R1:W5:Y:S01]  /*0550*/  @!P5 LDG.E R31, desc[UR6][R8.64+0x180] ;  /* 0x00018006081fd981 */ /* 0x000362000c1e1900 */
[-C--:B------:R-:W-:Y:S01]  /*0560*/  ISETP.GE.AND P5, PT, R0, R5.reuse, PT ;  /* 0x000000050000720c */ /* 0x080fe20003fa6270 */
[C---:B------:R-:W-:Y:S02]  /*0570*/  VIADD R0, R10.reuse, 0x160 ;  /* 0x000001600a007836 */ /* 0x040fe40000000000 */
[----:B------:R-:W-:Y:S01]  /*0580*/  IMAD.MOV.U32 R30, RZ, RZ, 0x7fffffff ;  /* 0x7fffffffff1e7424 */ /* 0x000fe200078e00ff */
[----:B------:R1:W5:Y:S01]  /*0590*/  @!P6 LDG.E R32, desc[UR6][R8.64+0x200] ;  /* 0x000200060820e981 */ /* 0x000362000c1e1900 */
[----:B------:R-:W-:Y:S01]  /*05a0*/  VIADD R6, R10, 0x120 ;  /* 0x000001200a067836 */ /* 0x000fe20000000000 */
[-C--:B------:R-:W-:Y:S01]  /*05b0*/  ISETP.GE.AND P6, PT, R0, R5.reuse, PT ;  /* 0x000000050000720c */ /* 0x080fe20003fc6270 */
[----:B------:R-:W-:Y:S02]  /*05c0*/  IMAD.MOV.U32 R34, RZ, RZ, 0x7fffffff ;  /* 0x7fffffffff227424 */ /* 0x000fe400078e00ff */
[----:B------:R-:W-:Y:S01]  /*05d0*/  VIADD R0, R10, 0x1a0 ;  /* 0x000001a00a007836 */ /* 0x000fe20000000000 */
[----:B------:R1:W5:Y:S01]  /*05e0*/  @!P4 LDG.E R30, desc[UR6][R8.64+0x100] ;  /* 0x00010006081ec981 */ /* 0x000362000c1e1900 */
[----:B------:R-:W-:Y:S01]  /*05f0*/  ISETP.GE.AND P4, PT, R6, R5, PT ;  /* 0x000000050600720c */ /* 0x000fe20003f86270 */
[----:B------:R-:W-:-:S02]  /*0600*/  IMAD.MOV.U32 R33, RZ, RZ, 0x7fffffff ;  /* 0x7fffffffff217424 */ /* 0x000fc400078e00ff */
[----:B------:R1:W5:Y:S01]  /*0610*/  @!P1 LDG.E R34, desc[UR6][R8.64+0x300] ;  /* 0x0003000608229981 */ /* 0x000362000c1e1900 */
[----:B------:R-:W-:Y:S01]  /*0620*/  IMAD.MOV.U32 R35, RZ, RZ, 0x7fffffff ;  /* 0x7fffffffff237424 */ /* 0x000fe200078e00ff */
[-C--:B------:R-:W-:Y:S01]  /*0630*/  ISETP.GE.AND P1, PT, R0, R5.reuse, PT ;  /* 0x000000050000720c */ /* 0x080fe20003f26270 */
[C---:B------:R-:W-:Y:S01]  /*0640*/  VIADD R6, R10.reuse, 0x180 ;  /* 0x000001800a067836 */ /* 0x040fe20000000000 */
[----:B------:R1:W5:Y:S01]  /*0650*/  @!P0 LDG.E R33, desc[UR6][R8.64+0x280] ;  /* 0x0002800608218981 */ /* 0x000362000c1e1900 */
[----:B------:R-:W-:Y:S02]  /*0660*/  VIADD R0, R10, 0x1c0 ;  /* 0x000001c00a007836 */ /* 0x000fe40000000000 */
[----:B------:R-:W-:Y:S01]  /*0670*/  IMAD.MOV.U32 R36, RZ, RZ, 0x7fffffff ;  /* 0x7fffffffff247424 */ /* 0x000fe200078e00ff */
[----:B------:R1:W5:Y:S01]  /*0680*/  @!P2 LDG.E R35, desc[UR6][R8.64+0x380] ;  /* 0x000380060823a981 */ /* 0x000362000c1e1900 */
[----:B------:R-:W-:Y:S01]  /*0690*/  IMAD.MOV.U32 R37, RZ, RZ, 0x7fffffff ;  /* 0x7fffffffff257424 */ /* 0x000fe200078e00ff */
[-C--:B------:R-:W-:Y:S01]  /*06a0*/  ISETP.GE.AND P0, PT, R6, R5.reuse, PT ;  /* 0x000000050600720c */ /* 0x080fe20003f06270 */
[----:B------:R-:W-:Y:S01]  /*06b0*/  VIADD R6, R10, 0x1e0 ;  /* 0x000001e00a067836 */ /* 0x000fe20000000000 */
[-C--:B------:R-:W-:Y:S01]  /*06c0*/  ISETP.GE.AND P2, PT, R0, R5.reuse, PT ;  /* 0x000000050000720c */ /* 0x080fe20003f46270 */
[----:B------:R-:W-:Y:S01]  /*06d0*/  VIADD R0, R10, 0x200 ;  /* 0x000002000a007836 */ /* 0x000fe20000000000 */
[----:B------:R1:W5:Y:S02]  /*06e0*/  @!P3 LDG.E R36, desc[UR6][R8.64+0x400] ;  /* 0x000400060824b981 */ /* 0x000364000c1e1900 */
[----:B------:R-:W-:-:S02]  /*06f0*/  ISETP.GE.AND P3, PT, R6, R5, PT ;  /* 0x000000050600720c */ /* 0x000fc40003f66270 */
[----:B------:R1:W5:Y:S01]  /*0700*/  @!P4 LDG.E R37, desc[UR6][R8.64+0x480] ;  /* 0x000480060825c981 */ /* 0x000362000c1e1900 */
[----:B------:R-:W-:Y:S01]  /*0710*/  ISETP.GE.AND P4, PT, R0, R5, PT ;  /* 0x000000050000720c */ /* 0x000fe20003f86270 */
[----:B------:R-:W-:Y:S02]  /*0720*/  IMAD.MOV.U32 R38, RZ, RZ, 0x7fffffff ;  /* 0x7fffffffff267424 */ /* 0x000fe400078e00ff */
[----:B------:R-:W-:Y:S02]  /*0730*/  IMAD.MOV.U32 R39, RZ, RZ, 0x7fffffff ;  /* 0x7fffffffff277424 */ /* 0x000fe400078e00ff */
[----:B------:R-:W-:Y:S02]  /*0740*/  IMAD.MOV.U32 R40, RZ, RZ, 0x7fffffff ;  /* 0x7fffffffff287424 */ /* 0x000fe400078e00ff */
[----:B------:R-:W-:Y:S01]  /*0750*/  IMAD.MOV.U32 R43, RZ, RZ, 0x7fffffff ;  /* 0x7fffffffff2b7424 */ /* 0x000fe200078e00ff */
[----:B------:R1:W5:Y:S01]  /*0760*/  @!P5 LDG.E R38, desc[UR6][R8.64+0x500] ;  /* 0x000500060826d981 */ /* 0x000362000c1e1900 */
[----:B------:R-:W-:-:S02]  /*0770*/  IMAD.MOV.U32 R44, RZ, RZ, 0x7fffffff ;  /* 0x7fffffffff2c7424 */ /* 0x000fc400078e00ff */
[----:B------:R-:W-:Y:S01]  /*0780*/  IMAD.MOV.U32 R45, RZ, RZ, 0x7fffffff ;  /* 0x7fffffffff2d7424 */ /* 0x000fe200078e00ff */
[----:B------:R1:W5:Y:S01]  /*0790*/  @!P6 LDG.E R39, desc[UR6][R8.64+0x580] ;  /* 0x000580060827e981 */ /* 0x000362000c1e1900 */
[----:B------:R-:W-:-:S03]  /*07a0*/  IMAD.MOV.U32 R46, RZ, RZ, 0x7fffffff ;  /* 0x7fffffffff2e7424 */ /* 0x000fc600078e00ff */
[----:B------:R1:W5:Y:S04]  /*07b0*/  @!P0 LDG.E R40, desc[UR6][R8.64+0x600] ;  /* 0x0006000608288981 */ /* 0x000368000c1e1900 */
[----:B------:R1:W5:Y:S04]  /*07c0*/  @!P1 LDG.E R43, desc[UR6][R8.64+0x680] ;  /* 0x00068006082b9981 */ /* 0x000368000c1e1900 */
[----:B------:R1:W5:Y:S04]  /*07d0*/  @!P2 LDG.E R44, desc[UR6][R8.64+0x700] ;  /* 0x00070006082ca981 */ /* 0x000368000c1e1900 */
[----:B------:R1:W5:Y:S04]  /*07e0*/  @!P3 LDG.E R45, desc[UR6][R8.64+0x780] ;  /* 0x00078006082db981 */ /* 0x000368000c1e1900 */
[----:B------:R1:W5:Y:S02]  /*07f0*/  @!P4 LDG.E R46, desc[UR6][R8.64+0x800] ;  /* 0x00080006082ec981 */ /* 0x000364000c1e1900 */
.L_x_3:
[----:B------:R-:W-:Y:S01]  /*0800*/  VIMNMX R5, PT, PT, R24, 0xe0, !PT ;  /* 0x000000e018057848 */ /* 0x000fe20007fe0100 */
[----:B------:R-:W2:Y:S01]  /*0810*/  LDCU UR4, c[0x0][0x3c8] ;  /* 0x00007900ff0477ac */ /* 0x000ea20008000800 */
[----:B------:R-:W-:Y:S01]  /*0820*/  SHF.R.U32.HI R0, RZ, 0x5, R3 ;  /* 0x00000005ff007819 */ /* 0x000fe20000011603 */
[----:B------:R-:W-:Y:S01]  /*0830*/  BSSY.RECONVERGENT B0, `(.L_x_4) ;  /* 0x0000025000007945 */ /* 0x000fe20003800200 */
[--C-:B------:R-:W-:Y:S01]  /*0840*/  IADD3 R5, PT, PT, R5, 0x1f, -R24.reuse ;  /* 0x0000001f05057810 */ /* 0x100fe20007ffe818 */
[----:B------:R-:W-:Y:S01]  /*0850*/  UMOV UR5, 0xffffffff ;  /* 0xffffffff00057882 */ /* 0x000fe20000000000 */
[----:B01----:R-:W-:Y:S02]  /*0860*/  IMAD.MOV.U32 R8, RZ, RZ, R24 ;  /* 0x000000ffff087224 */ /* 0x003fe400078e0018 */
[C---:B------:R-:W-:Y:S01]  /*0870*/  ISETP.GE.U32.AND P0, PT, R5.reuse, 0x1e0, PT ;  /* 0x000001e00500780c */ /* 0x040fe20003f06070 */
[----:B------:R-:W-:Y:S01]  /*0880*/  IMAD.SHL.U32 R0, R0, 0x400, RZ ;  /* 0x0000040000007824 */ /* 0x000fe200078e00ff */
[----:B------:R-:W-:-:S04]  /*0890*/  LEA.HI R6, R5, 0x1, RZ, 0x1b ;  /* 0x0000000105067811 */ /* 0x000fc800078fd8ff */
[----:B------:R-:W-:-:S04]  /*08a0*/  LOP3.LUT R9, R6, 0xf, RZ, 0xc0, !PT ;  /* 0x0000000f06097812 */ /* 0x000fc800078ec0ff */
[----:B------:R-:W-:Y:S01]  /*08b0*/  ISETP.NE.AND P1, PT, R9, RZ, PT ;  /* 0x000000ff0900720c */ /* 0x000fe20003f25270 */
[----:B--2---:R-:W-:Y:S02]  /*08c0*/  USHF.L.U32 UR4, UR5, UR4, URZ ;  /* 0x0000000405047299 */ /* 0x004fe400080006ff */
[----:B------:R-:W-:Y:S10]  /*08d0*/  @!P0 BRA `(.L_x_5) ;  /* 0x0000000000688947 */ /* 0x000ff40003800000 */
[----:B------:R-:W-:Y:S01]  /*08e0*/  IMAD R10, R24, 0x4, R0 ;  /* 0x00000004180a7824 */ /* 0x000fe200078e0200 */
[----:B------:R-:W-:Y:S01]  /*08f0*/  LOP3.LUT R5, R6, 0xffffff0, RZ, 0xc0, !PT ;  /* 0x0ffffff006057812 */ /* 0x000fe200078ec0ff */
[----:B------:R-:W-:-:S03]  /*0900*/  IMAD.MOV.U32 R8, RZ, RZ, R24 ;  /* 0x000000ffff087224 */ /* 0x000fc600078e0018 */
[----:B------:R-:W-:Y:S01]  /*0910*/  IADD3 R10, PT, PT, R10, 0x400, R7 ;  /* 0x000004000a0a7810 */ /* 0x000fe20007ffe007 */
[----:B------:R-:W-:-:S07]  /*0920*/  IMAD.MOV R5, RZ, RZ, -R5 ;  /* 0x000000ffff057224 */ /* 0x000fce00078e0a05 */
.L_x_6:
[----:B------:R-:W-:Y:S01]  /*0930*/  VIADD R5, R5, 0x10 ;  /* 0x0000001005057836 */ /* 0x000fe20000000000 */
[----:B------:R-:W-:Y:S01]  /*0940*/  STS [R10+-0x400], RZ ;  /* 0xfffc00ff0a007388 */ /* 0x000fe20000000800 */
[----:B------:R-:W-:-:S03]  /*0950*/  VIADD R8, R8, 0x200 ;  /* 0x0000020008087836 */ /* 0x000fc60000000000 */
[----:B------:R-:W-:Y:S01]  /*0960*/  ISETP.NE.AND P0, PT, R5, RZ, PT ;  /* 0x000000ff0500720c */ /* 0x000fe20003f05270 */
[----:B------:R-:W-:Y:S04]  /*0970*/  STS [R10+-0x380], RZ ;  /* 0xfffc80ff0a007388 */ /* 0x000fe80000000800 */
[----:B------:R-:W-:Y:S04]  /*0980*/  STS [R10+-0x300], RZ ;  /* 0xfffd00ff0a007388 */ /* 0x000fe80000000800 */
[----:B------:R-:W-:Y:S04]  /*0990*/  STS [R10+-0x280], RZ ;  /* 0xfffd80ff0a007388 */ /* 0x000fe80000000800 */
[----:B------:R-:W-:Y:S04]  /*09a0*/  STS [R10+-0x200], RZ ;  /* 0xfffe00ff0a007388 */ /* 0x000fe80000000800 */
[----:B------:R-:W-:Y:S04]  /*09b0*/  STS [R10+-0x180], RZ ;  /* 0xfffe80ff0a007388 */ /* 0x000fe80000000800 */
[----:B------:R-:W-:Y:S04]  /*09c0*/  STS [R10+-0x100], RZ ;  /* 0xffff00ff0a007388 */ /* 0x000fe80000000800 */
[----:B------:R-:W-:Y:S04]  /*09d0*/  STS [R10+-0x80], RZ ;  /* 0xffff80ff0a007388 */ /* 0x000fe80000000800 */
[----:B------:R-:W-:Y:S04]  /*09e0*/  STS [R10], RZ ;  /* 0x000000ff0a007388 */ /* 0x000fe80000000800 */
[----:B------:R-:W-:Y:S04]  /*09f0*/  STS [R10+0x80], RZ ;  /* 0x000080ff0a007388 */ /* 0x000fe80000000800 */
[----:B------:R-:W-:Y:S04]  /*0a00*/  STS [R10+0x100], RZ ;  /* 0x000100ff0a007388 */ /* 0x000fe80000000800 */
[----:B------:R-:W-:Y:S04]  /*0a10*/  STS [R10+0x180], RZ ;  /* 0x000180ff0a007388 */ /* 0x000fe80000000800 */
[----:B------:R-:W-:Y:S04]  /*0a20*/  STS [R10+0x200], RZ ;  /* 0x000200ff0a007388 */ /* 0x000fe80000000800 */
[----:B------:R-:W-:Y:S04]  /*0a30*/  STS [R10+0x280], RZ ;  /* 0x000280ff0a007388 */ /* 0x000fe80000000800 */
[----:B------:R-:W-:Y:S04]  /*0a40*/  STS [R10+0x300], RZ ;  /* 0x000300ff0a007388 */ /* 0x000fe80000000800 */
[----:B------:R0:W-:Y:S02]  /*0a50*/  STS [R10+0x380], RZ ;  /* 0x000380ff0a007388 */ /* 0x0001e40000000800 */
[----:B0-----:R-:W-:Y:S01]  /*0a60*/  VIADD R10, R10, 0x800 ;  /* 0x000008000a0a7836 */ /* 0x001fe20000000000 */
[----:B------:R-:W-:Y:S06]  /*0a70*/  @P0 BRA `(.L_x_6) ;  /* 0xfffffffc00ac0947 */ /* 0x000fec000383ffff */
.L_x_5:
[----:B------:R-:W-:Y:S05]  /*0a80*/  BSYNC.RECONVERGENT B0 ;  /* 0x0000000000007941 */ /* 0x000fea0003800200 */
.L_x_4:
[----:B------:R-:W-:Y:S01]  /*0a90*/  BSSY.RECONVERGENT B0, `(.L_x_7) ;  /* 0x0000026000007945 */ /* 0x000fe20003800200 */
[----:B------:R-:W-:-:S03]  /*0aa0*/  IMAD.IADD R5, R7, 0x1, R0 ;  /* 0x0000000107057824 */ /* 0x000fc600078e0200 */
[----:B------:R-:W-:Y:S05]  /*0ab0*/  @!P1 BRA `(.L_x_8) ;  /* 0x00000000008c9947 */ /* 0x000fea0003800000 */
[----:B------:R-:W-:Y:S01]  /*0ac0*/  ISETP.GE.U32.AND P0, PT, R9, 0x8, PT ;  /* 0x000000080900780c */ /* 0x000fe20003f06070 */
[----:B------:R-:W-:Y:S01]  /*0ad0*/  BSSY.RECONVERGENT B1, `(.L_x_9) ;  /* 0x000000e000017945 */ /* 0x000fe20003800200 */
[----:B------:R-:W-:-:S04]  /*0ae0*/  LOP3.LUT R10, R6, 0x7, RZ, 0xc0, !PT ;  /* 0x00000007060a7812 */ /* 0x000fc800078ec0ff */
[----:B------:R-:W-:-:S07]  /*0af0*/  ISETP.NE.AND P1, PT, R10, RZ, PT ;  /* 0x000000ff0a00720c */ /* 0x000fce0003f25270 */
[----:B------:R-:W-:Y:S06]  /*0b00*/  @!P0 BRA `(.L_x_10) ;  /* 0x0000000000288947 */ /* 0x000fec0003800000 */
[C---:B------:R-:W-:Y:S02]  /*0b10*/  IMAD R9, R8.reuse, 0x4, R5 ;  /* 0x0000000408097824 */ /* 0x040fe400078e0205 */
[----:B------:R-:W-:-:S03]  /*0b20*/  VIADD R8, R8, 0x100 ;  /* 0x0000010008087836 */ /* 0x000fc60000000000 */
[----:B------:R0:W-:Y:S04]  /*0b30*/  STS [R9], RZ ;  /* 0x000000ff09007388 */ /* 0x0001e80000000800 */
[----:B------:R0:W-:Y:S04]  /*0b40*/  STS [R9+0x80], RZ ;  /* 0x000080ff09007388 */ /* 0x0001e80000000800 */
[----:B------:R0:W-:Y:S04]  /*0b50*/  STS [R9+0x100], RZ ;  /* 0x000100ff09007388 */ /* 0x0001e80000000800 */
[----:B------:R0:W-:Y:S04]  /*0b60*/  STS [R9+0x180], RZ ;  /* 0x000180ff09007388 */ /* 0x0001e80000000800 */
[----:B------:R0:W-:Y:S04]  /*0b70*/  STS [R9+0x200], RZ ;  /* 0x000200ff09007388 */ /* 0x0001e80000000800 */
[----:B------:R0:W-:Y:S04]  /*0b80*/  STS [R9+0x280], RZ ;  /* 0x000280ff09007388 */ /* 0x0001e80000000800 */
[----:B------:R0:W-:Y:S04]  /*0b90*/  STS [R9+0x300], RZ ;  /* 0x000300ff09007388 */ /* 0x0001e80000000800 */
[----:B------:R0:W-:Y:S02]  /*0ba0*/  STS [R9+0x380], RZ ;  /* 0x000380ff09007388 */ /* 0x0001e40000000800 */
.L_x_10:
[----:B------:R-:W-:Y:S05]  /*0bb0*/  BSYNC.RECONVERGENT B1 ;  /* 0x0000000000017941 */ /* 0x000fea0003800200 */
.L_x_9:
[----:B------:R-:W-:Y:S05]  /*0bc0*/  @!P1 BRA `(.L_x_8) ;  /* 0x0000000000489947 */ /* 0x000fea0003800000 */
[----:B------:R-:W-:Y:S02]  /*0bd0*/  ISETP.GE.U32.AND P0, PT, R10, 0x4, PT ;  /* 0x000000040a00780c */ /* 0x000fe40003f06070 */
[----:B------:R-:W-:-:S04]  /*0be0*/  LOP3.LUT R6, R6, 0x3, RZ, 0xc0, !PT ;  /* 0x0000000306067812 */ /* 0x000fc800078ec0ff */
[----:B------:R-:W-:-:S07]  /*0bf0*/  ISETP.NE.AND P1, PT, R6, RZ, PT ;  /* 0x000000ff0600720c */ /* 0x000fce0003f25270 */
[C---:B0-----:R-:W-:Y:S02]  /*0c00*/  @P0 IMAD R9, R8.reuse, 0x4, R5 ;  /* 0x0000000408090824 */ /* 0x041fe400078e0205 */
[----:B------:R-:W-:-:S03]  /*0c10*/  @P0 VIADD R8, R8, 0x80 ;  /* 0x0000008008080836 */ /* 0x000fc60000000000 */
[----:B------:R1:W-:Y:S04]  /*0c20*/  @P0 STS [R9], RZ ;  /* 0x000000ff09000388 */ /* 0x0003e80000000800 */
[----:B------:R1:W-:Y:S04]  /*0c30*/  @P0 STS [R9+0x80], RZ ;  /* 0x000080ff09000388 */ /* 0x0003e80000000800 */
[----:B------:R1:W-:Y:S04]  /*0c40*/  @P0 STS [R9+0x100], RZ ;  /* 0x000100ff09000388 */ /* 0x0003e80000000800 */
[----:B------:R1:W-:Y:S01]  /*0c50*/  @P0 STS [R9+0x180], RZ ;  /* 0x000180ff09000388 */ /* 0x0003e20000000800 */
[----:B------:R-:W-:Y:S05]  /*0c60*/  @!P1 BRA `(.L_x_8) ;  /* 0x0000000000209947 */ /* 0x000fea0003800000 */
[----:B------:R-:W-:Y:S02]  /*0c70*/  IMAD R0, R8, 0x4, R0 ;  /* 0x0000000408007824 */ /* 0x000fe400078e0200 */
[----:B------:R-:W-:Y:S02]  /*0c80*/  IMAD.MOV R6, RZ, RZ, -R6 ;  /* 0x000000ffff067224 */ /* 0x000fe400078e0a06 */
[----:B------:R-:W-:-:S07]  /*0c90*/  IMAD.IADD R0, R7, 0x1, R0 ;  /* 0x0000000107007824 */ /* 0x000fce00078e0200 */
.L_x_11:
[----:B------:R-:W-:Y:S01]  /*0ca0*/  VIADD R6, R6, 0x1 ;  /* 0x0000000106067836 */ /* 0x000fe20000000000 */
[----:B------:R0:W-:Y:S04]  /*0cb0*/  STS [R0], RZ ;  /* 0x000000ff00007388 */ /* 0x0001e80000000800 */
[----:B------:R-:W-:Y:S01]  /*0cc0*/  ISETP.NE.AND P0, PT, R6, RZ, PT ;  /* 0x000000ff0600720c */ /* 0x000fe20003f05270 */
[----:B0-----:R-:W-:-:S12]  /*0cd0*/  VIADD R0, R0, 0x80 ;  /* 0x0000008000007836 */ /* 0x001fd80000000000 */
[----:B------:R-:W-:Y:S05]  /*0ce0*/  @P0 BRA `(.L_x_11) ;  /* 0xfffffffc00ec0947 */ /* 0x000fea000383ffff */
.L_x_8:
[----:B------:R-:W-:Y:S05]  /*0cf0*/  BSYNC.RECONVERGENT B0 ;  /* 0x0000000000007941 */ /* 0x000fea0003800200 */
.L_x_7:
[----:B------:R-:W2:Y:S01]  /*0d00*/  LDCU UR5, c[0x0][0x3c4] ;  /* 0x00007880ff0577ac */ /* 0x000ea20008000800 */
[----:B-----5:R-:W-:Y:S01]  /*0d10*/  LOP3.LUT R27, R28, 0x80000000, RZ, 0x3c, !PT ;  /* 0x800000001c1b7812 */ /* 0x020fe200078e3cff */
[----:B------:R-:W-:Y:S01]  /*0d20*/  BSSY.RECONVERGENT B0, `(.L_x_12) ;  /* 0x0000080000007945 */ /* 0x000fe20003800200 */
[----:B------:R-:W-:Y:S02]  /*0d30*/  LOP3.LUT R22, R29, 0x80000000, RZ, 0x3c, !PT ;  /* 0x800000001d167812 */ /* 0x000fe400078e3cff */
[----:B------:R-:W-:Y:S02]  /*0d40*/  LOP3.LUT R21, R30, 0x80000000, RZ, 0x3c, !PT ;  /* 0x800000001e157812 */ /* 0x000fe400078e3cff */
[----:B------:R-:W-:Y:S02]  /*0d50*/  LOP3.LUT R18, R31, 0x80000000, RZ, 0x3c, !PT ;  /* 0x800000001f127812 */ /* 0x000fe400078e3cff */
[----:B------:R-:W-:Y:S02]  /*0d60*/  LOP3.LUT R20, R33, 0x80000000, RZ, 0x3c, !PT ;  /* 0x8000000021147812 */ /* 0x000fe400078e3cff */
[----:B------:R-:W-:-:S02]  /*0d70*/  LOP3.LUT R23, R32, 0x80000000, RZ, 0x3c, !PT ;  /* 0x8000000020177812 */ /* 0x000fc400078e3cff */
[----:B------:R-:W-:Y:S02]  /*0d80*/  LOP3.LUT R25, R34, 0x80000000, RZ, 0x3c, !PT ;  /* 0x8000000022197812 */ /* 0x000fe400078e3cff */
[----:B------:R-:W-:Y:S02]  /*0d90*/  LOP3.LUT R17, R36, 0x80000000, RZ, 0x3c, !PT ;  /* 0x8000000024117812 */ /* 0x000fe400078e3cff */
[----:B------:R-:W-:Y:S02]  /*0da0*/  LOP3.LUT R19, R38, 0x80000000, RZ, 0x3c, !PT ;  /* 0x8000000026137812 */ /* 0x000fe400078e3cff */
[----:B--2---:R-:W-:Y:S02]  /*0db0*/  SHF.R.U32.HI R49, RZ, UR5, R27 ;  /* 0x00000005ff317c19 */ /* 0x004fe4000801161b */
[----:B------:R-:W-:Y:S02]  /*0dc0*/  SHF.R.U32.HI R52, RZ, UR5, R22 ;  /* 0x00000005ff347c19 */ /* 0x000fe40008011616 */
[----:B------:R-:W-:-:S02]  /*0dd0*/  LOP3.LUT R49, R49, UR4, RZ, 0x30, !PT ;  /* 0x0000000431317c12 */ /* 0x000fc4000f8e30ff */
[----:B------:R-:W-:Y:S02]  /*0de0*/  LOP3.LUT R52, R52, UR4, RZ, 0x30, !PT ;  /* 0x0000000434347c12 */ /* 0x000fe4000f8e30ff */
[----:B------:R-:W-:Y:S01]  /*0df0*/  SHF.R.U32.HI R56, RZ, UR5, R21 ;  /* 0x00000005ff387c19 */ /* 0x000fe20008011615 */
[--C-:B------:R-:W-:Y:S01]  /*0e00*/  IMAD R0, R49, 0x4, R5.reuse ;  /* 0x0000000431007824 */ /* 0x100fe200078e0205 */
[----:B------:R-:W-:Y:S01]  /*0e10*/  SHF.R.U32.HI R48, RZ, UR5, R18 ;  /* 0x00000005ff307c19 */ /* 0x000fe20008011612 */
[----:B------:R-:W-:Y:S01]  /*0e20*/  IMAD R6, R52, 0x4, R5 ;  /* 0x0000000434067824 */ /* 0x000fe200078e0205 */
[----:B------:R-:W-:Y:S01]  /*0e30*/  LOP3.LUT R56, R56, UR4, RZ, 0x30, !PT ;  /* 0x0000000438387c12 */ /* 0x000fe2000f8e30ff */
[----:B------:R-:W-:Y:S01]  /*0e40*/  NOP ;  /* 0x0000000000007918 */ /* 0x000fe20000000000 */
[----:B01----:R-:W-:Y:S01]  /*0e50*/  SHF.R.U32.HI R9, RZ, UR5, R20 ;  /* 0x00000005ff097c19 */ /* 0x003fe20008011614 */
[----:B------:R0:W-:Y:S01]  /*0e60*/  ATOMS.POPC.INC.32 RZ, [R0+URZ] ;  /* 0x0000000000ff7f8c */ /* 0x0001e2000d8000ff */
[----:B------:R-:W-:-:S02]  /*0e70*/  LOP3.LUT R48, R48, UR4, RZ, 0x30, !PT ;  /* 0x0000000430307c12 */ /* 0x000fc4000f8e30ff */
[----:B------:R-:W-:Y:S01]  /*0e80*/  SHF.R.U32.HI R8, RZ, UR5, R23 ;  /* 0x00000005ff087c19 */ /* 0x000fe20008011617 */
[----:B------:R1:W-:Y:S01]  /*0e90*/  ATOMS.POPC.INC.32 RZ, [R6+URZ] ;  /* 0x0000000006ff7f8c */ /* 0x0003e2000d8000ff */
[----:B------:R-:W-:Y:S02]  /*0ea0*/  SHF.R.U32.HI R11, RZ, UR5, R25 ;  /* 0x00000005ff0b7c19 */ /* 0x000fe40008011619 */
[----:B------:R-:W-:Y:S01]  /*0eb0*/  LOP3.LUT R10, R9, UR4, RZ, 0x30, !PT ;  /* 0x00000004090a7c12 */ /* 0x000fe2000f8e30ff */
[--C-:B0-----:R-:W-:Y:S01]  /*0ec0*/  IMAD R0, R56, 0x4, R5.reuse ;  /* 0x0000000438007824 */ /* 0x101fe200078e0205 */
[----:B------:R-:W-:Y:S02]  /*0ed0*/  LOP3.LUT R8, R8, UR4, RZ, 0x30, !PT ;  /* 0x0000000408087c12 */ /* 0x000fe4000f8e30ff */
[----:B------:R-:W-:Y:S01]  /*0ee0*/  LOP3.LUT R12, R11, UR4, RZ, 0x30, !PT ;  /* 0x000000040b0c7c12 */ /* 0x000fe2000f8e30ff */
[--C-:B-1----:R-:W-:Y:S01]  /*0ef0*/  IMAD R6, R48, 0x4, R5.reuse ;  /* 0x0000000430067824 */ /* 0x102fe200078e0205 */
[----:B------:R0:W-:Y:S01]  /*0f00*/  ATOMS.POPC.INC.32 RZ, [R0+URZ] ;  /* 0x0000000000ff7f8c */ /* 0x0001e2000d8000ff */
[--C-:B------:R-:W-:Y:S01]  /*0f10*/  IMAD R9, R10, 0x4, R5.reuse ;  /* 0x000000040a097824 */ /* 0x100fe200078e0205 */
[----:B------:R-:W-:Y:S01]  /*0f20*/  LOP3.LUT R10, R35, 0x80000000, RZ, 0x3c, !PT ;  /* 0x80000000230a7812 */ /* 0x000fe200078e3cff */
[--C-:B------:R-:W-:Y:S01]  /*0f30*/  IMAD R8, R8, 0x4, R5.reuse ;  /* 0x0000000408087824 */ /* 0x100fe200078e0205 */
[----:B------:R1:W-:Y:S01]  /*0f40*/  ATOMS.POPC.INC.32 RZ, [R6+URZ] ;  /* 0x0000000006ff7f8c */ /* 0x0003e2000d8000ff */
[----:B------:R-:W-:Y:S01]  /*0f50*/  IMAD R11, R12, 0x4, R5 ;  /* 0x000000040c0b7824 */ /* 0x000fe200078e0205 */
[----:B------:R-:W-:-:S02]  /*0f60*/  LOP3.LUT R12, R37, 0x80000000, RZ, 0x3c, !PT ;  /* 0x80000000250c7812 */ /* 0x000fc400078e3cff */
[----:B------:R-:W-:Y:S01]  /*0f70*/  LOP3.LUT R16, R39, 0x80000000, RZ, 0x3c, !PT ;  /* 0x8000000027107812 */ /* 0x000fe200078e3cff */
[----:B------:R-:W-:Y:S01]  /*0f80*/  ATOMS.POPC.INC.32 RZ, [R8+URZ] ;  /* 0x0000000008ff7f8c */ /* 0x000fe2000d8000ff */
[----:B0-----:R-:W-:Y:S02]  /*0f90*/  SHF.R.U32.HI R0, RZ, UR5, R10 ;  /* 0x00000005ff007c19 */ /* 0x001fe4000801160a */
[----:B-1----:R-:W-:Y:S01]  /*0fa0*/  SHF.R.U32.HI R6, RZ, UR5, R17 ;  /* 0x00000005ff067c19 */ /* 0x002fe20008011611 */
[----:B------:R0:W-:Y:S01]  /*0fb0*/  ATOMS.POPC.INC.32 RZ, [R9+URZ] ;  /* 0x0000000009ff7f8c */ /* 0x0001e2000d8000ff */
[----:B------:R-:W-:Y:S02]  /*0fc0*/  SHF.R.U32.HI R14, RZ, UR5, R19 ;  /* 0x00000005ff0e7c19 */ /* 0x000fe40008011613 */
[----:B------:R-:W-:Y:S01]  /*0fd0*/  LOP3.LUT R6, R6, UR4, RZ, 0x30, !PT ;  /* 0x0000000406067c12 */ /* 0x000fe2000f8e30ff */
[----:B------:R1:W-:Y:S01]  /*0fe0*/  ATOMS.POPC.INC.32 RZ, [R11+URZ] ;  /* 0x000000000bff7f8c */ /* 0x0003e2000d8000ff */
[----:B------:R-:W-:-:S02]  /*0ff0*/  SHF.R.U32.HI R13, RZ, UR5, R12 ;  /* 0x00000005ff0d7c19 */ /* 0x000fc4000801160c */
[----:B------:R-:W-:Y:S02]  /*1000*/  LOP3.LUT R0, R0, UR4, RZ, 0x30, !PT ;  /* 0x0000000400007c12 */ /* 0x000fe4000f8e30ff */
[----:B0-----:R-:W-:Y:S02]  /*1010*/  SHF.R.U32.HI R9, RZ, UR5, R16 ;  /* 0x00000005ff097c19 */ /* 0x001fe40008011610 */
[----:B------:R-:W-:Y:S01]  /*1020*/  LOP3.LUT R50, R14, UR4, RZ, 0x30, !PT ;  /* 0x000000040e327c12 */ /* 0x000fe2000f8e30ff */
[--C-:B------:R-:W-:Y:S01]  /*1030*/  IMAD R14, R6, 0x4, R5.reuse ;  /* 0x00000004060e7824 */ /* 0x100fe200078e0205 */
[----:B------:R-:W-:Y:S01]  /*1040*/  LOP3.LUT R8, R13, UR4, RZ, 0x30, !PT ;  /* 0x000000040d087c12 */ /* 0x000fe2000f8e30ff */
[--C-:B------:R-:W-:Y:S01]  /*1050*/  IMAD R0, R0, 0x4, R5.reuse ;  /* 0x0000000400007824 */ /* 0x100fe200078e0205 */
[----:B------:R-:W-:Y:S01]  /*1060*/  LOP3.LUT R6, R9, UR4, RZ, 0x30, !PT ;  /* 0x0000000409067c12 */ /* 0x000fe2000f8e30ff */
[--C-:B------:R-:W-:Y:S01]  /*1070*/  IMAD R50, R50, 0x4, R5.reuse ;  /* 0x0000000432327824 */ /* 0x100fe200078e0205 */
[----:B------:R-:W-:Y:S01]  /*1080*/  LOP3.LUT R9, R40, 0x80000000, RZ, 0x3c, !PT ;  /* 0x8000000028097812 */ /* 0x000fe200078e3cff */
[--C-:B------:R-:W-:Y:S01]  /*1090*/  IMAD R26, R8, 0x4, R5.reuse ;  /* 0x00000004081a7824 */ /* 0x100fe200078e0205 */
[----:B------:R0:W-:Y:S01]  /*10a0*/  ATOMS.POPC.INC.32 RZ, [R0+URZ] ;  /* 0x0000000000ff7f8c */ /* 0x0001e2000d8000ff */
[----:B------:R-:W-:Y:S01]  /*10b0*/  IMAD R51, R6, 0x4, R5 ;  /* 0x0000000406337824 */ /* 0x000fe200078e0205 */
[----:B------:R-:W-:-:S02]  /*10c0*/  LOP3.LUT R6, R43, 0x80000000, RZ, 0x3c, !PT ;  /* 0x800000002b067812 */ /* 0x000fc400078e3cff */
[----:B-1----:R-:W-:Y:S01]  /*10d0*/  LOP3.LUT R11, R44, 0x80000000, RZ, 0x3c, !PT ;  /* 0x800000002c0b7812 */ /* 0x002fe200078e3cff */
[----:B------:R1:W-:Y:S01]  /*10e0*/  ATOMS.POPC.INC.32 RZ, [R14+URZ] ;  /* 0x000000000eff7f8c */ /* 0x0003e2000d8000ff */
[----:B------:R-:W-:Y:S02]  /*10f0*/  LOP3.LUT R8, R45, 0x80000000, RZ, 0x3c, !PT ;  /* 0x800000002d087812 */ /* 0x000fe400078e3cff */
[----:B------:R-:W-:Y:S01]  /*1100*/  LOP3.LUT R13, R46, 0x80000000, RZ, 0x3c, !PT ;  /* 0x800000002e0d7812 */ /* 0x000fe200078e3cff */
[----:B------:R2:W-:Y:S01]  /*1110*/  ATOMS.POPC.INC.32 RZ, [R26+URZ] ;  /* 0x000000001aff7f8c */ /* 0x0005e2000d8000ff */
[----:B0-----:R-:W-:Y:S02]  /*1120*/  SHF.R.U32.HI R0, RZ, UR5, R9 ;  /* 0x00000005ff007c19 */ /* 0x001fe40008011609 */
[----:B------:R-:W-:Y:S01]  /*1130*/  SHF.R.U32.HI R53, RZ, UR5, R11 ;  /* 0x00000005ff357c19 */ /* 0x000fe2000801160b */
[----:B-1----:R-:W0:Y:S01]  /*1140*/  LDC.64 R14, c[0x0][0x380] ;  /* 0x0000e000ff0e7b82 */ /* 0x002e220000000a00 */
[----:B------:R-:W-:Y:S01]  /*1150*/  SHF.R.U32.HI R55, RZ, UR5, R8 ;  /* 0x00000005ff377c19 */ /* 0x000fe20008011608 */
[----:B------:R1:W-:Y:S01]  /*1160*/  ATOMS.POPC.INC.32 RZ, [R50+URZ] ;  /* 0x0000000032ff7f8c */ /* 0x0003e2000d8000ff */
[----:B------:R-:W-:-:S02]  /*1170*/  SHF.R.U32.HI R57, RZ, UR5, R13 ;  /* 0x00000005ff397c19 */ /* 0x000fc4000801160d */
[----:B--2---:R-:W-:Y:S01]  /*1180*/  SHF.R.U32.HI R26, RZ, UR5, R6 ;  /* 0x00000005ff1a7c19 */ /* 0x004fe20008011606 */
[----:B------:R2:W-:Y:S01]  /*1190*/  ATOMS.POPC.INC.32 RZ, [R51+URZ] ;  /* 0x0000000033ff7f8c */ /* 0x0005e2000d8000ff */
[----:B------:R-:W-:Y:S02]  /*11a0*/  LOP3.LUT R0, R0, UR4, RZ, 0x30, !PT ;  /* 0x0000000400007c12 */ /* 0x000fe4000f8e30ff */
[----:B------:R-:W-:Y:S02]  /*11b0*/  LOP3.LUT R54, R26, UR4, RZ, 0x30, !PT ;  /* 0x000000041a367c12 */ /* 0x000fe4000f8e30ff */
[----:B------:R-:W-:Y:S01]  /*11c0*/  LOP3.LUT R58, R53, UR4, RZ, 0x30, !PT ;  /* 0x00000004353a7c12 */ /* 0x000fe2000f8e30ff */
[--C-:B------:R-:W-:Y:S01]  /*11d0*/  IMAD R53, R0, 0x4, R5.reuse ;  /* 0x0000000400357824 */ /* 0x100fe200078e0205 */
[----:B------:R-:W-:Y:S01]  /*11e0*/  ISETP.GT.U32.AND P2, PT, R3, 0xff, PT ;  /* 0x000000ff0300780c */ /* 0x000fe20003f44070 */
[--C-:B------:R-:W-:Y:S01]  /*11f0*/  IMAD R54, R54, 0x4, R5.reuse ;  /* 0x0000000436367824 */ /* 0x100fe200078e0205 */
[----:B------:R-:W-:Y:S01]  /*1200*/  LOP3.LUT R60, R55, UR4, RZ, 0x30, !PT ;  /* 0x00000004373c7c12 */ /* 0x000fe2000f8e30ff */
[--C-:B------:R-:W-:Y:S01]  /*1210*/  IMAD R58, R58, 0x4, R5.reuse ;  /* 0x000000043a3a7824 */ /* 0x100fe200078e0205 */
[----:B------:R-:W-:Y:S01]  /*1220*/  LOP3.LUT R26, R57, UR4, RZ, 0x30, !PT ;  /* 0x00000004391a7c12 */ /* 0x000fe2000f8e30ff */
[----:B------:R3:W-:Y:S01]  /*1230*/  ATOMS.POPC.INC.32 RZ, [R53+URZ] ;  /* 0x0000000035ff7f8c */ /* 0x0007e2000d8000ff */
[----:B-1----:R-:W-:Y:S01]  /*1240*/  P2R R50, PR, RZ, 0x4 ;  /* 0x00000004ff327803 */ /* 0x002fe20000000000 */
[----:B------:R-:W-:-:S02]  /*1250*/  IMAD R60, R60, 0x4, R5 ;  /* 0x000000043c3c7824 */ /* 0x000fc400078e0205 */
[----:B------:R-:W-:Y:S01]  /*1260*/  IMAD R5, R26, 0x4, R5 ;  /* 0x000000041a057824 */ /* 0x000fe200078e0205 */
[----:B------:R3:W-:Y:S01]  /*1270*/  ATOMS.POPC.INC.32 RZ, [R54+URZ] ;  /* 0x0000000036ff7f8c */ /* 0x0007e2000d8000ff */
[----:B--2---:R-:W-:Y:S02]  /*1280*/  IMAD R51, R3, 0x4, R7 ;  /* 0x0000000403337824 */ /* 0x004fe400078e0207 */
[----:B------:R-:W-:Y:S01]  /*1290*/  IMAD.MOV.U32 R0, RZ, RZ, RZ ;  /* 0x000000ffff007224 */ /* 0x000fe200078e00ff */
[----:B------:R3:W-:Y:S04]  /*12a0*/  ATOMS.POPC.INC.32 RZ, [R58+URZ] ;  /* 0x000000003aff7f8c */ /* 0x0007e8000d8000ff */
[----:B------:R3:W-:Y:S04]  /*12b0*/  ATOMS.POPC.INC.32 RZ, [R60+URZ] ;  /* 0x000000003cff7f8c */ /* 0x0007e8000d8000ff */
[----:B------:R3:W-:Y:S01]  /*12c0*/  ATOMS.POPC.INC.32 RZ, [R5+URZ] ;  /* 0x0000000005ff7f8c */ /* 0x0007e2000d8000ff */
[----:B------:R-:W-:Y:S06]  /*12d0*/  BAR.SYNC.DEFER_BLOCKING 0x0 ;  /* 0x0000000000007b1d */ /* 0x000fec0000010000 */
[----:B------:R-:W-:Y:S05]  /*12e0*/  @P2 BRA `(.L_x_13) ;  /* 0x00000000008c2947 */ /* 0x000fea0003800000 */
[----:B------:R-:W1:Y:S04]  /*12f0*/  LDS R0, [R51] ;  /* 0x0000000033007984 */ /* 0x000e680000000800 */
[----:B---3--:R-:W2:Y:S04]  /*1300*/  LDS R5, [R51+0x400] ;  /* 0x0004000033057984 */ /* 0x008ea80000000800 */
[----:B------:R-:W3:Y:S04]  /*1310*/  LDS R53, [R51+0x800] ;  /* 0x0008000033357984 */ /* 0x000ee80000000800 */
[----:B------:R-:W4:Y:S04]  /*1320*/  LDS R55, [R51+0xc00] ;  /* 0x000c000033377984 */ /* 0x000f280000000800 */
[----:B------:R-:W5:Y:S04]  /*1330*/  LDS R57, [R51+0x1000] ;  /* 0x0010000033397984 */ /* 0x000f680000000800 */
[----:B------:R-:W0:Y:S04]  /*1340*/  LDS R59, [R51+0x1400] ;  /* 0x00140000333b7984 */ /* 0x000e280000000800 */
[----:B------:R-:W-:Y:S04]  /*1350*/  LDS R61, [R51+0x2000] ;  /* 0x00200000333d7984 */ /* 0x000fe80000000800 */
[----:B------:R-:W-:Y:S04]  /*1360*/  LDS R63, [R51+0x2400] ;  /* 0x00240000333f7984 */ /* 0x000fe80000000800 */
[----:B------:R-:W-:Y:S04]  /*1370*/  LDS R65, [R51+0x2800] ;  /* 0x0028000033417984 */ /* 0x000fe80000000800 */
[----:B------:R-:W-:Y:S04]  /*1380*/  STS [R51], RZ ;  /* 0x000000ff33007388 */ /* 0x000fe80000000800 */
[----:B-1----:R-:W-:Y:S01]  /*1390*/  STS [R51+0x400], R0 ;  /* 0x0004000033007388 */ /* 0x002fe20000000800 */
[----:B--2---:R-:W-:-:S03]  /*13a0*/  IMAD.IADD R54, R0, 0x1, R5 ;  /* 0x0000000100367824 */ /* 0x004fc600078e0205 */
[----:B------:R-:W1:Y:S01]  /*13b0*/  LDS R5, [R51+0x1800] ;  /* 0x0018000033057984 */ /* 0x000e620000000800 */
[----:B---3--:R-:W-:-:S03]  /*13c0*/  IMAD.IADD R58, R54, 0x1, R53 ;  /* 0x00000001363a7824 */ /* 0x008fc600078e0235 */
[----:B------:R-:W2:Y:S01]  /*13d0*/  LDS R53, [R51+0x1c00] ;  /* 0x001c000033357984 */ /* 0x000ea20000000800 */
[----:B----4-:R-:W-:-:S03]  /*13e0*/  IMAD.IADD R60, R58, 0x1, R55 ;  /* 0x000000013a3c7824 */ /* 0x010fc600078e0237 */
[----:B------:R1:W-:Y:S01]  /*13f0*/  STS [R51+0x800], R54 ;  /* 0x0008003633007388 */ /* 0x0003e20000000800 */
[----:B-----5:R-:W-:-:S03]  /*1400*/  IMAD.IADD R62, R60, 0x1, R57 ;  /* 0x000000013c3e7824 */ /* 0x020fc600078e0239 */
[----:B------:R-:W3:Y:S01]  /*1410*/  LDS R55, [R51+0x2c00] ;  /* 0x002c000033377984 */ /* 0x000ee20000000800 */
[----:B0-----:R-:W-:-:S03]  /*1420*/  IMAD.IADD R64, R62, 0x1, R59 ;  /* 0x000000013e407824 */ /* 0x001fc600078e023b */
[----:B------:R0:W-:Y:S04]  /*1430*/  STS [R51+0xc00], R58 ;  /* 0x000c003a33007388 */ /* 0x0001e80000000800 */
[----:B------:R4:W-:Y:S04]  /*1440*/  STS [R51+0x1000], R60 ;  /* 0x0010003c33007388 */ /* 0x0009e80000000800 */
[----:B------:R4:W-:Y:S04]  /*1450*/  STS [R51+0x1400], R62 ;  /* 0x0014003e33007388 */ /* 0x0009e80000000800 */
[----:B------:R4:W-:Y:S01]  /*1460*/  STS [R51+0x1800], R64 ;  /* 0x0018004033007388 */ /* 0x0009e20000000800 */
[----:B-1----:R-:W-:-:S04]  /*1470*/  IMAD.IADD R54, R64, 0x1, R5 ;  /* 0x0000000140367824 */ /* 0x002fc800078e0205 */
[----:B--2---:R-:W-:Y:S01]  /*1480*/  IMAD.IADD R66, R54, 0x1, R53 ;  /* 0x0000000136427824 */ /* 0x004fe200078e0235 */
[----:B------:R4:W-:Y:S03]  /*1490*/  STS [R51+0x1c00], R54 ;  /* 0x001c003633007388 */ /* 0x0009e60000000800 */
[----:B------:R-:W-:Y:S01]  /*14a0*/  IMAD.IADD R68, R66, 0x1, R61 ;  /* 0x0000000142447824 */ /* 0x000fe200078e023d */
[----:B------:R4:W-:Y:S03]  /*14b0*/  STS [R51+0x2000], R66 ;  /* 0x0020004233007388 */ /* 0x0009e60000000800 */
[----:B------:R-:W-:Y:S01]  /*14c0*/  IMAD.IADD R70, R68, 0x1, R63 ;  /* 0x0000000144467824 */ /* 0x000fe200078e023f */
[----:B------:R4:W-:Y:S03]  /*14d0*/  STS [R51+0x2400], R68 ;  /* 0x0024004433007388 */ /* 0x0009e60000000800 */
[----:B0-----:R-:W-:Y:S01]  /*14e0*/  IMAD.IADD R58, R70, 0x1, R65 ;  /* 0x00000001463a7824 */ /* 0x001fe200078e0241 */
[----:B------:R4:W-:Y:S03]  /*14f0*/  STS [R51+0x2800], R70 ;  /* 0x0028004633007388 */ /* 0x0009e60000000800 */
[----:B---3--:R-:W-:Y:S01]  /*1500*/  IMAD.IADD R0, R58, 0x1, R55 ;  /* 0x000000013a007824 */ /* 0x008fe200078e0237 */
[----:B------:R4:W-:Y:S06]  /*1510*/  STS [R51+0x2c00], R58 ;  /* 0x002c003a33007388 */ /* 0x0009ec0000000800 */
.L_x_13:
[----:B------:R-:W-:Y:S05]  /*1520*/  BSYNC.RECONVERGENT B0 ;  /* 0x0000000000007941 */ /* 0x000fea0003800200 */
.L_x_12:
[----:B------:R-:W-:Y:S01]  /*1530*/  ISETP.NE.AND P0, PT, R0, 0x1980, PT ;  /* 0x000019800000780c */ /* 0x000fe20003f05270 */
[----:B---3--:R-:W-:Y:S01]  /*1540*/  IMAD R5, R42, 0x100, R3 ;  /* 0x000001002a057824 */ /* 0x008fe200078e0203 */
[----:B------:R-:W-:Y:S01]  /*1550*/  @!P2 LOP3.LUT R53, R0, 0x40000000, RZ, 0xfc, !PT ;  /* 0x400000000035a812 */ /* 0x000fe200078efcff */
[----:B------:R-:W-:Y:S01]  /*1560*/  IMAD R41, R41, 0x11, RZ ;  /* 0x0000001129297824 */ /* 0x000fe200078e02ff */
[----:B------:R-:W-:Y:S01]  /*1570*/  ISETP.LT.U32.AND P0, PT, R3, 0x100, !P0 ;  /* 0x000001000300780c */ /* 0x000fe20004701070 */
[----:B0-----:R-:W-:-:S03]  /*1580*/  IMAD.WIDE R14, R5, 0x4, R14 ;  /* 0x00000004050e7825 */ /* 0x001fc600078e020e */
[----:B------:R-:W-:Y:S01]  /*1590*/  LOP3.LUT R57, R41, R4, RZ, 0xfc, !PT ;  /* 0x0000000429397212 */ /* 0x000fe200078efcff */
[----:B----4-:R-:W-:Y:S01]  /*15a0*/  IMAD R54, R42, 0x1980, RZ ;  /* 0x000019802a367824 */ /* 0x010fe200078e02ff */
[----:B------:R0:W-:Y:S07]  /*15b0*/  @!P2 STG.E.STRONG.SYS desc[UR6][R14.64], R53 ;  /* 0x000000350e00a986 */ /* 0x0001ee000c115906 */
[----:B------:R-:W-:Y:S06]  /*15c0*/  BAR.RED.OR.DEFER_BLOCKING 0x0, P0 ;  /* 0x0000000000007b1d */ /* 0x000fec0000014800 */
[----:B------:R-:W1:Y:S01]  /*15d0*/  B2R.RESULT RZ, P0 ;  /* 0x0000000000ff731c */ /* 0x000e620000004000 */
[----:B------:R-:W-:-:S04]  /*15e0*/  IADD3 R4, P1, PT, R54, R57, RZ ;  /* 0x0000003936047210 */ /* 0x000fc80007f3e0ff */
[----:B------:R-:W-:Y:S01]  /*15f0*/  LEA.HI.X.SX32 R55, R54, RZ, 0x1, P1 ;  /* 0x000000ff36377211 */ /* 0x000fe200008f0eff */
[----:B------:R-:W-:-:S03]  /*1600*/  IMAD.SHL.U32 R5, R4, 0x4, RZ ;  /* 0x0000000404057824 */ /* 0x000fc600078e00ff */
[----:B------:R-:W-:Y:S01]  /*1610*/  SHF.L.U64.HI R4, R4, 0x2, R55 ;  /* 0x0000000204047819 */ /* 0x000fe20000010237 */
[----:B01----:R-:W-:Y:S06]  /*1620*/  @!P0 BRA `(.L_x_14) ;  /* 0x0000001000b48947 */ /* 0x003fec0003800000 */
[----:B------:R-:W0:Y:S01]  /*1630*/  LDCU.64 UR8, c[0x0][0x3b8] ;  /* 0x00007700ff0877ac */ /* 0x000e220008000a00 */
[----:B------:R-:W-:Y:S01]  /*1640*/  BSSY B1, `(.L_x_15) ;  /* 0x0000032000017945 */ /* 0x000fe20003800000 */
[----:B------:R-:W-:Y:S01]  /*1650*/  IMAD R13, R3, 0x8, R7 ;  /* 0x00000008030d7824 */ /* 0x000fe200078e0207 */
[----:B0-----:R-:W-:-:S04]  /*1660*/  IADD3 R8, P0, PT, R5, UR8, RZ ;  /* 0x0000000805087c10 */ /* 0x001fc8000ff1e0ff */
[----:B------:R-:W-:Y:S01]  /*1670*/  IADD3.X R9, PT, PT, R4, UR9, RZ, P0, !PT ;  /* 0x0000000904097c10 */ /* 0x000fe200087fe4ff */
[----:B------:R-:W-:Y:S08]  /*1680*/  @P2 BRA `(.L_x_16) ;  /* 0x0000000000b42947 */ /* 0x000ff00003800000 */
[----:B------:R-:W0:Y:S02]  /*1690*/  LDCU.64 UR8, c[0x0][0x398] ;  /* 0x00007300ff0877ac */ /* 0x000e240008000a00 */
[----:B0-----:R-:W-:-:S04]  /*16a0*/  LEA R10, P0, R3, UR8, 0x3 ;  /* 0x00000008030a7c11 */ /* 0x001fc8000f8018ff */
[----:B------:R-:W-:-:S05]  /*16b0*/  LEA.HI.X R11, R3, UR9, RZ, 0x3, P0 ;  /* 0x00000009030b7c11 */ /* 0x000fca00080f1cff */
[----:B------:R-:W2:Y:S01]  /*16c0*/  LDG.E.64 R4, desc[UR6][R10.64] ;  /* 0x000000060a047981 */ /* 0x000ea2000c1e1b00 */
[----:B------:R-:W-:-:S04]  /*16d0*/  ISETP.GT.U32.AND P0, PT, R3, R49, PT ;  /* 0x000000310300720c */ /* 0x000fc80003f04070 */
[----:B------:R-:W-:-:S04]  /*16e0*/  SEL R17, RZ, 0x1980, !P0 ;  /* 0x00001980ff117807 */ /* 0x000fc80004000000 */
[----:B--2---:R-:W-:Y:S01]  /*16f0*/  IADD3 R4, P0, PT, R4, -R17, RZ ;  /* 0x8000001104047210 */ /* 0x004fe20007f1e0ff */
[----:B------:R-:W-:-:S03]  /*1700*/  IMAD.MOV.U32 R17, RZ, RZ, R0 ;  /* 0x000000ffff117224 */ /* 0x000fc600078e0000 */
[----:B------:R-:W-:Y:S02]  /*1710*/  IADD3.X R5, PT, PT, R5, -0x1, RZ, P0, !PT ;  /* 0xffffffff05057810 */ /* 0x000fe400007fe4ff */
[----:B------:R-:W-:-:S03]  /*1720*/  ISETP.GE.AND P0, PT, R42, 0x1, PT ;  /* 0x000000012a00780c */ /* 0x000fc60003f06270 */
[----:B------:R0:W-:Y:S10]  /*1730*/  STS.64 [R13+0x6600], R4 ;  /* 0x006600040d007388 */ /* 0x0001f40000000a00 */
[----:B------:R-:W-:Y:S05]  /*1740*/  @!P0 BRA `(.L_x_17) ;  /* 0x00000000006c8947 */ /* 0x000fea0003800000 */
[----:B------:R-:W-:Y:S01]  /*1750*/  BSSY B0, `(.L_x_18) ;  /* 0x0000019000007945 */ /* 0x000fe20003800000 */
[----:B------:R-:W-:Y:S02]  /*1760*/  IMAD.MOV.U32 R6, RZ, RZ, -0x1 ;  /* 0xffffffffff067424 */ /* 0x000fe400078e00ff */
[----:B------:R-:W-:Y:S02]  /*1770*/  IMAD.MOV.U32 R10, RZ, RZ, R42 ;  /* 0x000000ffff0a7224 */ /* 0x000fe400078e002a */
[----:B------:R-:W-:-:S07]  /*1780*/  IMAD.MOV.U32 R17, RZ, RZ, R0 ;  /* 0x000000ffff117224 */ /* 0x000fce00078e0000 */
.L_x_22:
[----:B0-----:R-:W0:Y:S01]  /*1790*/  LDC.64 R4, c[0x0][0x380] ;  /* 0x0000e000ff047b82 */ /* 0x001e220000000a00 */
[----:B------:R-:W-:Y:S01]  /*17a0*/  VIADD R19, R10, 0xffffffff ;  /* 0xffffffff0a137836 */ /* 0x000fe20000000000 */
[----:B------:R-:W-:Y:S03]  /*17b0*/  BSSY B2, `(.L_x_19) ;  /* 0x0000008000027945 */ /* 0x000fe60003800000 */
[----:B------:R-:W-:-:S04]  /*17c0*/  IMAD R11, R19, 0x100, R3 ;  /* 0x00000100130b7824 */ /* 0x000fc800078e0203 */
[----:B0-----:R-:W-:-:S07]  /*17d0*/  IMAD.WIDE R4, R11, 0x4, R4 ;  /* 0x000000040b047825 */ /* 0x001fce00078e0204 */
.L_x_20:
[----:B------:R-:W-:Y:S05]  /*17e0*/  YIELD ;  /* 0x0000000000007946 */ /* 0x000fea0003800000 */
[----:B------:R0:W-:Y:S06]  /*17f0*/  MEMBAR.SC.CTA ;  /* 0x0000000000007992 */ /* 0x0001ec0000000000 */
[----:B0-----:R-:W2:Y:S02]  /*1800*/  LDG.E.STRONG.SYS R11, desc[UR6][R4.64] ;  /* 0x00000006040b7981 */ /* 0x001ea4000c1f5900 */
[----:B--2---:R-:W-:-:S13]  /*1810*/  ISETP.NE.AND P0, PT, R11, RZ, PT ;  /* 0x000000ff0b00720c */ /* 0x004fda0003f05270 */
[----:B------:R-:W-:Y:S05]  /*1820*/  @!P0 BRA `(.L_x_20) ;  /* 0xfffffffc00ec8947 */ /* 0x000fea000383ffff */
[----:B------:R-:W-:Y:S05]  /*1830*/  BSYNC B2 ;  /* 0x0000000000027941 */ /* 0x000fea0003800000 */
.L_x_19:
[----:B------:R-:W-:Y:S01]  /*1840*/  BSSY.RECONVERGENT B2, `(.L_x_21) ;  /* 0x0000006000027945 */ /* 0x000fe20003800200 */
[C---:B------:R-:W-:Y:S02]  /*1850*/  ISETP.GT.AND P0, PT, R11.reuse, -0x1, PT ;  /* 0xffffffff0b00780c */ /* 0x040fe40003f04270 */
[----:B------:R-:W-:Y:S01]  /*1860*/  LOP3.LUT R4, R11, 0x3fffffff, RZ, 0xc0, !PT ;  /* 0x3fffffff0b047812 */ /* 0x000fe200078ec0ff */
[----:B------:R-:W-:Y:S05]  /*1870*/  WARPSYNC.EXCLUSIVE R6 ;  /* 0x0000000006007348 */ /* 0x000fea0003a00000 */
[----:B------:R-:W-:-:S05]  /*1880*/  IMAD.IADD R17, R4, 0x1, R17 ;  /* 0x0000000104117824 */ /* 0x000fca00078e0211 */
[----:B------:R-:W-:-:S07]  /*1890*/  VOTE.ANY R6, PT, P0 ;  /* 0x0000000000067806 */ /* 0x000fce00000e0100 */
[----:B------:R-:W-:Y:S05]  /*18a0*/  BSYNC.RECONVERGENT B2 ;  /* 0x0000000000027941 */ /* 0x000fea0003800200 */
.L_x_21:
[----:B------:R-:W-:Y:S01]  /*18b0*/  ISETP.GT.U32.AND P1, PT, R10, 0x1, PT ;  /* 0x000000010a00780c */ /* 0x000fe20003f24070 */
[----:B------:R-:W-:-:S12]  /*18c0*/  IMAD.MOV.U32 R10, RZ, RZ, R19 ;  /* 0x000000ffff0a7224 */ /* 0x000fd800078e0013 */
[----:B------:R-:W-:Y:S05]  /*18d0*/  @P0 BRA P1, `(.L_x_22) ;  /* 0xfffffffc00ac0947 */ /* 0x000fea000083ffff */
[----:B------:R-:W-:Y:S05]  /*18e0*/  BSYNC B0 ;  /* 0x0000000000007941 */ /* 0x000fea0003800000 */
.L_x_18:
[----:B------:R1:W2:Y:S02]  /*18f0*/  LDS.64 R4, [R13+0x6600] ;  /* 0x006600000d047984 */ /* 0x0002a40000000a00 */
.L_x_17:
[C---:B------:R-:W-:Y:S01]  /*1900*/  IMAD.IADD R19, R17.reuse, 0x1, -R0 ;  /* 0x0000000111137824 */ /* 0x040fe200078e0a00 */
[----:B------:R-:W-:-:S04]  /*1910*/  LOP3.LUT R11, R17, 0x80000000, RZ, 0xfc, !PT ;  /* 0x80000000110b7812 */ /* 0x000fc800078efcff */
[C---:B0-2---:R-:W-:Y:S01]  /*1920*/  IADD3 R4, P0, PT, R19.reuse, R4, RZ ;  /* 0x0000000413047210 */ /* 0x045fe20007f1e0ff */
[----:B------:R0:W-:Y:S03]  /*1930*/  STG.E.STRONG.SYS desc[UR6][R14.64], R11 ;  /* 0x0000000b0e007986 */ /* 0x0001e6000c115906 */
[----:B------:R-:W-:-:S05]  /*1940*/  LEA.HI.X.SX32 R5, R19, R5, 0x1, P0 ;  /* 0x0000000513057211 */ /* 0x000fca00000f0eff */
[----:B------:R0:W-:Y:S04]  /*1950*/  STS.64 [R13+0x6600], R4 ;  /* 0x006600040d007388 */ /* 0x0001e80000000a00 */
.L_x_16:
[----:B------:R-:W-:Y:S05]  /*1960*/  BSYNC B1 ;  /* 0x0000000000017941 */ /* 0x000fea0003800000 */
.L_x_15:
[----:B0-----:R-:W0:Y:S01]  /*1970*/  LDC R5, c[0x0][0x3c0] ;  /* 0x0000f000ff057b82 */ /* 0x001e220000000800 */
[----:B------:R-:W-:-:S07]  /*1980*/  IMAD R4, R49, 0x8, R7 ;  /* 0x0000000831047824 */ /* 0x000fce00078e0207 */
[----:B------:R-:W2:Y:S01]  /*1990*/  LDC.64 R16, c[0x0][0x390] ;  /* 0x0000e400ff107b82 */ /* 0x000ea20000000a00 */
[----:B0-----:R-:W-:Y:S02]  /*19a0*/  ISETP.GE.AND P0, PT, R47, R5, PT ;  /* 0x000000052f00720c */ /* 0x001fe40003f06270 */
[----:B--2---:R-:W-:-:S04]  /*19b0*/  ISETP.EQ.U32.AND P1, PT, R16, RZ, PT ;  /* 0x000000ff1000720c */ /* 0x004fc80003f22070 */
[----:B------:R-:W-:-:S04]  /*19c0*/  ISETP.EQ.OR.EX P0, PT, R17, RZ, !P0, P1 ;  /* 0x000000ff1100720c */ /* 0x000fc80004702710 */
[----:B------:R-:W-:-:S13]  /*19d0*/  ISETP.GT.U32.OR P0, PT, R3, 0xff, P0 ;  /* 0x000000ff0300780c */ /* 0x000fda0000704470 */
[----:B------:R-:W-:Y:S05]  /*19e0*/  @P0 BRA `(.L_x_23) ;  /* 0x0000000000240947 */ /* 0x000fea0003800000 */
[----:B------:R-:W0:Y:S01]  /*19f0*/  LDS.64 R10, [R13+0x6600] ;  /* 0x006600000d0a7984 */ /* 0x000e220000000a00 */
[C---:B------:R-:W-:Y:S02]  /*1a00*/  ISETP.GT.U32.AND P0, PT, R3.reuse, R49, PT ;  /* 0x000000310300720c */ /* 0x040fe40003f04070 */
[C---:B------:R-:W-:Y:S02]  /*1a10*/  LEA R6, P2, R3.reuse, R16, 0x3 ;  /* 0x0000001003067211 */ /* 0x040fe400078418ff */
[----:B------:R-:W-:Y:S02]  /*1a20*/  SEL R7, RZ, 0x1980, !P0 ;  /* 0x00001980ff077807 */ /* 0x000fe40004000000 */
[--C-:B------:R-:W-:Y:S02]  /*1a30*/  SHF.R.S32.HI R15, RZ, 0x1f, R0.reuse ;  /* 0x0000001fff0f7819 */ /* 0x100fe40000011400 */
[----:B0-----:R-:W-:Y:S02]  /*1a40*/  IADD3 R2, P0, P1, R10, R7, R0 ;  /* 0x000000070a027210 */ /* 0x001fe4000791e000 */
[----:B------:R-:W-:-:S02]  /*1a50*/  LEA.HI.X R7, R3, R17, RZ, 0x3, P2 ;  /* 0x0000001103077211 */ /* 0x000fc400010f1cff */
[----:B------:R-:W-:-:S05]  /*1a60*/  IADD3.X R3, PT, PT, R11, RZ, R15, P0, P1 ;  /* 0x000000ff0b037210 */ /* 0x000fca00007e240f */
[----:B------:R0:W-:Y:S04]  /*1a70*/  STG.E.64 desc[UR6][R6.64], R2 ;  /* 0x0000000206007986 */ /* 0x0001e8000c101b06 */
.L_x_23:
[----:B------:R-:W-:Y:S05]  /*1a80*/  WARPSYNC.ALL ;  /* 0x0000000000007948 */ /* 0x000fea0003800000 */
[----:B------:R-:W-:Y:S01]  /*1a90*/  BAR.SYNC.DEFER_BLOCKING 0x0 ;  /* 0x0000000000007b1d */ /* 0x000fe20000010000 */
[----:B------:R-:W-:-:S05]  /*1aa0*/  ISETP.GT.AND P0, PT, R47, R5, PT ;  /* 0x000000052f00720c */ /* 0x000fca0003f04270 */
[----:B0-----:R0:W2:Y:S08]  /*1ab0*/  LDS.64 R2, [R4+0x6600] ;  /* 0x0066000004027984 */ /* 0x0010b00000000a00 */
[----:B0-----:R-:W-:Y:S05]  /*1ac0*/  @P0 BRA `(.L_x_24) ;  /* 0x00000000005c0947 */ /* 0x001fea0003800000 */
[----:B------:R-:W0:Y:S01]  /*1ad0*/  LDCU.64 UR4, c[0x0][0x3a0] ;  /* 0x00007400ff0477ac */ /* 0x000e220008000a00 */
[----:B--2---:R-:W-:-:S05]  /*1ae0*/  IADD3 R0, P1, PT, R57, R2, RZ ;  /* 0x0000000239007210 */ /* 0x004fca0007f3e0ff */
[----:B------:R-:W-:Y:S01]  /*1af0*/  IMAD.X R7, RZ, RZ, R3, P1 ;  /* 0x000000ffff077224 */ /* 0x000fe200008e0603 */
[----:B0-----:R-:W-:-:S04]  /*1b00*/  LEA R2, P1, R0, UR4, 0x2 ;  /* 0x0000000400027c11 */ /* 0x001fc8000f8210ff */
[----:B------:R-:W-:-:S05]  /*1b10*/  LEA.HI.X R3, R0, UR5, R7, 0x2, P1 ;  /* 0x0000000500037c11 */ /* 0x000fca00088f1407 */
[----:B------:R2:W-:Y:S04]  /*1b20*/  STG.E desc[UR6][R2.64], R28 ;  /* 0x0000001c02007986 */ /* 0x0005e8000c101906 */
        /* <DEDUP_REMOVED lines=15> */
[----:B------:R2:W-:Y:S01]  /*1c20*/  STG.E desc[UR6][R2.64+0x800], R46 ;  /* 0x0008002e02007986 */ /* 0x0005e2000c101906 */
[----:B------:R-:W-:Y:S05]  /*1c30*/  BRA `(.L_x_25) ;  /* 0x0000000000e07947 */ /* 0x000fea0003800000 */
.L_x_24:
[----:B------:R-:W0:Y:S01]  /*1c40*/  LDCU.64 UR4, c[0x0][0x3a0] ;  /* 0x00007400ff0477ac */ /* 0x000e220008000a00 */
[----:B------:R-:W-:Y:S01]  /*1c50*/  IMAD R4, R42, -0x1980, R5 ;  /* 0xffffe6802a047824 */ /* 0x000fe200078e0205 */
[C---:B--2---:R-:W-:Y:S01]  /*1c60*/  IADD3 R0, P1, PT, R57.reuse, R2, RZ ;  /* 0x0000000239007210 */ /* 0x044fe20007f3e0ff */
[C---:B------:R-:W-:Y:S02]  /*1c70*/  VIADD R11, R57.reuse, 0x20 ;  /* 0x00000020390b7836 */ /* 0x040fe40000000000 */
[C---:B-1----:R-:W-:Y:S01]  /*1c80*/  VIADD R13, R57.reuse, 0x40 ;  /* 0x00000040390d7836 */ /* 0x042fe20000000000 */
[-C--:B------:R-:W-:Y:S01]  /*1c90*/  ISETP.GE.AND P5, PT, R57, R4.reuse, PT ;  /* 0x000000043900720c */ /* 0x080fe20003fa6270 */
[----:B------:R-:W-:Y:S01]  /*1ca0*/  IMAD.X R7, RZ, RZ, R3, P1 ;  /* 0x000000ffff077224 */ /* 0x000fe200008e0603 */
[-C--:B------:R-:W-:Y:S01]  /*1cb0*/  ISETP.GE.AND P4, PT, R11, R4.reuse, PT ;  /* 0x000000040b00720c */ /* 0x080fe20003f86270 */
[----:B------:R-:W-:Y:S01]  /*1cc0*/  VIADD R11, R57, 0x60 ;  /* 0x00000060390b7836 */ /* 0x000fe20000000000 */
[----:B------:R-:W-:Y:S01]  /*1cd0*/  ISETP.GE.AND P3, PT, R13, R4, PT ;  /* 0x000000040d00720c */ /* 0x000fe20003f66270 */
[----:B------:R-:W-:-:S02]  /*1ce0*/  VIADD R13, R57, 0x80 ;  /* 0x00000080390d7836 */ /* 0x000fc40000000000 */
[----:B------:R-:W-:Y:S01]  /*1cf0*/  VIADD R15, R57, 0xa0 ;  /* 0x000000a0390f7836 */ /* 0x000fe20000000000 */
[-C--:B------:R-:W-:Y:S01]  /*1d00*/  ISETP.GE.AND P2, PT, R11, R4.reuse, PT ;  /* 0x000000040b00720c */ /* 0x080fe20003f46270 */
[----:B------:R-:W-:Y:S01]  /*1d10*/  VIADD R11, R57, 0xc0 ;  /* 0x000000c0390b7836 */ /* 0x000fe20000000000 */
[C---:B0-----:R-:W-:Y:S02]  /*1d20*/  LEA R2, P1, R0.reuse, UR4, 0x2 ;  /* 0x0000000400027c11 */ /* 0x041fe4000f8210ff */
[-C--:B------:R-:W-:Y:S02]  /*1d30*/  ISETP.GE.AND P6, PT, R15, R4.reuse, PT ;  /* 0x000000040f00720c */ /* 0x080fe40003fc6270 */
[----:B------:R-:W-:Y:S02]  /*1d40*/  LEA.HI.X R3, R0, UR5, R7, 0x2, P1 ;  /* 0x0000000500037c11 */ /* 0x000fe400088f1407 */
[----:B------:R-:W-:Y:S01]  /*1d50*/  ISETP.GE.AND P1, PT, R13, R4, PT ;  /* 0x000000040d00720c */ /* 0x000fe20003f26270 */
[----:B------:R-:W-:-:S02]  /*1d60*/  VIADD R13, R57, 0xe0 ;  /* 0x000000e0390d7836 */ /* 0x000fc40000000000 */
[----:B------:R0:W-:Y:S01]  /*1d70*/  @!P5 STG.E desc[UR6][R2.64], R28 ;  /* 0x0000001c0200d986 */ /* 0x0001e2000c101906 */
[-C--:B------:R-:W-:Y:S01]  /*1d80*/  ISETP.GE.AND P5, PT, R11, R4.reuse, PT ;  /* 0x000000040b00720c */ /* 0x080fe20003fa6270 */
[----:B------:R-:W-:Y:S02]  /*1d90*/  VIADD R11, R57, 0x100 ;  /* 0x00000100390b7836 */ /* 0x000fe40000000000 */
[----:B------:R0:W-:Y:S01]  /*1da0*/  @!P4 STG.E desc[UR6][R2.64+0x80], R29 ;  /* 0x0000801d0200c986 */ /* 0x0001e2000c101906 */
[-C--:B------:R-:W-:Y:S01]  /*1db0*/  ISETP.GE.AND P4, PT, R13, R4.reuse, PT ;  /* 0x000000040d00720c */ /* 0x080fe20003f86270 */
[----:B------:R-:W-:Y:S02]  /*1dc0*/  VIADD R13, R57, 0x120 ;  /* 0x00000120390d7836 */ /* 0x000fe40000000000 */
[----:B------:R0:W-:Y:S01]  /*1dd0*/  @!P3 STG.E desc[UR6][R2.64+0x100], R30 ;  /* 0x0001001e0200b986 */ /* 0x0001e2000c101906 */
        /* <DEDUP_REMOVED lines=21> */
[----:B------:R-:W-:-:S03]  /*1f30*/  ISETP.GE.AND P2, PT, R13, R4, PT ;  /* 0x000000040d00720c */ /* 0x000fc60003f46270 */
[----:B------:R0:W-:Y:S01]  /*1f40*/  @!P1 STG.E desc[UR6][R2.64+0x500], R38 ;  /* 0x0005002602009986 */ /* 0x0001e2000c101906 */
[----:B------:R-:W-:-:S03]  /*1f50*/  ISETP.GE.AND P1, PT, R11, R4, PT ;  /* 0x000000040b00720c */ /* 0x000fc60003f26270 */
[----:B------:R0:W-:Y:S04]  /*1f60*/  @!P6 STG.E desc[UR6][R2.64+0x580], R39 ;  /* 0x000580270200e986 */ /* 0x0001e8000c101906 */
[----:B------:R0:W-:Y:S04]  /*1f70*/  @!P5 STG.E desc[UR6][R2.64+0x600], R40 ;  /* 0x000600280200d986 */ /* 0x0001e8000c101906 */
[----:B------:R0:W-:Y:S04]  /*1f80*/  @!P4 STG.E desc[UR6][R2.64+0x680], R43 ;  /* 0x0006802b0200c986 */ /* 0x0001e8000c101906 */
[----:B------:R0:W-:Y:S04]  /*1f90*/  @!P3 STG.E desc[UR6][R2.64+0x700], R44 ;  /* 0x0007002c0200b986 */ /* 0x0001e8000c101906 */
[----:B------:R0:W-:Y:S04]  /*1fa0*/  @!P2 STG.E desc[UR6][R2.64+0x780], R45 ;  /* 0x0007802d0200a986 */ /* 0x0001e8000c101906 */
[----:B------:R0:W-:Y:S02]  /*1fb0*/  @!P1 STG.E desc[UR6][R2.64+0x800], R46 ;  /* 0x0008002e02009986 */ /* 0x0001e4000c101906 */
.L_x_25:
[----:B------:R-:W-:Y:S05]  /*1fc0*/  @P0 BRA `(.L_x_26) ;  /* 0x0000000000480947 */ /* 0x000fea0003800000 */
[----:B------:R3:W5:Y:S04]  /*1fd0*/  LDG.E R11, desc[UR6][R8.64] ;  /* 0x00000006080b7981 */ /* 0x000768000c1e1900 */
[----:B-1----:R3:W5:Y:S04]  /*1fe0*/  LDG.E R13, desc[UR6][R8.64+0x80] ;  /* 0x00008006080d7981 */ /* 0x002768000c1e1900 */
[----:B------:R3:W5:Y:S04]  /*1ff0*/  LDG.E R15, desc[UR6][R8.64+0x100] ;  /* 0x00010006080f7981 */ /* 0x000768000c1e1900 */
[----:B------:R3:W5:Y:S04]  /*2000*/  LDG.E R17, desc[UR6][R8.64+0x180] ;  /* 0x0001800608117981 */ /* 0x000768000c1e1900 */
[----:B------:R3:W5:Y:S04]  /*2010*/  LDG.E R19, desc[UR6][R8.64+0x200] ;  /* 0x0002000608137981 */ /* 0x000768000c1e1900 */
[----:B------:R3:W5:Y:S04]  /*2020*/  LDG.E R21, desc[UR6][R8.64+0x280] ;  /* 0x0002800608157981 */ /* 0x000768000c1e1900 */
[----:B------:R3:W5:Y:S04]  /*2030*/  LDG.E R23, desc[UR6][R8.64+0x300] ;  /* 0x0003000608177981 */ /* 0x000768000c1e1900 */
[----:B------:R3:W5:Y:S04]  /*2040*/  LDG.E R25, desc[UR6][R8.64+0x380] ;  /* 0x0003800608197981 */ /* 0x000768000c1e1900 */
[----:B------:R3:W5:Y:S04]  /*2050*/  LDG.E R27, desc[UR6][R8.64+0x400] ;  /* 0x00040006081b7981 */ /* 0x000768000c1e1900 */
[----:B0-2---:R3:W5:Y:S04]  /*2060*/  LDG.E R29, desc[UR6][R8.64+0x480] ;  /* 0x00048006081d7981 */ /* 0x005768000c1e1900 */
        /* <DEDUP_REMOVED lines=8> */
.L_x_26:
[----:B------:R-:W-:Y:S02]  /*20f0*/  IMAD.IADD R54, R5, 0x1, -R54 ;  /* 0x0000000105367824 */ /* 0x000fe400078e0a36 */
[C---:B0-2---:R-:W-:Y:S02]  /*2100*/  VIADD R3, R57.reuse, 0x20 ;  /* 0x0000002039037836 */ /* 0x045fe40000000000 */
[C---:B------:R-:W-:Y:S01]  /*2110*/  VIADD R45, R57.reuse, 0x40 ;  /* 0x00000040392d7836 */ /* 0x040fe20000000000 */
[CC--:B------:R-:W-:Y:S01]  /*2120*/  ISETP.GE.AND P5, PT, R57.reuse, R54.reuse, PT ;  /* 0x000000363900720c */ /* 0x0c0fe20003fa6270 */
[----:B------:R-:W-:Y:S01]  /*2130*/  VIADD R47, R57, 0x80 ;  /* 0x00000080392f7836 */ /* 0x000fe20000000000 */
[-C--:B------:R-:W-:Y:S01]  /*2140*/  ISETP.GE.AND P4, PT, R3, R54.reuse, PT ;  /* 0x000000360300720c */ /* 0x080fe20003f86270 */
[----:B------:R-:W-:Y:S01]  /*2150*/  VIADD R3, R57, 0x60 ;  /* 0x0000006039037836 */ /* 0x000fe20000000000 */
[-C--:B------:R-:W-:Y:S01]  /*2160*/  ISETP.GE.AND P3, PT, R45, R54.reuse, PT ;  /* 0x000000362d00720c */ /* 0x080fe20003f66270 */
[----:B------:R-:W-:Y:S01]  /*2170*/  VIADD R45, R57, 0xa0 ;  /* 0x000000a0392d7836 */ /* 0x000fe20000000000 */
[----:B------:R-:W-:-:S02]  /*2180*/  ISETP.GE.AND P1, PT, R47, R54, PT ;  /* 0x000000362f00720c */ /* 0x000fc40003f26270 */
[-C--:B------:R-:W-:Y:S01]  /*2190*/  ISETP.GE.AND P2, PT, R3, R54.reuse, PT ;  /* 0x000000360300720c */ /* 0x080fe20003f46270 */
[----:B------:R-:W-:Y:S01]  /*21a0*/  VIADD R3, R57, 0xc0 ;  /* 0x000000c039037836 */ /* 0x000fe20000000000 */
[-C--:B------:R-:W-:Y:S01]  /*21b0*/  ISETP.GE.AND P6, PT, R45, R54.reuse, PT ;  /* 0x000000362d00720c */ /* 0x080fe20003fc6270 */
[----:B------:R-:W-:Y:S02]  /*21c0*/  VIADD R45, R57, 0xe0 ;  /* 0x000000e0392d7836 */ /* 0x000fe40000000000 */
[----:B------:R0:W5:Y:S01]  /*21d0*/  @!P5 LDG.E R11, desc[UR6][R8.64] ;  /* 0x00000006080bd981 */ /* 0x000162000c1e1900 */
[-C--:B------:R-:W-:Y:S01]  /*21e0*/  ISETP.GE.AND P5, PT, R3, R54.reuse, PT ;  /* 0x000000360300720c */ /* 0x080fe20003fa6270 */
[----:B------:R-:W-:Y:S02]  /*21f0*/  VIADD R3, R57, 0x100 ;  /* 0x0000010039037836 */ /* 0x000fe40000000000 */
[----:B-1----:R0:W5:Y:S01]  /*2200*/  @!P4 LDG.E R13, desc[UR6][R8.64+0x80] ;  /* 0x00008006080dc981 */ /* 0x002162000c1e1900 */
[----:B------:R-:W-:Y:S01]  /*2210*/  ISETP.GE.AND P4, PT, R45, R54, PT ;  /* 0x000000362d00720c */ /* 0x000fe20003f86270 */
[----:B------:R-:W-:-:S02]  /*2220*/  VIADD R45, R57, 0x120 ;  /* 0x00000120392d7836 */ /* 0x000fc40000000000 */
[----:B------:R0:W5:Y:S01]  /*2230*/  @!P3 LDG.E R15, desc[UR6][R8.64+0x100] ;  /* 0x00010006080fb981 */ /* 0x000162000c1e1900 */
[-C--:B------:R-:W-:Y:S01]  /*2240*/  ISETP.GE.AND P3, PT, R3, R54.reuse, PT ;  /* 0x000000360300720c */ /* 0x080fe20003f66270 */
[----:B------:R-:W-:Y:S02]  /*2250*/  VIADD R3, R57, 0x140 ;  /* 0x0000014039037836 */ /* 0x000fe40000000000 */
[----:B------:R0:W5:Y:S01]  /*2260*/  @!P2 LDG.E R17, desc[UR6][R8.64+0x180] ;  /* 0x000180060811a981 */ /* 0x000162000c1e1900 */
[-C--:B------:R-:W-:Y:S01]  /*2270*/  ISETP.GE.AND P2, PT, R45, R54.reuse, PT ;  /* 0x000000362d00720c */ /* 0x080fe20003f46270 */
[----:B------:R-:W-:Y:S02]  /*2280*/  VIADD R45, R57, 0x160 ;  /* 0x00000160392d7836 */ /* 0x000fe40000000000 */
[----:B------:R0:W5:Y:S01]  /*2290*/  @!P1 LDG.E R19, desc[UR6][R8.64+0x200] ;  /* 0x0002000608139981 */ /* 0x000162000c1e1900 */
        /* <DEDUP_REMOVED lines=15> */
[----:B------:R-:W-:-:S03]  /*2390*/  ISETP.GE.AND P2, PT, R45, R54, PT ;  /* 0x000000362d00720c */ /* 0x000fc60003f46270 */
[----:B------:R0:W5:Y:S01]  /*23a0*/  @!P1 LDG.E R31, desc[UR6][R8.64+0x500] ;  /* 0x00050006081f9981 */ /* 0x000162000c1e1900 */
[----:B------:R-:W-:-:S03]  /*23b0*/  ISETP.GE.AND P1, PT, R3, R54, PT ;  /* 0x000000360300720c */ /* 0x000fc60003f26270 */
[----:B------:R0:W5:Y:S04]  /*23c0*/  @!P6 LDG.E R33, desc[UR6][R8.64+0x580] ;  /* 0x000580060821e981 */ /* 0x000168000c1e1900 */
[----:B------:R0:W5:Y:S04]  /*23d0*/  @!P5 LDG.E R35, desc[UR6][R8.64+0x600] ;  /* 0x000600060823d981 */ /* 0x000168000c1e1900 */
[----:B------:R0:W5:Y:S04]  /*23e0*/  @!P4 LDG.E R37, desc[UR6][R8.64+0x680] ;  /* 0x000680060825c981 */ /* 0x000168000c1e1900 */
[----:B------:R0:W5:Y:S04]  /*23f0*/  @!P3 LDG.E R39, desc[UR6][R8.64+0x700] ;  /* 0x000700060827b981 */ /* 0x000168000c1e1900 */
[----:B------:R0:W5:Y:S04]  /*2400*/  @!P2 LDG.E R41, desc[UR6][R8.64+0x780] ;  /* 0x000780060829a981 */ /* 0x000168000c1e1900 */
[----:B------:R0:W5:Y:S02]  /*2410*/  @!P1 LDG.E R43, desc[UR6][R8.64+0x800] ;  /* 0x00080006082b9981 */ /* 0x000164000c1e1900 */
.L_x_27:
[----:B------:R-:W-:Y:S05]  /*2420*/  @P0 BRA `(.L_x_28) ;  /* 0x0000000000540947 */ /* 0x000fea0003800000 */
[----:B------:R-:W1:Y:S02]  /*2430*/  LDCU.64 UR4, c[0x0][0x3b0] ;  /* 0x00007600ff0477ac */ /* 0x000e640008000a00 */
[----:B-1----:R-:W-:-:S04]  /*2440*/  LEA R2, P0, R0, UR4, 0x2 ;  /* 0x0000000400027c11 */ /* 0x002fc8000f8010ff */
[----:B------:R-:W-:-:S05]  /*2450*/  LEA.HI.X R3, R0, UR5, R7, 0x2, P0 ;  /* 0x0000000500037c11 */ /* 0x000fca00080f1407 */
[----:B-----5:R-:W-:Y:S04]  /*2460*/  STG.E desc[UR6][R2.64], R11 ;  /* 0x0000000b02007986 */ /* 0x020fe8000c101906 */
[----:B------:R-:W-:Y:S04]  /*2470*/  STG.E desc[UR6][R2.64+0x80], R13 ;  /* 0x0000800d02007986 */ /* 0x000fe8000c101906 */
        /* <DEDUP_REMOVED lines=14> */
[----:B------:R-:W-:Y:S01]  /*2560*/  STG.E desc[UR6][R2.64+0x800], R43 ;  /* 0x0008002b02007986 */ /* 0x000fe2000c101906 */
[----:B------:R-:W-:Y:S05]  /*2570*/  EXIT ;  /* 0x000000000000794d */ /* 0x000fea0003800000 */
.L_x_28:
[----:B------:R-:W1:Y:S01]  /*2580*/  LDCU.64 UR4, c[0x0][0x3b0] ;  /* 0x00007600ff0477ac */ /* 0x000e620008000a00 */
[----:B------:R-:W-:Y:S02]  /*2590*/  IMAD R42, R42, -0x1980, R5 ;  /* 0xffffe6802a2a7824 */ /* 0x000fe400078e0205 */
[C---:B------:R-:W-:Y:S02]  /*25a0*/  VIADD R5, R57.reuse, 0x40 ;  /* 0x0000004039057836 */ /* 0x040fe40000000000 */
[C---:B------:R-:W-:Y:S01]  /*25b0*/  VIADD R3, R57.reuse, 0x20 ;  /* 0x0000002039037836 */ /* 0x040fe20000000000 */
[CC--:B------:R-:W-:Y:S01]  /*25c0*/  ISETP.GE.AND P3, PT, R57.reuse, R42.reuse, PT ;  /* 0x0000002a3900720c */ /* 0x0c0fe20003f66270 */
[----:B0--3--:R-:W-:Y:S01]  /*25d0*/  VIADD R9, R57, 0x60 ;  /* 0x0000006039097836 */ /* 0x009fe20000000000 */
[-C--:B------:R-:W-:Y:S01]  /*25e0*/  ISETP.GE.AND P1, PT, R5, R42.reuse, PT ;  /* 0x0000002a0500720c */ /* 0x080fe20003f26270 */
[----:B------:R-:W-:Y:S01]  /*25f0*/  VIADD R5, R57, 0x80 ;  /* 0x0000008039057836 */ /* 0x000fe20000000000 */
[-C--:B------:R-:W-:Y:S01]  /*2600*/  ISETP.GE.AND P2, PT, R3, R42.reuse, PT ;  /* 0x0000002a0300720c */ /* 0x080fe20003f46270 */
[----:B------:R-:W-:Y:S01]  /*2610*/  VIADD R45, R57, 0xc0 ;  /* 0x000000c0392d7836 */ /* 0x000fe20000000000 */
[-C--:B------:R-:W-:Y:S01]  /*2620*/  ISETP.GE.AND P0, PT, R9, R42.reuse, PT ;  /* 0x0000002a0900720c */ /* 0x080fe20003f06270 */
[----:B------:R-:W-:Y:S01]  /*2630*/  VIADD R9, R57, 0xa0 ;  /* 0x000000a039097836 */ /* 0x000fe20000000000 */
[----:B------:R-:W-:Y:S01]  /*2640*/  ISETP.GE.AND P6, PT, R5, R42, PT ;  /* 0x0000002a0500720c */ /* 0x000fe20003fc6270 */
[----:B------:R-:W-:Y:S01]  /*2650*/  VIADD R5, R57, 0xe0 ;  /* 0x000000e039057836 */ /* 0x000fe20000000000 */
[----:B-1----:R-:W-:-:S02]  /*2660*/  LEA R2, P4, R0, UR4, 0x2 ;  /* 0x0000000400027c11 */ /* 0x002fc4000f8810ff */
[-C--:B------:R-:W-:Y:S02]  /*2670*/  ISETP.GE.AND P5, PT, R9, R42.reuse, PT ;  /* 0x0000002a0900720c */ /* 0x080fe40003fa6270 */
[----:B------:R-:W-:Y:S01]  /*2680*/  LEA.HI.X R3, R0, UR5, R7, 0x2, P4 ;  /* 0x0000000500037c11 */ /* 0x000fe2000a0f1407 */
[----:B------:R-:W-:Y:S01]  /*2690*/  VIADD R7, R57, 0x100 ;  /* 0x0000010039077836 */ /* 0x000fe20000000000 */
[----:B------:R-:W-:-:S03]  /*26a0*/  ISETP.GE.AND P4, PT, R45, R42, PT ;  /* 0x0000002a2d00720c */ /* 0x000fc60003f86270 */
[----:B-----5:R0:W-:Y:S01]  /*26b0*/  @!P3 STG.E desc[UR6][R2.64], R11 ;  /* 0x0000000b0200b986 */ /* 0x0201e2000c101906 */
        /* <DEDUP_REMOVED lines=19> */
[C---:B------:R-:W-:Y:S02]  /*27f0*/  VIADD R5, R57.reuse, 0x1e0 ;  /* 0x000001e039057836 */ /* 0x040fe40000000000 */
[----:B------:R-:W-:Y:S01]  /*2800*/  VIADD R57, R57, 0x200 ;  /* 0x0000020039397836 */ /* 0x000fe20000000000 */
[----:B------:R0:W-:Y:S01]  /*2810*/  @!P3 STG.E desc[UR6][R2.64+0x380], R25 ;  /* 0x000380190200b986 */ /* 0x0001e2000c101906 */
[----:B------:R-:W-:-:S03]  /*2820*/  ISETP.GE.AND P3, PT, R7, R42, PT ;  /* 0x0000002a0700720c */ /* 0x000fc60003f66270 */
        /* <DEDUP_REMOVED lines=9> */
[----:B------:R0:W-:Y:S01]  /*28c0*/  @!P2 STG.E desc[UR6][R2.64+0x780], R41 ;  /* 0x000780290200a986 */ /* 0x0001e2000c101906 */
[----:B------:R-:W-:Y:S05]  /*28d0*/  @P1 EXIT ;  /* 0x000000000000194d */ /* 0x000fea0003800000 */
[----:B------:R-:W-:Y:S01]  /*28e0*/  STG.E desc[UR6][R2.64+0x800], R43 ;  /* 0x0008002b02007986 */ /* 0x000fe2000c101906 */
[----:B------:R-:W-:Y:S05]  /*28f0*/  EXIT ;  /* 0x000000000000794d */ /* 0x000fea0003800000 */
.L_x_14:
[----:B------:R-:W-:Y:S01]  /*2900*/  IMAD.MOV.U32 R2, RZ, RZ, RZ ;  /* 0x000000ffff027224 */ /* 0x000fe200078e00ff */
[C---:B------:R-:W-:Y:S01]  /*2910*/  ISETP.GT.U32.AND P0, PT, R3.reuse, 0x1f, PT ;  /* 0x0000001f0300780c */ /* 0x040fe20003f04070 */
[----:B------:R-:W-:Y:S05]  /*2920*/  WARPSYNC.ALL ;  /* 0x0000000000007948 */ /* 0x000fea0003800000 */
[----:B------:R-:W-:-:S04]  /*2930*/  IMAD.HI.U32 R14, R3, 0x15555556, R2 ;  /* 0x15555556030e7827 */ /* 0x000fc800078e0002 */
[----:B------:R-:W-:-:S05]  /*2940*/  IMAD R15, R14, 0x4, R7 ;  /* 0x000000040e0f7824 */ /* 0x000fca00078e0207 */
[----:B------:R0:W-:Y:S01]  /*2950*/  STS [R15+0x3410], R0 ;  /* 0x003410000f007388 */ /* 0x0001e20000000800 */
[----:B------:R-:W-:Y:S06]  /*2960*/  BAR.SYNC.DEFER_BLOCKING 0x0 ;  /* 0x0000000000007b1d */ /* 0x000fec0000010000 */
[----:B------:R-:W-:Y:S05]  /*2970*/  @P0 BRA `(.L_x_29) ;  /* 0x0000000000dc0947 */ /* 0x000fea0003800000 */
[----:B------:R-:W-:Y:S01]  /*2980*/  IMAD R14, R3, 0x34, R7 ;  /* 0x00000034030e7824 */ /* 0x000fe200078e0207 */
[----:B------:R-:W-:-:S04]  /*2990*/  UMOV UR8, 0xffffffff ;  /* 0xffffffff00087882 */ /* 0x000fc80000000000 */
[----:B------:R-:W-:Y:S04]  /*29a0*/  LDS R28, [R14+0x3410] ;  /* 0x003410000e1c7984 */ /* 0x000fe80000000800 */
[----:B------:R-:W-:Y:S04]  /*29b0*/  LDS R29, [R14+0x3414] ;  /* 0x003414000e1d7984 */ /* 0x000fe80000000800 */
[----:B------:R-:W1:Y:S04]  /*29c0*/  LDS R30, [R14+0x3418] ;  /* 0x003418000e1e7984 */ /* 0x000e680000000800 */
[----:B------:R-:W-:Y:S04]  /*29d0*/  LDS R31, [R14+0x341c] ;  /* 0x00341c000e1f7984 */ /* 0x000fe80000000800 */
[----:B------:R-:W2:Y:S04]  /*29e0*/  LDS R32, [R14+0x3420] ;  /* 0x003420000e207984 */ /* 0x000ea80000000800 */
[----:B------:R-:W-:Y:S04]  /*29f0*/  LDS R33, [R14+0x3424] ;  /* 0x003424000e217984 */ /* 0x000fe80000000800 */
[----:B------:R-:W3:Y:S04]  /*2a00*/  LDS R34, [R14+0x3428] ;  /* 0x003428000e227984 */ /* 0x000ee80000000800 */
[----:B------:R-:W-:Y:S04]  /*2a10*/  LDS R35, [R14+0x342c] ;  /* 0x00342c000e237984 */ /* 0x000fe80000000800 */
[----:B------:R-:W4:Y:S04]  /*2a20*/  LDS R36, [R14+0x3430] ;  /* 0x003430000e247984 */ /* 0x000f280000000800 */
[----:B------:R-:W-:Y:S04]  /*2a30*/  LDS R37, [R14+0x3434] ;  /* 0x003434000e257984 */ /* 0x000fe80000000800 */
[----:B------:R-:W5:Y:S04]  /*2a40*/  LDS R38, [R14+0x3438] ;  /* 0x003438000e267984 */ /* 0x000f680000000800 */
[----:B------:R-:W0:Y:S01]  /*2a50*/  LDS R39, [R14+0x343c] ;  /* 0x00343c000e277984 */ /* 0x000e220000000800 */
[----:B-1----:R-:W-:-:S04]  /*2a60*/  IADD3 R40, PT, PT, R30, R29, R28 ;  /* 0x0000001d1e287210 */ /* 0x002fc80007ffe01c */
[----:B--2---:R-:W-:-:S04]  /*2a70*/  IADD3 R40, PT, PT, R32, R40, R31 ;  /* 0x0000002820287210 */ /* 0x004fc80007ffe01f */
[----:B---3--:R-:W-:-:S04]  /*2a80*/  IADD3 R40, PT, PT, R34, R40, R33 ;  /* 0x0000002822287210 */ /* 0x008fc80007ffe021 */
[----:B----4-:R-:W-:-:S04]  /*2a90*/  IADD3 R40, PT, PT, R36, R40, R35 ;  /* 0x0000002824287210 */ /* 0x010fc80007ffe023 */
[----:B-----5:R-:W-:-:S05]  /*2aa0*/  IADD3 R40, PT, PT, R38, R40, R37 ;  /* 0x0000002826287210 */ /* 0x020fca0007ffe025 */
[----:B0-----:R-:W-:Y:S01]  /*2ab0*/  IMAD.IADD R39, R39, 0x1, R40 ;  /* 0x0000000127277824 */ /* 0x001fe200078e0228 */
[----:B------:R-:W-:Y:S06]  /*2ac0*/  BRA.DIV UR8, `(.L_x_30) ;  /* 0x0000007a08547947 */ /* 0x000fec000b800000 */
[----:B------:R-:W0:Y:S02]  /*2ad0*/  SHFL.UP P0, R40, R39, 0x1, RZ ;  /* 0x0420000027287989 */ /* 0x000e2400000000ff */
[----:B0-----:R-:W-:-:S05]  /*2ae0*/  @P0 IMAD.IADD R40, R39, 0x1, R40 ;  /* 0x0000000127280824 */ /* 0x001fca00078e0228 */
[----:B------:R-:W0:Y:S02]  /*2af0*/  SHFL.UP P0, R43, R40, 0x2, RZ ;  /* 0x04400000282b7989 */ /* 0x000e2400000000ff */
[----:B0-----:R-:W-:-:S05]  /*2b00*/  @P0 IMAD.IADD R43, R40, 0x1, R43 ;  /* 0x00000001282b0824 */ /* 0x001fca00078e022b */
[----:B------:R-:W0:Y:S02]  /*2b10*/  SHFL.UP P0, R44, R43, 0x4, RZ ;  /* 0x048000002b2c7989 */ /* 0x000e2400000000ff */
[----:B0-----:R-:W-:-:S05]  /*2b20*/  @P0 IMAD.IADD R44, R43, 0x1, R44 ;  /* 0x000000012b2c0824 */ /* 0x001fca00078e022c */
[----:B------:R-:W0:Y:S02]  /*2b30*/  SHFL.UP P0, R45, R44, 0x8, RZ ;  /* 0x050000002c2d7989 */ /* 0x000e2400000000ff */
[----:B0-----:R-:W-:-:S05]  /*2b40*/  @P0 IMAD.IADD R45, R44, 0x1, R45 ;  /* 0x000000012c2d0824 */ /* 0x001fca00078e022d */
[----:B------:R0:W1:Y:S02]  /*2b50*/  SHFL.UP P0, R46, R45, 0x10, RZ ;  /* 0x060000002d2e7989 */ /* 0x00006400000000ff */
.L_x_120:
[----:B-1----:R-:W-:-:S04]  /*2b60*/  @P0 IMAD.IADD R46, R45, 0x1, R46 ;  /* 0x000000012d2e0824 */ /* 0x002fc800078e022e */
[----:B------:R-:W-:-:S04]  /*2b70*/  IMAD.IADD R39, R46, 0x1, -R39 ;  /* 0x000000012e277824 */ /* 0x000fc800078e0a27 */
[----:B------:R-:W-:Y:S01]  /*2b80*/  IMAD.IADD R28, R28, 0x1, R39 ;  /* 0x000000011c1c7824 */ /* 0x000fe200078e0227 */
[----:B------:R1:W-:Y:S03]  /*2b90*/  STS [R14+0x3410], R39 ;  /* 0x003410270e007388 */ /* 0x0003e60000000800 */
        /* <DEDUP_REMOVED lines=19> */
[----:B------:R1:W-:Y:S04]  /*2cd0*/  STS [R14+0x3438], R37 ;  /* 0x003438250e007388 */ /* 0x0003e80000000800 */
[----:B------:R1:W-:Y:S02]  /*2ce0*/  STS [R14+0x343c], R43 ;  /* 0x00343c2b0e007388 */ /* 0x0003e40000000800 */
.L_x_29:
[----:B------:R-:W-:Y:S05]  /*2cf0*/  WARPSYNC.ALL ;  /* 0x0000000000007948 */ /* 0x000fea0003800000 */
[----:B------:R-:W-:Y:S01]  /*2d00*/  BAR.SYNC.DEFER_BLOCKING 0x0 ;  /* 0x0000000000007b1d */ /* 0x000fe20000010000 */
[----:B------:R-:W-:Y:S02]  /*2d10*/  ISETP.NE.AND P0, PT, R50, RZ, PT ;  /* 0x000000ff3200720c */ /* 0x000fe40003f05270 */
[----:B-1----:R-:W-:-:S03]  /*2d20*/  SHF.R.U32.HI R28, RZ, UR5, R27 ;  /* 0x00000005ff1c7c19 */ /* 0x002fc6000801161b */
[----:B------:R-:W-:Y:S01]  /*2d30*/  BSSY.RECONVERGENT B0, `(.L_x_31) ;  /* 0x0000028000007945 */ /* 0x000fe20003800200 */
[----:B------:R-:W-:Y:S01]  /*2d40*/  LOP3.LUT R28, R28, UR4, RZ, 0x30, !PT ;  /* 0x000000041c1c7c12 */ /* 0x000fe2000f8e30ff */
[----:B0-----:R-:W0:Y:S06]  /*2d50*/  LDS R15, [R15+0x3410] ;  /* 0x003410000f0f7984 */ /* 0x001e2c0000000800 */
[----:B------:R-:W-:Y:S05]  /*2d60*/  @P0 BRA `(.L_x_32) ;  /* 0x0000000000900947 */ /* 0x000fea0003800000 */
[----:B------:R-:W0:Y:S04]  /*2d70*/  LDS R14, [R51] ;  /* 0x00000000330e7984 */ /* 0x000e280000000800 */
[----:B------:R-:W1:Y:S04]  /*2d80*/  LDS R30, [R51+0x400] ;  /* 0x00040000331e7984 */ /* 0x000e680000000800 */
[----:B------:R-:W2:Y:S04]  /*2d90*/  LDS R32, [R51+0x800] ;  /* 0x0008000033207984 */ /* 0x000ea80000000800 */
[----:B------:R-:W3:Y:S04]  /*2da0*/  LDS R34, [R51+0xc00] ;  /* 0x000c000033227984 */ /* 0x000ee80000000800 */
[----:B------:R-:W4:Y:S04]  /*2db0*/  LDS R36, [R51+0x1000] ;  /* 0x0010000033247984 */ /* 0x000f280000000800 */
[----:B------:R-:W5:Y:S04]  /*2dc0*/  LDS R38, [R51+0x1400] ;  /* 0x0014000033267984 */ /* 0x000f680000000800 */
[----:B------:R-:W5:Y:S04]  /*2dd0*/  LDS R40, [R51+0x1800] ;  /* 0x0018000033287984 */ /* 0x000f680000000800 */
[----:B------:R-:W5:Y:S04]  /*2de0*/  LDS R44, [R51+0x1c00] ;  /* 0x001c0000332c7984 */ /* 0x000f680000000800 */
[----:B------:R-:W5:Y:S04]  /*2df0*/  LDS R46, [R51+0x2000] ;  /* 0x00200000332e7984 */ /* 0x000f680000000800 */
[----:B------:R-:W5:Y:S04]  /*2e00*/  LDS R58, [R51+0x2400] ;  /* 0x00240000333a7984 */ /* 0x000f680000000800 */
[----:B------:R-:W5:Y:S01]  /*2e10*/  LDS R60, [R51+0x2800] ;  /* 0x00280000333c7984 */ /* 0x000f620000000800 */
[----:B0-----:R-:W-:-:S03]  /*2e20*/  IMAD.IADD R14, R15, 0x1, R14 ;  /* 0x000000010f0e7824 */ /* 0x001fc600078e020e */
[----:B------:R-:W0:Y:S01]  /*2e30*/  LDS R62, [R51+0x2c00] ;  /* 0x002c0000333e7984 */ /* 0x000e220000000800 */
[C---:B-1----:R-:W-:Y:S02]  /*2e40*/  IMAD.IADD R30, R15.reuse, 0x1, R30 ;  /* 0x000000010f1e7824 */ /* 0x042fe400078e021e */
[C---:B--2---:R-:W-:Y:S01]  /*2e50*/  IMAD.IADD R32, R15.reuse, 0x1, R32 ;  /* 0x000000010f207824 */ /* 0x044fe200078e0220 */
[----:B------:R1:W-:Y:S01]  /*2e60*/  STS [R51], R14 ;  /* 0x0000000e33007388 */ /* 0x0003e20000000800 */
[----:B---3--:R-:W-:-:S03]  /*2e70*/  IMAD.IADD R34, R15, 0x1, R34 ;  /* 0x000000010f227824 */ /* 0x008fc600078e0222 */
[----:B------:R1:W-:Y:S01]  /*2e80*/  STS [R51+0x400], R30 ;  /* 0x0004001e33007388 */ /* 0x0003e20000000800 */
[----:B----4-:R-:W-:-:S03]  /*2e90*/  IMAD.IADD R36, R15, 0x1, R36 ;  /* 0x000000010f247824 */ /* 0x010fc600078e0224 */
[----:B------:R1:W-:Y:S01]  /*2ea0*/  STS [R51+0x800], R32 ;  /* 0x0008002033007388 */ /* 0x0003e20000000800 */
[----:B-----5:R-:W-:-:S03]  /*2eb0*/  IMAD.IADD R38, R15, 0x1, R38 ;  /* 0x000000010f267824 */ /* 0x020fc600078e0226 */
[----:B------:R1:W-:Y:S01]  /*2ec0*/  STS [R51+0xc00], R34 ;  /* 0x000c002233007388 */ /* 0x0003e20000000800 */
[----:B------:R-:W-:-:S03]  /*2ed0*/  IMAD.IADD R40, R15, 0x1, R40 ;  /* 0x000000010f287824 */ /* 0x000fc600078e0228 */
        /* <DEDUP_REMOVED lines=9> */
[----:B0-----:R-:W-:-:S03]  /*2f70*/  IMAD.IADD R62, R15, 0x1, R62 ;  /* 0x000000010f3e7824 */ /* 0x001fc600078e023e */
[----:B------:R1:W-:Y:S04]  /*2f80*/  STS [R51+0x2400], R58 ;  /* 0x0024003a33007388 */ /* 0x0003e80000000800 */
[----:B------:R1:W-:Y:S04]  /*2f90*/  STS [R51+0x2800], R60 ;  /* 0x0028003c33007388 */ /* 0x0003e80000000800 */
[----:B------:R1:W-:Y:S02]  /*2fa0*/  STS [R51+0x2c00], R62 ;  /* 0x002c003e33007388 */ /* 0x0003e40000000800 */
.L_x_32:
[----:B------:R-:W-:Y:S05]  /*2fb0*/  BSYNC.RECONVERGENT B0 ;  /* 0x0000000000007941 */ /* 0x000fea0003800200 */
.L_x_31:
[----:B------:R-:W-:Y:S01]  /*2fc0*/  BAR.SYNC.DEFER_BLOCKING 0x0 ;  /* 0x0000000000007b1d */ /* 0x000fe20000010000 */
[----:B------:R-:W-:Y:S01]  /*2fd0*/  R2P PR, R28, 0x7f ;  /* 0x0000007f1c007804 */ /* 0x000fe20000000000 */
[----:B------:R-:W-:-:S04]  /*2fe0*/  IMAD.MOV.U32 R47, RZ, RZ, RZ ;  /* 0x000000ffff2f7224 */ /* 0x000fc800078e00ff */
[----:B------:R-:W-:Y:S08]  /*2ff0*/  BSSY.RECONVERGENT B0, `(.L_x_33) ;  /* 0x0000024000007945 */ /* 0x000ff00003800200 */
[----:B-1----:R-:W-:Y:S02]  /*3000*/  VOTE.ANY R14, PT, P0 ;  /* 0x00000000000e7806 */ /* 0x002fe400000e0100 */
[----:B------:R-:W-:-:S02]  /*3010*/  VOTE.ANY R29, PT, P1 ;  /* 0x00000000001d7806 */ /* 0x000fc400008e0100 */
[----:B------:R-:W-:Y:S02]  /*3020*/  @!P0 LOP3.LUT R14, RZ, R14, RZ, 0x33, !PT ;  /* 0x0000000eff0e8212 */ /* 0x000fe400078e33ff */
[----:B------:R-:W-:Y:S02]  /*3030*/  VOTE.ANY R31, PT, P2 ;  /* 0x00000000001f7806 */ /* 0x000fe400010e0100 */
[----:B------:R-:W-:Y:S02]  /*3040*/  @!P1 LOP3.LUT R29, RZ, R29, RZ, 0x33, !PT ;  /* 0x0000001dff1d9212 */ /* 0x000fe400078e33ff */
[----:B------:R-:W-:Y:S02]  /*3050*/  VOTE.ANY R33, PT, P3 ;  /* 0x0000000000217806 */ /* 0x000fe400018e0100 */
[----:B------:R-:W-:Y:S02]  /*3060*/  @!P2 LOP3.LUT R31, RZ, R31, RZ, 0x33, !PT ;  /* 0x0000001fff1fa212 */ /* 0x000fe400078e33ff */
[----:B------:R-:W-:-:S02]  /*3070*/  LOP3.LUT R14, R29, R14, RZ, 0xc0, !PT ;  /* 0x0000000e1d0e7212 */ /* 0x000fc400078ec0ff */
[----:B------:R-:W-:Y:S02]  /*3080*/  @!P3 LOP3.LUT R33, RZ, R33, RZ, 0x33, !PT ;  /* 0x00000021ff21b212 */ /* 0x000fe400078e33ff */
[----:B------:R-:W-:Y:S02]  /*3090*/  LOP3.LUT R14, R31, R14, RZ, 0xc0, !PT ;  /* 0x0000000e1f0e7212 */ /* 0x000fe400078ec0ff */
[----:B------:R-:W-:Y:S02]  /*30a0*/  VOTE.ANY R29, PT, P4 ;  /* 0x00000000001d7806 */ /* 0x000fe400020e0100 */
[----:B------:R-:W-:Y:S02]  /*30b0*/  LOP3.LUT R14, R33, R14, RZ, 0xc0, !PT ;  /* 0x0000000e210e7212 */ /* 0x000fe400078ec0ff */
[----:B------:R-:W-:Y:S02]  /*30c0*/  @!P4 LOP3.LUT R29, RZ, R29, RZ, 0x33, !PT ;  /* 0x0000001dff1dc212 */ /* 0x000fe400078e33ff */
[----:B------:R-:W-:-:S02]  /*30d0*/  VOTE.ANY R31, PT, P5 ;  /* 0x00000000001f7806 */ /* 0x000fc400028e0100 */
[----:B------:R-:W-:Y:S01]  /*30e0*/  LOP3.LUT R14, R29, R14, RZ, 0xc0, !PT ;  /* 0x0000000e1d0e7212 */ /* 0x000fe200078ec0ff */
[----:B------:R-:W-:Y:S01]  /*30f0*/  IMAD.SHL.U32 R29, R3, 0x20, RZ ;  /* 0x00000020031d7824 */ /* 0x000fe200078e00ff */
[----:B------:R-:W-:Y:S02]  /*3100*/  LOP3.LUT P0, RZ, R28, 0x80, RZ, 0xc0, !PT ;  /* 0x000000801cff7812 */ /* 0x000fe4000780c0ff */
[----:B------:R-:W-:Y:S02]  /*3110*/  @!P5 LOP3.LUT R31, RZ, R31, RZ, 0x33, !PT ;  /* 0x0000001fff1fd212 */ /* 0x000fe400078e33ff */
[----:B------:R-:W-:Y:S02]  /*3120*/  VOTE.ANY R30, PT, P6 ;  /* 0x00000000001e7806 */ /* 0x000fe400030e0100 */
[----:B------:R-:W-:Y:S02]  /*3130*/  LOP3.LUT R31, R31, R14, RZ, 0xc0, !PT ;  /* 0x0000000e1f1f7212 */ /* 0x000fe400078ec0ff */
[----:B------:R-:W1:Y:S01]  /*3140*/  S2R R14, SR_LEMASK ;  /* 0x00000000000e7919 */ /* 0x000e620000003a00 */
[----:B------:R-:W-:-:S04]  /*3150*/  @!P6 LOP3.LUT R30, RZ, R30, RZ, 0x33, !PT ;  /* 0x0000001eff1ee212 */ /* 0x000fc800078e33ff */
[----:B------:R-:W-:Y:S02]  /*3160*/  VOTE.ANY R32, PT, P0 ;  /* 0x0000000000207806 */ /* 0x000fe400000e0100 */
[----:B------:R-:W-:Y:S02]  /*3170*/  LOP3.LUT R31, R30, R31, RZ, 0xc0, !PT ;  /* 0x0000001f1e1f7212 */ /* 0x000fe400078ec0ff */
[----:B------:R-:W-:Y:S02]  /*3180*/  @!P0 LOP3.LUT R32, RZ, R32, RZ, 0x33, !PT ;  /* 0x00000020ff208212 */ /* 0x000fe400078e33ff */
[----:B------:R-:W-:Y:S02]  /*3190*/  LOP3.LUT R30, R29, 0x7c00, RZ, 0xc0, !PT ;  /* 0x00007c001d1e7812 */ /* 0x000fe400078ec0ff */
[----:B------:R-:W-:-:S03]  /*31a0*/  LOP3.LUT R31, R32, R31, RZ, 0xc0, !PT ;  /* 0x0000001f201f7212 */ /* 0x000fc600078ec0ff */
[----:B------:R-:W-:Y:S01]  /*31b0*/  IMAD.IADD R29, R7, 0x1, R30 ;  /* 0x00000001071d7824 */ /* 0x000fe200078e021e */
[----:B------:R-:W2:Y:S01]  /*31c0*/  FLO.U32 R32, R31 ;  /* 0x0000001f00207300 */ /* 0x000ea200000e0000 */
[----:B-1----:R-:W-:Y:S02]  /*31d0*/  LOP3.LUT R44, R14, R31, RZ, 0xc0, !PT ;  /* 0x0000001f0e2c7212 */ /* 0x002fe400078ec0ff */
[----:B--2---:R-:W-:-:S05]  /*31e0*/  ISETP.NE.AND P0, PT, R24, R32, PT ;  /* 0x000000201800720c */ /* 0x004fca0003f05270 */
[----:B------:R-:W1:Y:S08]  /*31f0*/  POPC R44, R44 ;  /* 0x0000002c002c7309 */ /* 0x000e700000000000 */
[----:B------:R-:W-:Y:S05]  /*3200*/  @P0 BRA `(.L_x_34) ;  /* 0x0000000000080947 */ /* 0x000fea0003800000 */
[----:B------:R-:W-:-:S06]  /*3210*/  IMAD R47, R28, 0x4, R29 ;  /* 0x000000041c2f7824 */ /* 0x000fcc00078e021d */
[----:B-1----:R2:W3:Y:S02]  /*3220*/  ATOMS.ADD R47, [R47], R44 ;  /* 0x0000002c2f2f738c */ /* 0x0024e40000000000 */
.L_x_34:
[----:B------:R-:W-:Y:S05]  /*3230*/  BSYNC.RECONVERGENT B0 ;  /* 0x0000000000007941 */ /* 0x000fea0003800200 */
.L_x_33:
[----:B------:R-:W-:Y:S01]  /*3240*/  R2P PR, R52, 0x7f ;  /* 0x0000007f34007804 */ /* 0x000fe20000000000 */
[----:B---3--:R3:W4:Y:S01]  /*3250*/  SHFL.IDX PT, R47, R47, R32, 0x1f ;  /* 0x00001f202f2f7589 */ /* 0x00872200000e0000 */
[----:B------:R-:W-:Y:S01]  /*3260*/  BSSY.RECONVERGENT B0, `(.L_x_35) ;  /* 0x0000021000007945 */ /* 0x000fe20003800200 */
[----:B------:R-:W-:-:S10]  /*3270*/  IMAD.MOV.U32 R49, RZ, RZ, RZ ;  /* 0x000000ffff317224 */ /* 0x000fd400078e00ff */
[----:B------:R-:W-:Y:S02]  /*3280*/  VOTE.ANY R28, PT, P0 ;  /* 0x00000000001c7806 */ /* 0x000fe400000e0100 */
[----:B------:R-:W-:Y:S02]  /*3290*/  VOTE.ANY R31, PT, P1 ;  /* 0x00000000001f7806 */ /* 0x000fe400008e0100 */
[----:B------:R-:W-:Y:S02]  /*32a0*/  @!P0 LOP3.LUT R28, RZ, R28, RZ, 0x33, !PT ;  /* 0x0000001cff1c8212 */ /* 0x000fe400078e33ff */
[----:B------:R-:W-:Y:S02]  /*32b0*/  VOTE.ANY R33, PT, P2 ;  /* 0x0000000000217806 */ /* 0x000fe400010e0100 */
[----:B------:R-:W-:Y:S02]  /*32c0*/  @!P1 LOP3.LUT R31, RZ, R31, RZ, 0x33, !PT ;  /* 0x0000001fff1f9212 */ /* 0x000fe400078e33ff */
[----:B------:R-:W-:-:S02]  /*32d0*/  @!P2 LOP3.LUT R33, RZ, R33, RZ, 0x33, !PT ;  /* 0x00000021ff21a212 */ /* 0x000fc400078e33ff */
[----:B------:R-:W-:Y:S02]  /*32e0*/  LOP3.LUT R28, R31, R28, RZ, 0xc0, !PT ;  /* 0x0000001c1f1c7212 */ /* 0x000fe400078ec0ff */
[----:B------:R-:W-:Y:S02]  /*32f0*/  VOTE.ANY R31, PT, P3 ;  /* 0x00000000001f7806 */ /* 0x000fe400018e0100 */
[----:B------:R-:W-:Y:S02]  /*3300*/  LOP3.LUT R28, R33, R28, RZ, 0xc0, !PT ;  /* 0x0000001c211c7212 */ /* 0x000fe400078ec0ff */
[----:B------:R-:W-:Y:S02]  /*3310*/  LOP3.LUT P0, RZ, R52, 0x80, RZ, 0xc0, !PT ;  /* 0x0000008034ff7812 */ /* 0x000fe4000780c0ff */
[----:B------:R-:W-:Y:S02]  /*3320*/  VOTE.ANY R33, PT, P4 ;  /* 0x0000000000217806 */ /* 0x000fe400020e0100 */
[----:B------:R-:W-:-:S02]  /*3330*/  @!P3 LOP3.LUT R31, RZ, R31, RZ, 0x33, !PT ;  /* 0x0000001fff1fb212 */ /* 0x000fc400078e33ff */
[----:B------:R-:W-:Y:S02]  /*3340*/  @!P4 LOP3.LUT R33, RZ, R33, RZ, 0x33, !PT ;  /* 0x00000021ff21c212 */ /* 0x000fe400078e33ff */
[----:B------:R-:W-:Y:S02]  /*3350*/  LOP3.LUT R28, R31, R28, RZ, 0xc0, !PT ;  /* 0x0000001c1f1c7212 */ /* 0x000fe400078ec0ff */
[----:B------:R-:W-:Y:S02]  /*3360*/  VOTE.ANY R31, PT, P5 ;  /* 0x00000000001f7806 */ /* 0x000fe400028e0100 */
[----:B------:R-:W-:Y:S02]  /*3370*/  LOP3.LUT R28, R33, R28, RZ, 0xc0, !PT ;  /* 0x0000001c211c7212 */ /* 0x000fe400078ec0ff */
[----:B------:R-:W-:Y:S02]  /*3380*/  VOTE.ANY R33, PT, P6 ;  /* 0x0000000000217806 */ /* 0x000fe400030e0100 */
[----:B------:R-:W-:-:S02]  /*3390*/  @!P5 LOP3.LUT R31, RZ, R31, RZ, 0x33, !PT ;  /* 0x0000001fff1fd212 */ /* 0x000fc400078e33ff */
[----:B------:R-:W-:Y:S02]  /*33a0*/  VOTE.ANY R35, PT, P0 ;  /* 0x0000000000237806 */ /* 0x000fe400000e0100 */
[----:B------:R-:W-:Y:S02]  /*33b0*/  @!P6 LOP3.LUT R33, RZ, R33, RZ, 0x33, !PT ;  /* 0x00000021ff21e212 */ /* 0x000fe400078e33ff */
[----:B------:R-:W-:Y:S02]  /*33c0*/  LOP3.LUT R28, R31, R28, RZ, 0xc0, !PT ;  /* 0x0000001c1f1c7212 */ /* 0x000fe400078ec0ff */
[----:B------:R-:W-:Y:S02]  /*33d0*/  @!P0 LOP3.LUT R35, RZ, R35, RZ, 0x33, !PT ;  /* 0x00000023ff238212 */ /* 0x000fe400078e33ff */
[----:B------:R-:W-:-:S04]  /*33e0*/  LOP3.LUT R28, R33, R28, RZ, 0xc0, !PT ;  /* 0x0000001c211c7212 */ /* 0x000fc800078ec0ff */
[----:B------:R-:W-:-:S04]  /*33f0*/  LOP3.LUT R35, R35, R28, RZ, 0xc0, !PT ;  /* 0x0000001c23237212 */ /* 0x000fc800078ec0ff */
[----:B------:R-:W5:Y:S01]  /*3400*/  FLO.U32 R30, R35 ;  /* 0x00000023001e7300 */ /* 0x000f6200000e0000 */
[----:B------:R-:W-:-:S07]  /*3410*/  LOP3.LUT R46, R14, R35, RZ, 0xc0, !PT ;  /* 0x000000230e2e7212 */ /* 0x000fce00078ec0ff */
[----:B------:R-:W0:Y:S01]  /*3420*/  POPC R46, R46 ;  /* 0x0000002e002e7309 */ /* 0x000e220000000000 */
[----:B-----5:R-:W-:-:S13]  /*3430*/  ISETP.NE.AND P0, PT, R24, R30, PT ;  /* 0x0000001e1800720c */ /* 0x020fda0003f05270 */
[----:B0--34-:R-:W-:Y:S05]  /*3440*/  @P0 BRA `(.L_x_36) ;  /* 0x0000000000080947 */ /* 0x019fea0003800000 */
[----:B------:R-:W-:-:S06]  /*3450*/  IMAD R49, R52, 0x4, R29 ;  /* 0x0000000434317824 */ /* 0x000fcc00078e021d */
[----:B------:R0:W3:Y:S02]  /*3460*/  ATOMS.ADD R49, [R49], R46 ;  /* 0x0000002e3131738c */ /* 0x0000e40000000000 */
.L_x_36:
[----:B------:R-:W-:Y:S05]  /*3470*/  BSYNC.RECONVERGENT B0 ;  /* 0x0000000000007941 */ /* 0x000fea0003800200 */
.L_x_35:
        /* <DEDUP_REMOVED lines=35> */
.L_x_38:
[----:B------:R-:W-:Y:S05]  /*36b0*/  BSYNC.RECONVERGENT B0 ;  /* 0x0000000000007941 */ /* 0x000fea0003800200 */
.L_x_37:
        /* <DEDUP_REMOVED lines=27> */
[----:B------:R-:W-:Y:S02]  /*3870*/  LOP3.LUT R35, R35, R28, RZ, 0xc0, !PT ;  /* 0x0000001c23237212 */ /* 0x000fe400078ec0ff */
[----:B------:R-:W-:Y:S02]  /*3880*/  SHF.R.U32.HI R28, RZ, UR5, R23 ;  /* 0x00000005ff1c7c19 */ /* 0x000fe40008011617 */
[----:B------:R-:W5:Y:S01]  /*3890*/  FLO.U32 R39, R35 ;  /* 0x0000002300277300 */ /* 0x000f6200000e0000 */
[----:B------:R-:W-:Y:S02]  /*38a0*/  LOP3.LUT R53, R14, R35, RZ, 0xc0, !PT ;  /* 0x000000230e357212 */ /* 0x000fe400078ec0ff */
[----:B------:R-:W-:-:S05]  /*38b0*/  LOP3.LUT R30, R28, UR4, RZ, 0x30, !PT ;  /* 0x000000041c1e7c12 */ /* 0x000fca000f8e30ff */
[----:B------:R-:W0:Y:S01]  /*38c0*/  POPC R53, R53 ;  /* 0x0000003500357309 */ /* 0x000e220000000000 */
[----:B-----5:R-:W-:-:S13]  /*38d0*/  ISETP.NE.AND P0, PT, R24, R39, PT ;  /* 0x000000271800720c */ /* 0x020fda0003f05270 */
[----:B0--34-:R-:W-:Y:S05]  /*38e0*/  @P0 BRA `(.L_x_40) ;  /* 0x0000000000080947 */ /* 0x019fea0003800000 */
[----:B------:R-:W-:-:S05]  /*38f0*/  IMAD R48, R48, 0x4, R29 ;  /* 0x0000000430307824 */ /* 0x000fca00078e021d */
[----:B------:R0:W3:Y:S02]  /*3900*/  ATOMS.ADD R56, [R48], R53 ;  /* 0x000000353038738c */ /* 0x0000e40000000000 */
.L_x_40:
[----:B------:R-:W-:Y:S05]  /*3910*/  BSYNC.RECONVERGENT B0 ;  /* 0x0000000000007941 */ /* 0x000fea0003800200 */
.L_x_39:
        /* <DEDUP_REMOVED lines=30> */
[----:B0-----:R-:W-:Y:S02]  /*3b00*/  LOP3.LUT R48, R14, R35, RZ, 0xc0, !PT ;  /* 0x000000230e307212 */ /* 0x001fe400078ec0ff */
[----:B------:R-:W-:-:S05]  /*3b10*/  LOP3.LUT R34, R28, UR4, RZ, 0x30, !PT ;  /* 0x000000041c227c12 */ /* 0x000fca000f8e30ff */
[----:B------:R-:W0:Y:S01]  /*3b20*/  POPC R48, R48 ;  /* 0x0000003000307309 */ /* 0x000e220000000000 */
[----:B-----5:R-:W-:-:S13]  /*3b30*/  ISETP.NE.AND P0, PT, R24, R32, PT ;  /* 0x000000201800720c */ /* 0x020fda0003f05270 */
[----:B0--34-:R-:W-:Y:S05]  /*3b40*/  @P0 BRA `(.L_x_42) ;  /* 0x0000000000080947 */ /* 0x019fea0003800000 */
[----:B------:R-:W-:-:S06]  /*3b50*/  IMAD R45, R30, 0x4, R29 ;  /* 0x000000041e2d7824 */ /* 0x000fcc00078e021d */
[----:B------:R0:W3:Y:S02]  /*3b60*/  ATOMS.ADD R45, [R45], R48 ;  /* 0x000000302d2d738c */ /* 0x0000e40000000000 */
.L_x_42:
[----:B------:R-:W-:Y:S05]  /*3b70*/  BSYNC.RECONVERGENT B0 ;  /* 0x0000000000007941 */ /* 0x000fea0003800200 */
.L_x_41:
        /* <DEDUP_REMOVED lines=35> */
[----:B------:R-:W-:-:S06]  /*3db0*/  IMAD R36, R34, 0x4, R29 ;  /* 0x0000000422247824 */ /* 0x000fcc00078e021d */
[----:B------:R0:W3:Y:S02]  /*3dc0*/  ATOMS.ADD R36, [R36], R37 ;  /* 0x000000252424738c */ /* 0x0000e40000000000 */
.L_x_44:
[----:B------:R-:W-:Y:S05]  /*3dd0*/  BSYNC.RECONVERGENT B0 ;  /* 0x0000000000007941 */ /* 0x000fea0003800200 */
.L_x_43:
        /* <DEDUP_REMOVED lines=37> */
.L_x_46:
[----:B------:R-:W-:Y:S05]  /*4030*/  BSYNC.RECONVERGENT B0 ;  /* 0x0000000000007941 */ /* 0x000fea0003800200 */
.L_x_45:
        /* <DEDUP_REMOVED lines=37> */
.L_x_48:
[----:B------:R-:W-:Y:S05]  /*4290*/  BSYNC.RECONVERGENT B0 ;  /* 0x0000000000007941 */ /* 0x000fea0003800200 */
.L_x_47:
[----:B------:R-:W-:Y:S01]  /*42a0*/  R2P PR, R40, 0x7f ;  /* 0x0000007f28007804 */ /* 0x000fe20000000000 */
[----:B---3--:R3:W4:Y:S01]  /*42b0*/  SHFL.IDX PT, R32, R32, R55, 0x1f ;  /* 0x00001f3720207589 */ /* 0x00872200000e0000 */
[----:B------:R-:W-:Y:S01]  /*42c0*/  SHF.R.U32.HI R38, RZ, UR5, R12 ;  /* 0x00000005ff267c19 */ /* 0x000fe2000801160c */
[----:B------:R-:W-:Y:S01]  /*42d0*/  BSSY.RECONVERGENT B0, `(.L_x_49) ;  /* 0x0000022000007945 */ /* 0x000fe20003800200 */
[----:B------:R-:W-:Y:S02]  /*42e0*/  IMAD.MOV.U32 R30, RZ, RZ, RZ ;  /* 0x000000ffff1e7224 */ /* 0x000fe400078e00ff */
[----:B------:R-:W-:-:S07]  /*42f0*/  LOP3.LUT R38, R38, UR4, RZ, 0x30, !PT ;  /* 0x0000000426267c12 */ /* 0x000fce000f8e30ff */
        /* <DEDUP_REMOVED lines=31> */
.L_x_50:
[----:B------:R-:W-:Y:S05]  /*44f0*/  BSYNC.RECONVERGENT B0 ;  /* 0x0000000000007941 */ /* 0x000fea0003800200 */
.L_x_49:
        /* <DEDUP_REMOVED lines=9> */
[----:B------:R-:W-:Y:S02]  /*4590*/  @!P1 LOP3.LUT R39, RZ, R39, RZ, 0x33, !PT ;  /* 0x00000027ff279212 */ /* 0x000fe400078e33ff */
[----:B------:R-:W-:Y:S02]  /*45a0*/  VOTE.ANY R55, PT, P2 ;  /* 0x0000000000377806 */ /* 0x000fe400010e0100 */
[----:B------:R-:W-:-:S02]  /*45b0*/  LOP3.LUT R28, R39, R28, RZ, 0xc0, !PT ;  /* 0x0000001c271c7212 */ /* 0x000fc400078ec0ff */
[----:B------:R-:W-:Y:S02]  /*45c0*/  VOTE.ANY R39, PT, P3 ;  /* 0x0000000000277806 */ /* 0x000fe400018e0100 */
[----:B------:R-:W-:Y:S02]  /*45d0*/  @!P2 LOP3.LUT R55, RZ, R55, RZ, 0x33, !PT ;  /* 0x00000037ff37a212 */ /* 0x000fe400078e33ff */
[----:B------:R-:W-:Y:S02]  /*45e0*/  @!P3 LOP3.LUT R39, RZ, R39, RZ, 0x33, !PT ;  /* 0x00000027ff27b212 */ /* 0x000fe400078e33ff */
[----:B------:R-:W-:Y:S02]  /*45f0*/  LOP3.LUT R28, R55, R28, RZ, 0xc0, !PT ;  /* 0x0000001c371c7212 */ /* 0x000fe400078ec0ff */
[----:B------:R-:W-:Y:S02]  /*4600*/  LOP3.LUT P0, RZ, R38, 0x80, RZ, 0xc0, !PT ;  /* 0x0000008026ff7812 */ /* 0x000fe4000780c0ff */
[----:B------:R-:W-:-:S02]  /*4610*/  VOTE.ANY R55, PT, P4 ;  /* 0x0000000000377806 */ /* 0x000fc400020e0100 */
[----:B------:R-:W-:Y:S02]  /*4620*/  LOP3.LUT R28, R39, R28, RZ, 0xc0, !PT ;  /* 0x0000001c271c7212 */ /* 0x000fe400078ec0ff */
[----:B------:R-:W-:Y:S02]  /*4630*/  VOTE.ANY R39, PT, P5 ;  /* 0x0000000000277806 */ /* 0x000fe400028e0100 */
[----:B------:R-:W-:Y:S02]  /*4640*/  @!P4 LOP3.LUT R55, RZ, R55, RZ, 0x33, !PT ;  /* 0x00000037ff37c212 */ /* 0x000fe400078e33ff */
[----:B------:R-:W-:Y:S02]  /*4650*/  @!P5 LOP3.LUT R39, RZ, R39, RZ, 0x33, !PT ;  /* 0x00000027ff27d212 */ /* 0x000fe400078e33ff */
[----:B------:R-:W-:Y:S02]  /*4660*/  LOP3.LUT R28, R55, R28, RZ, 0xc0, !PT ;  /* 0x0000001c371c7212 */ /* 0x000fe400078ec0ff */
[----:B------:R-:W-:-:S02]  /*4670*/  VOTE.ANY R55, PT, P6 ;  /* 0x0000000000377806 */ /* 0x000fc400030e0100 */
[----:B------:R-:W-:Y:S02]  /*4680*/  LOP3.LUT R28, R39, R28, RZ, 0xc0, !PT ;  /* 0x0000001c271c7212 */ /* 0x000fe400078ec0ff */
[----:B------:R-:W-:Y:S02]  /*4690*/  VOTE.ANY R39, PT, P0 ;  /* 0x0000000000277806 */ /* 0x000fe400000e0100 */
[----:B------:R-:W-:Y:S02]  /*46a0*/  @!P6 LOP3.LUT R55, RZ, R55, RZ, 0x33, !PT ;  /* 0x00000037ff37e212 */ /* 0x000fe400078e33ff */
        /* <DEDUP_REMOVED lines=8> */
[----:B------:R-:W-:-:S05]  /*4730*/  IMAD R43, R38, 0x4, R29 ;  /* 0x00000004262b7824 */ /* 0x000fca00078e021d */
[----:B------:R0:W3:Y:S02]  /*4740*/  ATOMS.ADD R60, [R43], R28 ;  /* 0x0000001c2b3c738c */ /* 0x0000e40000000000 */
.L_x_52:
[----:B------:R-:W-:Y:S05]  /*4750*/  BSYNC.RECONVERGENT B0 ;  /* 0x0000000000007941 */ /* 0x000fea0003800200 */
.L_x_51:
[----:B------:R-:W-:Y:S01]  /*4760*/  R2P PR, R40, 0x7f ;  /* 0x0000007f28007804 */ /* 0x000fe20000000000 */
[----:B---3--:R3:W4:Y:S01]  /*4770*/  SHFL.IDX PT, R39, R60, R39, 0x1f ;  /* 0x00001f273c277589 */ /* 0x00872200000e0000 */
[----:B------:R-:W-:Y:S01]  /*4780*/  SHF.R.U32.HI R58, RZ, UR5, R16 ;  /* 0x00000005ff3a7c19 */ /* 0x000fe20008011610 */
[----:B------:R-:W-:Y:S01]  /*4790*/  BSSY.RECONVERGENT B0, `(.L_x_53) ;  /* 0x0000022000007945 */ /* 0x000fe20003800200 */
[----:B------:R-:W-:Y:S02]  /*47a0*/  IMAD.MOV.U32 R64, RZ, RZ, RZ ;  /* 0x000000ffff407224 */ /* 0x000fe400078e00ff */
[----:B------:R-:W-:-:S07]  /*47b0*/  LOP3.LUT R58, R58, UR4, RZ, 0x30, !PT ;  /* 0x000000043a3a7c12 */ /* 0x000fce000f8e30ff */
[----:B------:R-:W-:Y:S02]  /*47c0*/  VOTE.ANY R38, PT, P0 ;  /* 0x0000000000267806 */ /* 0x000fe400000e0100 */
[----:B0-----:R-:W-:Y:S02]  /*47d0*/  VOTE.ANY R43, PT, P1 ;  /* 0x00000000002b7806 */ /* 0x001fe400008e0100 */
[----:B------:R-:W-:Y:S02]  /*47e0*/  @!P0 LOP3.LUT R38, RZ, R38, RZ, 0x33, !PT ;  /* 0x00000026ff268212 */ /* 0x000fe400078e33ff */
[----:B------:R-:W-:Y:S02]  /*47f0*/  @!P1 LOP3.LUT R43, RZ, R43, RZ, 0x33, !PT ;  /* 0x0000002bff2b9212 */ /* 0x000fe400078e33ff */
[----:B------:R-:W-:Y:S02]  /*4800*/  LOP3.LUT P0, RZ, R40, 0x80, RZ, 0xc0, !PT ;  /* 0x0000008028ff7812 */ /* 0x000fe4000780c0ff */
[----:B------:R-:W-:-:S02]  /*4810*/  LOP3.LUT R38, R43, R38, RZ, 0xc0, !PT ;  /* 0x000000262b267212 */ /* 0x000fc400078ec0ff */
[----:B------:R-:W-:-:S04]  /*4820*/  VOTE.ANY R43, PT, P2 ;  /* 0x00000000002b7806 */ /* 0x000fc800010e0100 */
[----:B------:R-:W-:-:S04]  /*4830*/  @!P2 LOP3.LUT R43, RZ, R43, RZ, 0x33, !PT ;  /* 0x0000002bff2ba212 */ /* 0x000fc800078e33ff */
[----:B------:R-:W-:Y:S02]  /*4840*/  LOP3.LUT R38, R43, R38, RZ, 0xc0, !PT ;  /* 0x000000262b267212 */ /* 0x000fe400078ec0ff */
        /* <DEDUP_REMOVED lines=14> */
[----:B------:R-:W-:-:S04]  /*4930*/  LOP3.LUT R55, R43, R38, RZ, 0xc0, !PT ;  /* 0x000000262b377212 */ /* 0x000fc800078ec0ff */
[----:B------:R-:W0:Y:S01]  /*4940*/  FLO.U32 R43, R55 ;  /* 0x00000037002b7300 */ /* 0x000e2200000e0000 */
[----:B------:R-:W-:-:S07]  /*4950*/  LOP3.LUT R38, R14, R55, RZ, 0xc0, !PT ;  /* 0x000000370e267212 */ /* 0x000fce00078ec0ff */
[----:B------:R-:W1:Y:S01]  /*4960*/  POPC R38, R38 ;  /* 0x0000002600267309 */ /* 0x000e620000000000 */
[----:B0-----:R-:W-:-:S13]  /*4970*/  ISETP.NE.AND P0, PT, R24, R43, PT ;  /* 0x0000002b1800720c */ /* 0x001fda0003f05270 */
[----:B-1-34-:R-:W-:Y:S05]  /*4980*/  @P0 BRA `(.L_x_54) ;  /* 0x0000000000080947 */ /* 0x01afea0003800000 */
[----:B------:R-:W-:-:S05]  /*4990*/  IMAD R55, R40, 0x4, R29 ;  /* 0x0000000428377824 */ /* 0x000fca00078e021d */
[----:B------:R0:W1:Y:S02]  /*49a0*/  ATOMS.ADD R64, [R55], R38 ;  /* 0x000000263740738c */ /* 0x0000640000000000 */
.L_x_54:
[----:B------:R-:W-:Y:S05]  /*49b0*/  BSYNC.RECONVERGENT B0 ;  /* 0x0000000000007941 */ /* 0x000fea0003800200 */
.L_x_53:
[----:B------:R-:W-:Y:S01]  /*49c0*/  R2P PR, R58, 0x7f ;  /* 0x0000007f3a007804 */ /* 0x000fe20000000000 */
[----:B-1----:R1:W3:Y:S01]  /*49d0*/  SHFL.IDX PT, R43, R64, R43, 0x1f ;  /* 0x00001f2b402b7589 */ /* 0x0022e200000e0000 */
        /* <DEDUP_REMOVED lines=30> */
[----:B------:R-:W4:Y:S01]  /*4bc0*/  POPC R40, R40 ;  /* 0x0000002800287309 */ /* 0x000f220000000000 */
[----:B0-----:R-:W-:-:S13]  /*4bd0*/  ISETP.NE.AND P0, PT, R24, R55, PT ;  /* 0x000000371800720c */ /* 0x001fda0003f05270 */
[----:B-1-34-:R-:W-:Y:S05]  /*4be0*/  @P0 BRA `(.L_x_56) ;  /* 0x0000000000080947 */ /* 0x01afea0003800000 */
[----:B------:R-:W-:-:S05]  /*4bf0*/  IMAD R59, R58, 0x4, R29 ;  /* 0x000000043a3b7824 */ /* 0x000fca00078e021d */
[----:B------:R0:W1:Y:S02]  /*4c00*/  ATOMS.ADD R62, [R59], R40 ;  /* 0x000000283b3e738c */ /* 0x0000640000000000 */
.L_x_56:
[----:B------:R-:W-:Y:S05]  /*4c10*/  BSYNC.RECONVERGENT B0 ;  /* 0x0000000000007941 */ /* 0x000fea0003800200 */
.L_x_55:
[----:B------:R-:W-:Y:S01]  /*4c20*/  R2P PR, R60, 0x7f ;  /* 0x0000007f3c007804 */ /* 0x000fe20000000000 */
[----:B--2---:R-:W-:Y:S01]  /*4c30*/  IMAD.IADD R44, R44, 0x1, R47 ;  /* 0x000000012c2c7824 */ /* 0x004fe200078e022f */
[----:B------:R-:W-:Y:S01]  /*4c40*/  BSSY.RECONVERGENT B0, `(.L_x_57) ;  /* 0x0000025000007945 */ /* 0x000fe20003800200 */
[----:B------:R-:W-:Y:S02]  /*4c50*/  IMAD.IADD R46, R46, 0x1, R49 ;  /* 0x000000012e2e7824 */ /* 0x000fe400078e0231 */
[----:B-1----:R1:W2:Y:S01]  /*4c60*/  SHFL.IDX PT, R49, R62, R55, 0x1f ;  /* 0x00001f373e317589 */ /* 0x0022a200000e0000 */
[----:B------:R-:W-:-:S07]  /*4c70*/  IMAD.MOV.U32 R64, RZ, RZ, RZ ;  /* 0x000000ffff407224 */ /* 0x000fce00078e00ff */
[----:B------:R-:W-:Y:S02]  /*4c80*/  VOTE.ANY R58, PT, P0 ;  /* 0x00000000003a7806 */ /* 0x000fe400000e0100 */
[----:B------:R-:W-:Y:S02]  /*4c90*/  VOTE.ANY R47, PT, P1 ;  /* 0x00000000002f7806 */ /* 0x000fe400008e0100 */
        /* <DEDUP_REMOVED lines=22> */
[----:B------:R-:W-:Y:S02]  /*4e00*/  SHF.R.U32.HI R58, RZ, UR5, R6 ;  /* 0x00000005ff3a7c19 */ /* 0x000fe40008011606 */
[----:B0-----:R-:W0:Y:S01]  /*4e10*/  FLO.U32 R59, R61 ;  /* 0x0000003d003b7300 */ /* 0x001e2200000e0000 */
[----:B------:R-:W-:Y:S02]  /*4e20*/  LOP3.LUT R47, R14, R61, RZ, 0xc0, !PT ;  /* 0x0000003d0e2f7212 */ /* 0x000fe400078ec0ff */
[----:B------:R-:W-:-:S05]  /*4e30*/  LOP3.LUT R58, R58, UR4, RZ, 0x30, !PT ;  /* 0x000000043a3a7c12 */ /* 0x000fca000f8e30ff */
[----:B------:R-:W3:Y:S01]  /*4e40*/  POPC R47, R47 ;  /* 0x0000002f002f7309 */ /* 0x000ee20000000000 */
[----:B0-----:R-:W-:-:S13]  /*4e50*/  ISETP.NE.AND P0, PT, R24, R59, PT ;  /* 0x0000003b1800720c */ /* 0x001fda0003f05270 */
[----:B-123--:R-:W-:Y:S05]  /*4e60*/  @P0 BRA `(.L_x_58) ;  /* 0x0000000000080947 */ /* 0x00efea0003800000 */
[----:B------:R-:W-:-:S05]  /*4e70*/  IMAD R60, R60, 0x4, R29 ;  /* 0x000000043c3c7824 */ /* 0x000fca00078e021d */
[----:B------:R0:W1:Y:S02]  /*4e80*/  ATOMS.ADD R64, [R60], R47 ;  /* 0x0000002f3c40738c */ /* 0x0000640000000000 */
.L_x_58:
[----:B------:R-:W-:Y:S05]  /*4e90*/  BSYNC.RECONVERGENT B0 ;  /* 0x0000000000007941 */ /* 0x000fea0003800200 */
.L_x_57:
[----:B------:R-:W-:Y:S01]  /*4ea0*/  R2P PR, R58, 0x7f ;  /* 0x0000007f3a007804 */ /* 0x000fe20000000000 */
[----:B------:R-:W-:Y:S01]  /*4eb0*/  IMAD.IADD R52, R51, 0x1, R52 ;  /* 0x0000000133347824 */ /* 0x000fe200078e0234 */
[----:B-1----:R1:W2:Y:S01]  /*4ec0*/  SHFL.IDX PT, R64, R64, R59, 0x1f ;  /* 0x00001f3b40407589 */ /* 0x0022a200000e0000 */
[----:B------:R-:W-:Y:S01]  /*4ed0*/  BSSY.RECONVERGENT B0, `(.L_x_59) ;  /* 0x0000024000007945 */ /* 0x000fe20003800200 */
[----:B------:R-:W-:Y:S02]  /*4ee0*/  IMAD.IADD R56, R53, 0x1, R56 ;  /* 0x0000000135387824 */ /* 0x000fe400078e0238 */
[----:B------:R-:W-:-:S07]  /*4ef0*/  IMAD.MOV.U32 R62, RZ, RZ, RZ ;  /* 0x000000ffff3e7224 */ /* 0x000fce00078e00ff */
        /* <DEDUP_REMOVED lines=25> */
[----:B------:R-:W0:Y:S01]  /*5090*/  FLO.U32 R55, R61 ;  /* 0x0000003d00377300 */ /* 0x000e2200000e0000 */
[----:B------:R-:W-:Y:S02]  /*50a0*/  LOP3.LUT R51, R14, R61, RZ, 0xc0, !PT ;  /* 0x0000003d0e337212 */ /* 0x000fe400078ec0ff */
[----:B------:R-:W-:-:S05]  /*50b0*/  LOP3.LUT R60, R60, UR4, RZ, 0x30, !PT ;  /* 0x000000043c3c7c12 */ /* 0x000fca000f8e30ff */
[----:B------:R-:W3:Y:S01]  /*50c0*/  POPC R51, R51 ;  /* 0x0000003300337309 */ /* 0x000ee20000000000 */
[----:B0-----:R-:W-:-:S13]  /*50d0*/  ISETP.NE.AND P0, PT, R24, R55, PT ;  /* 0x000000371800720c */ /* 0x001fda0003f05270 */
[----:B-123--:R-:W-:Y:S05]  /*50e0*/  @P0 BRA `(.L_x_60) ;  /* 0x0000000000080947 */ /* 0x00efea0003800000 */
[----:B------:R-:W-:-:S05]  /*50f0*/  IMAD R58, R58, 0x4, R29 ;  /* 0x000000043a3a7824 */ /* 0x000fca00078e021d */
[----:B------:R0:W1:Y:S02]  /*5100*/  ATOMS.ADD R62, [R58], R51 ;  /* 0x000000333a3e738c */ /* 0x0000640000000000 */
.L_x_60:
[----:B------:R-:W-:Y:S05]  /*5110*/  BSYNC.RECONVERGENT B0 ;  /* 0x0000000000007941 */ /* 0x000fea0003800200 */
.L_x_59:
[----:B------:R-:W-:Y:S01]  /*5120*/  R2P PR, R60, 0x7f ;  /* 0x0000007f3c007804 */ /* 0x000fe20000000000 */
[----:B------:R-:W-:Y:S01]  /*5130*/  IMAD.IADD R48, R48, 0x1, R45 ;  /* 0x0000000130307824 */ /* 0x000fe200078e022d */
[----:B-1----:R1:W2:Y:S01]  /*5140*/  SHFL.IDX PT, R62, R62, R55, 0x1f ;  /* 0x00001f373e3e7589 */ /* 0x0022a200000e0000 */
[----:B------:R-:W-:Y:S01]  /*5150*/  BSSY.RECONVERGENT B0, `(.L_x_61) ;  /* 0x0000024000007945 */ /* 0x000fe20003800200 */
[----:B------:R-:W-:-:S09]  /*5160*/  IMAD.MOV.U32 R66, RZ, RZ, RZ ;  /* 0x000000ffff427224 */ /* 0x000fd200078e00ff */
        /* <DEDUP_REMOVED lines=23> */
[----:B------:R-:W-:Y:S01]  /*52e0*/  LOP3.LUT R53, R58, R53, RZ, 0xc0, !PT ;  /* 0x000000353a357212 */ /* 0x000fe200078ec0ff */
[----:B------:R-:W-:Y:S01]  /*52f0*/  IMAD.IADD R58, R37, 0x1, R36 ;  /* 0x00000001253a7824 */ /* 0x000fe200078e0224 */
        /* <DEDUP_REMOVED lines=9> */
.L_x_62:
[----:B------:R-:W-:Y:S05]  /*5390*/  BSYNC.RECONVERGENT B0 ;  /* 0x0000000000007941 */ /* 0x000fea0003800200 */
.L_x_61:
[----:B------:R-:W-:Y:S01]  /*53a0*/  R2P PR, R36, 0x7f ;  /* 0x0000007f24007804 */ /* 0x000fe20000000000 */
[----:B------:R-:W-:Y:S01]  /*53b0*/  IMAD.IADD R34, R35, 0x1, R34 ;  /* 0x0000000123227824 */ /* 0x000fe200078e0222 */
[----:B------:R-:W-:Y:S01]  /*53c0*/  BSSY.RECONVERGENT B0, `(.L_x_63) ;  /* 0x0000022000007945 */ /* 0x000fe20003800200 */
[----:B------:R-:W-:-:S10]  /*53d0*/  IMAD.MOV.U32 R55, RZ, RZ, RZ ;  /* 0x000000ffff377224 */ /* 0x000fd400078e00ff */
        /* <DEDUP_REMOVED lines=24> */
[----:B-1----:R0:W1:Y:S02]  /*5560*/  SHFL.IDX PT, R60, R66, R45, 0x1f ;  /* 0x00001f2d423c7589 */ /* 0x00206400000e0000 */
[----:B------:R-:W2:Y:S01]  /*5570*/  FLO.U32 R59, R53 ;  /* 0x00000035003b7300 */ /* 0x000ea200000e0000 */
[----:B------:R-:W-:-:S07]  /*5580*/  LOP3.LUT R35, R14, R53, RZ, 0xc0, !PT ;  /* 0x000000350e237212 */ /* 0x000fce00078ec0ff */
[----:B------:R-:W3:Y:S01]  /*5590*/  POPC R35, R35 ;  /* 0x0000002300237309 */ /* 0x000ee20000000000 */
[----:B--2---:R-:W-:-:S13]  /*55a0*/  ISETP.NE.AND P0, PT, R24, R59, PT ;  /* 0x0000003b1800720c */ /* 0x004fda0003f05270 */
[----:B01-3--:R-:W-:Y:S05]  /*55b0*/  @P0 BRA `(.L_x_64) ;  /* 0x0000000000080947 */ /* 0x00bfea0003800000 */
[----:B------:R-:W-:-:S05]  /*55c0*/  IMAD R36, R36, 0x4, R29 ;  /* 0x0000000424247824 */ /* 0x000fca00078e021d */
[----:B------:R0:W1:Y:S02]  /*55d0*/  ATOMS.ADD R55, [R36], R35 ;  /* 0x000000232437738c */ /* 0x0000640000000000 */
.L_x_64:
[----:B------:R-:W-:Y:S05]  /*55e0*/  BSYNC.RECONVERGENT B0 ;  /* 0x0000000000007941 */ /* 0x000fea0003800200 */
.L_x_63:
[----:B------:R-:W-:Y:S01]  /*55f0*/  R2P PR, R26, 0x7f ;  /* 0x0000007f1a007804 */ /* 0x000fe20000000000 */
[----:B01----:R0:W1:Y:S01]  /*5600*/  SHFL.IDX PT, R36, R55, R59, 0x1f ;  /* 0x00001f3b37247589 */ /* 0x00306200000e0000 */
[----:B------:R-:W-:Y:S11]  /*5610*/  BSSY.RECONVERGENT B0, `(.L_x_65) ;  /* 0x0000021000007945 */ /* 0x000ff60003800200 */
[----:B------:R-:W-:-:S02]  /*5620*/  VOTE.ANY R45, PT, P0 ;  /* 0x00000000002d7806 */ /* 0x000fc400000e0100 */
[----:B------:R-:W-:Y:S02]  /*5630*/  VOTE.ANY R66, PT, P1 ;  /* 0x0000000000427806 */ /* 0x000fe400008e0100 */
[----:B------:R-:W-:Y:S02]  /*5640*/  @!P0 LOP3.LUT R45, RZ, R45, RZ, 0x33, !PT ;  /* 0x0000002dff2d8212 */ /* 0x000fe400078e33ff */
[----:B------:R-:W-:Y:S02]  /*5650*/  @!P1 LOP3.LUT R66, RZ, R66, RZ, 0x33, !PT ;  /* 0x00000042ff429212 */ /* 0x000fe400078e33ff */
[----:B------:R-:W-:Y:S02]  /*5660*/  LOP3.LUT P0, RZ, R26, 0x80, RZ, 0xc0, !PT ;  /* 0x000000801aff7812 */ /* 0x000fe4000780c0ff */
        /* <DEDUP_REMOVED lines=19> */
[----:B------:R-:W2:Y:S01]  /*57a0*/  FLO.U32 R53, R45 ;  /* 0x0000002d00357300 */ /* 0x000ea200000e0000 */
[----:B------:R-:W-:-:S07]  /*57b0*/  LOP3.LUT R14, R14, R45, RZ, 0xc0, !PT ;  /* 0x0000002d0e0e7212 */ /* 0x000fce00078ec0ff */
[----:B0-----:R0:W3:Y:S01]  /*57c0*/  POPC R55, R14 ;  /* 0x0000000e00377309 */ /* 0x0010e20000000000 */
[----:B--2---:R-:W-:Y:S01]  /*57d0*/  ISETP.NE.AND P0, PT, R24, R53, PT ;  /* 0x000000351800720c */ /* 0x004fe20003f05270 */
[----:B------:R-:W-:-:S12]  /*57e0*/  IMAD.MOV.U32 R24, RZ, RZ, RZ ;  /* 0x000000ffff187224 */ /* 0x000fd800078e00ff */
[----:B01-3--:R-:W-:Y:S05]  /*57f0*/  @P0 BRA `(.L_x_66) ;  /* 0x0000000000080947 */ /* 0x00bfea0003800000 */
[----:B------:R-:W-:-:S06]  /*5800*/  IMAD R24, R26, 0x4, R29 ;  /* 0x000000041a187824 */ /* 0x000fcc00078e021d */
[----:B------:R0:W1:Y:S02]  /*5810*/  ATOMS.ADD R24, [R24], R55 ;  /* 0x000000371818738c */ /* 0x0000640000000000 */
.L_x_66:
[----:B------:R-:W-:Y:S05]  /*5820*/  BSYNC.RECONVERGENT B0 ;  /* 0x0000000000007941 */ /* 0x000fea0003800200 */
.L_x_65:
[----:B------:R-:W-:Y:S01]  /*5830*/  BAR.SYNC.DEFER_BLOCKING 0x0 ;  /* 0x0000000000007b1d */ /* 0x000fe20000010000 */
[----:B------:R-:W-:Y:S01]  /*5840*/  IMAD.IADD R26, R40, 0x1, R49 ;  /* 0x00000001281a7824 */ /* 0x000fe200078e0231 */
[----:B------:R-:W-:Y:S01]  /*5850*/  ISETP.NE.AND P0, PT, R50, RZ, PT ;  /* 0x000000ff3200720c */ /* 0x000fe20003f05270 */
[----:B------:R-:W-:Y:S02]  /*5860*/  IMAD.IADD R28, R28, 0x1, R39 ;  /* 0x000000011c1c7824 */ /* 0x000fe400078e0227 */
[----:B------:R-:W-:Y:S01]  /*5870*/  IMAD R40, R44, 0x4, R7 ;  /* 0x000000042c287824 */ /* 0x000fe200078e0207 */
[----:B------:R-:W-:Y:S01]  /*5880*/  BSSY B1, `(.L_x_67) ;  /* 0x000005c000017945 */ /* 0x000fe20003800000 */
[----:B------:R-:W-:Y:S01]  /*5890*/  IMAD.IADD R14, R38, 0x1, R43 ;  /* 0x00000001260e7824 */ /* 0x000fe200078e022b */
[----:B-1----:R-:W1:Y:S01]  /*58a0*/  SHFL.IDX PT, R24, R24, R53, 0x1f ;  /* 0x00001f3518187589 */ /* 0x002e6200000e0000 */
[----:B------:R-:W-:Y:S02]  /*58b0*/  IMAD R39, R46, 0x4, R7 ;  /* 0x000000042e277824 */ /* 0x000fe400078e0207 */
[----:B------:R-:W-:-:S02]  /*58c0*/  IMAD.IADD R60, R37, 0x1, R60 ;  /* 0x00000001253c7824 */ /* 0x000fc400078e023c */
[--C-:B------:R-:W-:Y:S02]  /*58d0*/  IMAD R38, R52, 0x4, R7.reuse ;  /* 0x0000000434267824 */ /* 0x100fe400078e0207 */
[----:B------:R-:W-:Y:S02]  /*58e0*/  IMAD.IADD R32, R33, 0x1, R32 ;  /* 0x0000000121207824 */ /* 0x000fe400078e0220 */
[----:B------:R-:W-:Y:S02]  /*58f0*/  IMAD.IADD R44, R35, 0x1, R36 ;  /* 0x00000001232c7824 */ /* 0x000fe400078e0224 */
[--C-:B------:R-:W-:Y:S02]  /*5900*/  IMAD R37, R56, 0x4, R7.reuse ;  /* 0x0000000438257824 */ /* 0x100fe400078e0207 */
[----:B------:R-:W-:Y:S02]  /*5910*/  IMAD.IADD R30, R31, 0x1, R30 ;  /* 0x000000011f1e7824 */ /* 0x000fe400078e021e */
[--C-:B------:R-:W-:Y:S01]  /*5920*/  IMAD R36, R48, 0x4, R7.reuse ;  /* 0x0000000430247824 */ /* 0x100fe200078e0207 */
[----:B------:R2:W-:Y:S01]  /*5930*/  STS [R40+-0x4], R27 ;  /* 0xfffffc1b28007388 */ /* 0x0005e20000000800 */
[----:B------:R-:W-:-:S02]  /*5940*/  IMAD R35, R58, 0x4, R7 ;  /* 0x000000043a237824 */ /* 0x000fc400078e0207 */
[--C-:B------:R-:W-:Y:S01]  /*5950*/  IMAD R34, R34, 0x4, R7.reuse ;  /* 0x0000000422227824 */ /* 0x100fe200078e0207 */
[----:B------:R-:W-:Y:S01]  /*5960*/  STS [R39+-0x4], R22 ;  /* 0xfffffc1627007388 */ /* 0x000fe20000000800 */
[--C-:B------:R-:W-:Y:S02]  /*5970*/  IMAD R33, R32, 0x4, R7.reuse ;  /* 0x0000000420217824 */ /* 0x100fe400078e0207 */
[----:B------:R-:W-:Y:S01]  /*5980*/  IMAD.IADD R64, R47, 0x1, R64 ;  /* 0x000000012f407824 */ /* 0x000fe200078e0240 */
[----:B------:R-:W-:Y:S01]  /*5990*/  STS [R38+-0x4], R21 ;  /* 0xfffffc1526007388 */ /* 0x000fe20000000800 */
[--C-:B------:R-:W-:Y:S02]  /*59a0*/  IMAD R32, R30, 0x4, R7.reuse ;  /* 0x000000041e207824 */ /* 0x100fe400078e0207 */
[----:B------:R-:W-:Y:S01]  /*59b0*/  IMAD.IADD R62, R51, 0x1, R62 ;  /* 0x00000001333e7824 */ /* 0x000fe200078e023e */
[----:B------:R-:W-:Y:S01]  /*59c0*/  STS [R37+-0x4], R18 ;  /* 0xfffffc1225007388 */ /* 0x000fe20000000800 */
[----:B------:R-:W-:-:S02]  /*59d0*/  IMAD R31, R28, 0x4, R7 ;  /* 0x000000041c1f7824 */ /* 0x000fc400078e0207 */
[--C-:B------:R-:W-:Y:S01]  /*59e0*/  IMAD R30, R14, 0x4, R7.reuse ;  /* 0x000000040e1e7824 */ /* 0x100fe200078e0207 */
[----:B------:R-:W-:Y:S01]  /*59f0*/  STS [R36+-0x4], R23 ;  /* 0xfffffc1724007388 */ /* 0x000fe20000000800 */
[--C-:B------:R-:W-:Y:S02]  /*5a00*/  IMAD R29, R26, 0x4, R7.reuse ;  /* 0x000000041a1d7824 */ /* 0x100fe400078e0207 */
[----:B-1----:R-:W-:Y:S01]  /*5a10*/  IMAD.IADD R24, R55, 0x1, R24 ;  /* 0x0000000137187824 */ /* 0x002fe200078e0218 */
[----:B------:R-:W-:Y:S01]  /*5a20*/  STS [R35+-0x4], R20 ;  /* 0xfffffc1423007388 */ /* 0x000fe20000000800 */
[--C-:B------:R-:W-:Y:S02]  /*5a30*/  IMAD R28, R64, 0x4, R7.reuse ;  /* 0x00000004401c7824 */ /* 0x100fe400078e0207 */
[--C-:B--2---:R-:W-:Y:S01]  /*5a40*/  IMAD R27, R62, 0x4, R7.reuse ;  /* 0x000000043e1b7824 */ /* 0x104fe200078e0207 */
[----:B------:R1:W-:Y:S01]  /*5a50*/  STS [R34+-0x4], R25 ;  /* 0xfffffc1922007388 */ /* 0x0003e20000000800 */
[----:B------:R-:W-:-:S02]  /*5a60*/  IMAD R26, R60, 0x4, R7 ;  /* 0x000000043c1a7824 */ /* 0x000fc400078e0207 */
[--C-:B------:R-:W-:Y:S01]  /*5a70*/  IMAD R24, R24, 0x4, R7.reuse ;  /* 0x0000000418187824 */ /* 0x100fe200078e0207 */
[----:B------:R-:W-:Y:S04]  /*5a80*/  STS [R33+-0x4], R10 ;  /* 0xfffffc0a21007388 */ /* 0x000fe80000000800 */
[----:B------:R-:W-:Y:S01]  /*5a90*/  STS [R32+-0x4], R17 ;  /* 0xfffffc1120007388 */ /* 0x000fe20000000800 */
[----:B-1----:R-:W-:-:S03]  /*5aa0*/  IMAD R25, R44, 0x4, R7 ;  /* 0x000000042c197824 */ /* 0x002fc600078e0207 */
[----:B------:R-:W-:Y:S04]  /*5ab0*/  STS [R31+-0x4], R12 ;  /* 0xfffffc0c1f007388 */ /* 0x000fe80000000800 */
[----:B------:R1:W-:Y:S04]  /*5ac0*/  STS [R30+-0x4], R19 ;  /* 0xfffffc131e007388 */ /* 0x0003e80000000800 */
[----:B------:R2:W-:Y:S04]  /*5ad0*/  STS [R29+-0x4], R16 ;  /* 0xfffffc101d007388 */ /* 0x0005e80000000800 */
[----:B------:R2:W-:Y:S01]  /*5ae0*/  STS [R28+-0x4], R9 ;  /* 0xfffffc091c007388 */ /* 0x0005e20000000800 */
[----:B-1----:R-:W-:-:S03]  /*5af0*/  IMAD R19, R3, 0x8, R7 ;  /* 0x0000000803137824 */ /* 0x002fc600078e0207 */
[----:B------:R2:W-:Y:S04]  /*5b00*/  STS [R27+-0x4], R6 ;  /* 0xfffffc061b007388 */ /* 0x0005e80000000800 */
[----:B------:R2:W-:Y:S04]  /*5b10*/  STS [R26+-0x4], R11 ;  /* 0xfffffc0b1a007388 */ /* 0x0005e80000000800 */
[----:B------:R2:W-:Y:S04]  /*5b20*/  STS [R25+-0x4], R8 ;  /* 0xfffffc0819007388 */ /* 0x0005e80000000800 */
[----:B------:R2:W-:Y:S01]  /*5b30*/  STS [R24+-0x4], R13 ;  /* 0xfffffc0d18007388 */ /* 0x0005e20000000800 */
[----:B------:R-:W-:Y:S05]  /*5b40*/  @P0 BRA `(.L_x_68) ;  /* 0x0000000000bc0947 */ /* 0x000fea0003800000 */
[----:B------:R-:W1:Y:S02]  /*5b50*/  LDCU.64 UR8, c[0x0][0x398] ;  /* 0x00007300ff0877ac */ /* 0x000e640008000a00 */
[----:B-1----:R-:W-:-:S04]  /*5b60*/  LEA R10, P0, R3, UR8, 0x3 ;  /* 0x00000008030a7c11 */ /* 0x002fc8000f8018ff */
[----:B--2---:R-:W-:-:S05]  /*5b70*/  LEA.HI.X R11, R3, UR9, RZ, 0x3, P0 ;  /* 0x00000009030b7c11 */ /* 0x004fca00080f1cff */
[----:B------:R-:W2:Y:S01]  /*5b80*/  LDG.E.64 R8, desc[UR6][R10.64] ;  /* 0x000000060a087981 */ /* 0x000ea2000c1e1b00 */
[----:B------:R-:W-:Y:S02]  /*5b90*/  SHF.R.S32.HI R13, RZ, 0x1f, R15 ;  /* 0x0000001fff0d7819 */ /* 0x000fe4000001140f */
[----:B--2---:R-:W-:-:S05]  /*5ba0*/  IADD3 R8, P0, PT, -R15, R8, RZ ;  /* 0x000000080f087210 */ /* 0x004fca0007f1e1ff */
[----:B------:R-:W-:Y:S01]  /*5bb0*/  IMAD.X R9, R9, 0x1, ~R13, P0 ;  /* 0x0000000109097824 */ /* 0x000fe200000e0e0d */
[----:B------:R-:W-:Y:S01]  /*5bc0*/  ISETP.GE.AND P0, PT, R42, 0x1, PT ;  /* 0x000000012a00780c */ /* 0x000fe20003f06270 */
[----:B------:R-:W-:-:S03]  /*5bd0*/  IMAD.MOV.U32 R13, RZ, RZ, R0 ;  /* 0x000000ffff0d7224 */ /* 0x000fc600078e0000 */
[----:B------:R1:W-:Y:S09]  /*5be0*/  STS.64 [R19+0x6600], R8 ;  /* 0x0066000813007388 */ /* 0x0003f20000000a00 */
[----:B------:R-:W-:Y:S05]  /*5bf0*/  @!P0 BRA `(.L_x_69) ;  /* 0x00000000006c8947 */ /* 0x000fea0003800000 */
[----:B------:R-:W-:Y:S01]  /*5c00*/  BSSY B0, `(.L_x_70) ;  /* 0x0000019000007945 */ /* 0x000fe20003800000 */
[----:B------:R-:W-:Y:S02]  /*5c10*/  IMAD.MOV.U32 R6, RZ, RZ, -0x1 ;  /* 0xffffffffff067424 */ /* 0x000fe400078e00ff */
[----:B------:R-:W-:Y:S02]  /*5c20*/  IMAD.MOV.U32 R10, RZ, RZ, R42 ;  /* 0x000000ffff0a7224 */ /* 0x000fe400078e002a */
[----:B------:R-:W-:-:S07]  /*5c30*/  IMAD.MOV.U32 R13, RZ, RZ, R0 ;  /* 0x000000ffff0d7224 */ /* 0x000fce00078e0000 */
.L_x_74:
[----:B-1----:R-:W1:Y:S01]  /*5c40*/  LDC.64 R8, c[0x0][0x380] ;  /* 0x0000e000ff087b82 */ /* 0x002e620000000a00 */
[----:B------:R-:W-:Y:S01]  /*5c50*/  VIADD R17, R10, 0xffffffff ;  /* 0xffffffff0a117836 */ /* 0x000fe20000000000 */
[----:B------:R-:W-:Y:S03]  /*5c60*/  BSSY B2, `(.L_x_71) ;  /* 0x0000008000027945 */ /* 0x000fe60003800000 */
[----:B------:R-:W-:-:S04]  /*5c70*/  IMAD R11, R17, 0x100, R3 ;  /* 0x00000100110b7824 */ /* 0x000fc800078e0203 */
[----:B-1----:R-:W-:-:S07]  /*5c80*/  IMAD.WIDE R8, R11, 0x4, R8 ;  /* 0x000000040b087825 */ /* 0x002fce00078e0208 */
.L_x_72:
[----:B------:R-:W-:Y:S05]  /*5c90*/  YIELD ;  /* 0x0000000000007946 */ /* 0x000fea0003800000 */
[----:B------:R1:W-:Y:S06]  /*5ca0*/  MEMBAR.SC.CTA ;  /* 0x0000000000007992 */ /* 0x0003ec0000000000 */
[----:B-1----:R-:W2:Y:S02]  /*5cb0*/  LDG.E.STRONG.SYS R11, desc[UR6][R8.64] ;  /* 0x00000006080b7981 */ /* 0x002ea4000c1f5900 */
[----:B--2---:R-:W-:-:S13]  /*5cc0*/  ISETP.NE.AND P0, PT, R11, RZ, PT ;  /* 0x000000ff0b00720c */ /* 0x004fda0003f05270 */
[----:B------:R-:W-:Y:S05]  /*5cd0*/  @!P0 BRA `(.L_x_72) ;  /* 0xfffffffc00ec8947 */ /* 0x000fea000383ffff */
[----:B------:R-:W-:Y:S05]  /*5ce0*/  BSYNC B2 ;  /* 0x0000000000027941 */ /* 0x000fea0003800000 */
.L_x_71:
[----:B------:R-:W-:Y:S01]  /*5cf0*/  BSSY.RECONVERGENT B2, `(.L_x_73) ;  /* 0x0000006000027945 */ /* 0x000fe20003800200 */
[C---:B------:R-:W-:Y:S02]  /*5d00*/  ISETP.GT.AND P0, PT, R11.reuse, -0x1, PT ;  /* 0xffffffff0b00780c */ /* 0x040fe40003f04270 */
[----:B------:R-:W-:Y:S01]  /*5d10*/  LOP3.LUT R8, R11, 0x3fffffff, RZ, 0xc0, !PT ;  /* 0x3fffffff0b087812 */ /* 0x000fe200078ec0ff */
[----:B------:R-:W-:Y:S05]  /*5d20*/  WARPSYNC.EXCLUSIVE R6 ;  /* 0x0000000006007348 */ /* 0x000fea0003a00000 */
[----:B------:R-:W-:-:S05]  /*5d30*/  IMAD.IADD R13, R8, 0x1, R13 ;  /* 0x00000001080d7824 */ /* 0x000fca00078e020d */
[----:B------:R-:W-:-:S07]  /*5d40*/  VOTE.ANY R6, PT, P0 ;  /* 0x0000000000067806 */ /* 0x000fce00000e0100 */
[----:B------:R-:W-:Y:S05]  /*5d50*/  BSYNC.RECONVERGENT B2 ;  /* 0x0000000000027941 */ /* 0x000fea0003800200 */
.L_x_73:
[----:B------:R-:W-:Y:S01]  /*5d60*/  ISETP.GT.U32.AND P1, PT, R10, 0x1, PT ;  /* 0x000000010a00780c */ /* 0x000fe20003f24070 */
[----:B------:R-:W-:-:S12]  /*5d70*/  IMAD.MOV.U32 R10, RZ, RZ, R17 ;  /* 0x000000ffff0a7224 */ /* 0x000fd800078e0011 */
[----:B------:R-:W-:Y:S05]  /*5d80*/  @P0 BRA P1, `(.L_x_74) ;  /* 0xfffffffc00ac0947 */ /* 0x000fea000083ffff */
[----:B------:R-:W-:Y:S05]  /*5d90*/  BSYNC B0 ;  /* 0x0000000000007941 */ /* 0x000fea0003800000 */
.L_x_70:
[----:B------:R2:W3:Y:S02]  /*5da0*/  LDS.64 R8, [R19+0x6600] ;  /* 0x0066000013087984 */ /* 0x0004e40000000a00 */
.L_x_69:
[----:B------:R-:W4:Y:S01]  /*5db0*/  LDC.64 R10, c[0x0][0x380] ;  /* 0x0000e000ff0a7b82 */ /* 0x000f220000000a00 */
[C---:B------:R-:W-:Y:S01]  /*5dc0*/  IMAD.IADD R17, R13.reuse, 0x1, -R0 ;  /* 0x000000010d117824 */ /* 0x040fe200078e0a00 */
[----:B------:R-:W-:Y:S01]  /*5dd0*/  LOP3.LUT R13, R13, 0x80000000, RZ, 0xfc, !PT ;  /* 0x800000000d0d7812 */ /* 0x000fe200078efcff */
[----:B------:R-:W-:-:S03]  /*5de0*/  IMAD R21, R42, 0x100, R3 ;  /* 0x000001002a157824 */ /* 0x000fc600078e0203 */
[----:B-1-3--:R-:W-:-:S04]  /*5df0*/  IADD3 R8, P0, PT, R17, R8, RZ ;  /* 0x0000000811087210 */ /* 0x00afc80007f1e0ff */
[----:B------:R-:W-:-:S05]  /*5e00*/  LEA.HI.X.SX32 R9, R17, R9, 0x1, P0 ;  /* 0x0000000911097211 */ /* 0x000fca00000f0eff */
[----:B------:R1:W-:Y:S01]  /*5e10*/  STS.64 [R19+0x6600], R8 ;  /* 0x0066000813007388 */ /* 0x0003e20000000a00 */
[----:B----4-:R-:W-:-:S05]  /*5e20*/  IMAD.WIDE R10, R21, 0x4, R10 ;  /* 0x00000004150a7825 */ /* 0x010fca00078e020a */
[----:B------:R1:W-:Y:S02]  /*5e30*/  STG.E.STRONG.SYS desc[UR6][R10.64], R13 ;  /* 0x0000000d0a007986 */ /* 0x0003e4000c115906 */
.L_x_68:
[----:B------:R-:W-:Y:S05]  /*5e40*/  BSYNC B1 ;  /* 0x0000000000017941 */ /* 0x000fea0003800000 */
.L_x_67:
[----:B------:R-:W3:Y:S01]  /*5e50*/  LDC R23, c[0x0][0x3c0] ;  /* 0x0000f000ff177b82 */ /* 0x000ee20000000800 */
[----:B--2---:R-:W-:-:S07]  /*5e60*/  VIADD R6, R54, 0x1980 ;  /* 0x0000198036067836 */ /* 0x004fce0000000000 */
[----:B-1----:R-:W1:Y:S01]  /*5e70*/  LDC.64 R10, c[0x0][0x390] ;  /* 0x0000e400ff0a7b82 */ /* 0x002e620000000a00 */
[----:B---3--:R-:W-:Y:S02]  /*5e80*/  ISETP.GE.AND P0, PT, R6, R23, PT ;  /* 0x000000170600720c */ /* 0x008fe40003f06270 */
[----:B-1----:R-:W-:-:S04]  /*5e90*/  ISETP.EQ.U32.AND P1, PT, R10, RZ, PT ;  /* 0x000000ff0a00720c */ /* 0x002fc80003f22070 */
[----:B------:R-:W-:-:S04]  /*5ea0*/  ISETP.EQ.OR.EX P0, PT, R11, RZ, !P0, P1 ;  /* 0x000000ff0b00720c */ /* 0x000fc80004702710 */
[----:B------:R-:W-:-:S13]  /*5eb0*/  ISETP.GT.U32.OR P0, PT, R3, 0xff, P0 ;  /* 0x000000ff0300780c */ /* 0x000fda0000704470 */
[----:B------:R-:W-:Y:S05]  /*5ec0*/  @P0 BRA `(.L_x_75) ;  /* 0x0000000000200947 */ /* 0x000fea0003800000 */
[----:B------:R-:W1:Y:S01]  /*5ed0*/  LDS.64 R8, [R19+0x6600] ;  /* 0x0066000013087984 */ /* 0x000e620000000a00 */
[C---:B------:R-:W-:Y:S02]  /*5ee0*/  LEA R10, P2, R3.reuse, R10, 0x3 ;  /* 0x0000000a030a7211 */ /* 0x040fe400078418ff */
[--C-:B------:R-:W-:Y:S02]  /*5ef0*/  SHF.R.S32.HI R13, RZ, 0x1f, R0.reuse ;  /* 0x0000001fff0d7819 */ /* 0x100fe40000011400 */
[----:B------:R-:W-:Y:S02]  /*5f00*/  LEA.HI.X R11, R3, R11, RZ, 0x3, P2 ;  /* 0x0000000b030b7211 */ /* 0x000fe400010f1cff */
[----:B-1----:R-:W-:Y:S02]  /*5f10*/  IADD3 R8, P0, P1, R8, R15, R0 ;  /* 0x0000000f08087210 */ /* 0x002fe4000791e000 */
[----:B------:R-:W-:-:S04]  /*5f20*/  SHF.R.S32.HI R15, RZ, 0x1f, R15 ;  /* 0x0000001fff0f7819 */ /* 0x000fc8000001140f */
[----:B------:R-:W-:-:S05]  /*5f30*/  IADD3.X R9, PT, PT, R9, R15, R13, P0, P1 ;  /* 0x0000000f09097210 */ /* 0x000fca00007e240d */
[----:B------:R1:W-:Y:S02]  /*5f40*/  STG.E.64 desc[UR6][R10.64], R8 ;  /* 0x000000080a007986 */ /* 0x0003e4000c101b06 */
.L_x_75:
[----:B------:R-:W-:Y:S01]  /*5f50*/  ISETP.GT.AND P0, PT, R6, R23, PT ;  /* 0x000000170600720c */ /* 0x000fe20003f04270 */
[----:B------:R-:W-:Y:S05]  /*5f60*/  WARPSYNC.ALL ;  /* 0x0000000000007948 */ /* 0x000fea0003800000 */
[----:B------:R-:W-:Y:S01]  /*5f70*/  BAR.SYNC.DEFER_BLOCKING 0x0 ;  /* 0x0000000000007b1d */ /* 0x000fe20000010000 */
[----:B------:R-:W-:-:S06]  /*5f80*/  IMAD R22, R3, 0x4, R7 ;  /* 0x0000000403167824 */ /* 0x000fcc00078e0207 */
[----:B------:R-:W-:Y:S05]  /*5f90*/  @P0 BRA `(.L_x_76) ;  /* 0x0000000c003c0947 */ /* 0x000fea0003800000 */
[----:B------:R-:W2:Y:S01]  /*5fa0*/  LDS R0, [R22] ;  /* 0x0000000016007984 */ /* 0x000ea20000000800 */
[----:B------:R-:W2:Y:S01]  /*5fb0*/  LDCU UR5, c[0x0][0x3c4] ;  /* 0x00007880ff0577ac */ /* 0x000ea20008000800 */
[----:B------:R-:W3:Y:S01]  /*5fc0*/  LDCU.64 UR8, c[0x0][0x3a0] ;  /* 0x00007400ff0877ac */ /* 0x000ee20008000a00 */
[----:B--2---:R-:W-:Y:S02]  /*5fd0*/  SHF.R.U32.HI R6, RZ, UR5, R0 ;  /* 0x00000005ff067c19 */ /* 0x004fe40008011600 */
[----:B------:R-:W-:Y:S02]  /*5fe0*/  LOP3.LUT R15, R0, 0x80000000, RZ, 0x3c, !PT ;  /* 0x80000000000f7812 */ /* 0x000fe400078e3cff */
[----:B------:R-:W-:-:S05]  /*5ff0*/  LOP3.LUT R6, R6, UR4, RZ, 0x30, !PT ;  /* 0x0000000406067c12 */ /* 0x000fca000f8e30ff */
[----:B-1----:R-:W-:-:S06]  /*6000*/  IMAD R8, R6, 0x8, R7 ;  /* 0x0000000806087824 */ /* 0x002fcc00078e0207 */
[----:B------:R-:W1:Y:S02]  /*6010*/  LDS.64 R8, [R8+0x6600] ;  /* 0x0066000008087984 */ /* 0x000e640000000a00 */
[----:B-1----:R-:W-:-:S05]  /*6020*/  IADD3 R6, P1, PT, R8, R3, RZ ;  /* 0x0000000308067210 */ /* 0x002fca0007f3e0ff */
[----:B------:R-:W-:Y:S01]  /*6030*/  IMAD.X R9, RZ, RZ, R9, P1 ;  /* 0x000000ffff097224 */ /* 0x000fe200008e0609 */
[----:B---3--:R-:W-:-:S04]  /*6040*/  LEA R10, P1, R6, UR8, 0x2 ;  /* 0x00000008060a7c11 */ /* 0x008fc8000f8210ff */
[----:B------:R-:W-:-:S05]  /*6050*/  LEA.HI.X R11, R6, UR9, R9, 0x2, P1 ;  /* 0x00000009060b7c11 */ /* 0x000fca00088f1409 */
[----:B------:R-:W-:Y:S01]  /*6060*/  STG.E desc[UR6][R10.64], R15 ;  /* 0x0000000f0a007986 */ /* 0x000fe2000c101906 */
[----:B------:R-:W-:-:S03]  /*6070*/  NOP ;  /* 0x0000000000007918 */ /* 0x000fc60000000000 */
[----:B------:R-:W1:Y:S02]  /*6080*/  LDS R0, [R22+0x600] ;  /* 0x0006000016007984 */ /* 0x000e640000000800 */
[----:B-1----:R-:W-:Y:S02]  /*6090*/  SHF.R.U32.HI R6, RZ, UR5, R0 ;  /* 0x00000005ff067c19 */ /* 0x002fe40008011600 */
[----:B------:R-:W-:Y:S02]  /*60a0*/  LOP3.LUT R15, R0, 0x80000000, RZ, 0x3c, !PT ;  /* 0x80000000000f7812 */ /* 0x000fe400078e3cff */
[----:B------:R-:W-:-:S05]  /*60b0*/  LOP3.LUT R6, R6, UR4, RZ, 0x30, !PT ;  /* 0x0000000406067c12 */ /* 0x000fca000f8e30ff */
[----:B------:R-:W-:-:S06]  /*60c0*/  IMAD R8, R6, 0x8, R7 ;  /* 0x0000000806087824 */ /* 0x000fcc00078e0207 */
[----:B------:R-:W1:Y:S02]  /*60d0*/  LDS.64 R8, [R8+0x6600] ;  /* 0x0066000008087984 */ /* 0x000e640000000a00 */
[----:B-1----:R-:W-:-:S05]  /*60e0*/  IADD3 R6, P1, PT, R8, R3, RZ ;  /* 0x0000000308067210 */ /* 0x002fca0007f3e0ff */
[----:B------:R-:W-:Y:S01]  /*60f0*/  IMAD.X R9, RZ, RZ, R9, P1 ;  /* 0x000000ffff097224 */ /* 0x000fe200008e0609 */
[----:B------:R-:W-:-:S04]  /*6100*/  LEA R12, P1, R6, UR8, 0x2 ;  /* 0x00000008060c7c11 */ /* 0x000fc8000f8210ff */
        /* <DEDUP_REMOVED lines=163> */
[----:B------:R-:W-:-:S05]  /*6b40*/  IMAD R12, R6, 0x8, R7 ;  /* 0x00000008060c7824 */ /* 0x000fca00078e0207 */
        /* <DEDUP_REMOVED lines=17> */
[----:B------:R1:W-:Y:S01]  /*6c60*/  STG.E desc[UR6][R6.64+0x6000], R9 ;  /* 0x0060000906007986 */ /* 0x0003e2000c101906 */
[----:B------:R-:W-:Y:S01]  /*6c70*/  NOP ;  /* 0x0000000000007918 */ /* 0x000fe20000000000 */
[----:B------:R-:W-:Y:S05]  /*6c80*/  BRA `(.L_x_77) ;  /* 0x00000014000c7947 */ /* 0x000fea0003800000 */
.L_x_76:
[----:B-1----:R-:W-:Y:S01]  /*6c90*/  IMAD R9, R42, -0x1980, R23 ;  /* 0xffffe6802a097824 */ /* 0x002fe200078e0217 */
[----:B------:R-:W-:Y:S01]  /*6ca0*/  BSSY.RECONVERGENT B0, `(.L_x_78) ;  /* 0x000001b000007945 */ /* 0x000fe20003800200 */
[C---:B------:R-:W-:Y:S02]  /*6cb0*/  VIADD R0, R3.reuse, 0x180 ;  /* 0x0000018003007836 */ /* 0x040fe40000000000 */
[C---:B------:R-:W-:Y:S01]  /*6cc0*/  VIADD R6, R3.reuse, 0x300 ;  /* 0x0000030003067836 */ /* 0x040fe20000000000 */
[CC--:B------:R-:W-:Y:S01]  /*6cd0*/  ISETP.GE.AND P1, PT, R3.reuse, R9.reuse, PT ;  /* 0x000000090300720c */ /* 0x0c0fe20003f26270 */
[C---:B------:R-:W-:Y:S01]  /*6ce0*/  VIADD R8, R3.reuse, 0x480 ;  /* 0x0000048003087836 */ /* 0x040fe20000000000 */
[-C--:B------:R-:W-:Y:S01]  /*6cf0*/  ISETP.GE.AND P2, PT, R0, R9.reuse, PT ;  /* 0x000000090000720c */ /* 0x080fe20003f46270 */
[C---:B------:R-:W-:Y:S01]  /*6d00*/  VIADD R0, R3.reuse, 0x600 ;  /* 0x0000060003007836 */ /* 0x040fe20000000000 */
[-C--:B------:R-:W-:Y:S01]  /*6d10*/  ISETP.GE.AND P3, PT, R6, R9.reuse, PT ;  /* 0x000000090600720c */ /* 0x080fe20003f66270 */
[C---:B------:R-:W-:Y:S01]  /*6d20*/  VIADD R6, R3.reuse, 0x780 ;  /* 0x0000078003067836 */ /* 0x040fe20000000000 */
[-C--:B------:R-:W-:Y:S01]  /*6d30*/  ISETP.GE.AND P4, PT, R8, R9.reuse, PT ;  /* 0x000000090800720c */ /* 0x080fe20003f86270 */
[----:B------:R-:W-:Y:S01]  /*6d40*/  VIADD R8, R3, 0x900 ;  /* 0x0000090003087836 */ /* 0x000fe20000000000 */
[----:B------:R-:W-:-:S02]  /*6d50*/  ISETP.GE.AND P5, PT, R0, R9, PT ;  /* 0x000000090000720c */ /* 0x000fc40003fa6270 */
[----:B------:R-:W-:-:S03]  /*6d60*/  ISETP.GE.AND P6, PT, R6, R9, PT ;  /* 0x000000090600720c */ /* 0x000fc60003fc6270 */
[----:B------:R-:W-:Y:S10]  /*6d70*/  @P1 BRA `(.L_x_79) ;  /* 0x0000000000341947 */ /* 0x000ff40003800000 */
[----:B------:R-:W1:Y:S01]  /*6d80*/  LDS R0, [R22] ;  /* 0x0000000016007984 */ /* 0x000e620000000800 */
[----:B------:R-:W1:Y:S01]  /*6d90*/  LDCU UR5, c[0x0][0x3c4] ;  /* 0x00007880ff0577ac */ /* 0x000e620008000800 */
[----:B------:R-:W2:Y:S01]  /*6da0*/  LDCU.64 UR8, c[0x0][0x3a0] ;  /* 0x00007400ff0877ac */ /* 0x000ea20008000a00 */
[----:B-1----:R-:W-:Y:S02]  /*6db0*/  SHF.R.U32.HI R6, RZ, UR5, R0 ;  /* 0x00000005ff067c19 */ /* 0x002fe40008011600 */
[----:B------:R-:W-:Y:S02]  /*6dc0*/  LOP3.LUT R13, R0, 0x80000000, RZ, 0x3c, !PT ;  /* 0x80000000000d7812 */ /* 0x000fe400078e3cff */
[----:B------:R-:W-:-:S05]  /*6dd0*/  LOP3.LUT R6, R6, UR4, RZ, 0x30, !PT ;  /* 0x0000000406067c12 */ /* 0x000fca000f8e30ff */
[----:B------:R-:W-:-:S05]  /*6de0*/  IMAD R6, R6, 0x8, R7 ;  /* 0x0000000806067824 */ /* 0x000fca00078e0207 */
[----:B------:R-:W1:Y:S02]  /*6df0*/  LDS.64 R10, [R6+0x6600] ;  /* 0x00660000060a7984 */ /* 0x000e640000000a00 */
[----:B-1----:R-:W-:-:S05]  /*6e00*/  IADD3 R12, P1, PT, R10, R3, RZ ;  /* 0x000000030a0c7210 */ /* 0x002fca0007f3e0ff */
[----:B------:R-:W-:Y:S01]  /*6e10*/  IMAD.X R11, RZ, RZ, R11, P1 ;  /* 0x000000ffff0b7224 */ /* 0x000fe200008e060b */
[----:B--2---:R-:W-:-:S04]  /*6e20*/  LEA R10, P1, R12, UR8, 0x2 ;  /* 0x000000080c0a7c11 */ /* 0x004fc8000f8210ff */
[----:B------:R-:W-:-:S05]  /*6e30*/  LEA.HI.X R11, R12, UR9, R11, 0x2, P1 ;  /* 0x000000090c0b7c11 */ /* 0x000fca00088f140b */
[----:B------:R1:W-:Y:S04]  /*6e40*/  STG.E desc[UR6][R10.64], R13 ;  /* 0x0000000d0a007986 */ /* 0x0003e8000c101906 */
.L_x_79:
[----:B------:R-:W-:Y:S05]  /*6e50*/  BSYNC.RECONVERGENT B0 ;  /* 0x0000000000007941 */ /* 0x000fea0003800200 */
.L_x_78:
[----:B------:R-:W-:Y:S01]  /*6e60*/  NOP ;  /* 0x0000000000007918 */ /* 0x000fe20000000000 */
[----:B------:R-:W-:Y:S01]  /*6e70*/  BSSY.RECONVERGENT B0, `(.L_x_80) ;  /* 0x0000011000007945 */ /* 0x000fe20003800200 */
[----:B------:R-:W-:Y:S01]  /*6e80*/  ISETP.GE.AND P1, PT, R8, R9, PT ;  /* 0x000000090800720c */ /* 0x000fe20003f26270 */
[----:B------:R-:W-:Y:S02]  /*6e90*/  VIADD R8, R3, 0xa80 ;  /* 0x00000a8003087836 */ /* 0x000fe40000000000 */
[----:B------:R-:W-:Y:S10]  /*6ea0*/  @P2 BRA `(.L_x_81) ;  /* 0x0000000000342947 */ /* 0x000ff40003800000 */
[----:B------:R-:W2:Y:S01]  /*6eb0*/  LDS R0, [R22+0x600] ;  /* 0x0006000016007984 */ /* 0x000ea20000000800 */
[----:B------:R-:W2:Y:S01]  /*6ec0*/  LDCU UR5, c[0x0][0x3c4] ;  /* 0x00007880ff0577ac */ /* 0x000ea20008000800 */
[----:B------:R-:W3:Y:S01]  /*6ed0*/  LDCU.64 UR8, c[0x0][0x3a0] ;  /* 0x00007400ff0877ac */ /* 0x000ee20008000a00 */
[----:B--2---:R-:W-:Y:S02]  /*6ee0*/  SHF.R.U32.HI R6, RZ, UR5, R0 ;  /* 0x00000005ff067c19 */ /* 0x004fe40008011600 */
[----:B-1----:R-:W-:Y:S02]  /*6ef0*/  LOP3.LUT R13, R0, 0x80000000, RZ, 0x3c, !PT ;  /* 0x80000000000d7812 */ /* 0x002fe400078e3cff */
[----:B------:R-:W-:-:S05]  /*6f00*/  LOP3.LUT R6, R6, UR4, RZ, 0x30, !PT ;  /* 0x0000000406067c12 */ /* 0x000fca000f8e30ff */
[----:B------:R-:W-:-:S05]  /*6f10*/  IMAD R6, R6, 0x8, R7 ;  /* 0x0000000806067824 */ /* 0x000fca00078e0207 */
[----:B------:R-:W1:Y:S02]  /*6f20*/  LDS.64 R10, [R6+0x6600] ;  /* 0x00660000060a7984 */ /* 0x000e640000000a00 */
[----:B-1----:R-:W-:-:S05]  /*6f30*/  IADD3 R12, P2, PT, R10, R3, RZ ;  /* 0x000000030a0c7210 */ /* 0x002fca0007f5e0ff */
[----:B------:R-:W-:Y:S01]  /*6f40*/  IMAD.X R11, RZ, RZ, R11, P2 ;  /* 0x000000ffff0b7224 */ /* 0x000fe200010e060b */
[----:B---3--:R-:W-:-:S04]  /*6f50*/  LEA R10, P2, R12, UR8, 0x2 ;  /* 0x000000080c0a7c11 */ /* 0x008fc8000f8410ff */
[----:B------:R-:W-:-:S05]  /*6f60*/  LEA.HI.X R11, R12, UR9, R11, 0x2, P2 ;  /* 0x000000090c0b7c11 */ /* 0x000fca00090f140b */
[----:B------:R2:W-:Y:S04]  /*6f70*/  STG.E desc[UR6][R10.64+0x600], R13 ;  /* 0x0006000d0a007986 */ /* 0x0005e8000c101906 */
.L_x_81:
[----:B------:R-:W-:Y:S05]  /*6f80*/  BSYNC.RECONVERGENT B0 ;  /* 0x0000000000007941 */ /* 0x000fea0003800200 */
.L_x_80:
[----:B------:R-:W-:Y:S01]  /*6f90*/  NOP ;  /* 0x0000000000007918 */ /* 0x000fe20000000000 */
[----:B------:R-:W-:Y:S01]  /*6fa0*/  BSSY.RECONVERGENT B0, `(.L_x_82) ;  /* 0x0000011000007945 */ /* 0x000fe20003800200 */
[----:B------:R-:W-:Y:S02]  /*6fb0*/  ISETP.GE.AND P2, PT, R8, R9, PT ;  /* 0x000000090800720c */ /* 0x000fe40003f46270 */
[----:B------:R-:W-:Y:S01]  /*6fc0*/  LOP3.LUT R8, R3, 0xc00, RZ, 0xfc, !PT ;  /* 0x00000c0003087812 */ /* 0x000fe200078efcff */
[----:B------:R-:W-:Y:S10]  /*6fd0*/  @P3 BRA `(.L_x_83) ;  /* 0x0000000000343947 */ /* 0x000ff40003800000 */
[----:B------:R-:W3:Y:S01]  /*6fe0*/  LDS R0, [R22+0xc00] ;  /* 0x000c000016007984 */ /* 0x000ee20000000800 */
[----:B------:R-:W3:Y:S01]  /*6ff0*/  LDCU UR5, c[0x0][0x3c4] ;  /* 0x00007880ff0577ac */ /* 0x000ee20008000800 */
[----:B------:R-:W4:Y:S01]  /*7000*/  LDCU.64 UR8, c[0x0][0x3a0] ;  /* 0x00007400ff0877ac */ /* 0x000f220008000a00 */
[----:B---3--:R-:W-:Y:S02]  /*7010*/  SHF.R.U32.HI R6, RZ, UR5, R0 ;  /* 0x00000005ff067c19 */ /* 0x008fe40008011600 */
[----:B-12---:R-:W-:Y:S02]  /*7020*/  LOP3.LUT R13, R0, 0x80000000, RZ, 0x3c, !PT ;  /* 0x80000000000d7812 */ /* 0x006fe400078e3cff */
[----:B------:R-:W-:-:S05]  /*7030*/  LOP3.LUT R6, R6, UR4, RZ, 0x30, !PT ;  /* 0x0000000406067c12 */ /* 0x000fca000f8e30ff */
[----:B------:R-:W-:-:S05]  /*7040*/  IMAD R6, R6, 0x8, R7 ;  /* 0x0000000806067824 */ /* 0x000fca00078e0207 */
[----:B------:R-:W1:Y:S02]  /*7050*/  LDS.64 R10, [R6+0x6600] ;  /* 0x00660000060a7984 */ /* 0x000e640000000a00 */
[----:B-1----:R-:W-:-:S05]  /*7060*/  IADD3 R12, P3, PT, R10, R3, RZ ;  /* 0x000000030a0c7210 */ /* 0x002fca0007f7e0ff */
[----:B------:R-:W-:Y:S01]  /*7070*/  IMAD.X R11, RZ, RZ, R11, P3 ;  /* 0x000000ffff0b7224 */ /* 0x000fe200018e060b */
[----:B----4-:R-:W-:-:S04]  /*7080*/  LEA R10, P3, R12, UR8, 0x2 ;  /* 0x000000080c0a7c11 */ /* 0x010fc8000f8610ff */
[----:B------:R-:W-:-:S05]  /*7090*/  LEA.HI.X R11, R12, UR9, R11, 0x2, P3 ;  /* 0x000000090c0b7c11 */ /* 0x000fca00098f140b */
[----:B------:R3:W-:Y:S04]  /*70a0*/  STG.E desc[UR6][R10.64+0xc00], R13 ;  /* 0x000c000d0a007986 */ /* 0x0007e8000c101906 */
.L_x_83:
[----:B------:R-:W-:Y:S05]  /*70b0*/  BSYNC.RECONVERGENT B0 ;  /* 0x0000000000007941 */ /* 0x000fea0003800200 */
.L_x_82:
[----:B------:R-:W-:Y:S01]  /*70c0*/  NOP ;  /* 0x0000000000007918 */ /* 0x000fe20000000000 */
[----:B------:R-:W-:Y:S01]  /*70d0*/  BSSY.RECONVERGENT B0, `(.L_x_84) ;  /* 0x0000011000007945 */ /* 0x000fe20003800200 */
[----:B------:R-:W-:Y:S01]  /*70e0*/  ISETP.GE.AND P3, PT, R8, R9, PT ;  /* 0x000000090800720c */ /* 0x000fe20003f66270 */
[----:B------:R-:W-:Y:S02]  /*70f0*/  VIADD R8, R3, 0xd80 ;  /* 0x00000d8003087836 */ /* 0x000fe40000000000 */
[----:B------:R-:W-:Y:S10]  /*7100*/  @P4 BRA `(.L_x_85) ;  /* 0x0000000000344947 */ /* 0x000ff40003800000 */
[----:B------:R-:W4:Y:S01]  /*7110*/  LDS R0, [R22+0x1200] ;  /* 0x0012000016007984 */ /* 0x000f220000000800 */
[----:B------:R-:W4:Y:S01]  /*7120*/  LDCU UR5, c[0x0][0x3c4] ;  /* 0x00007880ff0577ac */ /* 0x000f220008000800 */
[----:B------:R-:W5:Y:S01]  /*7130*/  LDCU.64 UR8, c[0x0][0x3a0] ;  /* 0x00007400ff0877ac */ /* 0x000f620008000a00 */
[----:B----4-:R-:W-:Y:S02]  /*7140*/  SHF.R.U32.HI R6, RZ, UR5, R0 ;  /* 0x00000005ff067c19 */ /* 0x010fe40008011600 */
[----:B-123--:R-:W-:Y:S02]  /*7150*/  LOP3.LUT R13, R0, 0x80000000, RZ, 0x3c, !PT ;  /* 0x80000000000d7812 */ /* 0x00efe400078e3cff */
[----:B------:R-:W-:-:S05]  /*7160*/  LOP3.LUT R6, R6, UR4, RZ, 0x30, !PT ;  /* 0x0000000406067c12 */ /* 0x000fca000f8e30ff */
[----:B------:R-:W-:-:S05]  /*7170*/  IMAD R6, R6, 0x8, R7 ;  /* 0x0000000806067824 */ /* 0x000fca00078e0207 */
[----:B------:R-:W1:Y:S02]  /*7180*/  LDS.64 R10, [R6+0x6600] ;  /* 0x00660000060a7984 */ /* 0x000e640000000a00 */
[----:B-1----:R-:W-:-:S05]  /*7190*/  IADD3 R12, P4, PT, R10, R3, RZ ;  /* 0x000000030a0c7210 */ /* 0x002fca0007f9e0ff */
[----:B------:R-:W-:Y:S01]  /*71a0*/  IMAD.X R11, RZ, RZ, R11, P4 ;  /* 0x000000ffff0b7224 */ /* 0x000fe200020e060b */
[----:B-----5:R-:W-:-:S04]  /*71b0*/  LEA R10, P4, R12, UR8, 0x2 ;  /* 0x000000080c0a7c11 */ /* 0x020fc8000f8810ff */
[----:B------:R-:W-:-:S05]  /*71c0*/  LEA.HI.X R11, R12, UR9, R11, 0x2, P4 ;  /* 0x000000090c0b7c11 */ /* 0x000fca000a0f140b */
[----:B------:R4:W-:Y:S04]  /*71d0*/  STG.E desc[UR6][R10.64+0x1200], R13 ;  /* 0x0012000d0a007986 */ /* 0x0009e8000c101906 */
.L_x_85:
[----:B------:R-:W-:Y:S05]  /*71e0*/  BSYNC.RECONVERGENT B0 ;  /* 0x0000000000007941 */ /* 0x000fea0003800200 */
.L_x_84:
[----:B------:R-:W-:Y:S01]  /*71f0*/  NOP ;  /* 0x0000000000007918 */ /* 0x000fe20000000000 */
[----:B------:R-:W-:Y:S01]  /*7200*/  BSSY.RECONVERGENT B0, `(.L_x_86) ;  /* 0x0000011000007945 */ /* 0x000fe20003800200 */
[----:B------:R-:W-:Y:S01]  /*7210*/  ISETP.GE.AND P4, PT, R8, R9, PT ;  /* 0x000000090800720c */ /* 0x000fe20003f86270 */
[----:B------:R-:W-:Y:S02]  /*7220*/  VIADD R8, R3, 0xf00 ;  /* 0x00000f0003087836 */ /* 0x000fe40000000000 */
[----:B------:R-:W-:Y:S10]  /*7230*/  @P5 BRA `(.L_x_87) ;  /* 0x0000000000345947 */ /* 0x000ff40003800000 */
[----:B------:R-:W5:Y:S01]  /*7240*/  LDS R0, [R22+0x1800] ;  /* 0x0018000016007984 */ /* 0x000f620000000800 */
[----:B------:R-:W5:Y:S01]  /*7250*/  LDCU UR5, c[0x0][0x3c4] ;  /* 0x00007880ff0577ac */ /* 0x000f620008000800 */
[----:B------:R-:W0:Y:S01]  /*7260*/  LDCU.64 UR8, c[0x0][0x3a0] ;  /* 0x00007400ff0877ac */ /* 0x000e220008000a00 */
[----:B-----5:R-:W-:Y:S02]  /*7270*/  SHF.R.U32.HI R6, RZ, UR5, R0 ;  /* 0x00000005ff067c19 */ /* 0x020fe40008011600 */
[----:B-1234-:R-:W-:Y:S02]  /*7280*/  LOP3.LUT R13, R0, 0x80000000, RZ, 0x3c, !PT ;  /* 0x80000000000d7812 */ /* 0x01efe400078e3cff */
[----:B------:R-:W-:-:S05]  /*7290*/  LOP3.LUT R6, R6, UR4, RZ, 0x30, !PT ;  /* 0x0000000406067c12 */ /* 0x000fca000f8e30ff */
[----:B------:R-:W-:-:S05]  /*72a0*/  IMAD R6, R6, 0x8, R7 ;  /* 0x0000000806067824 */ /* 0x000fca00078e0207 */
[----:B------:R-:W1:Y:S02]  /*72b0*/  LDS.64 R10, [R6+0x6600] ;  /* 0x00660000060a7984 */ /* 0x000e640000000a00 */
[----:B-1----:R-:W-:-:S05]  /*72c0*/  IADD3 R12, P5, PT, R10, R3, RZ ;  /* 0x000000030a0c7210 */ /* 0x002fca0007fbe0ff */
[----:B------:R-:W-:Y:S01]  /*72d0*/  IMAD.X R11, RZ, RZ, R11, P5 ;  /* 0x000000ffff0b7224 */ /* 0x000fe200028e060b */
[----:B0-----:R-:W-:-:S04]  /*72e0*/  LEA R10, P5, R12, UR8, 0x2 ;  /* 0x000000080c0a7c11 */ /* 0x001fc8000f8a10ff */
[----:B------:R-:W-:-:S05]  /*72f0*/  LEA.HI.X R11, R12, UR9, R11, 0x2, P5 ;  /* 0x000000090c0b7c11 */ /* 0x000fca000a8f140b */
[----:B------:R0:W-:Y:S04]  /*7300*/  STG.E desc[UR6][R10.64+0x1800], R13 ;  /* 0x0018000d0a007986 */ /* 0x0001e8000c101906 */
.L_x_87:
[----:B------:R-:W-:Y:S05]  /*7310*/  BSYNC.RECONVERGENT B0 ;  /* 0x0000000000007941 */ /* 0x000fea0003800200 */
.L_x_86:
        /* <DEDUP_REMOVED lines=9> */
[----:B01234-:R-:W-:Y:S02]  /*73b0*/  LOP3.LUT R13, R0, 0x80000000, RZ, 0x3c, !PT ;  /* 0x80000000000d7812 */ /* 0x01ffe400078e3cff */
[----:B------:R-:W-:-:S05]  /*73c0*/  LOP3.LUT R6, R6, UR4, RZ, 0x30, !PT ;  /* 0x0000000406067c12 */ /* 0x000fca000f8e30ff */
[----:B------:R-:W-:-:S05]  /*73d0*/  IMAD R6, R6, 0x8, R7 ;  /* 0x0000000806067824 */ /* 0x000fca00078e0207 */
[----:B------:R-:W0:Y:S02]  /*73e0*/  LDS.64 R10, [R6+0x6600] ;  /* 0x00660000060a7984 */ /* 0x000e240000000a00 */
[----:B0-----:R-:W-:-:S05]  /*73f0*/  IADD3 R12, P6, PT, R10, R3, RZ ;  /* 0x000000030a0c7210 */ /* 0x001fca0007fde0ff */
[----:B------:R-:W-:Y:S01]  /*7400*/  IMAD.X R11, RZ, RZ, R11, P6 ;  /* 0x000000ffff0b7224 */ /* 0x000fe200030e060b */
[----:B------:R-:W-:-:S04]  /*7410*/  LEA R10, P6, R12, UR8, 0x2 ;  /* 0x000000080c0a7c11 */ /* 0x000fc8000f8c10ff */
[----:B------:R-:W-:-:S05]  /*7420*/  LEA.HI.X R11, R12, UR9, R11, 0x2, P6 ;  /* 0x000000090c0b7c11 */ /* 0x000fca000b0f140b */
[----:B------:R0:W-:Y:S04]  /*7430*/  STG.E desc[UR6][R10.64+0x1e00], R13 ;  /* 0x001e000d0a007986 */ /* 0x0001e8000c101906 */
.L_x_89:
[----:B------:R-:W-:Y:S05]  /*7440*/  BSYNC.RECONVERGENT B0 ;  /* 0x0000000000007941 */ /* 0x000fea0003800200 */
.L_x_88:
        /* <DEDUP_REMOVED lines=18> */
.L_x_91:
[----:B------:R-:W-:Y:S05]  /*7570*/  BSYNC.RECONVERGENT B0 ;  /* 0x0000000000007941 */ /* 0x000fea0003800200 */
.L_x_90:
        /* <DEDUP_REMOVED lines=18> */
.L_x_93:
[----:B------:R-:W-:Y:S05]  /*76a0*/  BSYNC.RECONVERGENT B0 ;  /* 0x0000000000007941 */ /* 0x000fea0003800200 */
.L_x_92:
        /* <DEDUP_REMOVED lines=18> */
.L_x_95:
[----:B------:R-:W-:Y:S05]  /*77d0*/  BSYNC.RECONVERGENT B0 ;  /* 0x0000000000007941 */ /* 0x000fea0003800200 */
.L_x_94:
        /* <DEDUP_REMOVED lines=18> */
.L_x_97:
[----:B------:R-:W-:Y:S05]  /*7900*/  BSYNC.RECONVERGENT B0 ;  /* 0x0000000000007941 */ /* 0x000fea0003800200 */
.L_x_96:
[----:B------:R-:W-:Y:S01]  /*7910*/  NOP ;  /* 0x0000000000007918 */ /* 0x000fe20000000000 */
[----:B------:R-:W-:Y:S01]  /*7920*/  BSSY.RECONVERGENT B0, `(.L_x_98) ;  /* 0x0000011000007945 */ /* 0x000fe20003800200 */
[----:B------:R-:W-:Y:S02]  /*7930*/  ISETP.GE.AND P4, PT, R8, R9, PT ;  /* 0x000000090800720c */ /* 0x000fe40003f86270 */
[----:B------:R-:W-:Y:S01]  /*7940*/  LOP3.LUT R8, R3, 0x1800, RZ, 0xfc, !PT ;  /* 0x0000180003087812 */ /* 0x000fe200078efcff */
        /* <DEDUP_REMOVED lines=14> */
.L_x_99:
[----:B------:R-:W-:Y:S05]  /*7a30*/  BSYNC.RECONVERGENT B0 ;  /* 0x0000000000007941 */ /* 0x000fea0003800200 */
.L_x_98:
[----:B------:R-:W-:Y:S01]  /*7a40*/  NOP ;  /* 0x0000000000007918 */ /* 0x000fe20000000000 */
[----:B------:R-:W-:Y:S01]  /*7a50*/  BSSY.RECONVERGENT B0, `(.L_x_100) ;  /* 0x0000010000007945 */ /* 0x000fe20003800200 */
[----:B------:R-:W-:-:S03]  /*7a60*/  ISETP.GE.AND P5, PT, R8, R9, PT ;  /* 0x000000090800720c */ /* 0x000fc60003fa6270 */
        /* <DEDUP_REMOVED lines=14> */
.L_x_101:
[----:B------:R-:W-:Y:S05]  /*7b50*/  BSYNC.RECONVERGENT B0 ;  /* 0x0000000000007941 */ /* 0x000fea0003800200 */
.L_x_100:
[----:B------:R-:W-:Y:S01]  /*7b60*/  NOP ;  /* 0x0000000000007918 */ /* 0x000fe20000000000 */
[----:B------:R-:W-:Y:S04]  /*7b70*/  BSSY.RECONVERGENT B0, `(.L_x_102) ;  /* 0x000000f000007945 */ /* 0x000fe80003800200 */
[----:B------:R-:W-:Y:S05]  /*7b80*/  @P1 BRA `(.L_x_103) ;  /* 0x0000000000341947 */ /* 0x000fea0003800000 */
        /* <DEDUP_REMOVED lines=13> */
.L_x_103:
[----:B------:R-:W-:Y:S05]  /*7c60*/  BSYNC.RECONVERGENT B0 ;  /* 0x0000000000007941 */ /* 0x000fea0003800200 */
.L_x_102:
        /* <DEDUP_REMOVED lines=16> */
.L_x_105:
[----:B------:R-:W-:Y:S05]  /*7d70*/  BSYNC.RECONVERGENT B0 ;  /* 0x0000000000007941 */ /* 0x000fea0003800200 */
.L_x_104:
        /* <DEDUP_REMOVED lines=16> */
.L_x_107:
[----:B------:R-:W-:Y:S05]  /*7e80*/  BSYNC.RECONVERGENT B0 ;  /* 0x0000000000007941 */ /* 0x000fea0003800200 */
.L_x_106:
        /* <DEDUP_REMOVED lines=16> */
.L_x_109:
[----:B------:R-:W-:Y:S05]  /*7f90*/  BSYNC.RECONVERGENT B0 ;  /* 0x0000000000007941 */ /* 0x000fea0003800200 */
.L_x_108:
[----:B------:R-:W-:Y:S01]  /*7fa0*/  NOP ;  /* 0x0000000000007918 */ /* 0x000fe20000000000 */
[----:B------:R-:W-:Y:S04]  /*7fb0*/  BSSY.RECONVERGENT B0, `(.L_x_110) ;  /* 0x000000f000007945 */ /* 0x000fe80003800200 */
[----:B------:R-:W-:Y:S05]  /*7fc0*/  @P5 BRA `(.L_x_111) ;  /* 0x0000000000345947 */ /* 0x000fea0003800000 */
[----:B------:R-:W5:Y:S01]  /*7fd0*/  LDS R0, [R22+0x6000] ;  /* 0x0060000016007984 */ /* 0x000f620000000800 */
[----:B------:R-:W5:Y:S01]  /*7fe0*/  LDCU UR5, c[0x0][0x3c4] ;  /* 0x00007880ff0577ac */ /* 0x000f620008000800 */
[----:B------:R-:W1:Y:S01]  /*7ff0*/  LDCU.64 UR8, c[0x0][0x3a0] ;  /* 0x00007400ff0877ac */ /* 0x000e620008000a00 */
[----:B-----5:R-:W-:-:S04]  /*8000*/  SHF.R.U32.HI R6, RZ, UR5, R0 ;  /* 0x00000005ff067c19 */ /* 0x020fc80008011600 */
[----:B------:R-:W-:-:S05]  /*8010*/  LOP3.LUT R6, R6, UR4, RZ, 0x30, !PT ;  /* 0x0000000406067c12 */ /* 0x000fca000f8e30ff */
[----:B0-----:R-:W-:-:S05]  /*8020*/  IMAD R8, R6, 0x8, R7 ;  /* 0x0000000806087824 */ /* 0x001fca00078e0207 */
[----:B------:R-:W0:Y:S02]  /*8030*/  LDS.64 R6, [R8+0x6600] ;  /* 0x0066000008067984 */ /* 0x000e240000000a00 */
[----:B0-----:R-:W-:-:S05]  /*8040*/  IADD3 R9, P1, PT, R6, R3, RZ ;  /* 0x0000000306097210 */ /* 0x001fca0007f3e0ff */
[----:B-1234-:R-:W-:Y:S01]  /*8050*/  IMAD.X R10, RZ, RZ, R7, P1 ;  /* 0x000000ffff0a7224 */ /* 0x01efe200008e0607 */
[----:B------:R-:W-:-:S04]  /*8060*/  LEA R6, P1, R9, UR8, 0x2 ;  /* 0x0000000809067c11 */ /* 0x000fc8000f8210ff */
[----:B------:R-:W-:Y:S02]  /*8070*/  LEA.HI.X R7, R9, UR9, R10, 0x2, P1 ;  /* 0x0000000909077c11 */ /* 0x000fe400088f140a */
[----:B------:R-:W-:-:S05]  /*8080*/  LOP3.LUT R9, R0, 0x80000000, RZ, 0x3c, !PT ;  /* 0x8000000000097812 */ /* 0x000fca00078e3cff */
[----:B------:R0:W-:Y:S02]  /*8090*/  STG.E desc[UR6][R6.64+0x6000], R9 ;  /* 0x0060000906007986 */ /* 0x0001e4000c101906 */
.L_x_111:
[----:B------:R-:W-:Y:S05]  /*80a0*/  BSYNC.RECONVERGENT B0 ;  /* 0x0000000000007941 */ /* 0x000fea0003800200 */
.L_x_110:
[----:B------:R-:W-:Y:S01]  /*80b0*/  NOP ;  /* 0x0000000000007918 */ /* 0x000fe20000000000 */
.L_x_77:
[----:B------:R-:W5:Y:S01]  /*80c0*/  LDS R0, [R22] ;  /* 0x0000000016007984 */ /* 0x000f620000000800 */
[----:B------:R-:W5:Y:S03]  /*80d0*/  LDCU UR5, c[0x0][0x3c4] ;  /* 0x00007880ff0577ac */ /* 0x000f660008000800 */
[----:B01----:R-:W0:Y:S04]  /*80e0*/  LDS R6, [R22+0x600] ;  /* 0x0006000016067984 */ /* 0x003e280000000800 */
[----:B------:R-:W1:Y:S04]  /*80f0*/  LDS R7, [R22+0xc00] ;  /* 0x000c000016077984 */ /* 0x000e680000000800 */
[----:B------:R-:W1:Y:S04]  /*8100*/  LDS R8, [R22+0x1200] ;  /* 0x0012000016087984 */ /* 0x000e680000000800 */
[----:B------:R-:W1:Y:S04]  /*8110*/  LDS R9, [R22+0x1800] ;  /* 0x0018000016097984 */ /* 0x000e680000000800 */
[----:B--234-:R-:W2:Y:S04]  /*8120*/  LDS R10, [R22+0x1e00] ;  /* 0x001e0000160a7984 */ /* 0x01cea80000000800 */
[----:B------:R-:W3:Y:S04]  /*8130*/  LDS R11, [R22+0x2400] ;  /* 0x00240000160b7984 */ /* 0x000ee80000000800 */
[----:B------:R-:W4:Y:S04]  /*8140*/  LDS R12, [R22+0x2a00] ;  /* 0x002a0000160c7984 */ /* 0x000f280000000800 */
[----:B------:R-:W4:Y:S04]  /*8150*/  LDS R13, [R22+0x3000] ;  /* 0x00300000160d7984 */ /* 0x000f280000000800 */
[----:B------:R-:W4:Y:S04]  /*8160*/  LDS R14, [R22+0x3600] ;  /* 0x00360000160e7984 */ /* 0x000f280000000800 */
[----:B------:R-:W4:Y:S01]  /*8170*/  LDS R15, [R22+0x3c00] ;  /* 0x003c0000160f7984 */ /* 0x000f220000000800 */
[----:B-----5:R-:W-:-:S03]  /*8180*/  SHF.R.U32.HI R0, RZ, UR5, R0 ;  /* 0x00000005ff007c19 */ /* 0x020fc60008011600 */
[----:B------:R-:W5:Y:S01]  /*8190*/  LDS R16, [R22+0x4200] ;  /* 0x0042000016107984 */ /* 0x000f620000000800 */
[----:B0-----:R-:W-:-:S03]  /*81a0*/  SHF.R.U32.HI R6, RZ, UR5, R6 ;  /* 0x00000005ff067c19 */ /* 0x001fc60008011606 */
[----:B------:R-:W0:Y:S01]  /*81b0*/  LDS R17, [R22+0x4800] ;  /* 0x0048000016117984 */ /* 0x000e220000000800 */
[----:B-1----:R-:W-:-:S03]  /*81c0*/  SHF.R.U32.HI R7, RZ, UR5, R7 ;  /* 0x00000005ff077c19 */ /* 0x002fc60008011607 */
[----:B------:R-:W1:Y:S01]  /*81d0*/  LDS R18, [R22+0x4e00] ;  /* 0x004e000016127984 */ /* 0x000e620000000800 */
[----:B------:R-:W-:-:S03]  /*81e0*/  SHF.R.U32.HI R8, RZ, UR5, R8 ;  /* 0x00000005ff087c19 */ /* 0x000fc60008011608 */
[----:B------:R-:W1:Y:S01]  /*81f0*/  LDS R19, [R22+0x5400] ;  /* 0x0054000016137984 */ /* 0x000e620000000800 */
[----:B------:R-:W-:-:S03]  /*8200*/  SHF.R.U32.HI R9, RZ, UR5, R9 ;  /* 0x00000005ff097c19 */ /* 0x000fc60008011609 */
[----:B------:R-:W1:Y:S01]  /*8210*/  LDS R20, [R22+0x5a00] ;  /* 0x005a000016147984 */ /* 0x000e620000000800 */
[----:B--2---:R-:W-:-:S03]  /*8220*/  SHF.R.U32.HI R10, RZ, UR5, R10 ;  /* 0x00000005ff0a7c19 */ /* 0x004fc6000801160a */
[----:B------:R-:W2:Y:S01]  /*8230*/  LDS R21, [R22+0x6000] ;  /* 0x0060000016157984 */ /* 0x000ea20000000800 */
[----:B---3--:R-:W-:Y:S02]  /*8240*/  SHF.R.U32.HI R11, RZ, UR5, R11 ;  /* 0x00000005ff0b7c19 */ /* 0x008fe4000801160b */
[----:B----4-:R-:W-:Y:S02]  /*8250*/  SHF.R.U32.HI R12, RZ, UR5, R12 ;  /* 0x00000005ff0c7c19 */ /* 0x010fe4000801160c */
[----:B------:R-:W-:Y:S02]  /*8260*/  SHF.R.U32.HI R13, RZ, UR5, R13 ;  /* 0x00000005ff0d7c19 */ /* 0x000fe4000801160d */
[----:B------:R-:W-:Y:S02]  /*8270*/  SHF.R.U32.HI R43, RZ, UR5, R14 ;  /* 0x00000005ff2b7c19 */ /* 0x000fe4000801160e */
[----:B------:R-:W-:Y:S02]  /*8280*/  LOP3.LUT R14, R12, UR4, RZ, 0x30, !PT ;  /* 0x000000040c0e7c12 */ /* 0x000fe4000f8e30ff */
[----:B------:R-:W-:-:S02]  /*8290*/  SHF.R.U32.HI R44, RZ, UR5, R15 ;  /* 0x00000005ff2c7c19 */ /* 0x000fc4000801160f */
[----:B------:R-:W-:Y:S02]  /*82a0*/  LOP3.LUT R15, R11, UR4, RZ, 0x30, !PT ;  /* 0x000000040b0f7c12 */ /* 0x000fe4000f8e30ff */
[----:B-----5:R-:W-:Y:S02]  /*82b0*/  SHF.R.U32.HI R45, RZ, UR5, R16 ;  /* 0x00000005ff2d7c19 */ /* 0x020fe40008011610 */
[----:B------:R-:W-:Y:S02]  /*82c0*/  LOP3.LUT R16, R10, UR4, RZ, 0x30, !PT ;  /* 0x000000040a107c12 */ /* 0x000fe4000f8e30ff */
[----:B0-----:R-:W-:Y:S02]  /*82d0*/  SHF.R.U32.HI R46, RZ, UR5, R17 ;  /* 0x00000005ff2e7c19 */ /* 0x001fe40008011611 */
[----:B------:R-:W-:Y:S02]  /*82e0*/  LOP3.LUT R17, R9, UR4, RZ, 0x30, !PT ;  /* 0x0000000409117c12 */ /* 0x000fe4000f8e30ff */
[----:B-1----:R-:W-:-:S02]  /*82f0*/  SHF.R.U32.HI R47, RZ, UR5, R18 ;  /* 0x00000005ff2f7c19 */ /* 0x002fc40008011612 */
[----:B------:R-:W-:Y:S02]  /*8300*/  LOP3.LUT R18, R8, UR4, RZ, 0x30, !PT ;  /* 0x0000000408127c12 */ /* 0x000fe4000f8e30ff */
[----:B------:R-:W-:Y:S02]  /*8310*/  SHF.R.U32.HI R48, RZ, UR5, R19 ;  /* 0x00000005ff307c19 */ /* 0x000fe40008011613 */
[----:B------:R-:W-:Y:S02]  /*8320*/  LOP3.LUT R19, R7, UR4, RZ, 0x30, !PT ;  /* 0x0000000407137c12 */ /* 0x000fe4000f8e30ff */
[----:B------:R-:W-:Y:S02]  /*8330*/  SHF.R.U32.HI R49, RZ, UR5, R20 ;  /* 0x00000005ff317c19 */ /* 0x000fe40008011614 */
[----:B------:R-:W-:Y:S02]  /*8340*/  LOP3.LUT R20, R6, UR4, RZ, 0x30, !PT ;  /* 0x0000000406147c12 */ /* 0x000fe4000f8e30ff */
[----:B--2---:R-:W-:-:S02]  /*8350*/  SHF.R.U32.HI R50, RZ, UR5, R21 ;  /* 0x00000005ff327c19 */ /* 0x004fc40008011615 */
[----:B------:R-:W-:Y:S02]  /*8360*/  LOP3.LUT R21, R0, UR4, RZ, 0x30, !PT ;  /* 0x0000000400157c12 */ /* 0x000fe4000f8e30ff */
[----:B------:R-:W-:Y:S02]  /*8370*/  LOP3.LUT R13, R13, UR4, RZ, 0x30, !PT ;  /* 0x000000040d0d7c12 */ /* 0x000fe4000f8e30ff */
[----:B------:R-:W-:Y:S02]  /*8380*/  LOP3.LUT R12, R43, UR4, RZ, 0x30, !PT ;  /* 0x000000042b0c7c12 */ /* 0x000fe4000f8e30ff */
[----:B------:R-:W-:Y:S02]  /*8390*/  LOP3.LUT R11, R44, UR4, RZ, 0x30, !PT ;  /* 0x000000042c0b7c12 */ /* 0x000fe4000f8e30ff */
[----:B------:R-:W-:Y:S02]  /*83a0*/  LOP3.LUT R10, R45, UR4, RZ, 0x30, !PT ;  /* 0x000000042d0a7c12 */ /* 0x000fe4000f8e30ff */
[----:B------:R-:W-:-:S02]  /*83b0*/  LOP3.LUT R9, R46, UR4, RZ, 0x30, !PT ;  /* 0x000000042e097c12 */ /* 0x000fc4000f8e30ff */
[----:B------:R-:W-:Y:S02]  /*83c0*/  LOP3.LUT R8, R47, UR4, RZ, 0x30, !PT ;  /* 0x000000042f087c12 */ /* 0x000fe4000f8e30ff */
[----:B------:R-:W-:Y:S02]  /*83d0*/  LOP3.LUT R7, R48, UR4, RZ, 0x30, !PT ;  /* 0x0000000430077c12 */ /* 0x000fe4000f8e30ff */
[----:B------:R-:W-:Y:S02]  /*83e0*/  LOP3.LUT R6, R49, UR4, RZ, 0x30, !PT ;  /* 0x0000000431067c12 */ /* 0x000fe4000f8e30ff */
[----:B------:R-:W-:Y:S01]  /*83f0*/  LOP3.LUT R0, R50, UR4, RZ, 0x30, !PT ;  /* 0x0000000432007c12 */ /* 0x000fe2000f8e30ff */
[----:B------:R-:W-:Y:S06]  /*8400*/  @P0 BRA `(.L_x_112) ;  /* 0x0000000000640947 */ /* 0x000fec0003800000 */
[----:B------:R-:W0:Y:S01]  /*8410*/  LDCU.64 UR4, c[0x0][0x3b8] ;  /* 0x00007700ff0477ac */ /* 0x000e220008000a00 */
[----:B------:R-:W-:Y:S01]  /*8420*/  IMAD R5, R42, 0x1980, RZ ;  /* 0x000019802a057824 */ /* 0x000fe200078e02ff */
[----:B------:R-:W-:-:S04]  /*8430*/  LOP3.LUT R2, R41, 0x1f, R3, 0xf8, !PT ;  /* 0x0000001f29027812 */ /* 0x000fc800078ef803 */
[----:B------:R-:W-:-:S04]  /*8440*/  IADD3 R3, P1, PT, R5, R2, RZ ;  /* 0x0000000205037210 */ /* 0x000fc80007f3e0ff */
[----:B------:R-:W-:Y:S02]  /*8450*/  LEA.HI.X.SX32 R4, R5, RZ, 0x1, P1 ;  /* 0x000000ff05047211 */ /* 0x000fe400008f0eff */
[----:B0-----:R-:W-:-:S04]  /*8460*/  LEA R2, P1, R3, UR4, 0x2 ;  /* 0x0000000403027c11 */ /* 0x001fc8000f8210ff */
        /* <DEDUP_REMOVED lines=19> */
.L_x_112:
[----:B------:R-:W-:Y:S01]  /*85a0*/  IMAD.IADD R60, R23, 0x1, -R54 ;  /* 0x00000001173c7824 */ /* 0x000fe200078e0a36 */
[----:B------:R-:W0:Y:S01]  /*85b0*/  LDCU.64 UR4, c[0x0][0x3b8] ;  /* 0x00007700ff0477ac */ /* 0x000e220008000a00 */
[----:B------:R-:W-:-:S03]  /*85c0*/  VIADD R3, R57, 0x20 ;  /* 0x0000002039037836 */ /* 0x000fc60000000000 */
[-C--:B------:R-:W-:Y:S02]  /*85d0*/  ISETP.GE.AND P2, PT, R57, R60.reuse, PT ;  /* 0x0000003c3900720c */ /* 0x080fe40003f46270 */
[----:B------:R-:W-:Y:S01]  /*85e0*/  ISETP.GE.AND P1, PT, R3, R60, PT ;  /* 0x0000003c0300720c */ /* 0x000fe20003f26270 */
[----:B------:R-:W-:-:S05]  /*85f0*/  VIADD R3, R57, 0x40 ;  /* 0x0000004039037836 */ /* 0x000fca0000000000 */
[----:B------:R-:W-:Y:S01]  /*8600*/  ISETP.GE.AND P5, PT, R3, R60, PT ;  /* 0x0000003c0300720c */ /* 0x000fe20003fa6270 */
[----:B------:R-:W-:-:S05]  /*8610*/  VIADD R3, R57, 0x60 ;  /* 0x0000006039037836 */ /* 0x000fca0000000000 */
[----:B------:R-:W-:Y:S01]  /*8620*/  ISETP.GE.AND P4, PT, R3, R60, PT ;  /* 0x0000003c0300720c */ /* 0x000fe20003f86270 */
[----:B------:R-:W-:Y:S01]  /*8630*/  VIADD R3, R57, 0x80 ;  /* 0x0000008039037836 */ /* 0x000fe20000000000 */
[----:B0-----:R-:W-:Y:S01]  /*8640*/  IADD3 R2, P6, PT, R5, UR4, RZ ;  /* 0x0000000405027c10 */ /* 0x001fe2000ffde0ff */
[----:B------:R-:W-:-:S03]  /*8650*/  VIADD R5, R57, 0xa0 ;  /* 0x000000a039057836 */ /* 0x000fc60000000000 */
[-C--:B------:R-:W-:Y:S02]  /*8660*/  ISETP.GE.AND P3, PT, R3, R60.reuse, PT ;  /* 0x0000003c0300720c */ /* 0x080fe40003f66270 */
[----:B------:R-:W-:Y:S02]  /*8670*/  IADD3.X R3, PT, PT, R4, UR5, RZ, P6, !PT ;  /* 0x0000000504037c10 */ /* 0x000fe4000b7fe4ff */
[-C--:B------:R-:W-:Y:S01]  /*8680*/  ISETP.GE.AND P6, PT, R5, R60.reuse, PT ;  /* 0x0000003c0500720c */ /* 0x080fe20003fc6270 */
[----:B------:R-:W-:Y:S02]  /*8690*/  VIADD R5, R57, 0xc0 ;  /* 0x000000c039057836 */ /* 0x000fe40000000000 */
[----:B------:R-:W5:Y:S03]  /*86a0*/  @!P2 LDG.E R41, desc[UR6][R2.64] ;  /* 0x000000060229a981 */ /* 0x000f66000c1e1900 */
[-C--:B------:R-:W-:Y:S01]  /*86b0*/  ISETP.GE.AND P2, PT, R5, R60.reuse, PT ;  /* 0x0000003c0500720c */ /* 0x080fe20003f46270 */
[----:B------:R-:W-:Y:S01]  /*86c0*/  VIADD R5, R57, 0xe0 ;  /* 0x000000e039057836 */ /* 0x000fe20000000000 */
[----:B------:R-:W5:Y:S04]  /*86d0*/  @!P1 LDG.E R44, desc[UR6][R2.64+0x80] ;  /* 0x00008006022c9981 */ /* 0x000f68000c1e1900 */
[----:B------:R-:W-:Y:S01]  /*86e0*/  ISETP.GE.AND P1, PT, R5, R60, PT ;  /* 0x0000003c0500720c */ /* 0x000fe20003f26270 */
[----:B------:R-:W-:Y:S01]  /*86f0*/  VIADD R59, R57, 0x100 ;  /* 0x00000100393b7836 */ /* 0x000fe20000000000 */
[----:B------:R-:W5:Y:S04]  /*8700*/  @!P5 LDG.E R43, desc[UR6][R2.64+0x100] ;  /* 0x00010006022bd981 */ /* 0x000f68000c1e1900 */
[----:B------:R-:W5:Y:S04]  /*8710*/  @!P4 LDG.E R46, desc[UR6][R2.64+0x180] ;  /* 0x00018006022ec981 */ /* 0x000f68000c1e1900 */
[----:B------:R-:W5:Y:S03]  /*8720*/  @!P2 LDG.E R47, desc[UR6][R2.64+0x300] ;  /* 0x00030006022fa981 */ /* 0x000f66000c1e1900 */
[C---:B------:R-:W-:Y:S01]  /*8730*/  @!P1 IADD3 R5, P2, PT, R54.reuse, R57, RZ ;  /* 0x0000003936059210 */ /* 0x040fe20007f5e0ff */
[----:B------:R-:W5:Y:S03]  /*8740*/  @!P3 LDG.E R45, desc[UR6][R2.64+0x200] ;  /* 0x00020006022db981 */ /* 0x000f66000c1e1900 */
[----:B------:R-:W-:Y:S01]  /*8750*/  @!P1 LEA.HI.X.SX32 R62, R54, RZ, 0x1, P2 ;  /* 0x000000ff363e9211 */ /* 0x000fe200010f0eff */
[----:B------:R0:W5:Y:S01]  /*8760*/  @!P6 LDG.E R48, desc[UR6][R2.64+0x280] ;  /* 0x000280060230e981 */ /* 0x000162000c1e1900 */
[----:B------:R-:W-:-:S04]  /*8770*/  @!P1 LEA R4, P2, R5, UR4, 0x2 ;  /* 0x0000000405049c11 */ /* 0x000fc8000f8410ff */
[----:B------:R-:W-:-:S05]  /*8780*/  @!P1 LEA.HI.X R5, R5, UR5, R62, 0x2, P2 ;  /* 0x0000000505059c11 */ /* 0x000fca00090f143e */
[----:B------:R1:W5:Y:S01]  /*8790*/  @!P1 LDG.E R50, desc[UR6][R4.64+0x380] ;  /* 0x0003800604329981 */ /* 0x000362000c1e1900 */
[----:B------:R-:W-:-:S13]  /*87a0*/  ISETP.GE.AND P1, PT, R59, R60, PT ;  /* 0x0000003c3b00720c */ /* 0x000fda0003f26270 */
[----:B------:R-:W-:-:S04]  /*87b0*/  @!P1 IADD3 R59, P2, PT, R54, R57, RZ ;  /* 0x00000039363b9210 */ /* 0x000fc80007f5e0ff */
[----:B------:R-:W-:Y:S02]  /*87c0*/  @!P1 LEA.HI.X.SX32 R62, R54, RZ, 0x1, P2 ;  /* 0x000000ff363e9211 */ /* 0x000fe400010f0eff */
[----:B0-----:R-:W-:-:S04]  /*87d0*/  @!P1 LEA R2, P2, R59, UR4, 0x2 ;  /* 0x000000043b029c11 */ /* 0x001fc8000f8410ff */
[----:B------:R-:W-:Y:S01]  /*87e0*/  @!P1 LEA.HI.X R3, R59, UR5, R62, 0x2, P2 ;  /* 0x000000053b039c11 */ /* 0x000fe200090f143e */
[----:B------:R-:W-:-:S04]  /*87f0*/  VIADD R59, R57, 0x120 ;  /* 0x00000120393b7836 */ /* 0x000fc80000000000 */
[----:B------:R0:W5:Y:S01]  /*8800*/  @!P1 LDG.E R49, desc[UR6][R2.64+0x400] ;  /* 0x0004000602319981 */ /* 0x000162000c1e1900 */
[----:B------:R-:W-:-:S13]  /*8810*/  ISETP.GE.AND P1, PT, R59, R60, PT ;  /* 0x0000003c3b00720c */ /* 0x000fda0003f26270 */
[----:B------:R-:W-:-:S04]  /*8820*/  @!P1 IADD3 R59, P2, PT, R54, R57, RZ ;  /* 0x00000039363b9210 */ /* 0x000fc80007f5e0ff */
[----:B------:R-:W-:Y:S02]  /*8830*/  @!P1 LEA.HI.X.SX32 R62, R54, RZ, 0x1, P2 ;  /* 0x000000ff363e9211 */ /* 0x000fe400010f0eff */
[----:B-1----:R-:W-:-:S04]  /*8840*/  @!P1 LEA R4, P2, R59, UR4, 0x2 ;  /* 0x000000043b049c11 */ /* 0x002fc8000f8410ff */
[----:B------:R-:W-:Y:S01]  /*8850*/  @!P1 LEA.HI.X R5, R59, UR5, R62, 0x2, P2 ;  /* 0x000000053b059c11 */ /* 0x000fe200090f143e */
[----:B------:R-:W-:-:S04]  /*8860*/  VIADD R59, R57, 0x140 ;  /* 0x00000140393b7836 */ /* 0x000fc80000000000 */
        /* <DEDUP_REMOVED lines=9> */
[----:B------:R-:W-:-:S05]  /*8900*/  @!P1 IMAD R62, R42, 0x1980, RZ ;  /* 0x000019802a3e9824 */ /* 0x000fca00078e02ff */
[----:B-1----:R-:W-:-:S04]  /*8910*/  @!P1 IADD3 R5, P2, PT, R62, R57, RZ ;  /* 0x000000393e059210 */ /* 0x002fc80007f5e0ff */
[----:B------:R-:W-:Y:S02]  /*8920*/  @!P1 LEA.HI.X.SX32 R62, R62, RZ, 0x1, P2 ;  /* 0x000000ff3e3e9211 */ /* 0x000fe400010f0eff */
[----:B------:R-:W-:Y:S01]  /*8930*/  @!P1 LEA R4, P2, R5, UR4, 0x2 ;  /* 0x0000000405049c11 */ /* 0x000fe2000f8410ff */
[----:B------:R-:W-:-:S03]  /*8940*/  VIADD R59, R57, 0x180 ;  /* 0x00000180393b7836 */ /* 0x000fc60000000000 */
[----:B------:R-:W-:-:S05]  /*8950*/  @!P1 LEA.HI.X R5, R5, UR5, R62, 0x2, P2 ;  /* 0x0000000505059c11 */ /* 0x000fca00090f143e */
[----:B------:R1:W5:Y:S01]  /*8960*/  @!P1 LDG.E R56, desc[UR6][R4.64+0x580] ;  /* 0x0005800604389981 */ /* 0x000362000c1e1900 */
[----:B------:R-:W-:-:S13]  /*8970*/  ISETP.GE.AND P1, PT, R59, R60, PT ;  /* 0x0000003c3b00720c */ /* 0x000fda0003f26270 */
[----:B0-----:R-:W-:-:S05]  /*8980*/  @!P1 IMAD R2, R42, 0x1980, RZ ;  /* 0x000019802a029824 */ /* 0x001fca00078e02ff */
[----:B------:R-:W-:-:S04]  /*8990*/  @!P1 IADD3 R3, P2, PT, R2, R57, RZ ;  /* 0x0000003902039210 */ /* 0x000fc80007f5e0ff */
[----:B------:R-:W-:Y:S02]  /*89a0*/  @!P1 LEA.HI.X.SX32 R62, R2, RZ, 0x1, P2 ;  /* 0x000000ff023e9211 */ /* 0x000fe400010f0eff */
[----:B------:R-:W-:Y:S01]  /*89b0*/  @!P1 LEA R2, P2, R3, UR4, 0x2 ;  /* 0x0000000403029c11 */ /* 0x000fe2000f8410ff */
[----:B------:R-:W-:-:S03]  /*89c0*/  VIADD R59, R57, 0x1a0 ;  /* 0x000001a0393b7836 */ /* 0x000fc60000000000 */
[----:B------:R-:W-:-:S05]  /*89d0*/  @!P1 LEA.HI.X R3, R3, UR5, R62, 0x2, P2 ;  /* 0x0000000503039c11 */ /* 0x000fca00090f143e */
[----:B------:R0:W5:Y:S01]  /*89e0*/  @!P1 LDG.E R53, desc[UR6][R2.64+0x600] ;  /* 0x0006000602359981 */ /* 0x000162000c1e1900 */
[----:B------:R-:W-:-:S13]  /*89f0*/  ISETP.GE.AND P1, PT, R59, R60, PT ;  /* 0x0000003c3b00720c */ /* 0x000fda0003f26270 */
[----:B-1----:R-:W-:-:S05]  /*8a00*/  @!P1 IMAD R4, R42, 0x1980, RZ ;  /* 0x000019802a049824 */ /* 0x002fca00078e02ff */
[----:B------:R-:W-:-:S04]  /*8a10*/  @!P1 IADD3 R5, P2, PT, R4, R57, RZ ;  /* 0x0000003904059210 */ /* 0x000fc80007f5e0ff */
[----:B------:R-:W-:Y:S02]  /*8a20*/  @!P1 LEA.HI.X.SX32 R62, R4, RZ, 0x1, P2 ;  /* 0x000000ff043e9211 */ /* 0x000fe400010f0eff */
[----:B------:R-:W-:Y:S01]  /*8a30*/  @!P1 LEA R4, P2, R5, UR4, 0x2 ;  /* 0x0000000405049c11 */ /* 0x000fe2000f8410ff */
[----:B------:R-:W-:-:S03]  /*8a40*/  VIADD R59, R57, 0x1c0 ;  /* 0x000001c0393b7836 */ /* 0x000fc60000000000 */
[----:B------:R-:W-:-:S05]  /*8a50*/  @!P1 LEA.HI.X R5, R5, UR5, R62, 0x2, P2 ;  /* 0x0000000505059c11 */ /* 0x000fca00090f143e */
[----:B------:R1:W5:Y:S01]  /*8a60*/  @!P1 LDG.E R54, desc[UR6][R4.64+0x680] ;  /* 0x0006800604369981 */ /* 0x000362000c1e1900 */
[----:B------:R-:W-:Y:S01]  /*8a70*/  ISETP.GE.AND P1, PT, R59, R60, PT ;  /* 0x0000003c3b00720c */ /* 0x000fe20003f26270 */
[----:B------:R-:W-:-:S05]  /*8a80*/  VIADD R59, R57, 0x200 ;  /* 0x00000200393b7836 */ /* 0x000fca0000000000 */
[----:B------:R-:W-:-:S07]  /*8a90*/  ISETP.GE.AND P3, PT, R59, R60, PT ;  /* 0x0000003c3b00720c */ /* 0x000fce0003f66270 */
[----:B0-----:R-:W-:-:S05]  /*8aa0*/  @!P1 IMAD R2, R42, 0x1980, RZ ;  /* 0x000019802a029824 */ /* 0x001fca00078e02ff */
[C---:B------:R-:W-:Y:S01]  /*8ab0*/  @!P1 IADD3 R3, P2, PT, R2.reuse, R57, RZ ;  /* 0x0000003902039210 */ /* 0x040fe20007f5e0ff */
[----:B------:R-:W0:Y:S03]  /*8ac0*/  @!P3 S2R R59, SR_TID.X ;  /* 0x00000000003bb919 */ /* 0x000e260000002100 */
[----:B------:R-:W-:Y:S02]  /*8ad0*/  @!P1 LEA.HI.X.SX32 R62, R2, RZ, 0x1, P2 ;  /* 0x000000ff023e9211 */ /* 0x000fe400010f0eff */
[----:B------:R-:W-:Y:S01]  /*8ae0*/  @!P1 LEA R2, P2, R3, UR4, 0x2 ;  /* 0x0000000403029c11 */ /* 0x000fe2000f8410ff */
[----:B-1----:R-:W-:-:S03]  /*8af0*/  VIADD R5, R57, 0x1e0 ;  /* 0x000001e039057836 */ /* 0x002fc60000000000 */
[----:B------:R-:W-:-:S05]  /*8b00*/  @!P1 LEA.HI.X R3, R3, UR5, R62, 0x2, P2 ;  /* 0x0000000503039c11 */ /* 0x000fca00090f143e */
[----:B------:R0:W5:Y:S01]  /*8b10*/  @!P1 LDG.E R51, desc[UR6][R2.64+0x700] ;  /* 0x0007000602339981 */ /* 0x000162000c1e1900 */
[----:B------:R-:W-:-:S13]  /*8b20*/  ISETP.GE.AND P1, PT, R5, R60, PT ;  /* 0x0000003c0500720c */ /* 0x000fda0003f26270 */
[----:B------:R-:W-:-:S05]  /*8b30*/  @!P1 IMAD R4, R42, 0x1980, RZ ;  /* 0x000019802a049824 */ /* 0x000fca00078e02ff */
[C---:B------:R-:W-:Y:S02]  /*8b40*/  @!P1 IADD3 R5, P2, PT, R4.reuse, R57, RZ ;  /* 0x0000003904059210 */ /* 0x040fe40007f5e0ff */
[----:B0-----:R-:W-:Y:S02]  /*8b50*/  @!P3 LOP3.LUT R2, R59, 0x3e0, RZ, 0xc0, !PT ;  /* 0x000003e03b02b812 */ /* 0x001fe400078ec0ff */
[----:B------:R-:W-:Y:S02]  /*8b60*/  @!P1 LEA.HI.X.SX32 R60, R4, RZ, 0x1, P2 ;  /* 0x000000ff043c9211 */ /* 0x000fe400010f0eff */
[----:B------:R-:W-:Y:S02]  /*8b70*/  @!P1 LEA R4, P2, R5, UR4, 0x2 ;  /* 0x0000000405049c11 */ /* 0x000fe4000f8410ff */
[----:B------:R-:W-:Y:S01]  /*8b80*/  @!P3 LOP3.LUT R59, R59, 0x1f, RZ, 0xc0, !PT ;  /* 0x0000001f3b3bb812 */ /* 0x000fe200078ec0ff */
[----:B------:R-:W-:Y:S01]  /*8b90*/  @!P3 IMAD R3, R42, 0x1980, RZ ;  /* 0x000019802a03b824 */ /* 0x000fe200078e02ff */
[----:B------:R-:W-:-:S03]  /*8ba0*/  @!P1 LEA.HI.X R5, R5, UR5, R60, 0x2, P2 ;  /* 0x0000000505059c11 */ /* 0x000fc600090f143c */
[----:B------:R-:W-:Y:S02]  /*8bb0*/  @!P3 IMAD R2, R2, 0x11, R59 ;  /* 0x000000110202b824 */ /* 0x000fe400078e023b */
[----:B------:R1:W5:Y:S03]  /*8bc0*/  @!P1 LDG.E R58, desc[UR6][R4.64+0x780] ;  /* 0x00078006043a9981 */ /* 0x000366000c1e1900 */
[----:B------:R-:W-:-:S04]  /*8bd0*/  @!P3 IADD3 R59, P1, PT, R3, R2, RZ ;  /* 0x00000002033bb210 */ /* 0x000fc80007f3e0ff */
[----:B------:R-:W-:Y:S02]  /*8be0*/  @!P3 LEA.HI.X.SX32 R60, R3, RZ, 0x1, P1 ;  /* 0x000000ff033cb211 */ /* 0x000fe400008f0eff */
[----:B------:R-:W-:-:S04]  /*8bf0*/  @!P3 LEA R2, P1, R59, UR4, 0x2 ;  /* 0x000000043b02bc11 */ /* 0x000fc8000f8210ff */
[----:B------:R-:W-:-:S05]  /*8c00*/  @!P3 LEA.HI.X R3, R59, UR5, R60, 0x2, P1 ;  /* 0x000000053b03bc11 */ /* 0x000fca00088f143c */
[----:B------:R1:W5:Y:S04]  /*8c10*/  @!P3 LDG.E R57, desc[UR6][R2.64+0x800] ;  /* 0x000800060239b981 */ /* 0x000368000c1e1900 */
.L_x_113:
[----:B------:R-:W-:Y:S08]  /*8c20*/  BAR.SYNC.DEFER_BLOCKING 0x0 ;  /* 0x0000000000007b1d */ /* 0x000ff00000010000 */
[----:B------:R-:W2:Y:S01]  /*8c30*/  S2UR UR5, SR_CgaCtaId ;  /* 0x00000000000579c3 */ /* 0x000ea20000008800 */
[----:B------:R-:W-:Y:S01]  /*8c40*/  UMOV UR4, 0x400 ;  /* 0x0000040000047882 */ /* 0x000fe20000000000 */
[----:B01----:R-:W0:Y:S01]  /*8c50*/  S2R R2, SR_TID.X ;  /* 0x0000000000027919 */ /* 0x003e220000002100 */
[----:B-----5:R1:W-:Y:S04]  /*8c60*/  STS [R40+-0x4], R41 ;  /* 0xfffffc2928007388 */ /* 0x0203e80000000800 */
[----:B------:R1:W-:Y:S01]  /*8c70*/  STS [R39+-0x4], R44 ;  /* 0xfffffc2c27007388 */ /* 0x0003e20000000800 */
[----:B--2---:R-:W-:-:S03]  /*8c80*/  ULEA UR4, UR5, UR4, 0x18 ;  /* 0x0000000405047291 */ /* 0x004fc6000f8ec0ff */
[----:B------:R1:W-:Y:S04]  /*8c90*/  STS [R38+-0x4], R43 ;  /* 0xfffffc2b26007388 */ /* 0x0003e80000000800 */
        /* <DEDUP_REMOVED lines=13> */
[----:B------:R1:W-:Y:S01]  /*8d70*/  STS [R24+-0x4], R57 ;  /* 0xfffffc3918007388 */ /* 0x0003e20000000800 */
[----:B------:R-:W-:Y:S06]  /*8d80*/  BAR.SYNC.DEFER_BLOCKING 0x0 ;  /* 0x0000000000007b1d */ /* 0x000fec0000010000 */
[----:B0-----:R-:W-:Y:S05]  /*8d90*/  @P0 BRA `(.L_x_114) ;  /* 0x00000008006c0947 */ /* 0x001fea0003800000 */
[----:B------:R-:W-:Y:S01]  /*8da0*/  LEA R21, R21, UR4, 0x3 ;  /* 0x0000000415157c11 */ /* 0x000fe2000f8e18ff */
[----:B------:R-:W-:Y:S01]  /*8db0*/  LDS R3, [R22] ;  /* 0x0000000016037984 */ /* 0x000fe20000000800 */
[----:B------:R-:W0:Y:S01]  /*8dc0*/  LDCU.64 UR8, c[0x0][0x3b0] ;  /* 0x00007600ff0877ac */ /* 0x000e220008000a00 */
[----:B-1----:R-:W-:Y:S02]  /*8dd0*/  LEA R26, R20, UR4, 0x3 ;  /* 0x00000004141a7c11 */ /* 0x002fe4000f8e18ff */
[----:B------:R-:W1:Y:S01]  /*8de0*/  LDS.64 R4, [R21+0x6600] ;  /* 0x0066000015047984 */ /* 0x000e620000000a00 */
[----:B------:R-:W-:Y:S02]  /*8df0*/  LEA R19, R19, UR4, 0x3 ;  /* 0x0000000413137c11 */ /* 0x000fe4000f8e18ff */
[----:B------:R-:W-:Y:S02]  /*8e00*/  LEA R17, R17, UR4, 0x3 ;  /* 0x0000000411117c11 */ /* 0x000fe4000f8e18ff */
[----:B------:R-:W-:-:S02]  /*8e10*/  LEA R15, R15, UR4, 0x3 ;  /* 0x000000040f0f7c11 */ /* 0x000fc4000f8e18ff */
[----:B------:R-:W-:Y:S02]  /*8e20*/  LEA R13, R13, UR4, 0x3 ;  /* 0x000000040d0d7c11 */ /* 0x000fe4000f8e18ff */
[----:B------:R-:W-:Y:S02]  /*8e30*/  LEA R11, R11, UR4, 0x3 ;  /* 0x000000040b0b7c11 */ /* 0x000fe4000f8e18ff */
[----:B------:R-:W-:Y:S02]  /*8e40*/  LEA R9, R9, UR4, 0x3 ;  /* 0x0000000409097c11 */ /* 0x000fe4000f8e18ff */
[----:B------:R-:W-:Y:S02]  /*8e50*/  LEA R7, R7, UR4, 0x3 ;  /* 0x0000000407077c11 */ /* 0x000fe4000f8e18ff */
[----:B-1----:R-:W-:-:S05]  /*8e60*/  IADD3 R4, P0, PT, R4, R2, RZ ;  /* 0x0000000204047210 */ /* 0x002fca0007f1e0ff */
[----:B------:R-:W-:Y:S01]  /*8e70*/  IMAD.X R5, RZ, RZ, R5, P0 ;  /* 0x000000ffff057224 */ /* 0x000fe200000e0605 */
[----:B0-----:R-:W-:-:S04]  /*8e80*/  LEA R24, P0, R4, UR8, 0x2 ;  /* 0x0000000804187c11 */ /* 0x001fc8000f8010ff */
[----:B------:R-:W-:-:S05]  /*8e90*/  LEA.HI.X R25, R4, UR9, R5, 0x2, P0 ;  /* 0x0000000904197c11 */ /* 0x000fca00080f1405 */
[----:B------:R-:W-:Y:S01]  /*8ea0*/  STG.E desc[UR6][R24.64], R3 ;  /* 0x0000000318007986 */ /* 0x000fe2000c101906 */
[----:B------:R-:W-:-:S03]  /*8eb0*/  NOP ;  /* 0x0000000000007918 */ /* 0x000fc60000000000 */
[----:B------:R0:W1:Y:S04]  /*8ec0*/  LDS.64 R4, [R26+0x6600] ;  /* 0x006600001a047984 */ /* 0x0000680000000a00 */
[----:B------:R-:W2:Y:S01]  /*8ed0*/  LDS R23, [R22+0x600] ;  /* 0x0006000016177984 */ /* 0x000ea20000000800 */
[----:B0-----:R-:W-:Y:S02]  /*8ee0*/  LEA R26, R18, UR4, 0x3 ;  /* 0x00000004121a7c11 */ /* 0x001fe4000f8e18ff */
[----:B-1----:R-:W-:-:S05]  /*8ef0*/  IADD3 R4, P0, PT, R4, R2, RZ ;  /* 0x0000000204047210 */ /* 0x002fca0007f1e0ff */
[----:B------:R-:W-:Y:S01]  /*8f00*/  IMAD.X R5, RZ, RZ, R5, P0 ;  /* 0x000000ffff057224 */ /* 0x000fe200000e0605 */
[----:B------:R-:W-:-:S04]  /*8f10*/  LEA R20, P0, R4, UR8, 0x2 ;  /* 0x0000000804147c11 */ /* 0x000fc8000f8010ff */
[----:B------:R-:W-:-:S05]  /*8f20*/  LEA.HI.X R21, R4, UR9, R5, 0x2, P0 ;  /* 0x0000000904157c11 */ /* 0x000fca00080f1405 */
[----:B--2---:R-:W-:Y:S01]  /*8f30*/  STG.E desc[UR6][R20.64+0x600], R23 ;  /* 0x0006001714007986 */ /* 0x004fe2000c101906 */
[----:B------:R-:W-:-:S03]  /*8f40*/  NOP ;  /* 0x0000000000007918 */ /* 0x000fc60000000000 */
[----:B------:R-:W0:Y:S04]  /*8f50*/  LDS.64 R4, [R19+0x6600] ;  /* 0x0066000013047984 */ /* 0x000e280000000a00 */
[----:B------:R-:W1:Y:S01]  /*8f60*/  LDS R3, [R22+0xc00] ;  /* 0x000c000016037984 */ /* 0x000e620000000800 */
[----:B0-----:R-:W-:-:S05]  /*8f70*/  IADD3 R4, P0, PT, R4, R2, RZ ;  /* 0x0000000204047210 */ /* 0x001fca0007f1e0ff */
[----:B------:R-:W-:Y:S01]  /*8f80*/  IMAD.X R5, RZ, RZ, R5, P0 ;  /* 0x000000ffff057224 */ /* 0x000fe200000e0605 */
[----:B------:R-:W-:-:S04]  /*8f90*/  LEA R24, P0, R4, UR8, 0x2 ;  /* 0x0000000804187c11 */ /* 0x000fc8000f8010ff */
[----:B------:R-:W-:-:S05]  /*8fa0*/  LEA.HI.X R25, R4, UR9, R5, 0x2, P0 ;  /* 0x0000000904197c11 */ /* 0x000fca00080f1405 */
[----:B-1----:R0:W-:Y:S01]  /*8fb0*/  STG.E desc[UR6][R24.64+0xc00], R3 ;  /* 0x000c000318007986 */ /* 0x0021e2000c101906 */
[----:B------:R-:W-:-:S03]  /*8fc0*/  NOP ;  /* 0x0000000000007918 */ /* 0x000fc60000000000 */
[----:B------:R-:W1:Y:S04]  /*8fd0*/  LDS.64 R4, [R26+0x6600] ;  /* 0x006600001a047984 */ /* 0x000e680000000a00 */
        /* <DEDUP_REMOVED lines=99> */
[----:B-1----:R-:W-:Y:S01]  /*9610*/  STG.E desc[UR6][R10.64+0x5400], R3 ;  /* 0x005400030a007986 */ /* 0x002fe2000c101906 */
[----:B------:R-:W-:-:S03]  /*9620*/  NOP ;  /* 0x0000000000007918 */ /* 0x000fc60000000000 */
[----:B------:R-:W0:Y:S04]  /*9630*/  LDS.64 R4, [R12+0x6600] ;  /* 0x006600000c047984 */ /* 0x000e280000000a00 */
[----:B------:R-:W1:Y:S01]  /*9640*/  LDS R9, [R22+0x5a00] ;  /* 0x005a000016097984 */ /* 0x000e620000000800 */
[----:B0-----:R-:W-:-:S05]  /*9650*/  IADD3 R4, P0, PT, R4, R2, RZ ;  /* 0x0000000204047210 */ /* 0x001fca0007f1e0ff */
[----:B------:R-:W-:Y:S01]  /*9660*/  IMAD.X R5, RZ, RZ, R5, P0 ;  /* 0x000000ffff057224 */ /* 0x000fe200000e0605 */
[----:B------:R-:W-:-:S04]  /*9670*/  LEA R6, P0, R4, UR8, 0x2 ;  /* 0x0000000804067c11 */ /* 0x000fc8000f8010ff */
[----:B------:R-:W-:Y:S02]  /*9680*/  LEA.HI.X R7, R4, UR9, R5, 0x2, P0 ;  /* 0x0000000904077c11 */ /* 0x000fe400080f1405 */
[----:B------:R-:W-:-:S03]  /*9690*/  LEA R4, R0, UR4, 0x3 ;  /* 0x0000000400047c11 */ /* 0x000fc6000f8e18ff */
[----:B-1----:R-:W-:Y:S01]  /*96a0*/  STG.E desc[UR6][R6.64+0x5a00], R9 ;  /* 0x005a000906007986 */ /* 0x002fe2000c101906 */
        /* <DEDUP_REMOVED lines=8> */
[----:B------:R-:W-:Y:S01]  /*9730*/  NOP ;  /* 0x0000000000007918 */ /* 0x000fe20000000000 */
[----:B------:R-:W-:Y:S05]  /*9740*/  EXIT ;  /* 0x000000000000794d */ /* 0x000fea0003800000 */
.L_x_114:
[----:B------:R-:W-:Y:S01]  /*9750*/  LEA R21, R21, UR4, 0x3 ;  /* 0x0000000415157c11 */ /* 0x000fe2000f8e18ff */
[----:B------:R-:W-:Y:S01]  /*9760*/  IMAD R23, R42, -0x1980, R23 ;  /* 0xffffe6802a177824 */ /* 0x000fe200078e0217 */
[----:B-1----:R-:W-:Y:S01]  /*9770*/  LEA R26, R20, UR4, 0x3 ;  /* 0x00000004141a7c11 */ /* 0x002fe2000f8e18ff */
[C---:B------:R-:W-:Y:S01]  /*9780*/  VIADD R20, R2.reuse, 0x180 ;  /* 0x0000018002147836 */ /* 0x040fe20000000000 */
[----:B------:R-:W-:Y:S01]  /*9790*/  LEA R19, R19, UR4, 0x3 ;  /* 0x0000000413137c11 */ /* 0x000fe2000f8e18ff */
[----:B------:R-:W0:Y:S01]  /*97a0*/  LDS.64 R4, [R21+0x6600] ;  /* 0x0066000015047984 */ /* 0x000e220000000a00 */
[----:B------:R-:W-:Y:S02]  /*97b0*/  ISETP.GE.AND P1, PT, R2, R23, PT ;  /* 0x000000170200720c */ /* 0x000fe40003f26270 */
[----:B------:R-:W-:Y:S02]  /*97c0*/  LEA R17, R17, UR4, 0x3 ;  /* 0x0000000411117c11 */ /* 0x000fe4000f8e18ff */
[----:B------:R-:W-:-:S02]  /*97d0*/  LEA R15, R15, UR4, 0x3 ;  /* 0x000000040f0f7c11 */ /* 0x000fc4000f8e18ff */
[----:B------:R-:W-:Y:S02]  /*97e0*/  LEA R13, R13, UR4, 0x3 ;  /* 0x000000040d0d7c11 */ /* 0x000fe4000f8e18ff */
[----:B------:R-:W-:Y:S02]  /*97f0*/  LEA R11, R11, UR4, 0x3 ;  /* 0x000000040b0b7c11 */ /* 0x000fe4000f8e18ff */
[----:B------:R-:W-:Y:S02]  /*9800*/  LEA R9, R9, UR4, 0x3 ;  /* 0x0000000409097c11 */ /* 0x000fe4000f8e18ff */
[----:B------:R-:W-:Y:S01]  /*9810*/  LEA R7, R7, UR4, 0x3 ;  /* 0x0000000407077c11 */ /* 0x000fe2000f8e18ff */
[----:B------:R-:W1:Y:S01]  /*9820*/  @!P1 LDS R3, [R22] ;  /* 0x0000000016039984 */ /* 0x000e620000000800 */
[----:B------:R-:W2:Y:S01]  /*9830*/  @!P1 LDC.64 R24, c[0x0][0x3b0] ;  /* 0x0000ec00ff189b82 */ /* 0x000ea20000000a00 */
[----:B0-----:R-:W-:-:S05]  /*9840*/  @!P1 IADD3 R4, P0, PT, R4, R2, RZ ;  /* 0x0000000204049210 */ /* 0x001fca0007f1e0ff */
[----:B------:R-:W-:Y:S01]  /*9850*/  @!P1 IMAD.X R5, RZ, RZ, R5, P0 ;  /* 0x000000ffff059224 */ /* 0x000fe200000e0605 */
[----:B--2---:R-:W-:-:S04]  /*9860*/  @!P1 LEA R24, P0, R4, R24, 0x2 ;  /* 0x0000001804189211 */ /* 0x004fc800078010ff */
[----:B------:R-:W-:-:S05]  /*9870*/  @!P1 LEA.HI.X R25, R4, R25, R5, 0x2, P0 ;  /* 0x0000001904199211 */ /* 0x000fca00000f1405 */
[----:B-1----:R0:W-:Y:S01]  /*9880*/  @!P1 STG.E desc[UR6][R24.64], R3 ;  /* 0x0000000318009986 */ /* 0x0021e2000c101906 */
[----:B------:R-:W-:-:S03]  /*9890*/  NOP ;  /* 0x0000000000007918 */ /* 0x000fc60000000000 */
[----:B------:R1:W2:Y:S01]  /*98a0*/  LDS.64 R4, [R26+0x6600] ;  /* 0x006600001a047984 */ /* 0x0002a20000000a00 */
[----:B------:R-:W-:Y:S01]  /*98b0*/  ISETP.GE.AND P1, PT, R20, R23, PT ;  /* 0x000000171400720c */ /* 0x000fe20003f26270 */
[----:B0-----:R-:W-:Y:S01]  /*98c0*/  VIADD R24, R2, 0x300 ;  /* 0x0000030002187836 */ /* 0x001fe20000000000 */
[----:B-1----:R-:W-:Y:S01]  /*98d0*/  LEA R26, R18, UR4, 0x3 ;  /* 0x00000004121a7c11 */ /* 0x002fe2000f8e18ff */
[----:B------:R-:W-:-:S10]  /*98e0*/  VIADD R18, R2, 0x480 ;  /* 0x0000048002127836 */ /* 0x000fd40000000000 */
[----:B------:R-:W0:Y:S01]  /*98f0*/  @!P1 LDS R27, [R22+0x600] ;  /* 0x00060000161b9984 */ /* 0x000e220000000800 */
[----:B------:R-:W1:Y:S01]  /*9900*/  @!P1 LDC.64 R20, c[0x0][0x3b0] ;  /* 0x0000ec00ff149b82 */ /* 0x000e620000000a00 */
[----:B--2---:R-:W-:-:S05]  /*9910*/  @!P1 IADD3 R4, P0, PT, R4, R2, RZ ;  /* 0x0000000204049210 */ /* 0x004fca0007f1e0ff */
[----:B------:R-:W-:Y:S01]  /*9920*/  @!P1 IMAD.X R5, RZ, RZ, R5, P0 ;  /* 0x000000ffff059224 */ /* 0x000fe200000e0605 */
[----:B-1----:R-:W-:-:S04]  /*9930*/  @!P1 LEA R20, P0, R4, R20, 0x2 ;  /* 0x0000001404149211 */ /* 0x002fc800078010ff */
[----:B------:R-:W-:-:S05]  /*9940*/  @!P1 LEA.HI.X R21, R4, R21, R5, 0x2, P0 ;  /* 0x0000001504159211 */ /* 0x000fca00000f1405 */
[----:B0-----:R0:W-:Y:S01]  /*9950*/  @!P1 STG.E desc[UR6][R20.64+0x600], R27 ;  /* 0x0006001b14009986 */ /* 0x0011e2000c101906 */
[----:B------:R-:W-:-:S03]  /*9960*/  NOP ;  /* 0x0000000000007918 */ /* 0x000fc60000000000 */
[----:B------:R-:W1:Y:S01]  /*9970*/  LDS.64 R4, [R19+0x6600] ;  /* 0x0066000013047984 */ /* 0x000e620000000a00 */
[----:B------:R-:W-:Y:S01]  /*9980*/  ISETP.GE.AND P1, PT, R24, R23, PT ;  /* 0x000000171800720c */ /* 0x000fe20003f26270 */
[----:B0-----:R-:W-:-:S12]  /*9990*/  VIADD R20, R2, 0x600 ;  /* 0x0000060002147836 */ /* 0x001fd80000000000 */
[----:B------:R-:W0:Y:S01]  /*99a0*/  @!P1 LDS R3, [R22+0xc00] ;  /* 0x000c000016039984 */ /* 0x000e220000000800 */
[----:B------:R-:W2:Y:S01]  /*99b0*/  @!P1 LDC.64 R24, c[0x0][0x3b0] ;  /* 0x0000ec00ff189b82 */ /* 0x000ea20000000a00 */
[----:B-1----:R-:W-:-:S05]  /*99c0*/  @!P1 IADD3 R4, P0, PT, R4, R2, RZ ;  /* 0x0000000204049210 */ /* 0x002fca0007f1e0ff */
[----:B------:R-:W-:Y:S01]  /*99d0*/  @!P1 IMAD.X R5, RZ, RZ, R5, P0 ;  /* 0x000000ffff059224 */ /* 0x000fe200000e0605 */
[----:B--2---:R-:W-:-:S04]  /*99e0*/  @!P1 LEA R24, P0, R4, R24, 0x2 ;  /* 0x0000001804189211 */ /* 0x004fc800078010ff */
[----:B------:R-:W-:-:S05]  /*99f0*/  @!P1 LEA.HI.X R25, R4, R25, R5, 0x2, P0 ;  /* 0x0000001904199211 */ /* 0x000fca00000f1405 */
[----:B0-----:R0:W-:Y:S01]  /*9a00*/  @!P1 STG.E desc[UR6][R24.64+0xc00], R3 ;  /* 0x000c000318009986 */ /* 0x0011e2000c101906 */
[----:B------:R-:W-:-:S03]  /*9a10*/  NOP ;  /* 0x0000000000007918 */ /* 0x000fc60000000000 */
[----:B------:R-:W1:Y:S01]  /*9a20*/  LDS.64 R4, [R26+0x6600] ;  /* 0x006600001a047984 */ /* 0x000e620000000a00 */
[----:B------:R-:W-:Y:S02]  /*9a30*/  ISETP.GE.AND P1, PT, R18, R23, PT ;  /* 0x000000171200720c */ /* 0x000fe40003f26270 */
[----:B0-----:R-:W-:Y:S01]  /*9a40*/  LEA R24, R16, UR4, 0x3 ;  /* 0x0000000410187c11 */ /* 0x001fe2000f8e18ff */
[----:B------:R-:W-:-:S10]  /*9a50*/  VIADD R16, R2, 0x780 ;  /* 0x0000078002107836 */ /* 0x000fd40000000000 */
        /* <DEDUP_REMOVED lines=33> */
[----:B0-----:R-:W-:-:S11]  /*9c70*/  LOP3.LUT R16, R2, 0xc00, RZ, 0xfc, !PT ;  /* 0x00000c0002107812 */ /* 0x001fd600078efcff */
        /* <DEDUP_REMOVED lines=87> */
[----:B0-----:R-:W-:Y:S01]  /*a1f0*/  @!P1 STG.E desc[UR6][R8.64+0x4e00], R15 ;  /* 0x004e000f08009986 */ /* 0x001fe2000c101906 */
[----:B------:R-:W-:-:S03]  /*a200*/  NOP ;  /* 0x0000000000007918 */ /* 0x000fc60000000000 */
[----:B------:R-:W0:Y:S01]  /*a210*/  LDS.64 R4, [R7+0x6600] ;  /* 0x0066000007047984 */ /* 0x000e220000000a00 */
[----:B------:R-:W-:-:S13]  /*a220*/  ISETP.GE.AND P1, PT, R10, R23, PT ;  /* 0x000000170a00720c */ /* 0x000fda0003f26270 */
[----:B------:R-:W1:Y:S01]  /*a230*/  @!P1 LDS R3, [R22+0x5400] ;  /* 0x0054000016039984 */ /* 0x000e620000000800 */
[----:B------:R-:W2:Y:S01]  /*a240*/  @!P1 LDC.64 R10, c[0x0][0x3b0] ;  /* 0x0000ec00ff0a9b82 */ /* 0x000ea20000000a00 */
[----:B0-----:R-:W-:-:S05]  /*a250*/  @!P1 IADD3 R4, P0, PT, R4, R2, RZ ;  /* 0x0000000204049210 */ /* 0x001fca0007f1e0ff */
[----:B------:R-:W-:Y:S01]  /*a260*/  @!P1 IMAD.X R5, RZ, RZ, R5, P0 ;  /* 0x000000ffff059224 */ /* 0x000fe200000e0605 */
[----:B--2---:R-:W-:-:S04]  /*a270*/  @!P1 LEA R10, P0, R4, R10, 0x2 ;  /* 0x0000000a040a9211 */ /* 0x004fc800078010ff */
[----:B------:R-:W-:-:S05]  /*a280*/  @!P1 LEA.HI.X R11, R4, R11, R5, 0x2, P0 ;  /* 0x0000000b040b9211 */ /* 0x000fca00000f1405 */
[----:B-1----:R-:W-:Y:S01]  /*a290*/  @!P1 STG.E desc[UR6][R10.64+0x5400], R3 ;  /* 0x005400030a009986 */ /* 0x002fe2000c101906 */
        /* <DEDUP_REMOVED lines=8> */
[----:B------:R-:W-:Y:S02]  /*a320*/  @!P1 LEA.HI.X R7, R4, R7, R5, 0x2, P0 ;  /* 0x0000000704079211 */ /* 0x000fe400000f1405 */
[----:B------:R-:W-:Y:S02]  /*a330*/  LEA R5, R0, UR4, 0x3 ;  /* 0x0000000400057c11 */ /* 0x000fe4000f8e18ff */
[----:B------:R-:W-:Y:S01]  /*a340*/  LOP3.LUT R0, R2, 0x1800, RZ, 0xfc, !PT ;  /* 0x0000180002007812 */ /* 0x000fe200078efcff */
[----:B-1----:R-:W-:Y:S01]  /*a350*/  @!P1 STG.E desc[UR6][R6.64+0x5a00], R9 ;  /* 0x005a000906009986 */ /* 0x002fe2000c101906 */
[----:B------:R-:W-:-:S03]  /*a360*/  NOP ;  /* 0x0000000000007918 */ /* 0x000fc60000000000 */
[----:B------:R-:W0:Y:S01]  /*a370*/  LDS.64 R4, [R5+0x6600] ;  /* 0x0066000005047984 */ /* 0x000e220000000a00 */
[----:B------:R-:W-:-:S13]  /*a380*/  ISETP.GE.AND P1, PT, R0, R23, PT ;  /* 0x000000170000720c */ /* 0x000fda0003f26270 */
[----:B------:R-:W1:Y:S01]  /*a390*/  @!P1 LDS R11, [R22+0x6000] ;  /* 0x00600000160b9984 */ /* 0x000e620000000800 */
[----:B------:R-:W2:Y:S01]  /*a3a0*/  @!P1 LDC.64 R12, c[0x0][0x3b0] ;  /* 0x0000ec00ff0c9b82 */ /* 0x000ea20000000a00 */
[----:B0-----:R-:W-:-:S05]  /*a3b0*/  IADD3 R0, P0, PT, R4, R2, RZ ;  /* 0x0000000204007210 */ /* 0x001fca0007f1e0ff */
[----:B------:R-:W-:Y:S01]  /*a3c0*/  IMAD.X R4, RZ, RZ, R5, P0 ;  /* 0x000000ffff047224 */ /* 0x000fe200000e0605 */
[----:B--2---:R-:W-:-:S04]  /*a3d0*/  @!P1 LEA R2, P0, R0, R12, 0x2 ;  /* 0x0000000c00029211 */ /* 0x004fc800078010ff */
[----:B------:R-:W-:-:S05]  /*a3e0*/  @!P1 LEA.HI.X R3, R0, R13, R4, 0x2, P0 ;  /* 0x0000000d00039211 */ /* 0x000fca00000f1404 */
[----:B-1----:R-:W-:Y:S01]  /*a3f0*/  @!P1 STG.E desc[UR6][R2.64+0x6000], R11 ;  /* 0x0060000b02009986 */ /* 0x002fe2000c101906 */
[----:B------:R-:W-:Y:S01]  /*a400*/  NOP ;  /* 0x0000000000007918 */ /* 0x000fe20000000000 */
[----:B------:R-:W-:Y:S05]  /*a410*/  EXIT ;  /* 0x000000000000794d */ /* 0x000fea0003800000 */
.L_x_30:
[----:B------:R-:W-:Y:S02]  /*a420*/  IMAD.MOV.U32 R58, RZ, RZ, R39 ;  /* 0x000000ffff3a7224 */ /* 0x000fe400078e0027 */
[----:B------:R-:W-:Y:S02]  /*a430*/  IMAD.MOV.U32 R49, RZ, RZ, 0x1 ;  /* 0x00000001ff317424 */ /* 0x000fe400078e00ff */
[----:B------:R-:W-:Y:S02]  /*a440*/  IMAD.MOV.U32 R60, RZ, RZ, RZ ;  /* 0x000000ffff3c7224 */ /* 0x000fe400078e00ff */
[----:B------:R-:W-:-:S07]  /*a450*/  IMAD.MOV.U32 R47, RZ, RZ, -0x1 ;  /* 0xffffffffff2f7424 */ /* 0x000fce00078e00ff */
[----:B------:R-:W-:Y:S05]  /*a460*/  WARPSYNC.COLLECTIVE R47, `(.L_x_115) ;  /* 0x000000002f087348 */ /* 0x000fea0003c00000 */
[----:B------:R0:W1:Y:S02]  /*a470*/  SHFL.UP P0, R46, R58, R49, R60 ;  /* 0x040000313a2e7389 */ /* 0x000064000000003c */
[----:B01----:R-:W-:Y:S05]  /*a480*/  ENDCOLLECTIVE ;  /* 0x000000000000791b */ /* 0x003fea0003800000 */
.L_x_115:
[----:B------:R-:W-:Y:S02]  /*a490*/  IMAD.MOV.U32 R49, RZ, RZ, 0x2 ;  /* 0x00000002ff317424 */ /* 0x000fe400078e00ff */
[----:B------:R-:W-:-:S04]  /*a4a0*/  IMAD.MOV.U32 R40, RZ, RZ, R46 ;  /* 0x000000ffff287224 */ /* 0x000fc800078e002e */
[----:B------:R-:W-:-:S04]  /*a4b0*/  @P0 IMAD.IADD R40, R39, 0x1, R40 ;  /* 0x0000000127280824 */ /* 0x000fc800078e0228 */
[----:B------:R-:W-:-:S07]  /*a4c0*/  IMAD.MOV.U32 R58, RZ, RZ, R40 ;  /* 0x000000ffff3a7224 */ /* 0x000fce00078e0028 */
[----:B------:R-:W-:Y:S05]  /*a4d0*/  WARPSYNC.COLLECTIVE R47, `(.L_x_116) ;  /* 0x000000002f087348 */ /* 0x000fea0003c00000 */
[----:B------:R0:W1:Y:S02]  /*a4e0*/  SHFL.UP P0, R46, R58, R49, R60 ;  /* 0x040000313a2e7389 */ /* 0x000064000000003c */
[----:B01----:R-:W-:Y:S05]  /*a4f0*/  ENDCOLLECTIVE ;  /* 0x000000000000791b */ /* 0x003fea0003800000 */
.L_x_116:
[----:B------:R-:W-:Y:S02]  /*a500*/  IMAD.MOV.U32 R49, RZ, RZ, 0x4 ;  /* 0x00000004ff317424 */ /* 0x000fe400078e00ff */
[----:B------:R-:W-:-:S04]  /*a510*/  IMAD.MOV.U32 R43, RZ, RZ, R46 ;  /* 0x000000ffff2b7224 */ /* 0x000fc800078e002e */
[----:B------:R-:W-:-:S04]  /*a520*/  @P0 IMAD.IADD R43, R40, 0x1, R43 ;  /* 0x00000001282b0824 */ /* 0x000fc800078e022b */
[----:B------:R-:W-:-:S07]  /*a530*/  IMAD.MOV.U32 R58, RZ, RZ, R43 ;  /* 0x000000ffff3a7224 */ /* 0x000fce00078e002b */
[----:B------:R-:W-:Y:S05]  /*a540*/  WARPSYNC.COLLECTIVE R47, `(.L_x_117) ;  /* 0x000000002f087348 */ /* 0x000fea0003c00000 */
[----:B------:R0:W1:Y:S02]  /*a550*/  SHFL.UP P0, R46, R58, R49, R60 ;  /* 0x040000313a2e7389 */ /* 0x000064000000003c */
[----:B01----:R-:W-:Y:S05]  /*a560*/  ENDCOLLECTIVE ;  /* 0x000000000000791b */ /* 0x003fea0003800000 */
.L_x_117:
[----:B------:R-:W-:Y:S02]  /*a570*/  IMAD.MOV.U32 R49, RZ, RZ, 0x8 ;  /* 0x00000008ff317424 */ /* 0x000fe400078e00ff */
[----:B------:R-:W-:-:S04]  /*a580*/  IMAD.MOV.U32 R44, RZ, RZ, R46 ;  /* 0x000000ffff2c7224 */ /* 0x000fc800078e002e */
[----:B------:R-:W-:-:S04]  /*a590*/  @P0 IMAD.IADD R44, R43, 0x1, R44 ;  /* 0x000000012b2c0824 */ /* 0x000fc800078e022c */
[----:B------:R-:W-:-:S07]  /*a5a0*/  IMAD.MOV.U32 R58, RZ, RZ, R44 ;  /* 0x000000ffff3a7224 */ /* 0x000fce00078e002c */
[----:B------:R-:W-:Y:S05]  /*a5b0*/  WARPSYNC.COLLECTIVE R47, `(.L_x_118) ;  /* 0x000000002f087348 */ /* 0x000fea0003c00000 */
[----:B------:R0:W1:Y:S02]  /*a5c0*/  SHFL.UP P0, R46, R58, R49, R60 ;  /* 0x040000313a2e7389 */ /* 0x000064000000003c */
[----:B01----:R-:W-:Y:S05]  /*a5d0*/  ENDCOLLECTIVE ;  /* 0x000000000000791b */ /* 0x003fea0003800000 */
.L_x_118:
[----:B------:R-:W-:Y:S02]  /*a5e0*/  IMAD.MOV.U32 R49, RZ, RZ, 0x10 ;  /* 0x00000010ff317424 */ /* 0x000fe400078e00ff */
[----:B------:R-:W-:-:S04]  /*a5f0*/  IMAD.MOV.U32 R45, RZ, RZ, R46 ;  /* 0x000000ffff2d7224 */ /* 0x000fc800078e002e */
[----:B------:R-:W-:-:S04]  /*a600*/  @P0 IMAD.IADD R45, R44, 0x1, R45 ;  /* 0x000000012c2d0824 */ /* 0x000fc800078e022d */
[----:B------:R-:W-:-:S07]  /*a610*/  IMAD.MOV.U32 R58, RZ, RZ, R45 ;  /* 0x000000ffff3a7224 */ /* 0x000fce00078e002d */
[----:B------:R-:W-:Y:S05]  /*a620*/  WARPSYNC.COLLECTIVE R47, `(.L_x_119) ;  /* 0x000000002f087348 */ /* 0x000fea0003c00000 */
[----:B------:R0:W1:Y:S02]  /*a630*/  SHFL.UP P0, R46, R58, R49, R60 ;  /* 0x040000313a2e7389 */ /* 0x000064000000003c */
[----:B01----:R-:W-:Y:S05]  /*a640*/  ENDCOLLECTIVE ;  /* 0x000000000000791b */ /* 0x003fea0003800000 */
.L_x_119:
[----:B------:R-:W-:Y:S05]  /*a650*/  BRA `(.L_x_120) ;  /* 0xffffff8400407947 */ /* 0x000fea000383ffff */
.L_x_121:
[----:B------:R-:W-:-:S00]  /*a660*/  BRA `(.L_x_121) ;  /* 0xfffffffc00fc7947 */ /* 0x000fc0000383ffff */
[----:B------:R-:W-:-:S00]  /*a670*/  NOP ;  /* 0x0000000000007918 */ /* 0x000fc00000000000 */
        /* <DEDUP_REMOVED lines=8> */
.L_x_2758:


//--------------------- .text._ZN3cub18CUB_300001_SM_10006detail10radix_sort33DeviceRadixSortExclusiveSumKernelINS1_5radix10policy_hubIiiyE10Policy1000EyEEvPT0_ --------------------------
	.section	.text._ZN3cub18CUB_300001_SM_10006detail10radix_sort33DeviceRadixSortExclusiveSumKernelINS1_5radix10policy_hubIiiyE10Policy1000EyEEvPT0_,"ax",@progbits
	.align	128
        .global         _ZN3cub18CUB_300001_SM_10006detail10radix_sort33DeviceRadixSortExclusiveSumKernelINS1_5radix10policy_hubIiiyE10Policy1000EyEEvPT0_
        .type           _ZN3cub18CUB_300001_SM_10006detail10radix_sort33DeviceRadixSortExclusiveSumKernelINS1_5radix10policy_hubIiiyE10Policy1000EyEEvPT0_,@function
        .size           _ZN3cub18CUB_300001_SM_10006detail10radix_sort33DeviceRadixSortExclusiveSumKernelINS1_5radix10policy_hubIiiyE10Policy1000EyEEvPT0_,(.L_x_2759 - _ZN3cub18CUB_300001_SM_10006detail10radix_sort33DeviceRadixSortExclusiveSumKernelINS1_5radix10policy_hubIiiyE10Policy1000EyEEvPT0_)
        .other          _ZN3cub18CUB_300001_SM_10006detail10radix_sort33DeviceRadixSortExclusiveSumKernelINS1_5radix10policy_hubIiiyE10Policy1000EyEEvPT0_,@"STO_CUDA_ENTRY STV_DEFAULT"
_ZN3cub18CUB_300001_SM_10006detail10radix_sort33DeviceRadixSortExclusiveSumKernelINS1_5radix10policy_hubIiiyE10Policy1000EyEEvPT0_:
.text._ZN3cub18CUB_300001_SM_10006detail10radix_sort33DeviceRadixSortExclusiveSumKernelINS1_5radix10policy_hubIiiyE10Policy1000EyEEvPT0_:
[----:B------:R-:W-:Y:S01]  /*0000*/  LDC R1, c[0x0][0x37c] ;  /* 0x0000df00ff017b82 */ /* 0x000fe20000000800 */
[----:B------:R-:W0:Y:S07]  /*0010*/  S2R R18, SR_TID.X ;  /* 0x0000000000127919 */ /* 0x000e2e0000002100 */
[----:B------:R-:W1:Y:S01]  /*0020*/  LDC.64 R16, c[0x0][0x380] ;  /* 0x0000e000ff107b82 */ /* 0x000e620000000a00 */
[----:B------:R-:W2:Y:S01]  /*0030*/  LDCU.64 UR4, c[0x0][0x358] ;  /* 0x00006b00ff0477ac */ /* 0x000ea20008000a00 */
[----:B------:R-:W3:Y:S01]  /*0040*/  S2R R5, SR_CTAID.X ;  /* 0x0000000000057919 */ /* 0x000ee20000002500 */
[----:B0-----:R-:W-:Y:S01]  /*0050*/  ISETP.GT.U32.AND P1, PT, R18, 0xff, PT ;  /* 0x000000ff1200780c */ /* 0x001fe20003f24070 */
[----:B---3--:R-:W-:-:S04]  /*0060*/  IMAD R5, R5, 0x100, R18 ;  /* 0x0000010005057824 */ /* 0x008fc800078e0212 */
[----:B-1----:R-:W-:-:S08]  /*0070*/  IMAD.WIDE R16, R5, 0x8, R16 ;  /* 0x0000000805107825 */ /* 0x002fd000078e0210 */
[----:B--2---:R-:W2:Y:S01]  /*0080*/  @!P1 LDG.E.64 R2, desc[UR4][R16.64] ;  /* 0x0000000410029981 */ /* 0x004ea2000c1e1b00 */
[----:B------:R-:W-:Y:S02]  /*0090*/  MOV R0, 0x400 ;  /* 0x0000040000007802 */ /* 0x000fe40000000f00 */
[C---:B------:R-:W-:Y:S01]  /*00a0*/  ISETP.GT.U32.AND P0, PT, R18.reuse, 0x1f, PT ;  /* 0x0000001f1200780c */ /* 0x040fe20003f04070 */
[----:B------:R-:W0:Y:S02]  /*00b0*/  S2R R5, SR_CgaCtaId ;  /* 0x0000000000057919 */ /* 0x000e240000008800 */
[----:B0-----:R-:W-:Y:S02]  /*00c0*/  LEA R5, R5, R0, 0x18 ;  /* 0x0000000005057211 */ /* 0x001fe400078ec0ff */
[----:B------:R-:W-:-:S05]  /*00d0*/  LEA.HI R0, R18, R18, RZ, 0x1d ;  /* 0x0000001212007211 */ /* 0x000fca00078fe8ff */
[----:B------:R-:W-:-:S05]  /*00e0*/  IMAD R0, R0, 0x8, R5 ;  /* 0x0000000800007824 */ /* 0x000fca00078e0205 */
[----:B--2---:R0:W-:Y:S01]  /*00f0*/  STS.64 [R0+0x10], R2 ;  /* 0x0000100200007388 */ /* 0x0041e20000000a00 */
[----:B------:R-:W-:Y:S06]  /*0100*/  BAR.SYNC.DEFER_BLOCKING 0x0 ;  /* 0x0000000000007b1d */ /* 0x000fec0000010000 */
[----:B------:R-:W-:Y:S05]  /*0110*/  @P0 BRA `(.L_x_122) ;  /* 0x0000000400240947 */ /* 0x000fea0003800000 */
[----:B------:R-:W-:Y:S01]  /*0120*/  IMAD R18, R18, 0x48, R5 ;  /* 0x0000004812127824 */ /* 0x000fe200078e0205 */
[----:B------:R-:W-:-:S04]  /*0130*/  UMOV UR6, 0xffffffff ;  /* 0xffffffff00067882 */ /* 0x000fc80000000000 */
[----:B------:R-:W-:Y:S04]  /*0140*/  LDS.64 R14, [R18+0x10] ;  /* 0x00001000120e7984 */ /* 0x000fe80000000a00 */
[----:B------:R-:W-:Y:S04]  /*0150*/  LDS.64 R12, [R18+0x18] ;  /* 0x00001800120c7984 */ /* 0x000fe80000000a00 */
[----:B------:R-:W1:Y:S04]  /*0160*/  LDS.64 R10, [R18+0x20] ;  /* 0x00002000120a7984 */ /* 0x000e680000000a00 */
[----:B------:R-:W-:Y:S04]  /*0170*/  LDS.64 R8, [R18+0x28] ;  /* 0x0000280012087984 */ /* 0x000fe80000000a00 */
[----:B------:R-:W2:Y:S04]  /*0180*/  LDS.64 R6, [R18+0x30] ;  /* 0x0000300012067984 */ /* 0x000ea80000000a00 */
[----:B------:R-:W-:Y:S04]  /*0190*/  LDS.64 R4, [R18+0x38] ;  /* 0x0000380012047984 */ /* 0x000fe80000000a00 */
[----:B0-----:R-:W0:Y:S04]  /*01a0*/  LDS.64 R2, [R18+0x40] ;  /* 0x0000400012027984 */ /* 0x001e280000000a00 */
[----:B------:R-:W3:Y:S01]  /*01b0*/  LDS.64 R20, [R18+0x48] ;  /* 0x0000480012147984 */ /* 0x000ee20000000a00 */
[----:B-1----:R-:W-:-:S04]  /*01c0*/  IADD3 R19, P3, P4, R10, R12, R14 ;  /* 0x0000000c0a137210 */ /* 0x002fc80007c7e00e */
[----:B------:R-:W-:Y:S02]  /*01d0*/  IADD3.X R23, PT, PT, R11, R13, R15, P3, P4 ;  /* 0x0000000d0b177210 */ /* 0x000fe40001fe840f */
[----:B--2---:R-:W-:-:S04]  /*01e0*/  IADD3 R19, P0, P2, R6, R19, R8 ;  /* 0x0000001306137210 */ /* 0x004fc80007a1e008 */
[----:B------:R-:W-:Y:S02]  /*01f0*/  IADD3.X R23, PT, PT, R7, R23, R9, P0, P2 ;  /* 0x0000001707177210 */ /* 0x000fe400007e4409 */
[----:B0-----:R-:W-:-:S04]  /*0200*/  IADD3 R19, P3, P4, R2, R19, R4 ;  /* 0x0000001302137210 */ /* 0x001fc80007c7e004 */
[----:B---3--:R-:W-:Y:S02]  /*0210*/  IADD3 R20, P0, PT, R20, R19, RZ ;  /* 0x0000001314147210 */ /* 0x008fe40007f1e0ff */
[----:B------:R-:W-:-:S05]  /*0220*/  IADD3.X R19, PT, PT, R3, R23, R5, P3, P4 ;  /* 0x0000001703137210 */ /* 0x000fca0001fe8405 */
[----:B------:R-:W-:Y:S01]  /*0230*/  IMAD.X R19, R21, 0x1, R19, P0 ;  /* 0x0000000115137824 */ /* 0x000fe200000e0613 */
[----:B------:R-:W-:Y:S06]  /*0240*/  BRA.DIV UR6, `(.L_x_123) ;  /* 0x0000000206f07947 */ /* 0x000fec000b800000 */
[----:B------:R-:W0:Y:S04]  /*0250*/  SHFL.UP PT, R27, R20, 0x1, RZ ;  /* 0x04200000141b7989 */ /* 0x000e2800000e00ff */
[----:B------:R-:W1:Y:S01]  /*0260*/  SHFL.UP P0, R25, R19, 0x1, RZ ;  /* 0x0420000013197989 */ /* 0x000e6200000000ff */
[----:B0-----:R-:W-:-:S04]  /*0270*/  IADD3 R22, P2, PT, R27, R20, RZ ;  /* 0x000000141b167210 */ /* 0x001fc80007f5e0ff */
[----:B-1----:R-:W-:Y:S01]  /*0280*/  SEL R27, R22, R27, P0 ;  /* 0x0000001b161b7207 */ /* 0x002fe20000000000 */
[----:B------:R-:W-:-:S04]  /*0290*/  IMAD.X R26, R25, 0x1, R19, P2 ;  /* 0x00000001191a7824 */ /* 0x000fc800010e0613 */
[----:B------:R-:W0:Y:S01]  /*02a0*/  SHFL.UP PT, R28, R27, 0x2, RZ ;  /* 0x044000001b1c7989 */ /* 0x000e2200000e00ff */
[----:B------:R-:W-:-:S05]  /*02b0*/  SEL R26, R26, R25, P0 ;  /* 0x000000191a1a7207 */ /* 0x000fca0000000000 */
[----:B------:R-:W1:Y:S01]  /*02c0*/  SHFL.UP P0, R25, R26, 0x2, RZ ;  /* 0x044000001a197989 */ /* 0x000e6200000000ff */
[----:B0-----:R-:W-:-:S05]  /*02d0*/  IADD3 R21, P2, PT, R28, R27, RZ ;  /* 0x0000001b1c157210 */ /* 0x001fca0007f5e0ff */
[----:B-1----:R-:W-:Y:S01]  /*02e0*/  IMAD.X R22, R25, 0x1, R26, P2 ;  /* 0x0000000119167824 */ /* 0x002fe200010e061a */
[----:B------:R-:W-:-:S04]  /*02f0*/  SEL R28, R21, R28, P0 ;  /* 0x0000001c151c7207 */ /* 0x000fc80000000000 */
[----:B------:R-:W-:Y:S01]  /*0300*/  SEL R29, R22, R25, P0 ;  /* 0x00000019161d7207 */ /* 0x000fe20000000000 */
        /* <DEDUP_REMOVED lines=12> */
[----:B------:R0:W1:Y:S04]  /*03d0*/  SHFL.UP PT, R28, R27, 0x10, RZ ;  /* 0x060000001b1c7989 */ /* 0x00006800000e00ff */
[----:B------:R0:W2:Y:S02]  /*03e0*/  SHFL.UP P0, R25, R26, 0x10, RZ ;  /* 0x060000001a197989 */ /* 0x0000a400000000ff */
.L_x_134:
[----:B-1----:R-:W-:-:S04]  /*03f0*/  IADD3 R21, P2, PT, R28, R27, RZ ;  /* 0x0000001b1c157210 */ /* 0x002fc80007f5e0ff */
[----:B--2---:R-:W-:Y:S01]  /*0400*/  SEL R21, R21, R28, P0 ;  /* 0x0000001c15157207 */ /* 0x004fe20000000000 */
[----:B------:R-:W-:-:S05]  /*0410*/  IMAD.X R22, R25, 0x1, R26, P2 ;  /* 0x0000000119167824 */ /* 0x000fca00010e061a */
[----:B------:R-:W-:Y:S02]  /*0420*/  SEL R22, R22, R25, P0 ;  /* 0x0000001916167207 */ /* 0x000fe40000000000 */
[----:B------:R-:W-:-:S05]  /*0430*/  IADD3 R20, P0, PT, R21, -R20, RZ ;  /* 0x8000001415147210 */ /* 0x000fca0007f1e0ff */
[----:B------:R-:W-:Y:S01]  /*0440*/  IMAD.X R21, R22, 0x1, ~R19, P0 ;  /* 0x0000000116157824 */ /* 0x000fe200000e0e13 */
[----:B------:R-:W-:-:S04]  /*0450*/  IADD3 R14, P0, PT, R14, R20, RZ ;  /* 0x000000140e0e7210 */ /* 0x000fc80007f1e0ff */
[----:B------:R1:W-:Y:S01]  /*0460*/  STS.64 [R18+0x10], R20 ;  /* 0x0000101412007388 */ /* 0x0003e20000000a00 */
[----:B------:R-:W-:Y:S01]  /*0470*/  IMAD.X R15, R15, 0x1, R21, P0 ;  /* 0x000000010f0f7824 */ /* 0x000fe200000e0615 */
        /* <DEDUP_REMOVED lines=17> */
[----:B------:R-:W-:-:S05]  /*0590*/  IMAD.X R3, R3, 0x1, R5, P0 ;  /* 0x0000000103037824 */ /* 0x000fca00000e0605 */
[----:B------:R1:W-:Y:S03]  /*05a0*/  STS.64 [R18+0x48], R2 ;  /* 0x0000480212007388 */ /* 0x0003e60000000a00 */
.L_x_122:
[----:B------:R-:W-:Y:S05]  /*05b0*/  WARPSYNC.ALL ;  /* 0x0000000000007948 */ /* 0x000fea0003800000 */
[----:B------:R-:W-:Y:S06]  /*05c0*/  BAR.SYNC.DEFER_BLOCKING 0x0 ;  /* 0x0000000000007b1d */ /* 0x000fec0000010000 */
[----:B------:R-:W-:Y:S05]  /*05d0*/  @P1 EXIT ;  /* 0x000000000000194d */ /* 0x000fea0003800000 */
[----:B01----:R-:W0:Y:S04]  /*05e0*/  LDS.64 R2, [R0+0x10] ;  /* 0x0000100000027984 */ /* 0x003e280000000a00 */
[----:B0-----:R-:W-:Y:S01]  /*05f0*/  STG.E.64 desc[UR4][R16.64], R2 ;  /* 0x0000000210007986 */ /* 0x001fe2000c101b04 */
[----:B------:R-:W-:Y:S05]  /*0600*/  EXIT ;  /* 0x000000000000794d */ /* 0x000fea0003800000 */
.L_x_123:
[----:B------:R-:W-:Y:S02]  /*0610*/  IMAD.MOV.U32 R24, RZ, RZ, R20 ;  /* 0x000000ffff187224 */ /* 0x000fe400078e0014 */
[----:B------:R-:W-:Y:S02]  /*0620*/  IMAD.MOV.U32 R23, RZ, RZ, 0x1 ;  /* 0x00000001ff177424 */ /* 0x000fe400078e00ff */
[----:B------:R-:W-:Y:S02]  /*0630*/  IMAD.MOV.U32 R22, RZ, RZ, RZ ;  /* 0x000000ffff167224 */ /* 0x000fe400078e00ff */
[----:B------:R-:W-:-:S07]  /*0640*/  IMAD.MOV.U32 R21, RZ, RZ, -0x1 ;  /* 0xffffffffff157424 */ /* 0x000fce00078e00ff */
[----:B------:R-:W-:Y:S05]  /*0650*/  WARPSYNC.COLLECTIVE R21, `(.L_x_124) ;  /* 0x0000000015087348 */ /* 0x000fea0003c00000 */
[----:B------:R0:W1:Y:S02]  /*0660*/  SHFL.UP P0, R25, R24, R23, R22 ;  /* 0x0400001718197389 */ /* 0x0000640000000016 */
[----:B01----:R-:W-:Y:S05]  /*0670*/  ENDCOLLECTIVE ;  /* 0x000000000000791b */ /* 0x003fea0003800000 */
.L_x_124:
[----:B------:R-:W-:Y:S02]  /*0680*/  IMAD.MOV.U32 R24, RZ, RZ, R19 ;  /* 0x000000ffff187224 */ /* 0x000fe400078e0013 */
[----:B------:R-:W-:-:S07]  /*0690*/  IMAD.MOV.U32 R27, RZ, RZ, R25 ;  /* 0x000000ffff1b7224 */ /* 0x000fce00078e0019 */
[----:B------:R-:W-:Y:S05]  /*06a0*/  WARPSYNC.COLLECTIVE R21, `(.L_x_125) ;  /* 0x0000000015087348 */ /* 0x000fea0003c00000 */
[----:B------:R0:W1:Y:S02]  /*06b0*/  SHFL.UP P0, R25, R24, R23, R22 ;  /* 0x0400001718197389 */ /* 0x0000640000000016 */
[----:B01----:R-:W-:Y:S05]  /*06c0*/  ENDCOLLECTIVE ;  /* 0x000000000000791b */ /* 0x003fea0003800000 */
.L_x_125:
[----:B------:R-:W-:Y:S01]  /*06d0*/  IADD3 R26, P2, PT, R27, R20, RZ ;  /* 0x000000141b1a7210 */ /* 0x000fe20007f5e0ff */
[----:B------:R-:W-:-:S03]  /*06e0*/  IMAD.MOV.U32 R23, RZ, RZ, 0x2 ;  /* 0x00000002ff177424 */ /* 0x000fc600078e00ff */
[----:B------:R-:W-:Y:S01]  /*06f0*/  SEL R27, R26, R27, P0 ;  /* 0x0000001b1a1b7207 */ /* 0x000fe20000000000 */
[----:B------:R-:W-:-:S04]  /*0700*/  IMAD.X R26, R25, 0x1, R19, P2 ;  /* 0x00000001191a7824 */ /* 0x000fc800010e0613 */
[----:B------:R-:W-:Y:S01]  /*0710*/  IMAD.MOV.U32 R24, RZ, RZ, R27 ;  /* 0x000000ffff187224 */ /* 0x000fe200078e001b */
[----:B------:R-:W-:-:S07]  /*0720*/  SEL R26, R26, R25, P0 ;  /* 0x000000191a1a7207 */ /* 0x000fce0000000000 */
[----:B------:R-:W-:Y:S05]  /*0730*/  WARPSYNC.COLLECTIVE R21, `(.L_x_126) ;  /* 0x0000000015087348 */ /* 0x000fea0003c00000 */
[----:B------:R0:W1:Y:S02]  /*0740*/  SHFL.UP P0, R25, R24, R23, R22 ;  /* 0x0400001718197389 */ /* 0x0000640000000016 */
[----:B01----:R-:W-:Y:S05]  /*0750*/  ENDCOLLECTIVE ;  /* 0x000000000000791b */ /* 0x003fea0003800000 */
.L_x_126:
[----:B------:R-:W-:Y:S02]  /*0760*/  IMAD.MOV.U32 R24, RZ, RZ, R26 ;  /* 0x000000ffff187224 */ /* 0x000fe400078e001a */
[----:B------:R-:W-:-:S07]  /*0770*/  IMAD.MOV.U32 R28, RZ, RZ, R25 ;  /* 0x000000ffff1c7224 */ /* 0x000fce00078e0019 */
[----:B------:R-:W-:Y:S05]  /*0780*/  WARPSYNC.COLLECTIVE R21, `(.L_x_127) ;  /* 0x0000000015087348 */ /* 0x000fea0003c00000 */
[----:B------:R0:W1:Y:S02]  /*0790*/  SHFL.UP P0, R25, R24, R23, R22 ;  /* 0x0400001718197389 */ /* 0x0000640000000016 */
[----:B01----:R-:W-:Y:S05]  /*07a0*/  ENDCOLLECTIVE ;  /* 0x000000000000791b */ /* 0x003fea0003800000 */
.L_x_127:
        /* <DEDUP_REMOVED lines=9> */
.L_x_128:
[----:B------:R-:W-:Y:S02]  /*0840*/  IMAD.MOV.U32 R24, RZ, RZ, R29 ;  /* 0x000000ffff187224 */ /* 0x000fe400078e001d */
[----:B------:R-:W-:-:S07]  /*0850*/  IMAD.MOV.U32 R27, RZ, RZ, R25 ;  /* 0x000000ffff1b7224 */ /* 0x000fce00078e0019 */
[----:B------:R-:W-:Y:S05]  /*0860*/  WARPSYNC.COLLECTIVE R21, `(.L_x_129) ;  /* 0x0000000015087348 */ /* 0x000fea0003c00000 */
[----:B------:R0:W1:Y:S02]  /*0870*/  SHFL.UP P0, R25, R24, R23, R22 ;  /* 0x0400001718197389 */ /* 0x0000640000000016 */
[----:B01----:R-:W-:Y:S05]  /*0880*/  ENDCOLLECTIVE ;  /* 0x000000000000791b */ /* 0x003fea0003800000 */
.L_x_129:
        /* <DEDUP_REMOVED lines=9> */
.L_x_130:
[----:B------:R-:W-:Y:S02]  /*0920*/  IMAD.MOV.U32 R24, RZ, RZ, R29 ;  /* 0x000000ffff187224 */ /* 0x000fe400078e001d */
[----:B------:R-:W-:-:S07]  /*0930*/  IMAD.MOV.U32 R27, RZ, RZ, R25 ;  /* 0x000000ffff1b7224 */ /* 0x000fce00078e0019 */
[----:B------:R-:W-:Y:S05]  /*0940*/  WARPSYNC.COLLECTIVE R21, `(.L_x_131) ;  /* 0x0000000015087348 */ /* 0x000fea0003c00000 */
[----:B------:R0:W1:Y:S02]  /*0950*/  SHFL.UP P0, R25, R24, R23, R22 ;  /* 0x0400001718197389 */ /* 0x0000640000000016 */
[----:B01----:R-:W-:Y:S05]  /*0960*/  ENDCOLLECTIVE ;  /* 0x000000000000791b */ /* 0x003fea0003800000 */
.L_x_131:
        /* <DEDUP_REMOVED lines=9> */
.L_x_132:
[----:B------:R-:W-:Y:S02]  /*0a00*/  IMAD.MOV.U32 R24, RZ, RZ, R26 ;  /* 0x000000ffff187224 */ /* 0x000fe400078e001a */
[----:B------:R-:W-:-:S07]  /*0a10*/  IMAD.MOV.U32 R28, RZ, RZ, R25 ;  /* 0x000000ffff1c7224 */ /* 0x000fce00078e0019 */
[----:B------:R-:W-:Y:S05]  /*0a20*/  WARPSYNC.COLLECTIVE R21, `(.L_x_133) ;  /* 0x0000000015087348 */ /* 0x000fea0003c00000 */
[----:B------:R0:W1:Y:S02]  /*0a30*/  SHFL.UP P0, R25, R24, R23, R22 ;  /* 0x0400001718197389 */ /* 0x0000640000000016 */
[----:B01----:R-:W-:Y:S05]  /*0a40*/  ENDCOLLECTIVE ;  /* 0x000000000000791b */ /* 0x003fea0003800000 */
.L_x_133:
[----:B------:R-:W-:Y:S05]  /*0a50*/  BRA `(.L_x_134) ;  /* 0xfffffff800647947 */ /* 0x000fea000383ffff */
.L_x_135:
        /* <DEDUP_REMOVED lines=10> */
.L_x_2759:


//--------------------- .text._ZN3cub18CUB_300001_SM_10006detail10radix_sort30DeviceRadixSortHistogramKernelINS1_5radix10policy_hubIiiyE10Policy1000ELNS0_9SortOrderE0EiyNS1_21identity_decomposer_tEEEvPT2_PKT1_SA_iiT3_ --------------------------
	.section	.text._ZN3cub18CUB_300001_SM_10006detail10radix_sort30DeviceRadixSortHistogramKernelINS1_5radix10policy_hubIiiyE10Policy1000ELNS0_9SortOrderE0EiyNS1_21identity_decomposer_tEEEvPT2_PKT1_SA_iiT3_,"ax",@progbits
	.align	128
        .global         _ZN3cub18CUB_300001_SM_10006detail10radix_sort30DeviceRadixSortHistogramKernelINS1_5radix10policy_hubIiiyE10Policy1000ELNS0_9SortOrderE0EiyNS1_21identity_decomposer_tEEEvPT2_PKT1_SA_iiT3_
        .type           _ZN3cub18CUB_300001_SM_10006detail10radix_sort30DeviceRadixSortHistogramKernelINS1_5radix10policy_hubIiiyE10Policy1000ELNS0_9SortOrderE0EiyNS1_21identity_decomposer_tEEEvPT2_PKT1_SA_iiT3_,@function
        .size           _ZN3cub18CUB_300001_SM_10006detail10radix_sort30DeviceRadixSortHistogramKernelINS1_5radix10policy_hubIiiyE10Policy1000ELNS0_9SortOrderE0EiyNS1_21identity_decomposer_tEEEvPT2_PKT1_SA_iiT3_,(.L_x_2760 - _ZN3cub18CUB_300001_SM_10006detail10radix_sort30DeviceRadixSortHistogramKernelINS1_5radix10policy_hubIiiyE10Policy1000ELNS0_9SortOrderE0EiyNS1_21identity_decomposer_tEEEvPT2_PKT1_SA_iiT3_)
        .other          _ZN3cub18CUB_300001_SM_10006detail10radix_sort30DeviceRadixSortHistogramKernelINS1_5radix10policy_hubIiiyE10Policy1000ELNS0_9SortOrderE0EiyNS1_21identity_decomposer_tEEEvPT2_PKT1_SA_iiT3_,@"STO_CUDA_ENTRY STV_DEFAULT"
_ZN3cub18CUB_300001_SM_10006detail10radix_sort30DeviceRadixSortHistogramKernelINS1_5radix10policy_hubIiiyE10Policy1000ELNS0_9SortOrderE0EiyNS1_21identity_decomposer_tEEEvPT2_PKT1_SA_iiT3_:
.text._ZN3cub18CUB_300001_SM_10006detail10radix_sort30DeviceRadixSortHistogramKernelINS1_5radix10policy_hubIiiyE10Policy1000ELNS0_9SortOrderE0EiyNS1_21identity_decomposer_tEEEvPT2_PKT1_SA_iiT3_:
[----:B------:R-:W-:Y:S01]  /*0000*/  LDC R1, c[0x0][0x37c] ;  /* 0x0000df00ff017b82 */ /* 0x000fe20000000800 */
[----:B------:R-:W0:Y:S02]  /*0010*/  LDCU.64 UR14, c[0x0][0x390] ;  /* 0x00007200ff0e77ac */ /* 0x000e240008000a00 */
[----:B0-----:R-:W-:-:S04]  /*0020*/  ISETP.NE.U32.AND P0, PT, RZ, UR14, PT ;  /* 0x0000000eff007c0c */ /* 0x001fc8000bf05070 */
[----:B------:R-:W-:-:S13]  /*0030*/  ISETP.NE.AND.EX P0, PT, RZ, UR15, PT, P0 ;  /* 0x0000000fff007c0c */ /* 0x000fda000bf05300 */
[----:B------:R-:W-:Y:S05]  /*0040*/  @!P0 EXIT ;  /* 0x000000000000894d */ /* 0x000fea0003800000 */
[----:B------:R-:W-:Y:S01]  /*0050*/  UIADD3 UR11, UP0, UPT, UR14, -0x1, URZ ;  /* 0xffffffff0e0b7890 */ /* 0x000fe2000ff1e0ff */
[----:B------:R-:W0:Y:S01]  /*0060*/  S2R R4, SR_TID.X ;  /* 0x0000000000047919 */ /* 0x000e220000002100 */
[----:B------:R-:W1:Y:S01]  /*0070*/  LDCU.64 UR4, c[0x0][0x398] ;  /* 0x00007300ff0477ac */ /* 0x000e620008000a00 */
[----:B------:R-:W2:Y:S01]  /*0080*/  S2UR UR7, SR_CgaCtaId ;  /* 0x00000000000779c3 */ /* 0x000ea20000008800 */
[----:B------:R-:W-:Y:S01]  /*0090*/  UIADD3.X UR12, UPT, UPT, UR15, -0x1, URZ, UP0, !UPT ;  /* 0xffffffff0f0c7890 */ /* 0x000fe200087fe4ff */
[----:B------:R-:W-:Y:S01]  /*00a0*/  UMOV UR6, 0x400 ;  /* 0x0000040000067882 */ /* 0x000fe20000000000 */
[----:B------:R-:W3:Y:S05]  /*00b0*/  LDCU.64 UR20, c[0x0][0x358] ;  /* 0x00006b00ff1477ac */ /* 0x000eea0008000a00 */
[----:B------:R-:W4:Y:S01]  /*00c0*/  S2UR UR8, SR_CTAID.X ;  /* 0x00000000000879c3 */ /* 0x000f220000002500 */
[----:B------:R-:W-:Y:S01]  /*00d0*/  USHF.R.U64 UR11, UR11, 0x1e, UR12 ;  /* 0x0000001e0b0b7899 */ /* 0x000fe2000800120c */
[----:B------:R-:W0:Y:S03]  /*00e0*/  LDCU UR28, c[0x0][0x370] ;  /* 0x00006e00ff1c77ac */ /* 0x000e260008000800 */
[----:B------:R-:W-:-:S02]  /*00f0*/  UIADD3 UR11, UP0, UPT, UR11, 0x1, URZ ;  /* 0x000000010b0b7890 */ /* 0x000fc4000ff1e0ff */
[----:B-1----:R-:W-:Y:S02]  /*0100*/  UIADD3 UR4, UPT, UPT, UR5, 0x7, -UR4 ;  /* 0x0000000705047890 */ /* 0x002fe4000fffe804 */
[----:B------:R-:W-:Y:S02]  /*0110*/  ULEA.HI.X UR12, UR12, URZ, URZ, 0x2, UP0 ;  /* 0x000000ff0c0c7291 */ /* 0x000fe400080f14ff */
[----:B------:R-:W-:Y:S02]  /*0120*/  UISETP.LT.U32.AND UP0, UPT, UR11, UR14, UPT ;  /* 0x0000000e0b00728c */ /* 0x000fe4000bf01070 */
[----:B------:R-:W-:Y:S02]  /*0130*/  USHF.R.S32.HI UR5, URZ, 0x1f, UR4 ;  /* 0x0000001fff057899 */ /* 0x000fe40008011404 */
[----:B------:R-:W-:Y:S02]  /*0140*/  UISETP.LT.U32.AND.EX UP0, UPT, UR12, UR15, UPT, UP0 ;  /* 0x0000000f0c00728c */ /* 0x000fe4000bf01100 */
[----:B------:R-:W-:-:S02]  /*0150*/  ULEA.HI UR5, UR5, UR4, URZ, 0x3 ;  /* 0x0000000405057291 */ /* 0x000fc4000f8f18ff */
[----:B------:R-:W-:Y:S01]  /*0160*/  USEL UR11, UR11, UR14, UP0 ;  /* 0x0000000e0b0b7287 */ /* 0x000fe20008000000 */
[C---:B0-----:R-:W-:Y:S01]  /*0170*/  VIADD R21, R4.reuse, 0x780 ;  /* 0x0000078004157836 */ /* 0x041fe20000000000 */
[----:B------:R-:W-:Y:S02]  /*0180*/  USEL UR12, UR12, UR15, UP0 ;  /* 0x0000000f0c0c7287 */ /* 0x000fe40008000000 */
[----:B------:R-:W-:Y:S02]  /*0190*/  UISETP.GE.AND UP0, UPT, UR4, 0x8, UPT ;  /* 0x000000080400788c */ /* 0x000fe4000bf06270 */
[----:B--2---:R-:W-:Y:S02]  /*01a0*/  ULEA UR6, UR7, UR6, 0x18 ;  /* 0x0000000607067291 */ /* 0x004fe4000f8ec0ff */
[----:B------:R-:W-:Y:S02]  /*01b0*/  USHF.R.S32.HI UR5, URZ, 0x3, UR5 ;  /* 0x00000003ff057899 */ /* 0x000fe40008011405 */
[----:B------:R-:W-:Y:S01]  /*01c0*/  PLOP3.LUT P0, PT, PT, PT, UP0, 0x80, 0x8 ;  /* 0x000000000008781c */ /* 0x000fe20003f0f008 */
[----:B----4-:R-:W-:Y:S01]  /*01d0*/  USHF.L.U32 UR8, UR8, 0xb, URZ ;  /* 0x0000000b08087899 */ /* 0x010fe200080006ff */
[C---:B------:R-:W-:Y:S01]  /*01e0*/  LEA R0, R4.reuse, UR6, 0x2 ;  /* 0x0000000604007c11 */ /* 0x040fe2000f8e10ff */
[----:B------:R-:W-:Y:S01]  /*01f0*/  UIADD3 UR22, UPT, UPT, UR5, -0x1, URZ ;  /* 0xffffffff05167890 */ /* 0x000fe2000fffe0ff */
[----:B------:R-:W-:Y:S01]  /*0200*/  ISETP.GT.U32.OR P0, PT, R4, 0xff, !P0 ;  /* 0x000000ff0400780c */ /* 0x000fe20004704470 */
[----:B------:R-:W-:-:S02]  /*0210*/  ULOP3.LUT UR23, UR5, 0xf, URZ, 0xc0, !UPT ;  /* 0x0000000f05177892 */ /* 0x000fc4000f8ec0ff */
[----:B------:R-:W-:Y:S01]  /*0220*/  ULOP3.LUT UR24, UR5, 0x7, URZ, 0xc0, !UPT ;  /* 0x0000000705187892 */ /* 0x000fe2000f8ec0ff */
[----:B------:R-:W-:Y:S01]  /*0230*/  P2R R20, PR, RZ, 0x1 ;  /* 0x00000001ff147803 */ /* 0x000fe20000000000 */
[----:B------:R-:W-:Y:S02]  /*0240*/  ULOP3.LUT UR25, UR5, 0x3, URZ, 0xc0, !UPT ;  /* 0x0000000305197892 */ /* 0x000fe4000f8ec0ff */
[----:B------:R-:W-:Y:S02]  /*0250*/  ULOP3.LUT UR26, UR5, 0xffffff0, URZ, 0xc0, !UPT ;  /* 0x0ffffff0051a7892 */ /* 0x000fe4000f8ec0ff */
[----:B------:R-:W-:Y:S02]  /*0260*/  ULOP3.LUT UR27, UR5, 0xffffff8, URZ, 0xc0, !UPT ;  /* 0x0ffffff8051b7892 */ /* 0x000fe4000f8ec0ff */
[----:B------:R-:W-:Y:S01]  /*0270*/  ULOP3.LUT UR9, UR5, 0x1, URZ, 0xc0, !UPT ;  /* 0x0000000105097892 */ /* 0x000fe2000f8ec0ff */
[----:B------:R-:W-:Y:S01]  /*0280*/  UMOV UR6, URZ ;  /* 0x000000ff00067c82 */ /* 0x000fe20008000000 */
[----:B---3--:R-:W-:-:S10]  /*0290*/  UMOV UR7, URZ ;  /* 0x000000ff00077c82 */ /* 0x008fd40008000000 */
.L_x_219:
[----:B------:R-:W-:Y:S01]  /*02a0*/  ISETP.NE.AND P0, PT, R20, RZ, PT ;  /* 0x000000ff1400720c */ /* 0x000fe20003f05270 */
[----:B------:R-:W-:-:S12]  /*02b0*/  BSSY.RECONVERGENT B0, `(.L_x_136) ;  /* 0x000007c000007945 */ /* 0x000fd80003800200 */
[----:B012345:R-:W-:Y:S05]  /*02c0*/  @P0 BRA `(.L_x_137) ;  /* 0x0000000400e80947 */ /* 0x03ffea0003800000 */
[----:B------:R-:W-:Y:S02]  /*02d0*/  IMAD.U32 R2, RZ, RZ, UR22 ;  /* 0x00000016ff027e24 */ /* 0x000fe4000f8e00ff */
[----:B------:R-:W-:-:S03]  /*02e0*/  IMAD.MOV.U32 R3, RZ, RZ, RZ ;  /* 0x000000ffff037224 */ /* 0x000fc600078e00ff */
[----:B------:R-:W-:-:S13]  /*02f0*/  ISETP.GE.U32.AND P1, PT, R2, 0xf, PT ;  /* 0x0000000f0200780c */ /* 0x000fda0003f26070 */
[----:B------:R-:W-:Y:S05]  /*0300*/  @!P1 BRA `(.L_x_138) ;  /* 0x00000000005c9947 */ /* 0x000fea0003800000 */
[----:B------:R-:W-:Y:S01]  /*0310*/  VIADD R2, R0, 0x2000 ;  /* 0x0000200000027836 */ /* 0x000fe20000000000 */
[----:B------:R-:W-:-:S12]  /*0320*/  UIADD3 UR4, UPT, UPT, -UR26, URZ, URZ ;  /* 0x000000ff1a047290 */ /* 0x000fd8000fffe1ff */
.L_x_139:
[----:B------:R-:W-:Y:S01]  /*0330*/  UIADD3 UR4, UPT, UPT, UR4, 0x10, URZ ;  /* 0x0000001004047890 */ /* 0x000fe2000fffe0ff */
[----:B------:R-:W-:Y:S03]  /*0340*/  STS [R2+-0x2000], RZ ;  /* 0xffe000ff02007388 */ /* 0x000fe60000000800 */
[----:B------:R-:W-:Y:S01]  /*0350*/  UISETP.NE.AND UP0, UPT, UR4, URZ, UPT ;  /* 0x000000ff0400728c */ /* 0x000fe2000bf05270 */
        /* <DEDUP_REMOVED lines=16> */
[----:B------:R-:W-:Y:S06]  /*0460*/  BRA.U UP0, `(.L_x_139) ;  /* 0xfffffffd00b07547 */ /* 0x000fec000b83ffff */
[----:B------:R-:W-:-:S07]  /*0470*/  IMAD.U32 R3, RZ, RZ, UR26 ;  /* 0x0000001aff037e24 */ /* 0x000fce000f8e00ff */
.L_x_138:
[----:B------:R-:W-:Y:S01]  /*0480*/  ISETP.NE.AND P0, PT, RZ, UR23, PT ;  /* 0x00000017ff007c0c */ /* 0x000fe2000bf05270 */
[----:B------:R-:W-:Y:S01]  /*0490*/  IMAD.U32 R6, RZ, RZ, UR24 ;  /* 0x00000018ff067e24 */ /* 0x000fe2000f8e00ff */
[----:B------:R-:W-:-:S03]  /*04a0*/  MOV R2, UR23 ;  /* 0x0000001700027c02 */ /* 0x000fc60008000f00 */
[----:B------:R-:W-:Y:S02]  /*04b0*/  VIADD R6, R6, 0xffffffff ;  /* 0xffffffff06067836 */ /* 0x000fe40000000000 */
[----:B------:R-:W-:-:S06]  /*04c0*/  VIADD R2, R2, 0xffffffff ;  /* 0xffffffff02027836 */ /* 0x000fcc0000000000 */
[----:B------:R-:W-:Y:S05]  /*04d0*/  @!P0 BRA `(.L_x_140) ;  /* 0x00000000007c8947 */ /* 0x000fea0003800000 */
[----:B------:R-:W-:Y:S01]  /*04e0*/  ISETP.GE.U32.AND P2, PT, R2, 0x7, PT ;  /* 0x000000070200780c */ /* 0x000fe20003f46070 */
[----:B------:R-:W-:-:S12]  /*04f0*/  UISETP.NE.AND UP0, UPT, UR24, URZ, UPT ;  /* 0x000000ff1800728c */ /* 0x000fd8000bf05270 */
[----:B------:R-:W-:Y:S05]  /*0500*/  @!P2 BRA `(.L_x_141) ;  /* 0x000000000028a947 */ /* 0x000fea0003800000 */
        /* <DEDUP_REMOVED lines=10> */
.L_x_141:
[----:B------:R-:W-:Y:S05]  /*05b0*/  BRA.U !UP0, `(.L_x_140) ;  /* 0x0000000108447547 */ /* 0x000fea000b800000 */
[----:B------:R-:W-:Y:S01]  /*05c0*/  ISETP.GE.U32.AND P2, PT, R6, 0x3, PT ;  /* 0x000000030600780c */ /* 0x000fe20003f46070 */
[----:B------:R-:W-:-:S12]  /*05d0*/  UISETP.NE.AND UP0, UPT, UR25, URZ, UPT ;  /* 0x000000ff1900728c */ /* 0x000fd8000bf05270 */
[C---:B0-----:R-:W-:Y:S02]  /*05e0*/  @P2 IMAD R5, R3.reuse, 0x400, R0 ;  /* 0x0000040003052824 */ /* 0x041fe400078e0200 */
[----:B------:R-:W-:-:S03]  /*05f0*/  @P2 VIADD R3, R3, 0x4 ;  /* 0x0000000403032836 */ /* 0x000fc60000000000 */
[----:B------:R1:W-:Y:S04]  /*0600*/  @P2 STS [R5], RZ ;  /* 0x000000ff05002388 */ /* 0x0003e80000000800 */
[----:B------:R1:W-:Y:S04]  /*0610*/  @P2 STS [R5+0x400], RZ ;  /* 0x000400ff05002388 */ /* 0x0003e80000000800 */
[----:B------:R1:W-:Y:S04]  /*0620*/  @P2 STS [R5+0x800], RZ ;  /* 0x000800ff05002388 */ /* 0x0003e80000000800 */
[----:B------:R1:W-:Y:S01]  /*0630*/  @P2 STS [R5+0xc00], RZ ;  /* 0x000c00ff05002388 */ /* 0x0003e20000000800 */
[----:B------:R-:W-:Y:S05]  /*0640*/  BRA.U !UP0, `(.L_x_140) ;  /* 0x0000000108207547 */ /* 0x000fea000b800000 */
[----:B------:R-:W-:Y:S01]  /*0650*/  IMAD R3, R3, 0x400, R0 ;  /* 0x0000040003037824 */ /* 0x000fe200078e0200 */
[----:B------:R-:W-:-:S04]  /*0660*/  UISETP.NE.AND UP0, UPT, UR25, 0x1, UPT ;  /* 0x000000011900788c */ /* 0x000fc8000bf05270 */
[----:B------:R2:W-:Y:S05]  /*0670*/  STS [R3], RZ ;  /* 0x000000ff03007388 */ /* 0x0005ea0000000800 */
[----:B------:R-:W-:Y:S05]  /*0680*/  BRA.U !UP0, `(.L_x_140) ;  /* 0x0000000108107547 */ /* 0x000fea000b800000 */
[----:B------:R-:W-:Y:S01]  /*0690*/  UISETP.NE.AND UP0, UPT, UR25, 0x2, UPT ;  /* 0x000000021900788c */ /* 0x000fe2000bf05270 */
[----:B------:R3:W-:Y:S05]  /*06a0*/  STS [R3+0x400], RZ ;  /* 0x000400ff03007388 */ /* 0x0007ea0000000800 */
[----:B------:R-:W-:-:S13]  /*06b0*/  PLOP3.LUT P2, PT, PT, PT, UP0, 0x80, 0x8 ;  /* 0x000000000008781c */ /* 0x000fda0003f4f008 */
[----:B------:R3:W-:Y:S02]  /*06c0*/  @P2 STS [R3+0x800], RZ ;  /* 0x000800ff03002388 */ /* 0x0007e40000000800 */
.L_x_140:
[----:B------:R-:W-:-:S13]  /*06d0*/  ISETP.GT.U32.AND P2, PT, R4, 0x7f, PT ;  /* 0x0000007f0400780c */ /* 0x000fda0003f44070 */
[----:B------:R-:W-:Y:S05]  /*06e0*/  @P2 BRA `(.L_x_137) ;  /* 0x0000000000e02947 */ /* 0x000fea0003800000 */
[----:B--23--:R-:W-:Y:S01]  /*06f0*/  HFMA2 R3, -RZ, RZ, 0, 0 ;  /* 0x00000000ff037431 */ /* 0x00cfe200000001ff */
[----:B------:R-:W-:Y:S06]  /*0700*/  @!P1 BRA `(.L_x_142) ;  /* 0x0000000000589947 */ /* 0x000fec0003800000 */
[----:B------:R-:W-:-:S07]  /*0710*/  IMAD.MOV.U32 R3, RZ, RZ, RZ ;  /* 0x000000ffff037224 */ /* 0x000fce00078e00ff */
.L_x_143:
[C---:B012---:R-:W-:Y:S02]  /*0720*/  IMAD R5, R3.reuse, 0x400, R0 ;  /* 0x0000040003057824 */ /* 0x047fe400078e0200 */
[----:B------:R-:W-:-:S03]  /*0730*/  VIADD R3, R3, 0x10 ;  /* 0x0000001003037836 */ /* 0x000fc60000000000 */
[----:B------:R2:W-:Y:S02]  /*0740*/  STS [R5+0x200], RZ ;  /* 0x000200ff05007388 */ /* 0x0005e40000000800 */
[----:B------:R-:W-:Y:S02]  /*0750*/  ISETP.NE.AND P1, PT, R3, UR26, PT ;  /* 0x0000001a03007c0c */ /* 0x000fe4000bf25270 */
[----:B------:R2:W-:Y:S04]  /*0760*/  STS [R5+0x600], RZ ;  /* 0x000600ff05007388 */ /* 0x0005e80000000800 */
        /* <DEDUP_REMOVED lines=13> */
[----:B------:R2:W-:Y:S01]  /*0840*/  STS [R5+0x3e00], RZ ;  /* 0x003e00ff05007388 */ /* 0x0005e20000000800 */
[----:B------:R-:W-:Y:S05]  /*0850*/  @P1 BRA `(.L_x_143) ;  /* 0xfffffffc00b01947 */ /* 0x000fea000383ffff */
[----:B------:R-:W-:-:S07]  /*0860*/  IMAD.U32 R3, RZ, RZ, UR26 ;  /* 0x0000001aff037e24 */ /* 0x000fce000f8e00ff */
.L_x_142:
[----:B------:R-:W-:Y:S05]  /*0870*/  @!P0 BRA `(.L_x_137) ;  /* 0x00000000007c8947 */ /* 0x000fea0003800000 */
[----:B------:R-:W-:Y:S01]  /*0880*/  ISETP.GE.U32.AND P0, PT, R2, 0x7, PT ;  /* 0x000000070200780c */ /* 0x000fe20003f06070 */
[----:B------:R-:W-:-:S12]  /*0890*/  UISETP.NE.AND UP0, UPT, UR24, URZ, UPT ;  /* 0x000000ff1800728c */ /* 0x000fd8000bf05270 */
[----:B------:R-:W-:Y:S05]  /*08a0*/  @!P0 BRA `(.L_x_144) ;  /* 0x0000000000288947 */ /* 0x000fea0003800000 */
[C---:B------:R-:W-:Y:S02]  /*08b0*/  IMAD R2, R3.reuse, 0x400, R0 ;  /* 0x0000040003027824 */ /* 0x040fe400078e0200 */
[----:B------:R-:W-:-:S03]  /*08c0*/  VIADD R3, R3, 0x8 ;  /* 0x0000000803037836 */ /* 0x000fc60000000000 */
[----:B------:R3:W-:Y:S04]  /*08d0*/  STS [R2+0x200], RZ ;  /* 0x000200ff02007388 */ /* 0x0007e80000000800 */
[----:B------:R3:W-:Y:S04]  /*08e0*/  STS [R2+0x600], RZ ;  /* 0x000600ff02007388 */ /* 0x0007e80000000800 */
[----:B------:R3:W-:Y:S04]  /*08f0*/  STS [R2+0xa00], RZ ;  /* 0x000a00ff02007388 */ /* 0x0007e80000000800 */
[----:B------:R3:W-:Y:S04]  /*0900*/  STS [R2+0xe00], RZ ;  /* 0x000e00ff02007388 */ /* 0x0007e80000000800 */
[----:B------:R3:W-:Y:S04]  /*0910*/  STS [R2+0x1200], RZ ;  /* 0x001200ff02007388 */ /* 0x0007e80000000800 */
[----:B------:R3:W-:Y:S04]  /*0920*/  STS [R2+0x1600], RZ ;  /* 0x001600ff02007388 */ /* 0x0007e80000000800 */
[----:B------:R3:W-:Y:S04]  /*0930*/  STS [R2+0x1a00], RZ ;  /* 0x001a00ff02007388 */ /* 0x0007e80000000800 */
[----:B------:R3:W-:Y:S02]  /*0940*/  STS [R2+0x1e00], RZ ;  /* 0x001e00ff02007388 */ /* 0x0007e40000000800 */
.L_x_144:
[----:B------:R-:W-:Y:S05]  /*0950*/  BRA.U !UP0, `(.L_x_137) ;  /* 0x0000000108447547 */ /* 0x000fea000b800000 */
[----:B------:R-:W-:Y:S01]  /*0960*/  ISETP.GE.U32.AND P0, PT, R6, 0x3, PT ;  /* 0x000000030600780c */ /* 0x000fe20003f06070 */
[----:B------:R-:W-:-:S12]  /*0970*/  UISETP.NE.AND UP0, UPT, UR25, URZ, UPT ;  /* 0x000000ff1900728c */ /* 0x000fd8000bf05270 */
[C---:B---3--:R-:W-:Y:S01]  /*0980*/  @P0 IMAD R2, R3.reuse, 0x400, R0 ;  /* 0x0000040003020824 */ /* 0x048fe200078e0200 */
[----:B------:R-:W-:-:S04]  /*0990*/  @P0 IADD3 R3, PT, PT, R3, 0x4, RZ ;  /* 0x0000000403030810 */ /* 0x000fc80007ffe0ff */
[----:B------:R4:W-:Y:S04]  /*09a0*/  @P0 STS [R2+0x200], RZ ;  /* 0x000200ff02000388 */ /* 0x0009e80000000800 */
[----:B------:R4:W-:Y:S04]  /*09b0*/  @P0 STS [R2+0x600], RZ ;  /* 0x000600ff02000388 */ /* 0x0009e80000000800 */
[----:B------:R4:W-:Y:S04]  /*09c0*/  @P0 STS [R2+0xa00], RZ ;  /* 0x000a00ff02000388 */ /* 0x0009e80000000800 */
[----:B------:R4:W-:Y:S01]  /*09d0*/  @P0 STS [R2+0xe00], RZ ;  /* 0x000e00ff02000388 */ /* 0x0009e20000000800 */
[----:B------:R-:W-:Y:S05]  /*09e0*/  BRA.U !UP0, `(.L_x_137) ;  /* 0x0000000108207547 */ /* 0x000fea000b800000 */
[----:B------:R-:W-:Y:S01]  /*09f0*/  IMAD R3, R3, 0x400, R0 ;  /* 0x0000040003037824 */ /* 0x000fe200078e0200 */
[----:B------:R-:W-:-:S04]  /*0a00*/  UISETP.NE.AND UP0, UPT, UR25, 0x1, UPT ;  /* 0x000000011900788c */ /* 0x000fc8000bf05270 */
[----:B------:R3:W-:Y:S05]  /*0a10*/  STS [R3+0x200], RZ ;  /* 0x000200ff03007388 */ /* 0x0007ea0000000800 */
[----:B------:R-:W-:Y:S05]  /*0a20*/  BRA.U !UP0, `(.L_x_137) ;  /* 0x0000000108107547 */ /* 0x000fea000b800000 */
[----:B------:R-:W-:Y:S01]  /*0a30*/  UISETP.NE.AND UP0, UPT, UR25, 0x2, UPT ;  /* 0x000000021900788c */ /* 0x000fe2000bf05270 */
[----:B------:R0:W-:Y:S05]  /*0a40*/  STS [R3+0x600], RZ ;  /* 0x000600ff03007388 */ /* 0x0001ea0000000800 */
[----:B------:R-:W-:-:S13]  /*0a50*/  PLOP3.LUT P0, PT, PT, PT, UP0, 0x80, 0x8 ;  /* 0x000000000008781c */ /* 0x000fda0003f0f008 */
[----:B------:R0:W-:Y:S02]  /*0a60*/  @P0 STS [R3+0xa00], RZ ;  /* 0x000a00ff03000388 */ /* 0x0001e40000000800 */
.L_x_137:
[----:B------:R-:W-:Y:S05]  /*0a70*/  BSYNC.RECONVERGENT B0 ;  /* 0x0000000000007941 */ /* 0x000fea0003800200 */
.L_x_136:
[----:B------:R-:W5:Y:S01]  /*0a80*/  LDCU.64 UR14, c[0x0][0x390] ;  /* 0x00007200ff0e77ac */ /* 0x000f620008000a00 */
[----:B------:R-:W-:Y:S02]  /*0a90*/  USHF.L.U32 UR4, UR6, 0x1e, URZ ;  /* 0x0000001e06047899 */ /* 0x000fe400080006ff */
[----:B------:R-:W-:Y:S02]  /*0aa0*/  USHF.L.U64.HI UR5, UR6, 0x1e, UR7 ;  /* 0x0000001e06057899 */ /* 0x000fe40008010207 */
[----:B-----5:R-:W-:-:S04]  /*0ab0*/  UIADD3 UR4, UP0, UPT, -UR4, UR14, URZ ;  /* 0x0000000e04047290 */ /* 0x020fc8000ff1e1ff */
[----:B------:R-:W-:Y:S02]  /*0ac0*/  UIADD3.X UR5, UPT, UPT, ~UR5, UR15, URZ, UP0, !UPT ;  /* 0x0000000f05057290 */ /* 0x000fe400087fe5ff */
[----:B------:R-:W-:-:S04]  /*0ad0*/  UISETP.LT.U32.AND UP0, UPT, UR4, 0x40000000, UPT ;  /* 0x400000000400788c */ /* 0x000fc8000bf01070 */
[----:B------:R-:W-:-:S04]  /*0ae0*/  UISETP.LT.U32.AND.EX UP0, UPT, UR5, URZ, UPT, UP0 ;  /* 0x000000ff0500728c */ /* 0x000fc8000bf01100 */
[----:B------:R-:W-:Y:S02]  /*0af0*/  USEL UR13, UR4, 0x40000000, UP0 ;  /* 0x40000000040d7887 */ /* 0x000fe40008000000 */
[----:B------:R-:W-:Y:S02]  /*0b00*/  USEL UR14, UR5, URZ, UP0 ;  /* 0x000000ff050e7287 */ /* 0x000fe40008000000 */
[----:B------:R-:W-:-:S04]  /*0b10*/  UISETP.GT.U32.AND UP0, UPT, UR13, UR8, UPT ;  /* 0x000000080d00728c */ /* 0x000fc8000bf04070 */
[----:B------:R-:W-:Y:S01]  /*0b20*/  UISETP.GT.U32.AND.EX UP0, UPT, UR14, URZ, UPT, UP0 ;  /* 0x000000ff0e00728c */ /* 0x000fe2000bf04100 */
[----:B------:R-:W-:Y:S08]  /*0b30*/  BAR.SYNC.DEFER_BLOCKING 0x0 ;  /* 0x0000000000007b1d */ /* 0x000ff00000010000 */
[----:B------:R-:W-:Y:S06]  /*0b40*/  BAR.SYNC.DEFER_BLOCKING 0x0 ;  /* 0x0000000000007b1d */ /* 0x000fec0000010000 */
[----:B------:R-:W-:Y:S05]  /*0b50*/  BRA.U !UP0, `(.L_x_145) ;  /* 0x0000000d082c7547 */ /* 0x000fea000b800000 */
[----:B------:R-:W-:Y:S01]  /*0b60*/  UMOV UR10, UR8 ;  /* 0x00000008000a7c82 */ /* 0x000fe20008000000 */
[----:B------:R-:W-:-:S05]  /*0b70*/  UMOV UR5, URZ ;  /* 0x000000ff00057c82 */ /* 0x000fca0008000000 */
.L_x_150:
[----:B-----5:R-:W5:Y:S01]  /*0b80*/  LDCU.64 UR18, c[0x0][0x390] ;  /* 0x00007200ff1277ac */ /* 0x020f620008000a00 */
[----:B------:R-:W-:Y:S02]  /*0b90*/  USHF.L.U32 UR15, UR6, 0x1e, URZ ;  /* 0x0000001e060f7899 */ /* 0x000fe400080006ff */
[----:B------:R-:W-:Y:S02]  /*0ba0*/  USHF.L.U64.HI UR16, UR6, 0x1e, UR7 ;  /* 0x0000001e06107899 */ /* 0x000fe40008010207 */
[----:B------:R-:W-:-:S04]  /*0bb0*/  UIADD3 UR15, UP0, UPT, UR10, UR15, URZ ;  /* 0x0000000f0a0f7290 */ /* 0x000fc8000ff1e0ff */
[----:B------:R-:W-:Y:S02]  /*0bc0*/  UIADD3.X UR16, UPT, UPT, UR5, UR16, URZ, UP0, !UPT ;  /* 0x0000001005107290 */ /* 0x000fe400087fe4ff */
[----:B------:R-:W-:Y:S02]  /*0bd0*/  ULEA UR10, UP0, UR28, UR10, 0xb ;  /* 0x0000000a1c0a7291 */ /* 0x000fe4000f8058ff */
[----:B-----5:R-:W-:Y:S02]  /*0be0*/  UIADD3 UR17, UP1, UPT, -UR15, UR18, URZ ;  /* 0x000000120f117290 */ /* 0x020fe4000ff3e1ff */
[----:B------:R-:W-:Y:S02]  /*0bf0*/  UIADD3.X UR5, UPT, UPT, URZ, UR5, URZ, UP0, !UPT ;  /* 0x00000005ff057290 */ /* 0x000fe400087fe4ff */
[----:B------:R-:W-:Y:S02]  /*0c00*/  UIADD3.X UR4, UPT, UPT, ~UR16, UR19, URZ, UP1, !UPT ;  /* 0x0000001310047290 */ /* 0x000fe40008ffe5ff */
[----:B------:R-:W-:-:S02]  /*0c10*/  UISETP.GE.U32.AND UP1, UPT, UR17, 0x800, UPT ;  /* 0x000008001100788c */ /* 0x000fc4000bf26070 */
[----:B------:R-:W-:Y:S02]  /*0c20*/  UISETP.GE.U32.AND UP0, UPT, UR10, UR13, UPT ;  /* 0x0000000d0a00728c */ /* 0x000fe4000bf06070 */
[----:B------:R-:W-:Y:S02]  /*0c30*/  UISETP.GE.U32.AND.EX UP1, UPT, UR4, URZ, UPT, UP1 ;  /* 0x000000ff0400728c */ /* 0x000fe4000bf26110 */
[----:B------:R-:W-:-:S07]  /*0c40*/  UISETP.GE.U32.AND.EX UP0, UPT, UR5, UR14, UPT, UP0 ;  /* 0x0000000e0500728c */ /* 0x000fce000bf06100 */
[----:B0-----:R-:W-:Y:S05]  /*0c50*/  BRA.U !UP1, `(.L_x_146) ;  /* 0x0000000109587547 */ /* 0x001fea000b800000 */
[----:B------:R-:W4:Y:S01]  /*0c60*/  LDCU.64 UR18, c[0x0][0x388] ;  /* 0x00007100ff1277ac */ /* 0x000f220008000a00 */
[----:B0-23--:R-:W-:-:S05]  /*0c70*/  IADD3 R3, P0, PT, R4, UR15, RZ ;  /* 0x0000000f04037c10 */ /* 0x00dfca000ff1e0ff */
[----:B------:R-:W-:Y:S01]  /*0c80*/  IMAD.X R6, RZ, RZ, UR16, P0 ;  /* 0x00000010ff067e24 */ /* 0x000fe200080e06ff */
[----:B----4-:R-:W-:-:S04]  /*0c90*/  LEA R2, P0, R3, UR18, 0x2 ;  /* 0x0000001203027c11 */ /* 0x010fc8000f8010ff */
        /* <DEDUP_REMOVED lines=18> */
.L_x_146:
[----:B------:R-:W4:Y:S01]  /*0dc0*/  LDCU.64 UR18, c[0x0][0x388] ;  /* 0x00007100ff1277ac */ /* 0x000f220008000a00 */
[C---:B012---:R-:W-:Y:S01]  /*0dd0*/  VIADD R5, R4.reuse, 0x100 ;  /* 0x0000010004057836 */ /* 0x047fe20000000000 */
[C---:B---3--:R-:W-:Y:S01]  /*0de0*/  IADD3 R3, P0, PT, R4.reuse, UR15, RZ ;  /* 0x0000000f04037c10 */ /* 0x048fe2000ff1e0ff */
[C---:B----4-:R-:W-:Y:S01]  /*0df0*/  VIADD R2, R4.reuse, 0x80 ;  /* 0x0000008004027836 */ /* 0x050fe20000000000 */
[C---:B------:R-:W-:Y:S01]  /*0e00*/  ISETP.GE.AND P1, PT, R4.reuse, UR17, PT ;  /* 0x0000001104007c0c */ /* 0x040fe2000bf26270 */
[----:B------:R-:W-:Y:S01]  /*0e10*/  VIADD R7, R4, 0x180 ;  /* 0x0000018004077836 */ /* 0x000fe20000000000 */
[----:B------:R-:W-:Y:S01]  /*0e20*/  ISETP.GE.AND P3, PT, R5, UR17, PT ;  /* 0x0000001105007c0c */ /* 0x000fe2000bf66270 */
[----:B------:R-:W-:Y:S01]  /*0e30*/  IMAD.X R6, RZ, RZ, UR16, P0 ;  /* 0x00000010ff067e24 */ /* 0x000fe200080e06ff */
[----:B------:R-:W-:Y:S01]  /*0e40*/  ISETP.GE.AND P2, PT, R2, UR17, PT ;  /* 0x0000001102007c0c */ /* 0x000fe2000bf46270 */
[----:B------:R-:W-:Y:S01]  /*0e50*/  VIADD R5, R4, 0x200 ;  /* 0x0000020004057836 */ /* 0x000fe20000000000 */
[----:B------:R-:W-:Y:S01]  /*0e60*/  ISETP.GE.AND P4, PT, R7, UR17, PT ;  /* 0x0000001107007c0c */ /* 0x000fe2000bf86270 */
[----:B------:R-:W-:-:S03]  /*0e70*/  IMAD.MOV.U32 R12, RZ, RZ, 0x7fffffff ;  /* 0x7fffffffff0c7424 */ /* 0x000fc600078e00ff */
[----:B------:R-:W-:Y:S01]  /*0e80*/  ISETP.GE.AND P5, PT, R5, UR17, PT ;  /* 0x0000001105007c0c */ /* 0x000fe2000bfa6270 */
[----:B------:R-:W-:Y:S01]  /*0e90*/  VIADD R5, R4, 0x300 ;  /* 0x0000030004057836 */ /* 0x000fe20000000000 */
[----:B------:R-:W-:-:S04]  /*0ea0*/  LEA R2, P0, R3, UR18, 0x2 ;  /* 0x0000001203027c11 */ /* 0x000fc8000f8010ff */
[----:B------:R-:W-:Y:S01]  /*0eb0*/  LEA.HI.X R3, R3, UR19, R6, 0x2, P0 ;  /* 0x0000001303037c11 */ /* 0x000fe200080f1406 */
[----:B------:R-:W-:Y:S01]  /*0ec0*/  IMAD.MOV.U32 R11, RZ, RZ, 0x7fffffff ;  /* 0x7fffffffff0b7424 */ /* 0x000fe200078e00ff */
[----:B------:R-:W-:-:S03]  /*0ed0*/  IADD3 R6, PT, PT, R4, 0x280, RZ ;  /* 0x0000028004067810 */ /* 0x000fc60007ffe0ff */
[----:B------:R1:W5:Y:S01]  /*0ee0*/  @!P1 LDG.E R12, desc[UR20][R2.64] ;  /* 0x00000014020c9981 */ /* 0x000362000c1e1900 */
[----:B------:R-:W-:Y:S01]  /*0ef0*/  ISETP.GE.AND P1, PT, R5, UR17, PT ;  /* 0x0000001105007c0c */ /* 0x000fe2000bf26270 */
[----:B------:R-:W-:Y:S01]  /*0f00*/  VIADD R5, R4, 0x380 ;  /* 0x0000038004057836 */ /* 0x000fe20000000000 */
[----:B------:R-:W-:Y:S01]  /*0f10*/  ISETP.GE.AND P0, PT, R6, UR17, PT ;  /* 0x0000001106007c0c */ /* 0x000fe2000bf06270 */
[----:B------:R-:W-:Y:S01]  /*0f20*/  IMAD.MOV.U32 R9, RZ, RZ, 0x7fffffff ;  /* 0x7fffffffff097424 */ /* 0x000fe200078e00ff */
[----:B------:R1:W5:Y:S02]  /*0f30*/  @!P2 LDG.E R11, desc[UR20][R2.64+0x200] ;  /* 0x00020014020ba981 */ /* 0x000364000c1e1900 */
[----:B------:R-:W-:Y:S01]  /*0f40*/  ISETP.GE.AND P2, PT, R5, UR17, PT ;  /* 0x0000001105007c0c */ /* 0x000fe2000bf46270 */
[----:B------:R-:W-:Y:S02]  /*0f50*/  VIADD R5, R4, 0x480 ;  /* 0x0000048004057836 */ /* 0x000fe40000000000 */
[----:B------:R-:W-:Y:S01]  /*0f60*/  IMAD.MOV.U32 R10, RZ, RZ, 0x7fffffff ;  /* 0x7fffffffff0a7424 */ /* 0x000fe200078e00ff */
[----:B------:R1:W5:Y:S01]  /*0f70*/  @!P4 LDG.E R9, desc[UR20][R2.64+0x600] ;  /* 0x000600140209c981 */ /* 0x000362000c1e1900 */
[----:B------:R-:W-:-:S02]  /*0f80*/  MOV R8, 0x7fffffff ;  /* 0x7fffffff00087802 */ /* 0x000fc40000000f00 */
[C---:B------:R-:W-:Y:S02]  /*0f90*/  LOP3.LUT R6, R4.reuse, 0x400, RZ, 0xfc, !PT ;  /* 0x0000040004067812 */ /* 0x040fe400078efcff */
[----:B------:R-:W-:Y:S01]  /*0fa0*/  ISETP.GE.AND P4, PT, R5, UR17, PT ;  /* 0x0000001105007c0c */ /* 0x000fe2000bf86270 */
[----:B------:R-:W-:Y:S01]  /*0fb0*/  VIADD R5, R4, 0x500 ;  /* 0x0000050004057836 */ /* 0x000fe20000000000 */
[----:B------:R1:W5:Y:S01]  /*0fc0*/  @!P3 LDG.E R10, desc[UR20][R2.64+0x400] ;  /* 0x00040014020ab981 */ /* 0x000362000c1e1900 */
[----:B------:R-:W-:Y:S01]  /*0fd0*/  ISETP.GE.AND P3, PT, R6, UR17, PT ;  /* 0x0000001106007c0c */ /* 0x000fe2000bf66270 */
[----:B------:R-:W-:Y:S02]  /*0fe0*/  IMAD.MOV.U32 R6, RZ, RZ, 0x7fffffff ;  /* 0x7fffffffff067424 */ /* 0x000fe400078e00ff */
[----:B------:R1:W5:Y:S01]  /*0ff0*/  @!P5 LDG.E R8, desc[UR20][R2.64+0x800] ;  /* 0x000800140208d981 */ /* 0x000362000c1e1900 */
[----:B------:R-:W-:Y:S01]  /*1000*/  ISETP.GE.AND P5, PT, R5, UR17, PT ;  /* 0x0000001105007c0c */ /* 0x000fe2000bfa6270 */
[----:B------:R-:W-:-:S02]  /*1010*/  VIADD R5, R4, 0x600 ;  /* 0x0000060004057836 */ /* 0x000fc40000000000 */
[----:B------:R-:W-:Y:S01]  /*1020*/  IMAD.MOV.U32 R7, RZ, RZ, 0x7fffffff ;  /* 0x7fffffffff077424 */ /* 0x000fe200078e00ff */
[----:B------:R1:W5:Y:S01]  /*1030*/  @!P1 LDG.E R6, desc[UR20][R2.64+0xc00] ;  /* 0x000c001402069981 */ /* 0x000362000c1e1900 */
[C---:B------:R-:W-:Y:S01]  /*1040*/  VIADD R13, R4.reuse, 0x580 ;  /* 0x00000580040d7836 */ /* 0x040fe20000000000 */
[----:B------:R-:W-:Y:S01]  /*1050*/  ISETP.GE.AND P1, PT, R5, UR17, PT ;  /* 0x0000001105007c0c */ /* 0x000fe2000bf26270 */
[----:B------:R-:W-:Y:S02]  /*1060*/  IMAD.MOV.U32 R5, RZ, RZ, 0x7fffffff ;  /* 0x7fffffffff057424 */ /* 0x000fe400078e00ff */
[----:B------:R-:W-:Y:S01]  /*1070*/  IMAD.MOV.U32 R19, RZ, RZ, 0x7fffffff ;  /* 0x7fffffffff137424 */ /* 0x000fe200078e00ff */
[----:B------:R1:W5:Y:S01]  /*1080*/  @!P0 LDG.E R7, desc[UR20][R2.64+0xa00] ;  /* 0x000a001402078981 */ /* 0x000362000c1e1900 */
[----:B------:R-:W-:Y:S01]  /*1090*/  IMAD.MOV.U32 R18, RZ, RZ, 0x7fffffff ;  /* 0x7fffffffff127424 */ /* 0x000fe200078e00ff */
[----:B------:R-:W-:Y:S01]  /*10a0*/  ISETP.GE.AND P0, PT, R13, UR17, PT ;  /* 0x000000110d007c0c */ /* 0x000fe2000bf06270 */
[C---:B------:R-:W-:Y:S01]  /*10b0*/  VIADD R14, R4.reuse, 0x700 ;  /* 0x00000700040e7836 */ /* 0x040fe20000000000 */
[----:B------:R-:W-:Y:S01]  /*10c0*/  IADD3 R13, PT, PT, R4, 0x680, RZ ;  /* 0x00000680040d7810 */ /* 0x000fe20007ffe0ff */
[----:B------:R1:W5:Y:S03]  /*10d0*/  @!P2 LDG.E R5, desc[UR20][R2.64+0xe00] ;  /* 0x000e00140205a981 */ /* 0x000366000c1e1900 */
[----:B------:R-:W-:Y:S01]  /*10e0*/  ISETP.GE.AND P2, PT, R13, UR17, PT ;  /* 0x000000110d007c0c */ /* 0x000fe2000bf46270 */
[----:B------:R1:W5:Y:S01]  /*10f0*/  @!P3 LDG.E R19, desc[UR20][R2.64+0x1000] ;  /* 0x001000140213b981 */ /* 0x000362000c1e1900 */
[----:B------:R-:W-:-:S03]  /*1100*/  ISETP.GE.AND P3, PT, R14, UR17, PT ;  /* 0x000000110e007c0c */ /* 0x000fc6000bf66270 */
[----:B------:R1:W5:Y:S01]  /*1110*/  @!P4 LDG.E R18, desc[UR20][R2.64+0x1200] ;  /* 0x001200140212c981 */ /* 0x000362000c1e1900 */
[----:B------:R-:W-:Y:S01]  /*1120*/  ISETP.GE.AND P4, PT, R21, UR17, PT ;  /* 0x0000001115007c0c */ /* 0x000fe2000bf86270 */
[----:B------:R-:W-:Y:S01]  /*1130*/  IMAD.MOV.U32 R17, RZ, RZ, 0x7fffffff ;  /* 0x7fffffffff117424 */ /* 0x000fe200078e00ff */
[----:B------:R-:W-:Y:S01]  /*1140*/  MOV R14, 0x7fffffff ;  /* 0x7fffffff000e7802 */ /* 0x000fe20000000f00 */
[----:B------:R-:W-:Y:S02]  /*1150*/  IMAD.MOV.U32 R16, RZ, RZ, 0x7fffffff ;  /* 0x7fffffffff107424 */ /* 0x000fe400078e00ff */
[----:B------:R-:W-:Y:S02]  /*1160*/  IMAD.MOV.U32 R22, RZ, RZ, 0x7fffffff ;  /* 0x7fffffffff167424 */ /* 0x000fe400078e00ff */
        /* <DEDUP_REMOVED lines=8> */
.L_x_147:
[----:B01----:R-:W0:Y:S02]  /*11f0*/  LDC.64 R2, c[0x0][0x398] ;  /* 0x0000e600ff027b82 */ /* 0x003e240000000a00 */
[----:B0-----:R-:W-:-:S13]  /*1200*/  ISETP.GT.AND P0, PT, R3, R2, PT ;  /* 0x000000020300720c */ /* 0x001fda0003f04270 */
[----:B------:R-:W-:Y:S05]  /*1210*/  @!P0 BRA `(.L_x_148) ;  /* 0x0000000400788947 */ /* 0x000fea0003800000 */
[----:B------:R-:W0:Y:S01]  /*1220*/  S2UR UR15, SR_CgaCtaId ;  /* 0x00000000000f79c3 */ /* 0x000e220000008800 */
[----:B-----5:R-:W-:Y:S01]  /*1230*/  LOP3.LUT R15, R15, 0x80000000, RZ, 0x3c, !PT ;  /* 0x800000000f0f7812 */ /* 0x020fe200078e3cff */
[----:B------:R-:W-:Y:S01]  /*1240*/  UMOV UR4, 0x400 ;  /* 0x0000040000047882 */ /* 0x000fe20000000000 */
[----:B------:R-:W-:Y:S01]  /*1250*/  LOP3.LUT R14, R14, 0x80000000, RZ, 0x3c, !PT ;  /* 0x800000000e0e7812 */ /* 0x000fe200078e3cff */
[----:B------:R-:W1:Y:S01]  /*1260*/  LDCU UR16, c[0x0][0x398] ;  /* 0x00007300ff1077ac */ /* 0x000e620008000800 */
[----:B------:R-:W-:Y:S02]  /*1270*/  LOP3.LUT R13, R13, 0x80000000, RZ, 0x3c, !PT ;  /* 0x800000000d0d7812 */ /* 0x000fe400078e3cff */
[----:B------:R-:W-:Y:S02]  /*1280*/  LOP3.LUT R2, R22, 0x80000000, RZ, 0x3c, !PT ;  /* 0x8000000016027812 */ /* 0x000fe400078e3cff */
[----:B------:R-:W-:Y:S02]  /*1290*/  LOP3.LUT R16, R16, 0x80000000, RZ, 0x3c, !PT ;  /* 0x8000000010107812 */ /* 0x000fe400078e3cff */
[----:B------:R-:W-:-:S02]  /*12a0*/  LOP3.LUT R17, R17, 0x80000000, RZ, 0x3c, !PT ;  /* 0x8000000011117812 */ /* 0x000fc400078e3cff */
[----:B------:R-:W-:Y:S02]  /*12b0*/  LOP3.LUT R18, R18, 0x80000000, RZ, 0x3c, !PT ;  /* 0x8000000012127812 */ /* 0x000fe400078e3cff */
[----:B------:R-:W-:Y:S02]  /*12c0*/  LOP3.LUT R19, R19, 0x80000000, RZ, 0x3c, !PT ;  /* 0x8000000013137812 */ /* 0x000fe400078e3cff */
[----:B------:R-:W-:Y:S02]  /*12d0*/  LOP3.LUT R5, R5, 0x80000000, RZ, 0x3c, !PT ;  /* 0x8000000005057812 */ /* 0x000fe400078e3cff */
[----:B------:R-:W-:Y:S02]  /*12e0*/  LOP3.LUT R6, R6, 0x80000000, RZ, 0x3c, !PT ;  /* 0x8000000006067812 */ /* 0x000fe400078e3cff */
[----:B------:R-:W-:Y:S02]  /*12f0*/  LOP3.LUT R7, R7, 0x80000000, RZ, 0x3c, !PT ;  /* 0x8000000007077812 */ /* 0x000fe400078e3cff */
[----:B------:R-:W-:Y:S01]  /*1300*/  LOP3.LUT R8, R8, 0x80000000, RZ, 0x3c, !PT ;  /* 0x8000000008087812 */ /* 0x000fe200078e3cff */
[----:B0-----:R-:W-:Y:S01]  /*1310*/  ULEA UR15, UR15, UR4, 0x18 ;  /* 0x000000040f0f7291 */ /* 0x001fe2000f8ec0ff */
[----:B------:R-:W-:-:S02]  /*1320*/  LOP3.LUT R9, R9, 0x80000000, RZ, 0x3c, !PT ;  /* 0x8000000009097812 */ /* 0x000fc400078e3cff */
[----:B------:R-:W-:Y:S01]  /*1330*/  LOP3.LUT R10, R10, 0x80000000, RZ, 0x3c, !PT ;  /* 0x800000000a0a7812 */ /* 0x000fe200078e3cff */
[----:B------:R-:W-:Y:S01]  /*1340*/  UMOV UR4, URZ ;  /* 0x000000ff00047c82 */ /* 0x000fe20008000000 */
[----:B------:R-:W-:Y:S02]  /*1350*/  LOP3.LUT R11, R11, 0x80000000, RZ, 0x3c, !PT ;  /* 0x800000000b0b7812 */ /* 0x000fe400078e3cff */
[----:B-1----:R-:W-:-:S07]  /*1360*/  LOP3.LUT R12, R12, 0x80000000, RZ, 0x3c, !PT ;  /* 0x800000000c0c7812 */ /* 0x002fce00078e3cff */
.L_x_149:
[----:B------:R-:W-:Y:S01]  /*1370*/  IMAD R22, RZ, RZ, -UR16 ;  /* 0x80000010ff167e24 */ /* 0x000fe2000f8e02ff */
[----:B0-----:R-:W-:Y:S01]  /*1380*/  SHF.R.U32.HI R23, RZ, UR16, R12 ;  /* 0x00000010ff177c19 */ /* 0x001fe2000801160c */
[----:B------:R-:W-:Y:S01]  /*1390*/  IMAD.MOV.U32 R25, RZ, RZ, -0x1 ;  /* 0xffffffffff197424 */ /* 0x000fe200078e00ff */
[----:B------:R-:W-:Y:S01]  /*13a0*/  ULEA UR17, UR4, UR15, 0xa ;  /* 0x0000000f04117291 */ /* 0x000fe2000f8e50ff */
[----:B------:R-:W-:Y:S01]  /*13b0*/  SHF.R.U32.HI R27, RZ, UR16, R10 ;  /* 0x00000010ff1b7c19 */ /* 0x000fe2000801160a */
[----:B------:R-:W-:Y:S01]  /*13c0*/  UIADD3 UR4, UPT, UPT, UR4, 0x1, URZ ;  /* 0x0000000104047890 */ /* 0x000fe2000fffe0ff */
[----:B------:R-:W-:Y:S02]  /*13d0*/  VIADDMNMX R22, R22, R3, 0x8, PT ;  /* 0x0000000816167446 */ /* 0x000fe40003800103 */
[----:B------:R-:W-:Y:S02]  /*13e0*/  SHF.R.U32.HI R29, RZ, UR16, R9 ;  /* 0x00000010ff1d7c19 */ /* 0x000fe40008011609 */
[----:B------:R-:W-:-:S02]  /*13f0*/  SHF.L.U32 R22, R25, R22, RZ ;  /* 0x0000001619167219 */ /* 0x000fc400000006ff */
[----:B------:R-:W-:Y:S02]  /*1400*/  SHF.R.U32.HI R25, RZ, UR16, R11 ;  /* 0x00000010ff197c19 */ /* 0x000fe4000801160b */
[-C--:B------:R-:W-:Y:S02]  /*1410*/  LOP3.LUT R23, R23, R22.reuse, RZ, 0x30, !PT ;  /* 0x0000001617177212 */ /* 0x080fe400078e30ff */
[-C--:B------:R-:W-:Y:S02]  /*1420*/  LOP3.LUT R25, R25, R22.reuse, RZ, 0x30, !PT ;  /* 0x0000001619197212 */ /* 0x080fe400078e30ff */
[----:B------:R-:W-:Y:S02]  /*1430*/  LOP3.LUT R27, R27, R22, RZ, 0x30, !PT ;  /* 0x000000161b1b7212 */ /* 0x000fe400078e30ff */
[----:B------:R-:W-:Y:S02]  /*1440*/  LEA R23, R23, UR17, 0x2 ;  /* 0x0000001117177c11 */ /* 0x000fe4000f8e10ff */
[----:B------:R-:W-:-:S02]  /*1450*/  LEA R25, R25, UR17, 0x2 ;  /* 0x0000001119197c11 */ /* 0x000fc4000f8e10ff */
[----:B------:R-:W-:Y:S01]  /*1460*/  LEA R27, R27, UR17, 0x2 ;  /* 0x000000111b1b7c11 */ /* 0x000fe2000f8e10ff */
[----:B------:R0:W-:Y:S01]  /*1470*/  ATOMS.POPC.INC.32 RZ, [R23+URZ] ;  /* 0x0000000017ff7f8c */ /* 0x0001e2000d8000ff */
[----:B------:R-:W-:Y:S02]  /*1480*/  SHF.R.U32.HI R24, RZ, UR16, R8 ;  /* 0x00000010ff187c19 */ /* 0x000fe40008011608 */
[----:B------:R-:W-:Y:S01]  /*1490*/  SHF.R.U32.HI R26, RZ, UR16, R7 ;  /* 0x00000010ff1a7c19 */ /* 0x000fe20008011607 */
[----:B------:R1:W-:Y:S01]  /*14a0*/  ATOMS.POPC.INC.32 RZ, [R25+URZ] ;  /* 0x0000000019ff7f8c */ /* 0x0003e2000d8000ff */
[-C--:B------:R-:W-:Y:S02]  /*14b0*/  LOP3.LUT R29, R29, R22.reuse, RZ, 0x30, !PT ;  /* 0x000000161d1d7212 */ /* 0x080fe400078e30ff */
[----:B------:R-:W-:Y:S01]  /*14c0*/  LOP3.LUT R24, R24, R22, RZ, 0x30, !PT ;  /* 0x0000001618187212 */ /* 0x000fe200078e30ff */
[----:B------:R2:W-:Y:S01]  /*14d0*/  ATOMS.POPC.INC.32 RZ, [R27+URZ] ;  /* 0x000000001bff7f8c */ /* 0x0005e2000d8000ff */
[----:B0-----:R-:W-:-:S02]  /*14e0*/  SHF.R.U32.HI R23, RZ, UR16, R6 ;  /* 0x00000010ff177c19 */ /* 0x001fc40008011606 */
[-C--:B------:R-:W-:Y:S02]  /*14f0*/  LOP3.LUT R26, R26, R22.reuse, RZ, 0x30, !PT ;  /* 0x000000161a1a7212 */ /* 0x080fe400078e30ff */
[----:B-1----:R-:W-:Y:S02]  /*1500*/  SHF.R.U32.HI R25, RZ, UR16, R5 ;  /* 0x00000010ff197c19 */ /* 0x002fe40008011605 */
[-C--:B------:R-:W-:Y:S02]  /*1510*/  LOP3.LUT R23, R23, R22.reuse, RZ, 0x30, !PT ;  /* 0x0000001617177212 */ /* 0x080fe400078e30ff */
[----:B--2---:R-:W-:Y:S02]  /*1520*/  SHF.R.U32.HI R27, RZ, UR16, R19 ;  /* 0x00000010ff1b7c19 */ /* 0x004fe40008011613 */
[----:B------:R-:W-:Y:S02]  /*1530*/  LEA R29, R29, UR17, 0x2 ;  /* 0x000000111d1d7c11 */ /* 0x000fe4000f8e10ff */
[----:B------:R-:W-:-:S02]  /*1540*/  LOP3.LUT R25, R25, R22, RZ, 0x30, !PT ;  /* 0x0000001619197212 */ /* 0x000fc400078e30ff */
[----:B------:R-:W-:Y:S01]  /*1550*/  LEA R24, R24, UR17, 0x2 ;  /* 0x0000001118187c11 */ /* 0x000fe2000f8e10ff */
[----:B------:R0:W-:Y:S01]  /*1560*/  ATOMS.POPC.INC.32 RZ, [R29+URZ] ;  /* 0x000000001dff7f8c */ /* 0x0001e2000d8000ff */
[----:B------:R-:W-:Y:S02]  /*1570*/  LOP3.LUT R27, R27, R22, RZ, 0x30, !PT ;  /* 0x000000161b1b7212 */ /* 0x000fe400078e30ff */
[----:B------:R-:W-:Y:S01]  /*1580*/  LEA R26, R26, UR17, 0x2 ;  /* 0x000000111a1a7c11 */ /* 0x000fe2000f8e10ff */
[----:B------:R1:W-:Y:S01]  /*1590*/  ATOMS.POPC.INC.32 RZ, [R24+URZ] ;  /* 0x0000000018ff7f8c */ /* 0x0003e2000d8000ff */
[----:B------:R-:W-:Y:S02]  /*15a0*/  LEA R23, R23, UR17, 0x2 ;  /* 0x0000001117177c11 */ /* 0x000fe4000f8e10ff */
[----:B------:R-:W-:Y:S01]  /*15b0*/  LEA R25, R25, UR17, 0x2 ;  /* 0x0000001119197c11 */ /* 0x000fe2000f8e10ff */
[----:B------:R2:W-:Y:S01]  /*15c0*/  ATOMS.POPC.INC.32 RZ, [R26+URZ] ;  /* 0x000000001aff7f8c */ /* 0x0005e2000d8000ff */
[----:B------:R-:W-:-:S02]  /*15d0*/  LEA R27, R27, UR17, 0x2 ;  /* 0x000000111b1b7c11 */ /* 0x000fc4000f8e10ff */
[----:B0-----:R-:W-:Y:S01]  /*15e0*/  SHF.R.U32.HI R29, RZ, UR16, R18 ;  /* 0x00000010ff1d7c19 */ /* 0x001fe20008011612 */
[----:B------:R0:W-:Y:S01]  /*15f0*/  ATOMS.POPC.INC.32 RZ, [R23+URZ] ;  /* 0x0000000017ff7f8c */ /* 0x0001e2000d8000ff */
[----:B-1----:R-:W-:Y:S02]  /*1600*/  SHF.R.U32.HI R24, RZ, UR16, R17 ;  /* 0x00000010ff187c19 */ /* 0x002fe40008011611 */
[----:B------:R-:W-:Y:S01]  /*1610*/  SHF.R.U32.HI R28, RZ, UR16, R15 ;  /* 0x00000010ff1c7c19 */ /* 0x000fe2000801160f */
[----:B------:R1:W-:Y:S01]  /*1620*/  ATOMS.POPC.INC.32 RZ, [R25+URZ] ;  /* 0x0000000019ff7f8c */ /* 0x0003e2000d8000ff */
[----:B--2---:R-:W-:Y:S02]  /*1630*/  SHF.R.U32.HI R26, RZ, UR16, R16 ;  /* 0x00000010ff1a7c19 */ /* 0x004fe40008011610 */
[----:B------:R-:W-:Y:S01]  /*1640*/  LOP3.LUT R29, R29, R22, RZ, 0x30, !PT ;  /* 0x000000161d1d7212 */ /* 0x000fe200078e30ff */
[----:B------:R2:W-:Y:S01]  /*1650*/  ATOMS.POPC.INC.32 RZ, [R27+URZ] ;  /* 0x000000001bff7f8c */ /* 0x0005e2000d8000ff */
[----:B0-----:R-:W-:-:S02]  /*1660*/  SHF.R.U32.HI R23, RZ, UR16, R2 ;  /* 0x00000010ff177c19 */ /* 0x001fc40008011602 */
[-C--:B------:R-:W-:Y:S02]  /*1670*/  LOP3.LUT R24, R24, R22.reuse, RZ, 0x30, !PT ;  /* 0x0000001618187212 */ /* 0x080fe400078e30ff */
[----:B-1----:R-:W-:Y:S02]  /*1680*/  SHF.R.U32.HI R25, RZ, UR16, R13 ;  /* 0x00000010ff197c19 */ /* 0x002fe4000801160d */
[-C--:B------:R-:W-:Y:S02]  /*1690*/  LOP3.LUT R26, R26, R22.reuse, RZ, 0x30, !PT ;  /* 0x000000161a1a7212 */ /* 0x080fe400078e30ff */
[----:B--2---:R-:W-:Y:S01]  /*16a0*/  SHF.R.U32.HI R27, RZ, UR16, R14 ;  /* 0x00000010ff1b7c19 */ /* 0x004fe2000801160e */
[----:B------:R-:W-:Y:S01]  /*16b0*/  UIADD3 UR16, UPT, UPT, UR16, 0x8, URZ ;  /* 0x0000000810107890 */ /* 0x000fe2000fffe0ff */
[----:B------:R-:W-:Y:S02]  /*16c0*/  LOP3.LUT R23, R23, R22, RZ, 0x30, !PT ;  /* 0x0000001617177212 */ /* 0x000fe400078e30ff */
[----:B------:R-:W-:-:S02]  /*16d0*/  LEA R29, R29, UR17, 0x2 ;  /* 0x000000111d1d7c11 */ /* 0x000fc4000f8e10ff */
[-C--:B------:R-:W-:Y:S02]  /*16e0*/  LOP3.LUT R25, R25, R22.reuse, RZ, 0x30, !PT ;  /* 0x0000001619197212 */ /* 0x080fe400078e30ff */
[----:B------:R-:W-:Y:S01]  /*16f0*/  ISETP.LE.AND P0, PT, R3, UR16, PT ;  /* 0x0000001003007c0c */ /* 0x000fe2000bf03270 */
[----:B------:R0:W-:Y:S01]  /*1700*/  ATOMS.POPC.INC.32 RZ, [R29+URZ] ;  /* 0x000000001dff7f8c */ /* 0x0001e2000d8000ff */
[----:B------:R-:W-:Y:S02]  /*1710*/  LEA R24, R24, UR17, 0x2 ;  /* 0x0000001118187c11 */ /* 0x000fe4000f8e10ff */
[-C--:B------:R-:W-:Y:S02]  /*1720*/  LOP3.LUT R27, R27, R22.reuse, RZ, 0x30, !PT ;  /* 0x000000161b1b7212 */ /* 0x080fe400078e30ff */
[----:B------:R-:W-:Y:S01]  /*1730*/  LEA R26, R26, UR17, 0x2 ;  /* 0x000000111a1a7c11 */ /* 0x000fe2000f8e10ff */
[----:B------:R0:W-:Y:S01]  /*1740*/  ATOMS.POPC.INC.32 RZ, [R24+URZ] ;  /* 0x0000000018ff7f8c */ /* 0x0001e2000d8000ff */
[----:B------:R-:W-:-:S02]  /*1750*/  LOP3.LUT R28, R28, R22, RZ, 0x30, !PT ;  /* 0x000000161c1c7212 */ /* 0x000fc400078e30ff */
[----:B------:R-:W-:Y:S01]  /*1760*/  LEA R23, R23, UR17, 0x2 ;  /* 0x0000001117177c11 */ /* 0x000fe2000f8e10ff */
[----:B------:R0:W-:Y:S01]  /*1770*/  ATOMS.POPC.INC.32 RZ, [R26+URZ] ;  /* 0x000000001aff7f8c */ /* 0x0001e2000d8000ff */
[----:B------:R-:W-:Y:S02]  /*1780*/  LEA R25, R25, UR17, 0x2 ;  /* 0x0000001119197c11 */ /* 0x000fe4000f8e10ff */
[----:B------:R-:W-:Y:S01]  /*1790*/  LEA R27, R27, UR17, 0x2 ;  /* 0x000000111b1b7c11 */ /* 0x000fe2000f8e10ff */
[----:B------:R0:W-:Y:S01]  /*17a0*/  ATOMS.POPC.INC.32 RZ, [R23+URZ] ;  /* 0x0000000017ff7f8c */ /* 0x0001e2000d8000ff */
[----:B------:R-:W-:-:S03]  /*17b0*/  LEA R28, R28, UR17, 0x2 ;  /* 0x000000111c1c7c11 */ /* 0x000fc6000f8e10ff */
[----:B------:R0:W-:Y:S04]  /*17c0*/  ATOMS.POPC.INC.32 RZ, [R25+URZ] ;  /* 0x0000000019ff7f8c */ /* 0x0001e8000d8000ff */
[----:B------:R0:W-:Y:S04]  /*17d0*/  ATOMS.POPC.INC.32 RZ, [R27+URZ] ;  /* 0x000000001bff7f8c */ /* 0x0001e8000d8000ff */
[----:B------:R0:W-:Y:S01]  /*17e0*/  ATOMS.POPC.INC.32 RZ, [R28+URZ] ;  /* 0x000000001cff7f8c */ /* 0x0001e2000d8000ff */
[----:B------:R-:W-:Y:S05]  /*17f0*/  @!P0 BRA `(.L_x_149) ;  /* 0xfffffff800dc8947 */ /* 0x000fea000383ffff */
.L_x_148:
[----:B------:R-:W-:Y:S05]  /*1800*/  BRA.U !UP0, `(.L_x_150) ;  /* 0xfffffff108dc7547 */ /* 0x000fea000b83ffff */
.L_x_145:
[----:B------:R-:W-:Y:S01]  /*1810*/  BAR.SYNC.DEFER_BLOCKING 0x0 ;  /* 0x0000000000007b1d */ /* 0x000fe20000010000 */
[----:B------:R-:W-:-:S05]  /*1820*/  ISETP.NE.AND P0, PT, R20, RZ, PT ;  /* 0x000000ff1400720c */ /* 0x000fca0003f05270 */
[----:B------:R-:W-:Y:S08]  /*1830*/  BSSY.RECONVERGENT B0, `(.L_x_151) ;  /* 0x0000164000007945 */ /* 0x000ff00003800200 */
[----:B------:R-:W-:Y:S05]  /*1840*/  @P0 BRA `(.L_x_152) ;  /* 0x0000001400880947 */ /* 0x000fea0003800000 */
[----:B------:R-:W-:Y:S01]  /*1850*/  UISETP.GE.U32.AND UP0, UPT, UR22, 0x7, UPT ;  /* 0x000000071600788c */ /* 0x000fe2000bf06070 */
[----:B0-23--:R-:W-:-:S08]  /*1860*/  IMAD.MOV.U32 R3, RZ, RZ, RZ ;  /* 0x000000ffff037224 */ /* 0x00dfd000078e00ff */
[----:B------:R-:W-:Y:S05]  /*1870*/  BRA.U !UP0, `(.L_x_153) ;  /* 0x00000005085c7547 */ /* 0x000fea000b800000 */
[----:B----4-:R-:W0:Y:S01]  /*1880*/  LDC.64 R2, c[0x0][0x380] ;  /* 0x0000e000ff027b82 */ /* 0x010e220000000a00 */
[----:B-1---5:R-:W-:-:S07]  /*1890*/  IMAD.MOV.U32 R5, RZ, RZ, RZ ;  /* 0x000000ffff057224 */ /* 0x022fce00078e00ff */
.L_x_170:
[----:B----4-:R-:W-:Y:S01]  /*18a0*/  IMAD R7, R5, 0x400, R0 ;  /* 0x0000040005077824 */ /* 0x010fe200078e0200 */
[----:B------:R-:W-:Y:S04]  /*18b0*/  BSSY.RECONVERGENT B1, `(.L_x_154) ;  /* 0x000000f000017945 */ /* 0x000fe80003800200 */
[----:B01----:R-:W1:Y:S04]  /*18c0*/  LDS R18, [R7] ;  /* 0x0000000007127984 */ /* 0x003e680000000800 */
[----:B--23--:R2:W3:Y:S04]  /*18d0*/  LDS R9, [R7+0x400] ;  /* 0x0004000007097984 */ /* 0x00c4e80000000800 */
[----:B------:R2:W4:Y:S04]  /*18e0*/  LDS R22, [R7+0x800] ;  /* 0x0008000007167984 */ /* 0x0005280000000800 */
[----:B------:R2:W0:Y:S04]  /*18f0*/  LDS R14, [R7+0xc00] ;  /* 0x000c0000070e7984 */ /* 0x0004280000000800 */
[----:B------:R2:W0:Y:S04]  /*1900*/  LDS R12, [R7+0x1000] ;  /* 0x00100000070c7984 */ /* 0x0004280000000800 */
[----:B------:R2:W0:Y:S04]  /*1910*/  LDS R6, [R7+0x1400] ;  /* 0x0014000007067984 */ /* 0x0004280000000800 */
[----:B------:R2:W0:Y:S04]  /*1920*/  LDS R8, [R7+0x1800] ;  /* 0x0018000007087984 */ /* 0x0004280000000800 */
[----:B------:R2:W0:Y:S01]  /*1930*/  LDS R10, [R7+0x1c00] ;  /* 0x001c0000070a7984 */ /* 0x0004220000000800 */
[----:B-1----:R-:W-:-:S13]  /*1940*/  ISETP.NE.AND P0, PT, R18, RZ, PT ;  /* 0x000000ff1200720c */ /* 0x002fda0003f05270 */
[----:B--234-:R-:W-:Y:S05]  /*1950*/  @!P0 BRA `(.L_x_155) ;  /* 0x0000000000108947 */ /* 0x01cfea0003800000 */
[----:B------:R-:W-:Y:S01]  /*1960*/  LEA R17, R5, R4, 0x8 ;  /* 0x0000000405117211 */ /* 0x000fe200078e40ff */
[----:B------:R-:W-:-:S04]  /*1970*/  IMAD.MOV.U32 R19, RZ, RZ, RZ ;  /* 0x000000ffff137224 */ /* 0x000fc800078e00ff */
[----:B0-----:R-:W-:-:S05]  /*1980*/  IMAD.WIDE.U32 R16, R17, 0x8, R2 ;  /* 0x0000000811107825 */ /* 0x001fca00078e0002 */
[----:B------:R1:W-:Y:S02]  /*1990*/  REDG.E.ADD.64.STRONG.GPU desc[UR20][R16.64], R18 ;  /* 0x000000121000798e */ /* 0x0003e4000c12e514 */
.L_x_155:
[----:B------:R-:W-:Y:S05]  /*19a0*/  BSYNC.RECONVERGENT B1 ;  /* 0x0000000000017941 */ /* 0x000fea0003800200 */
.L_x_154:
[----:B------:R-:W-:Y:S01]  /*19b0*/  ISETP.NE.AND P6, PT, R9, RZ, PT ;  /* 0x000000ff0900720c */ /* 0x000fe20003fc5270 */
[----:B------:R-:W-:Y:S01]  /*19c0*/  BSSY.RECONVERGENT B1, `(.L_x_156) ;  /* 0x000000e000017945 */ /* 0x000fe20003800200 */
[----:B------:R-:W-:Y:S02]  /*19d0*/  ISETP.NE.AND P0, PT, R22, RZ, PT ;  /* 0x000000ff1600720c */ /* 0x000fe40003f05270 */
[----:B0-----:R-:W-:Y:S02]  /*19e0*/  ISETP.NE.AND P1, PT, R14, RZ, PT ;  /* 0x000000ff0e00720c */ /* 0x001fe40003f25270 */
[----:B------:R-:W-:Y:S02]  /*19f0*/  ISETP.NE.AND P2, PT, R12, RZ, PT ;  /* 0x000000ff0c00720c */ /* 0x000fe40003f45270 */
[----:B------:R-:W-:Y:S02]  /*1a00*/  ISETP.NE.AND P3, PT, R6, RZ, PT ;  /* 0x000000ff0600720c */ /* 0x000fe40003f65270 */
[----:B------:R-:W-:-:S02]  /*1a10*/  ISETP.NE.AND P4, PT, R8, RZ, PT ;  /* 0x000000ff0800720c */ /* 0x000fc40003f85270 */
[----:B------:R-:W-:Y:S01]  /*1a20*/  ISETP.NE.AND P5, PT, R10, RZ, PT ;  /* 0x000000ff0a00720c */ /* 0x000fe20003fa5270 */
[----:B------:R-:W-:-:S12]  /*1a30*/  @!P6 BRA `(.L_x_157) ;  /* 0x000000000018e947 */ /* 0x000fd80003800000 */
[----:B-1----:R-:W-:Y:S02]  /*1a40*/  IMAD R17, R5, 0x100, R4 ;  /* 0x0000010005117824 */ /* 0x002fe400078e0204 */
[----:B------:R-:W-:Y:S02]  /*1a50*/  IMAD.MOV.U32 R18, RZ, RZ, R9 ;  /* 0x000000ffff127224 */ /* 0x000fe400078e0009 */
[----:B------:R-:W-:Y:S02]  /*1a60*/  VIADD R17, R17, 0x100 ;  /* 0x0000010011117836 */ /* 0x000fe40000000000 */
[----:B------:R-:W-:Y:S02]  /*1a70*/  IMAD.MOV.U32 R19, RZ, RZ, RZ ;  /* 0x000000ffff137224 */ /* 0x000fe400078e00ff */
[----:B------:R-:W-:-:S05]  /*1a80*/  IMAD.WIDE.U32 R16, R17, 0x8, R2 ;  /* 0x0000000811107825 */ /* 0x000fca00078e0002 */
[----:B------:R0:W-:Y:S02]  /*1a90*/  REDG.E.ADD.64.STRONG.GPU desc[UR20][R16.64], R18 ;  /* 0x000000121000798e */ /* 0x0001e4000c12e514 */
.L_x_157:
[----:B------:R-:W-:Y:S05]  /*1aa0*/  BSYNC.RECONVERGENT B1 ;  /* 0x0000000000017941 */ /* 0x000fea0003800200 */
.L_x_156:
[----:B------:R-:W-:Y:S04]  /*1ab0*/  BSSY.RECONVERGENT B1, `(.L_x_158) ;  /* 0x0000007000017945 */ /* 0x000fe80003800200 */
[----:B------:R-:W-:Y:S05]  /*1ac0*/  @!P0 BRA `(.L_x_159) ;  /* 0x0000000000148947 */ /* 0x000fea0003800000 */
[----:B01----:R-:W-:Y:S02]  /*1ad0*/  IMAD R17, R5, 0x100, R4 ;  /* 0x0000010005117824 */ /* 0x003fe400078e0204 */
[----:B------:R-:W-:-:S03]  /*1ae0*/  IMAD.MOV.U32 R23, RZ, RZ, RZ ;  /* 0x000000ffff177224 */ /* 0x000fc600078e00ff */
[----:B------:R-:W-:-:S05]  /*1af0*/  IADD3 R17, PT, PT, R17, 0x200, RZ ;  /* 0x0000020011117810 */ /* 0x000fca0007ffe0ff */
[----:B------:R-:W-:-:S05]  /*1b00*/  IMAD.WIDE.U32 R16, R17, 0x8, R2 ;  /* 0x0000000811107825 */ /* 0x000fca00078e0002 */
[----:B------:R2:W-:Y:S02]  /*1b10*/  REDG.E.ADD.64.STRONG.GPU desc[UR20][R16.64], R22 ;  /* 0x000000161000798e */ /* 0x0005e4000c12e514 */
.L_x_159:
[----:B------:R-:W-:Y:S05]  /*1b20*/  BSYNC.RECONVERGENT B1 ;  /* 0x0000000000017941 */ /* 0x000fea0003800200 */
.L_x_158:
[----:B------:R-:W-:Y:S04]  /*1b30*/  BSSY.RECONVERGENT B1, `(.L_x_160) ;  /* 0x0000007000017945 */ /* 0x000fe80003800200 */
[----:B------:R-:W-:Y:S05]  /*1b40*/  @!P1 BRA `(.L_x_161) ;  /* 0x0000000000149947 */ /* 0x000fea0003800000 */
[----:B012---:R-:W-:Y:S02]  /*1b50*/  IMAD R17, R5, 0x100, R4 ;  /* 0x0000010005117824 */ /* 0x007fe400078e0204 */
[----:B------:R-:W-:Y:S02]  /*1b60*/  IMAD.MOV.U32 R15, RZ, RZ, RZ ;  /* 0x000000ffff0f7224 */ /* 0x000fe400078e00ff */
[----:B------:R-:W-:-:S04]  /*1b70*/  VIADD R17, R17, 0x300 ;  /* 0x0000030011117836 */ /* 0x000fc80000000000 */
[----:B------:R-:W-:-:S05]  /*1b80*/  IMAD.WIDE.U32 R16, R17, 0x8, R2 ;  /* 0x0000000811107825 */ /* 0x000fca00078e0002 */
[----:B------:R3:W-:Y:S02]  /*1b90*/  REDG.E.ADD.64.STRONG.GPU desc[UR20][R16.64], R14 ;  /* 0x0000000e1000798e */ /* 0x0007e4000c12e514 */
.L_x_161:
[----:B------:R-:W-:Y:S05]  /*1ba0*/  BSYNC.RECONVERGENT B1 ;  /* 0x0000000000017941 */ /* 0x000fea0003800200 */
.L_x_160:
[----:B------:R-:W-:Y:S04]  /*1bb0*/  BSSY.RECONVERGENT B1, `(.L_x_162) ;  /* 0x0000007000017945 */ /* 0x000fe80003800200 */
[----:B------:R-:W-:Y:S05]  /*1bc0*/  @!P2 BRA `(.L_x_163) ;  /* 0x000000000014a947 */ /* 0x000fea0003800000 */
[----:B---3--:R-:W-:Y:S02]  /*1bd0*/  IMAD R15, R5, 0x100, R4 ;  /* 0x00000100050f7824 */ /* 0x008fe400078e0204 */
[----:B------:R-:W-:Y:S02]  /*1be0*/  HFMA2 R13, -RZ, RZ, 0, 0 ;  /* 0x00000000ff0d7431 */ /* 0x000fe400000001ff */
[----:B------:R-:W-:-:S04]  /*1bf0*/  VIADD R15, R15, 0x400 ;  /* 0x000004000f0f7836 */ /* 0x000fc80000000000 */
[----:B------:R-:W-:-:S05]  /*1c00*/  IMAD.WIDE.U32 R14, R15, 0x8, R2 ;  /* 0x000000080f0e7825 */ /* 0x000fca00078e0002 */
[----:B------:R4:W-:Y:S02]  /*1c10*/  REDG.E.ADD.64.STRONG.GPU desc[UR20][R14.64], R12 ;  /* 0x0000000c0e00798e */ /* 0x0009e4000c12e514 */
.L_x_163:
[----:B------:R-:W-:Y:S05]  /*1c20*/  BSYNC.RECONVERGENT B1 ;  /* 0x0000000000017941 */ /* 0x000fea0003800200 */
.L_x_162:
[----:B------:R-:W-:Y:S04]  /*1c30*/  BSSY.RECONVERGENT B1, `(.L_x_164) ;  /* 0x0000007000017945 */ /* 0x000fe80003800200 */
[----:B------:R-:W-:Y:S05]  /*1c40*/  @!P3 BRA `(.L_x_165) ;  /* 0x000000000014b947 */ /* 0x000fea0003800000 */
[----:B----4-:R-:W-:Y:S02]  /*1c50*/  IMAD R13, R5, 0x100, R4 ;  /* 0x00000100050d7824 */ /* 0x010fe400078e0204 */
[----:B------:R-:W-:Y:S02]  /*1c60*/  IMAD.MOV.U32 R7, RZ, RZ, RZ ;  /* 0x000000ffff077224 */ /* 0x000fe400078e00ff */
[----:B------:R-:W-:-:S04]  /*1c70*/  VIADD R13, R13, 0x500 ;  /* 0x000005000d0d7836 */ /* 0x000fc80000000000 */
[----:B------:R-:W-:-:S05]  /*1c80*/  IMAD.WIDE.U32 R12, R13, 0x8, R2 ;  /* 0x000000080d0c7825 */ /* 0x000fca00078e0002 */
[----:B------:R4:W-:Y:S02]  /*1c90*/  REDG.E.ADD.64.STRONG.GPU desc[UR20][R12.64], R6 ;  /* 0x000000060c00798e */ /* 0x0009e4000c12e514 */
.L_x_165:
[----:B------:R-:W-:Y:S05]  /*1ca0*/  BSYNC.RECONVERGENT B1 ;  /* 0x0000000000017941 */ /* 0x000fea0003800200 */
.L_x_164:
[----:B------:R-:W-:Y:S04]  /*1cb0*/  BSSY.RECONVERGENT B1, `(.L_x_166) ;  /* 0x0000007000017945 */ /* 0x000fe80003800200 */
[----:B------:R-:W-:Y:S05]  /*1cc0*/  @!P4 BRA `(.L_x_167) ;  /* 0x000000000014c947 */ /* 0x000fea0003800000 */
[----:B----4-:R-:W-:Y:S02]  /*1cd0*/  IMAD R7, R5, 0x100, R4 ;  /* 0x0000010005077824 */ /* 0x010fe400078e0204 */
[----:B------:R-:W-:Y:S02]  /*1ce0*/  IMAD.MOV.U32 R9, RZ, RZ, RZ ;  /* 0x000000ffff097224 */ /* 0x000fe400078e00ff */
[----:B------:R-:W-:-:S04]  /*1cf0*/  VIADD R7, R7, 0x600 ;  /* 0x0000060007077836 */ /* 0x000fc80000000000 */
[----:B------:R-:W-:-:S05]  /*1d00*/  IMAD.WIDE.U32 R6, R7, 0x8, R2 ;  /* 0x0000000807067825 */ /* 0x000fca00078e0002 */
[----:B------:R4:W-:Y:S02]  /*1d10*/  REDG.E.ADD.64.STRONG.GPU desc[UR20][R6.64], R8 ;  /* 0x000000080600798e */ /* 0x0009e4000c12e514 */
.L_x_167:
[----:B------:R-:W-:Y:S05]  /*1d20*/  BSYNC.RECONVERGENT B1 ;  /* 0x0000000000017941 */ /* 0x000fea0003800200 */
.L_x_166:
[----:B------:R-:W-:Y:S04]  /*1d30*/  BSSY.RECONVERGENT B1, `(.L_x_168) ;  /* 0x0000007000017945 */ /* 0x000fe80003800200 */
[----:B------:R-:W-:Y:S05]  /*1d40*/  @!P5 BRA `(.L_x_169) ;  /* 0x000000000014d947 */ /* 0x000fea0003800000 */
[----:B----4-:R-:W-:Y:S01]  /*1d50*/  LEA R7, R5, R4, 0x8 ;  /* 0x0000000405077211 */ /* 0x010fe200078e40ff */
[----:B------:R-:W-:-:S04]  /*1d60*/  IMAD.MOV.U32 R11, RZ, RZ, RZ ;  /* 0x000000ffff0b7224 */ /* 0x000fc800078e00ff */
[----:B------:R-:W-:-:S04]  /*1d70*/  VIADD R7, R7, 0x700 ;  /* 0x0000070007077836 */ /* 0x000fc80000000000 */
[----:B------:R-:W-:-:S05]  /*1d80*/  IMAD.WIDE.U32 R6, R7, 0x8, R2 ;  /* 0x0000000807067825 */ /* 0x000fca00078e0002 */
[----:B------:R4:W-:Y:S02]  /*1d90*/  REDG.E.ADD.64.STRONG.GPU desc[UR20][R6.64], R10 ;  /* 0x0000000a0600798e */ /* 0x0009e4000c12e514 */
.L_x_169:
[----:B------:R-:W-:Y:S05]  /*1da0*/  BSYNC.RECONVERGENT B1 ;  /* 0x0000000000017941 */ /* 0x000fea0003800200 */
.L_x_168:
[----:B------:R-:W-:-:S05]  /*1db0*/  VIADD R5, R5, 0x8 ;  /* 0x0000000805057836 */ /* 0x000fca0000000000 */
[----:B------:R-:W-:-:S13]  /*1dc0*/  ISETP.NE.AND P0, PT, R5, UR27, PT ;  /* 0x0000001b05007c0c */ /* 0x000fda000bf05270 */
[----:B------:R-:W-:Y:S05]  /*1dd0*/  @P0 BRA `(.L_x_170) ;  /* 0xfffffff800b00947 */ /* 0x000fea000383ffff */
[----:B------:R-:W-:-:S07]  /*1de0*/  IMAD.U32 R3, RZ, RZ, UR27 ;  /* 0x0000001bff037e24 */ /* 0x000fce000f8e00ff */
.L_x_153:
[----:B------:R-:W-:Y:S02]  /*1df0*/  UISETP.NE.AND UP0, UPT, UR24, URZ, UPT ;  /* 0x000000ff1800728c */ /* 0x000fe4000bf05270 */
[----:B----45:R-:W-:Y:S02]  /*1e00*/  IMAD.U32 R8, RZ, RZ, UR24 ;  /* 0x00000018ff087e24 */ /* 0x030fe4000f8e00ff */
[----:B-1----:R-:W-:-:S03]  /*1e10*/  IMAD.U32 R5, RZ, RZ, UR25 ;  /* 0x00000019ff057e24 */ /* 0x002fc6000f8e00ff */
[----:B------:R-:W-:Y:S01]  /*1e20*/  IADD3 R8, PT, PT, R8, -0x1, RZ ;  /* 0xffffffff08087810 */ /* 0x000fe20007ffe0ff */
[----:B------:R-:W-:Y:S01]  /*1e30*/  VIADD R5, R5, 0xffffffff ;  /* 0xffffffff05057836 */ /* 0x000fe20000000000 */
[----:B------:R-:W-:Y:S06]  /*1e40*/  BRA.U !UP0, `(.L_x_171) ;  /* 0x0000000508707547 */ /* 0x000fec000b800000 */
[----:B------:R-:W-:-:S13]  /*1e50*/  ISETP.GE.U32.AND P0, PT, R8, 0x3, PT ;  /* 0x000000030800780c */ /* 0x000fda0003f06070 */
[----:B------:R-:W-:Y:S05]  /*1e60*/  @!P0 BRA `(.L_x_172) ;  /* 0x0000000000bc8947 */ /* 0x000fea0003800000 */
[----:B------:R-:W-:Y:S01]  /*1e70*/  IMAD R7, R3, 0x400, R0 ;  /* 0x0000040003077824 */ /* 0x000fe200078e0200 */
[----:B------:R-:W-:Y:S04]  /*1e80*/  BSSY.RECONVERGENT B1, `(.L_x_173) ;  /* 0x000000f000017945 */ /* 0x000fe80003800200 */
[----:B------:R-:W1:Y:S04]  /*1e90*/  LDS R12, [R7] ;  /* 0x00000000070c7984 */ /* 0x000e680000000800 */
[----:B------:R-:W4:Y:S04]  /*1ea0*/  LDS R9, [R7+0x400] ;  /* 0x0004000007097984 */ /* 0x000f280000000800 */
[----:B------:R-:W5:Y:S04]  /*1eb0*/  LDS R6, [R7+0x800] ;  /* 0x0008000007067984 */ /* 0x000f680000000800 */
[----:B------:R-:W0:Y:S01]  /*1ec0*/  LDS R2, [R7+0xc00] ;  /* 0x000c000007027984 */ /* 0x000e220000000800 */
[----:B-1----:R-:W-:-:S02]  /*1ed0*/  ISETP.NE.AND P0, PT, R12, RZ, PT ;  /* 0x000000ff0c00720c */ /* 0x002fc40003f05270 */
[----:B----4-:R-:W-:Y:S02]  /*1ee0*/  ISETP.NE.AND P1, PT, R9, RZ, PT ;  /* 0x000000ff0900720c */ /* 0x010fe40003f25270 */
[----:B-----5:R-:W-:Y:S02]  /*1ef0*/  ISETP.NE.AND P2, PT, R6, RZ, PT ;  /* 0x000000ff0600720c */ /* 0x020fe40003f45270 */
[----:B0-----:R-:W-:-:S07]  /*1f00*/  ISETP.NE.AND P3, PT, R2, RZ, PT ;  /* 0x000000ff0200720c */ /* 0x001fce0003f65270 */
[----:B------:R-:W-:Y:S06]  /*1f10*/  @!P0 BRA `(.L_x_174) ;  /* 0x0000000000148947 */ /* 0x000fec0003800000 */
[----:B------:R-:W0:Y:S01]  /*1f20*/  LDC.64 R10, c[0x0][0x380] ;  /* 0x0000e000ff0a7b82 */ /* 0x000e220000000a00 */
[----:B------:R-:W-:Y:S02]  /*1f30*/  IMAD R7, R3, 0x100, R4 ;  /* 0x0000010003077824 */ /* 0x000fe400078e0204 */
[----:B------:R-:W-:Y:S02]  /*1f40*/  IMAD.MOV.U32 R13, RZ, RZ, RZ ;  /* 0x000000ffff0d7224 */ /* 0x000fe400078e00ff */
[----:B0-----:R-:W-:-:S05]  /*1f50*/  IMAD.WIDE.U32 R10, R7, 0x8, R10 ;  /* 0x00000008070a7825 */ /* 0x001fca00078e000a */
[----:B------:R0:W-:Y:S02]  /*1f60*/  REDG.E.ADD.64.STRONG.GPU desc[UR20][R10.64], R12 ;  /* 0x0000000c0a00798e */ /* 0x0001e4000c12e514 */
.L_x_174:
[----:B------:R-:W-:Y:S05]  /*1f70*/  BSYNC.RECONVERGENT B1 ;  /* 0x0000000000017941 */ /* 0x000fea0003800200 */
.L_x_173:
[----:B------:R-:W-:Y:S04]  /*1f80*/  BSSY.RECONVERGENT B1, `(.L_x_175) ;  /* 0x0000009000017945 */ /* 0x000fe80003800200 */
[----:B------:R-:W-:Y:S05]  /*1f90*/  @!P1 BRA `(.L_x_176) ;  /* 0x00000000001c9947 */ /* 0x000fea0003800000 */
[----:B0-----:R-:W0:Y:S01]  /*1fa0*/  LDC.64 R10, c[0x0][0x380] ;  /* 0x0000e000ff0a7b82 */ /* 0x001e220000000a00 */
[----:B------:R-:W-:Y:S01]  /*1fb0*/  IMAD R7, R3, 0x100, R4 ;  /* 0x0000010003077824 */ /* 0x000fe200078e0204 */
[----:B------:R-:W-:Y:S01]  /*1fc0*/  MOV R12, R9 ;  /* 0x00000009000c7202 */ /* 0x000fe20000000f00 */
[----:B------:R-:W-:Y:S02]  /*1fd0*/  IMAD.MOV.U32 R13, RZ, RZ, RZ ;  /* 0x000000ffff0d7224 */ /* 0x000fe400078e00ff */
[----:B------:R-:W-:-:S04]  /*1fe0*/  VIADD R7, R7, 0x100 ;  /* 0x0000010007077836 */ /* 0x000fc80000000000 */
[----:B0-----:R-:W-:-:S05]  /*1ff0*/  IMAD.WIDE.U32 R10, R7, 0x8, R10 ;  /* 0x00000008070a7825 */ /* 0x001fca00078e000a */
[----:B------:R1:W-:Y:S02]  /*2000*/  REDG.E.ADD.64.STRONG.GPU desc[UR20][R10.64], R12 ;  /* 0x0000000c0a00798e */ /* 0x0003e4000c12e514 */
.L_x_176:
[----:B------:R-:W-:Y:S05]  /*2010*/  BSYNC.RECONVERGENT B1 ;  /* 0x0000000000017941 */ /* 0x000fea0003800200 */
.L_x_175:
[----:B------:R-:W-:Y:S04]  /*2020*/  BSSY.RECONVERGENT B1, `(.L_x_177) ;  /* 0x0000008000017945 */ /* 0x000fe80003800200 */
[----:B------:R-:W-:Y:S05]  /*2030*/  @!P2 BRA `(.L_x_178) ;  /* 0x000000000018a947 */ /* 0x000fea0003800000 */
[----:B01----:R-:W0:Y:S01]  /*2040*/  LDC.64 R10, c[0x0][0x380] ;  /* 0x0000e000ff0a7b82 */ /* 0x003e220000000a00 */
[----:B------:R-:W-:-:S04]  /*2050*/  IMAD R7, R3, 0x100, R4 ;  /* 0x0000010003077824 */ /* 0x000fc800078e0204 */
[----:B------:R-:W-:-:S04]  /*2060*/  VIADD R7, R7, 0x200 ;  /* 0x0000020007077836 */ /* 0x000fc80000000000 */
[----:B0-----:R-:W-:-:S04]  /*2070*/  IMAD.WIDE.U32 R10, R7, 0x8, R10 ;  /* 0x00000008070a7825 */ /* 0x001fc800078e000a */
[----:B------:R-:W-:-:S05]  /*2080*/  IMAD.MOV.U32 R7, RZ, RZ, RZ ;  /* 0x000000ffff077224 */ /* 0x000fca00078e00ff */
[----:B------:R4:W-:Y:S02]  /*2090*/  REDG.E.ADD.64.STRONG.GPU desc[UR20][R10.64], R6 ;  /* 0x000000060a00798e */ /* 0x0009e4000c12e514 */
.L_x_178:
[----:B------:R-:W-:Y:S05]  /*20a0*/  BSYNC.RECONVERGENT B1 ;  /* 0x0000000000017941 */ /* 0x000fea0003800200 */
.L_x_177:
[----:B------:R-:W-:Y:S04]  /*20b0*/  BSSY.RECONVERGENT B1, `(.L_x_179) ;  /* 0x0000009000017945 */ /* 0x000fe80003800200 */
[----:B------:R-:W-:Y:S05]  /*20c0*/  @!P3 BRA `(.L_x_180) ;  /* 0x00000000001cb947 */ /* 0x000fea0003800000 */
[----:B----4-:R-:W4:Y:S01]  /*20d0*/  LDC.64 R6, c[0x0][0x380] ;  /* 0x0000e000ff067b82 */ /* 0x010f220000000a00 */
[----:B------:R-:W-:Y:S01]  /*20e0*/  IMAD R9, R3, 0x100, R4 ;  /* 0x0000010003097824 */ /* 0x000fe200078e0204 */
[----:B01----:R-:W-:Y:S01]  /*20f0*/  MOV R10, R2 ;  /* 0x00000002000a7202 */ /* 0x003fe20000000f00 */
[----:B------:R-:W-:Y:S02]  /*2100*/  IMAD.MOV.U32 R11, RZ, RZ, RZ ;  /* 0x000000ffff0b7224 */ /* 0x000fe400078e00ff */
[----:B------:R-:W-:-:S04]  /*2110*/  VIADD R9, R9, 0x300 ;  /* 0x0000030009097836 */ /* 0x000fc80000000000 */
[----:B----4-:R-:W-:-:S05]  /*2120*/  IMAD.WIDE.U32 R6, R9, 0x8, R6 ;  /* 0x0000000809067825 */ /* 0x010fca00078e0006 */
[----:B------:R0:W-:Y:S02]  /*2130*/  REDG.E.ADD.64.STRONG.GPU desc[UR20][R6.64], R10 ;  /* 0x0000000a0600798e */ /* 0x0001e4000c12e514 */
.L_x_180:
[----:B------:R-:W-:Y:S05]  /*2140*/  BSYNC.RECONVERGENT B1 ;  /* 0x0000000000017941 */ /* 0x000fea0003800200 */
.L_x_179:
[----:B------:R-:W-:-:S07]  /*2150*/  VIADD R3, R3, 0x4 ;  /* 0x0000000403037836 */ /* 0x000fce0000000000 */
.L_x_172:
[----:B------:R-:W-:Y:S01]  /*2160*/  UISETP.NE.AND UP0, UPT, UR25, URZ, UPT ;  /* 0x000000ff1900728c */ /* 0x000fe2000bf05270 */
[----:B------:R-:W-:Y:S08]  /*2170*/  BSSY.RECONVERGENT B1, `(.L_x_171) ;  /* 0x0000029000017945 */ /* 0x000ff00003800200 */
[----:B------:R-:W-:Y:S05]  /*2180*/  BRA.U !UP0, `(.L_x_181) ;  /* 0x00000001089c7547 */ /* 0x000fea000b800000 */
[----:B------:R-:W-:-:S13]  /*2190*/  ISETP.NE.AND P0, PT, R5, RZ, PT ;  /* 0x000000ff0500720c */ /* 0x000fda0003f05270 */
[----:B------:R-:W-:Y:S05]  /*21a0*/  @!P0 BRA `(.L_x_182) ;  /* 0x0000000000648947 */ /* 0x000fea0003800000 */
[----:B0---4-:R-:W-:Y:S01]  /*21b0*/  IMAD R6, R3, 0x400, R0 ;  /* 0x0000040003067824 */ /* 0x011fe200078e0200 */
[----:B------:R-:W-:Y:S04]  /*21c0*/  BSSY.RECONVERGENT B2, `(.L_x_183) ;  /* 0x000000c000027945 */ /* 0x000fe80003800200 */
[----:B------:R-:W0:Y:S04]  /*21d0*/  LDS R2, [R6] ;  /* 0x0000000006027984 */ /* 0x000e280000000800 */
[----:B------:R-:W4:Y:S01]  /*21e0*/  LDS R9, [R6+0x400] ;  /* 0x0004000006097984 */ /* 0x000f220000000800 */
[----:B0-----:R-:W-:-:S02]  /*21f0*/  ISETP.NE.AND P0, PT, R2, RZ, PT ;  /* 0x000000ff0200720c */ /* 0x001fc40003f05270 */
[----:B----4-:R-:W-:-:S11]  /*2200*/  ISETP.NE.AND P1, PT, R9, RZ, PT ;  /* 0x000000ff0900720c */ /* 0x010fd60003f25270 */
[----:B------:R-:W-:Y:S05]  /*2210*/  @!P0 BRA `(.L_x_184) ;  /* 0x0000000000188947 */ /* 0x000fea0003800000 */
[----:B------:R-:W0:Y:S01]  /*2220*/  LDC.64 R6, c[0x0][0x380] ;  /* 0x0000e000ff067b82 */ /* 0x000e220000000a00 */
[----:B-1----:R-:W-:-:S04]  /*2230*/  IMAD R11, R3, 0x100, R4 ;  /* 0x00000100030b7824 */ /* 0x002fc800078e0204 */
[----:B0-----:R-:W-:-:S04]  /*2240*/  IMAD.WIDE.U32 R10, R11, 0x8, R6 ;  /* 0x000000080b0a7825 */ /* 0x001fc800078e0006 */
[----:B------:R-:W-:Y:S02]  /*2250*/  IMAD.MOV.U32 R6, RZ, RZ, R2 ;  /* 0x000000ffff067224 */ /* 0x000fe400078e0002 */
[----:B------:R-:W-:-:S05]  /*2260*/  IMAD.MOV.U32 R7, RZ, RZ, RZ ;  /* 0x000000ffff077224 */ /* 0x000fca00078e00ff */
[----:B------:R0:W-:Y:S02]  /*2270*/  REDG.E.ADD.64.STRONG.GPU desc[UR20][R10.64], R6 ;  /* 0x000000060a00798e */ /* 0x0001e4000c12e514 */
.L_x_184:
[----:B------:R-:W-:Y:S05]  /*2280*/  BSYNC.RECONVERGENT B2 ;  /* 0x0000000000027941 */ /* 0x000fea0003800200 */
.L_x_183:
[----:B------:R-:W-:Y:S04]  /*2290*/  BSSY.RECONVERGENT B2, `(.L_x_185) ;  /* 0x0000009000027945 */ /* 0x000fe80003800200 */
[----:B------:R-:W-:Y:S05]  /*22a0*/  @!P1 BRA `(.L_x_186) ;  /* 0x00000000001c9947 */ /* 0x000fea0003800000 */
[----:B0-----:R-:W0:Y:S01]  /*22b0*/  LDC.64 R6, c[0x0][0x380] ;  /* 0x0000e000ff067b82 */ /* 0x001e220000000a00 */
[----:B------:R-:W-:-:S05]  /*22c0*/  LEA R2, R3, R4, 0x8 ;  /* 0x0000000403027211 */ /* 0x000fca00078e40ff */
[----:B-1----:R-:W-:-:S04]  /*22d0*/  VIADD R11, R2, 0x100 ;  /* 0x00000100020b7836 */ /* 0x002fc80000000000 */
[----:B0-----:R-:W-:-:S04]  /*22e0*/  IMAD.WIDE.U32 R10, R11, 0x8, R6 ;  /* 0x000000080b0a7825 */ /* 0x001fc800078e0006 */
[----:B------:R-:W-:Y:S02]  /*22f0*/  IMAD.MOV.U32 R6, RZ, RZ, R9 ;  /* 0x000000ffff067224 */ /* 0x000fe400078e0009 */
[----:B------:R-:W-:-:S05]  /*2300*/  IMAD.MOV.U32 R7, RZ, RZ, RZ ;  /* 0x000000ffff077224 */ /* 0x000fca00078e00ff */
[----:B------:R4:W-:Y:S02]  /*2310*/  REDG.E.ADD.64.STRONG.GPU desc[UR20][R10.64], R6 ;  /* 0x000000060a00798e */ /* 0x0009e4000c12e514 */
.L_x_186:
[----:B------:R-:W-:Y:S05]  /*2320*/  BSYNC.RECONVERGENT B2 ;  /* 0x0000000000027941 */ /* 0x000fea0003800200 */
.L_x_185:
[----:B------:R-:W-:-:S07]  /*2330*/  VIADD R3, R3, 0x2 ;  /* 0x0000000203037836 */ /* 0x000fce0000000000 */
.L_x_182:
[----:B------:R-:W-:-:S09]  /*2340*/  UISETP.NE.AND UP0, UPT, UR9, URZ, UPT ;  /* 0x000000ff0900728c */ /* 0x000fd2000bf05270 */
[----:B------:R-:W-:Y:S05]  /*2350*/  BRA.U !UP0, `(.L_x_181) ;  /* 0x0000000108287547 */ /* 0x000fea000b800000 */
[----:B------:R-:W-:-:S05]  /*2360*/  IMAD R2, R3, 0x400, R0 ;  /* 0x0000040003027824 */ /* 0x000fca00078e0200 */
[----:B------:R-:W5:Y:S02]  /*2370*/  LDS R9, [R2] ;  /* 0x0000000002097984 */ /* 0x000f640000000800 */
[----:B-----5:R-:W-:-:S13]  /*2380*/  ISETP.NE.AND P0, PT, R9, RZ, PT ;  /* 0x000000ff0900720c */ /* 0x020fda0003f05270 */
[----:B------:R-:W-:Y:S05]  /*2390*/  @!P0 BRA `(.L_x_181) ;  /* 0x0000000000188947 */ /* 0x000fea0003800000 */
[----:B0---4-:R-:W0:Y:S01]  /*23a0*/  LDC.64 R6, c[0x0][0x380] ;  /* 0x0000e000ff067b82 */ /* 0x011e220000000a00 */
[----:B------:R-:W-:-:S04]  /*23b0*/  IMAD R3, R3, 0x100, R4 ;  /* 0x0000010003037824 */ /* 0x000fc800078e0204 */
[----:B0-----:R-:W-:Y:S01]  /*23c0*/  IMAD.WIDE.U32 R2, R3, 0x8, R6 ;  /* 0x0000000803027825 */ /* 0x001fe200078e0006 */
[----:B------:R-:W-:-:S03]  /*23d0*/  MOV R6, R9 ;  /* 0x0000000900067202 */ /* 0x000fc60000000f00 */
[----:B------:R-:W-:-:S05]  /*23e0*/  IMAD.MOV.U32 R7, RZ, RZ, RZ ;  /* 0x000000ffff077224 */ /* 0x000fca00078e00ff */
[----:B------:R0:W-:Y:S02]  /*23f0*/  REDG.E.ADD.64.STRONG.GPU desc[UR20][R2.64], R6 ;  /* 0x000000060200798e */ /* 0x0001e4000c12e514 */
.L_x_181:
[----:B------:R-:W-:Y:S05]  /*2400*/  BSYNC.RECONVERGENT B1 ;  /* 0x0000000000017941 */ /* 0x000fea0003800200 */
.L_x_171:
[----:B------:R-:W-:-:S13]  /*2410*/  ISETP.GT.U32.AND P0, PT, R4, 0x7f, PT ;  /* 0x0000007f0400780c */ /* 0x000fda0003f04070 */
[----:B------:R-:W-:Y:S05]  /*2420*/  @P0 BRA `(.L_x_152) ;  /* 0x0000000800900947 */ /* 0x000fea0003800000 */
[----:B------:R-:W-:Y:S01]  /*2430*/  UISETP.GE.U32.AND UP0, UPT, UR22, 0x7, UPT ;  /* 0x000000071600788c */ /* 0x000fe2000bf06070 */
[----:B0-----:R-:W-:-:S08]  /*2440*/  IMAD.MOV.U32 R3, RZ, RZ, RZ ;  /* 0x000000ffff037224 */ /* 0x001fd000078e00ff */
[----:B------:R-:W-:Y:S05]  /*2450*/  BRA.U !UP0, `(.L_x_187) ;  /* 0x0000000508147547 */ /* 0x000fea000b800000 */
[----:B------:R-:W0:Y:S01]  /*2460*/  LDC.64 R2, c[0x0][0x380] ;  /* 0x0000e000ff027b82 */ /* 0x000e220000000a00 */
[----:B------:R-:W-:-:S07]  /*2470*/  IMAD.MOV.U32 R9, RZ, RZ, RZ ;  /* 0x000000ffff097224 */ /* 0x000fce00078e00ff */
.L_x_204:
[C---:B01--4-:R-:W-:Y:S01]  /*2480*/  IMAD R11, R9.reuse, 0x400, R0 ;  /* 0x00000400090b7824 */ /* 0x053fe200078e0200 */
[----:B------:R-:W-:Y:S01]  /*2490*/  BSSY.RECONVERGENT B1, `(.L_x_188) ;  /* 0x0000011000017945 */ /* 0x000fe20003800200 */
[C---:B--23--:R-:W-:Y:S02]  /*24a0*/  IMAD R7, R9.reuse, 0x100, R4 ;  /* 0x0000010009077824 */ /* 0x04cfe400078e0204 */
[----:B------:R-:W-:Y:S01]  /*24b0*/  VIADD R9, R9, 0x8 ;  /* 0x0000000809097836 */ /* 0x000fe20000000000 */
[----:B---3--:R-:W1:Y:S01]  /*24c0*/  LDS R14, [R11+0x200] ;  /* 0x000200000b0e7984 */ /* 0x008e620000000800 */
[----:B0-----:R-:W-:-:S03]  /*24d0*/  IMAD.WIDE.U32 R6, R7, 0x8, R2 ;  /* 0x0000000807067825 */ /* 0x001fc600078e0002 */
[----:B------:R-:W0:Y:S04]  /*24e0*/  LDS R13, [R11+0x600] ;  /* 0x000600000b0d7984 */ /* 0x000e280000000800 */
[----:B--2---:R2:W3:Y:S04]  /*24f0*/  LDS R17, [R11+0xa00] ;  /* 0x000a00000b117984 */ /* 0x0044e80000000800 */
[----:B------:R2:W4:Y:S04]  /*2500*/  LDS R18, [R11+0xe00] ;  /* 0x000e00000b127984 */ /* 0x0005280000000800 */
[----:B------:R2:W2:Y:S04]  /*2510*/  LDS R19, [R11+0x1200] ;  /* 0x001200000b137984 */ /* 0x0004a80000000800 */
[----:B------:R0:W2:Y:S04]  /*2520*/  LDS R16, [R11+0x1600] ;  /* 0x001600000b107984 */ /* 0x0000a80000000800 */
[----:B------:R0:W2:Y:S04]  /*2530*/  LDS R12, [R11+0x1a00] ;  /* 0x001a00000b0c7984 */ /* 0x0000a80000000800 */
[----:B------:R0:W2:Y:S01]  /*2540*/  LDS R10, [R11+0x1e00] ;  /* 0x001e00000b0a7984 */ /* 0x0000a20000000800 */
[----:B-1----:R-:W-:-:S02]  /*2550*/  ISETP.NE.AND P0, PT, R14, RZ, PT ;  /* 0x000000ff0e00720c */ /* 0x002fc40003f05270 */
[----:B0-----:R-:W-:-:S11]  /*2560*/  ISETP.NE.AND P1, PT, R13, RZ, PT ;  /* 0x000000ff0d00720c */ /* 0x001fd60003f25270 */
[----:B---34-:R-:W-:Y:S05]  /*2570*/  @!P0 BRA `(.L_x_189) ;  /* 0x0000000000088947 */ /* 0x018fea0003800000 */
[----:B------:R-:W-:-:S05]  /*2580*/  HFMA2 R15, -RZ, RZ, 0, 0 ;  /* 0x00000000ff0f7431 */ /* 0x000fca00000001ff */
[----:B------:R0:W-:Y:S02]  /*2590*/  REDG.E.ADD.64.STRONG.GPU desc[UR20][R6.64+0x400], R14 ;  /* 0x0004000e0600798e */ /* 0x0001e4000c12e514 */
.L_x_189:
[----:B------:R-:W-:Y:S05]  /*25a0*/  BSYNC.RECONVERGENT B1 ;  /* 0x0000000000017941 */ /* 0x000fea0003800200 */
.L_x_188:
[----:B------:R-:W-:Y:S04]  /*25b0*/  BSSY.RECONVERGENT B1, `(.L_x_190) ;  /* 0x0000005000017945 */ /* 0x000fe80003800200 */
[----:B------:R-:W-:Y:S05]  /*25c0*/  @!P1 BRA `(.L_x_191) ;  /* 0x00000000000c9947 */ /* 0x000fea0003800000 */
[----:B0-----:R-:W-:Y:S02]  /*25d0*/  IMAD.MOV.U32 R14, RZ, RZ, R13 ;  /* 0x000000ffff0e7224 */ /* 0x001fe400078e000d */
[----:B------:R-:W-:-:S05]  /*25e0*/  IMAD.MOV.U32 R15, RZ, RZ, RZ ;  /* 0x000000ffff0f7224 */ /* 0x000fca00078e00ff */
[----:B------:R1:W-:Y:S02]  /*25f0*/  REDG.E.ADD.64.STRONG.GPU desc[UR20][R6.64+0xc00], R14 ;  /* 0x000c000e0600798e */ /* 0x0003e4000c12e514 */
.L_x_191:
[----:B------:R-:W-:Y:S05]  /*2600*/  BSYNC.RECONVERGENT B1 ;  /* 0x0000000000017941 */ /* 0x000fea0003800200 */
.L_x_190:
[----:B------:R-:W-:Y:S01]  /*2610*/  ISETP.NE.AND P6, PT, R17, RZ, PT ;  /* 0x000000ff1100720c */ /* 0x000fe20003fc5270 */
[----:B------:R-:W-:Y:S01]  /*2620*/  BSSY.RECONVERGENT B1, `(.L_x_192) ;  /* 0x000000b000017945 */ /* 0x000fe20003800200 */
[----:B------:R-:W-:Y:S02]  /*2630*/  ISETP.NE.AND P0, PT, R9, UR27, PT ;  /* 0x0000001b09007c0c */ /* 0x000fe4000bf05270 */
[----:B------:R-:W-:Y:S02]  /*2640*/  ISETP.NE.AND P1, PT, R18, RZ, PT ;  /* 0x000000ff1200720c */ /* 0x000fe40003f25270 */
[----:B--2---:R-:W-:Y:S02]  /*2650*/  ISETP.NE.AND P2, PT, R19, RZ, PT ;  /* 0x000000ff1300720c */ /* 0x004fe40003f45270 */
[----:B------:R-:W-:Y:S02]  /*2660*/  ISETP.NE.AND P3, PT, R16, RZ, PT ;  /* 0x000000ff1000720c */ /* 0x000fe40003f65270 */
[----:B------:R-:W-:-:S02]  /*2670*/  ISETP.NE.AND P4, PT, R12, RZ, PT ;  /* 0x000000ff0c00720c */ /* 0x000fc40003f85270 */
[----:B------:R-:W-:Y:S01]  /*2680*/  ISETP.NE.AND P5, PT, R10, RZ, PT ;  /* 0x000000ff0a00720c */ /* 0x000fe20003fa5270 */
[----:B------:R-:W-:-:S12]  /*2690*/  @!P6 BRA `(.L_x_193) ;  /* 0x00000000000ce947 */ /* 0x000fd80003800000 */
[----:B01----:R-:W-:Y:S02]  /*26a0*/  IMAD.MOV.U32 R14, RZ, RZ, R17 ;  /* 0x000000ffff0e7224 */ /* 0x003fe400078e0011 */
[----:B------:R-:W-:-:S05]  /*26b0*/  IMAD.MOV.U32 R15, RZ, RZ, RZ ;  /* 0x000000ffff0f7224 */ /* 0x000fca00078e00ff */
[----:B------:R2:W-:Y:S02]  /*26c0*/  REDG.E.ADD.64.STRONG.GPU desc[UR20][R6.64+0x1400], R14 ;  /* 0x0014000e0600798e */ /* 0x0005e4000c12e514 */
.L_x_193:
[----:B------:R-:W-:Y:S05]  /*26d0*/  BSYNC.RECONVERGENT B1 ;  /* 0x0000000000017941 */ /* 0x000fea0003800200 */
.L_x_192:
[----:B------:R-:W-:Y:S04]  /*26e0*/  BSSY.RECONVERGENT B1, `(.L_x_194) ;  /* 0x0000005000017945 */ /* 0x000fe80003800200 */
[----:B------:R-:W-:Y:S05]  /*26f0*/  @!P1 BRA `(.L_x_195) ;  /* 0x00000000000c9947 */ /* 0x000fea0003800000 */
[----:B012---:R-:W-:Y:S02]  /*2700*/  IMAD.MOV.U32 R14, RZ, RZ, R18 ;  /* 0x000000ffff0e7224 */ /* 0x007fe400078e0012 */
[----:B------:R-:W-:-:S05]  /*2710*/  IMAD.MOV.U32 R15, RZ, RZ, RZ ;  /* 0x000000ffff0f7224 */ /* 0x000fca00078e00ff */
[----:B------:R3:W-:Y:S02]  /*2720*/  REDG.E.ADD.64.STRONG.GPU desc[UR20][R6.64+0x1c00], R14 ;  /* 0x001c000e0600798e */ /* 0x0007e4000c12e514 */
.L_x_195:
[----:B------:R-:W-:Y:S05]  /*2730*/  BSYNC.RECONVERGENT B1 ;  /* 0x0000000000017941 */ /* 0x000fea0003800200 */
.L_x_194:
[----:B------:R-:W-:Y:S04]  /*2740*/  BSSY.RECONVERGENT B1, `(.L_x_196) ;  /* 0x0000005000017945 */ /* 0x000fe80003800200 */
[----:B------:R-:W-:Y:S05]  /*2750*/  @!P2 BRA `(.L_x_197) ;  /* 0x00000000000ca947 */ /* 0x000fea0003800000 */
[----:B0123--:R-:W-:Y:S01]  /*2760*/  MOV R14, R19 ;  /* 0x00000013000e7202 */ /* 0x00ffe20000000f00 */
[----:B------:R-:W-:-:S05]  /*2770*/  IMAD.MOV.U32 R15, RZ, RZ, RZ ;  /* 0x000000ffff0f7224 */ /* 0x000fca00078e00ff */
[----:B------:R4:W-:Y:S02]  /*2780*/  REDG.E.ADD.64.STRONG.GPU desc[UR20][R6.64+0x2400], R14 ;  /* 0x0024000e0600798e */ /* 0x0009e4000c12e514 */
.L_x_197:
[----:B------:R-:W-:Y:S05]  /*2790*/  BSYNC.RECONVERGENT B1 ;  /* 0x0000000000017941 */ /* 0x000fea0003800200 */
.L_x_196:
[----:B------:R-:W-:Y:S04]  /*27a0*/  BSSY.RECONVERGENT B1, `(.L_x_198) ;  /* 0x0000004000017945 */ /* 0x000fe80003800200 */
[----:B------:R-:W-:Y:S05]  /*27b0*/  @!P3 BRA `(.L_x_199) ;  /* 0x000000000008b947 */ /* 0x000fea0003800000 */
[----:B------:R-:W-:-:S05]  /*27c0*/  IMAD.MOV.U32 R17, RZ, RZ, RZ ;  /* 0x000000ffff117224 */ /* 0x000fca00078e00ff */
[----:B------:R0:W-:Y:S02]  /*27d0*/  REDG.E.ADD.64.STRONG.GPU desc[UR20][R6.64+0x2c00], R16 ;  /* 0x002c00100600798e */ /* 0x0001e4000c12e514 */
.L_x_199:
[----:B------:R-:W-:Y:S05]  /*27e0*/  BSYNC.RECONVERGENT B1 ;  /* 0x0000000000017941 */ /* 0x000fea0003800200 */
.L_x_198:
[----:B------:R-:W-:Y:S04]  /*27f0*/  BSSY.RECONVERGENT B1, `(.L_x_200) ;  /* 0x0000004000017945 */ /* 0x000fe80003800200 */
[----:B------:R-:W-:Y:S05]  /*2800*/  @!P4 BRA `(.L_x_201) ;  /* 0x000000000008c947 */ /* 0x000fea0003800000 */
[----:B------:R-:W-:-:S05]  /*2810*/  IMAD.MOV.U32 R13, RZ, RZ, RZ ;  /* 0x000000ffff0d7224 */ /* 0x000fca00078e00ff */
[----:B------:R0:W-:Y:S02]  /*2820*/  REDG.E.ADD.64.STRONG.GPU desc[UR20][R6.64+0x3400], R12 ;  /* 0x0034000c0600798e */ /* 0x0001e4000c12e514 */
.L_x_201:
[----:B------:R-:W-:Y:S05]  /*2830*/  BSYNC.RECONVERGENT B1 ;  /* 0x0000000000017941 */ /* 0x000fea0003800200 */
.L_x_200:
[----:B------:R-:W-:Y:S04]  /*2840*/  BSSY.RECONVERGENT B1, `(.L_x_202) ;  /* 0x0000004000017945 */ /* 0x000fe80003800200 */
[----:B------:R-:W-:Y:S05]  /*2850*/  @!P5 BRA `(.L_x_203) ;  /* 0x000000000008d947 */ /* 0x000fea0003800000 */
[----:B------:R-:W-:-:S05]  /*2860*/  IMAD.MOV.U32 R11, RZ, RZ, RZ ;  /* 0x000000ffff0b7224 */ /* 0x000fca00078e00ff */
[----:B------:R0:W-:Y:S02]  /*2870*/  REDG.E.ADD.64.STRONG.GPU desc[UR20][R6.64+0x3c00], R10 ;  /* 0x003c000a0600798e */ /* 0x0001e4000c12e514 */
.L_x_203:
[----:B------:R-:W-:Y:S05]  /*2880*/  BSYNC.RECONVERGENT B1 ;  /* 0x0000000000017941 */ /* 0x000fea0003800200 */
.L_x_202:
[----:B------:R-:W-:Y:S05]  /*2890*/  @P0 BRA `(.L_x_204) ;  /* 0xfffffff800f80947 */ /* 0x000fea000383ffff */
[----:B------:R-:W-:-:S07]  /*28a0*/  IMAD.U32 R3, RZ, RZ, UR27 ;  /* 0x0000001bff037e24 */ /* 0x000fce000f8e00ff */
.L_x_187:
[----:B------:R-:W-:-:S09]  /*28b0*/  UISETP.NE.AND UP0, UPT, UR24, URZ, UPT ;  /* 0x000000ff1800728c */ /* 0x000fd2000bf05270 */
[----:B------:R-:W-:Y:S05]  /*28c0*/  BRA.U !UP0, `(.L_x_152) ;  /* 0x0000000508687547 */ /* 0x000fea000b800000 */
[----:B------:R-:W-:-:S13]  /*28d0*/  ISETP.GE.U32.AND P0, PT, R8, 0x3, PT ;  /* 0x000000030800780c */ /* 0x000fda0003f06070 */
[----:B------:R-:W-:Y:S05]  /*28e0*/  @!P0 BRA `(.L_x_205) ;  /* 0x0000000000bc8947 */ /* 0x000fea0003800000 */
[----:B01234-:R-:W-:Y:S01]  /*28f0*/  IMAD R7, R3, 0x400, R0 ;  /* 0x0000040003077824 */ /* 0x01ffe200078e0200 */
[----:B------:R-:W-:Y:S04]  /*2900*/  BSSY.RECONVERGENT B1, `(.L_x_206) ;  /* 0x000000f000017945 */ /* 0x000fe80003800200 */
[----:B------:R-:W0:Y:S04]  /*2910*/  LDS R10, [R7+0x200] ;  /* 0x00020000070a7984 */ /* 0x000e280000000800 */
[----:B------:R-:W1:Y:S04]  /*2920*/  LDS R12, [R7+0x600] ;  /* 0x00060000070c7984 */ /* 0x000e680000000800 */
[----:B------:R-:W2:Y:S04]  /*2930*/  LDS R6, [R7+0xa00] ;  /* 0x000a000007067984 */ /* 0x000ea80000000800 */
[----:B------:R-:W3:Y:S01]  /*2940*/  LDS R2, [R7+0xe00] ;  /* 0x000e000007027984 */ /* 0x000ee20000000800 */
[----:B0-----:R-:W-:-:S02]  /*2950*/  ISETP.NE.AND P0, PT, R10, RZ, PT ;  /* 0x000000ff0a00720c */ /* 0x001fc40003f05270 */
[----:B-1----:R-:W-:Y:S02]  /*2960*/  ISETP.NE.AND P1, PT, R12, RZ, PT ;  /* 0x000000ff0c00720c */ /* 0x002fe40003f25270 */
[----:B--2---:R-:W-:Y:S02]  /*2970*/  ISETP.NE.AND P2, PT, R6, RZ, PT ;  /* 0x000000ff0600720c */ /* 0x004fe40003f45270 */
[----:B---3--:R-:W-:-:S07]  /*2980*/  ISETP.NE.AND P3, PT, R2, RZ, PT ;  /* 0x000000ff0200720c */ /* 0x008fce0003f65270 */
[----:B------:R-:W-:Y:S06]  /*2990*/  @!P0 BRA `(.L_x_207) ;  /* 0x0000000000148947 */ /* 0x000fec0003800000 */
[----:B------:R-:W0:Y:S01]  /*29a0*/  LDC.64 R8, c[0x0][0x380] ;  /* 0x0000e000ff087b82 */ /* 0x000e220000000a00 */
[----:B------:R-:W-:Y:S01]  /*29b0*/  LEA R7, R3, R4, 0x8 ;  /* 0x0000000403077211 */ /* 0x000fe200078e40ff */
[----:B------:R-:W-:-:S04]  /*29c0*/  IMAD.MOV.U32 R11, RZ, RZ, RZ ;  /* 0x000000ffff0b7224 */ /* 0x000fc800078e00ff */
[----:B0-----:R-:W-:-:S05]  /*29d0*/  IMAD.WIDE.U32 R8, R7, 0x8, R8 ;  /* 0x0000000807087825 */ /* 0x001fca00078e0008 */
[----:B------:R0:W-:Y:S02]  /*29e0*/  REDG.E.ADD.64.STRONG.GPU desc[UR20][R8.64+0x400], R10 ;  /* 0x0004000a0800798e */ /* 0x0001e4000c12e514 */
.L_x_207:
[----:B------:R-:W-:Y:S05]  /*29f0*/  BSYNC.RECONVERGENT B1 ;  /* 0x0000000000017941 */ /* 0x000fea0003800200 */
.L_x_206:
[----:B------:R-:W-:Y:S04]  /*2a00*/  BSSY.RECONVERGENT B1, `(.L_x_208) ;  /* 0x0000009000017945 */ /* 0x000fe80003800200 */
[----:B------:R-:W-:Y:S05]  /*2a10*/  @!P1 BRA `(.L_x_209) ;  /* 0x00000000001c9947 */ /* 0x000fea0003800000 */
[----:B0-----:R-:W0:Y:S01]  /*2a20*/  LDC.64 R8, c[0x0][0x380] ;  /* 0x0000e000ff087b82 */ /* 0x001e220000000a00 */
[----:B------:R-:W-:Y:S02]  /*2a30*/  IMAD R7, R3, 0x100, R4 ;  /* 0x0000010003077824 */ /* 0x000fe400078e0204 */
[----:B------:R-:W-:Y:S02]  /*2a40*/  IMAD.MOV.U32 R10, RZ, RZ, R12 ;  /* 0x000000ffff0a7224 */ /* 0x000fe400078e000c */
[----:B------:R-:W-:Y:S02]  /*2a50*/  VIADD R7, R7, 0x100 ;  /* 0x0000010007077836 */ /* 0x000fe40000000000 */
[----:B------:R-:W-:Y:S02]  /*2a60*/  IMAD.MOV.U32 R11, RZ, RZ, RZ ;  /* 0x000000ffff0b7224 */ /* 0x000fe400078e00ff */
[----:B0-----:R-:W-:-:S05]  /*2a70*/  IMAD.WIDE.U32 R8, R7, 0x8, R8 ;  /* 0x0000000807087825 */ /* 0x001fca00078e0008 */
[----:B------:R1:W-:Y:S02]  /*2a80*/  REDG.E.ADD.64.STRONG.GPU desc[UR20][R8.64+0x400], R10 ;  /* 0x0004000a0800798e */ /* 0x0003e4000c12e514 */
.L_x_209:
[----:B------:R-:W-:Y:S05]  /*2a90*/  BSYNC.RECONVERGENT B1 ;  /* 0x0000000000017941 */ /* 0x000fea0003800200 */
.L_x_208:
[----:B------:R-:W-:Y:S04]  /*2aa0*/  BSSY.RECONVERGENT B1, `(.L_x_210) ;  /* 0x0000008000017945 */ /* 0x000fe80003800200 */
[----:B------:R-:W-:Y:S05]  /*2ab0*/  @!P2 BRA `(.L_x_211) ;  /* 0x000000000018a947 */ /* 0x000fea0003800000 */
[----:B01----:R-:W0:Y:S01]  /*2ac0*/  LDC.64 R8, c[0x0][0x380] ;  /* 0x0000e000ff087b82 */ /* 0x003e220000000a00 */
[----:B------:R-:W-:-:S05]  /*2ad0*/  IMAD R7, R3, 0x100, R4 ;  /* 0x0000010003077824 */ /* 0x000fca00078e0204 */
[----:B------:R-:W-:-:S05]  /*2ae0*/  IADD3 R7, PT, PT, R7, 0x200, RZ ;  /* 0x0000020007077810 */ /* 0x000fca0007ffe0ff */
[----:B0-----:R-:W-:-:S04]  /*2af0*/  IMAD.WIDE.U32 R8, R7, 0x8, R8 ;  /* 0x0000000807087825 */ /* 0x001fc800078e0008 */
[----:B------:R-:W-:-:S05]  /*2b00*/  IMAD.MOV.U32 R7, RZ, RZ, RZ ;  /* 0x000000ffff077224 */ /* 0x000fca00078e00ff */
[----:B------:R2:W-:Y:S02]  /*2b10*/  REDG.E.ADD.64.STRONG.GPU desc[UR20][R8.64+0x400], R6 ;  /* 0x000400060800798e */ /* 0x0005e4000c12e514 */
.L_x_211:
[----:B------:R-:W-:Y:S05]  /*2b20*/  BSYNC.RECONVERGENT B1 ;  /* 0x0000000000017941 */ /* 0x000fea0003800200 */
.L_x_210:
[----:B------:R-:W-:Y:S04]  /*2b30*/  BSSY.RECONVERGENT B1, `(.L_x_212) ;  /* 0x0000009000017945 */ /* 0x000fe80003800200 */
[----:B------:R-:W-:Y:S05]  /*2b40*/  @!P3 BRA `(.L_x_213) ;  /* 0x00000000001cb947 */ /* 0x000fea0003800000 */
[----:B--2---:R-:W2:Y:S01]  /*2b50*/  LDC.64 R6, c[0x0][0x380] ;  /* 0x0000e000ff067b82 */ /* 0x004ea20000000a00 */
[----:B01----:R-:W-:Y:S02]  /*2b60*/  IMAD R9, R3, 0x100, R4 ;  /* 0x0000010003097824 */ /* 0x003fe400078e0204 */
[----:B------:R-:W-:Y:S02]  /*2b70*/  IMAD.MOV.U32 R8, RZ, RZ, R2 ;  /* 0x000000ffff087224 */ /* 0x000fe400078e0002 */
[----:B------:R-:W-:-:S04]  /*2b80*/  VIADD R9, R9, 0x300 ;  /* 0x0000030009097836 */ /* 0x000fc80000000000 */
[----:B--2---:R-:W-:-:S04]  /*2b90*/  IMAD.WIDE.U32 R6, R9, 0x8, R6 ;  /* 0x0000000809067825 */ /* 0x004fc800078e0006 */
[----:B------:R-:W-:-:S05]  /*2ba0*/  IMAD.MOV.U32 R9, RZ, RZ, RZ ;  /* 0x000000ffff097224 */ /* 0x000fca00078e00ff */
[----:B------:R3:W-:Y:S02]  /*2bb0*/  REDG.E.ADD.64.STRONG.GPU desc[UR20][R6.64+0x400], R8 ;  /* 0x000400080600798e */ /* 0x0007e4000c12e514 */
.L_x_213:
[----:B------:R-:W-:Y:S05]  /*2bc0*/  BSYNC.RECONVERGENT B1 ;  /* 0x0000000000017941 */ /* 0x000fea0003800200 */
.L_x_212:
[----:B------:R-:W-:-:S07]  /*2bd0*/  VIADD R3, R3, 0x4 ;  /* 0x0000000403037836 */ /* 0x000fce0000000000 */
.L_x_205:
[----:B------:R-:W-:-:S09]  /*2be0*/  UISETP.NE.AND UP0, UPT, UR25, URZ, UPT ;  /* 0x000000ff1900728c */ /* 0x000fd2000bf05270 */
[----:B------:R-:W-:Y:S05]  /*2bf0*/  BRA.U !UP0, `(.L_x_152) ;  /* 0x00000001089c7547 */ /* 0x000fea000b800000 */
[----:B------:R-:W-:-:S13]  /*2c00*/  ISETP.NE.AND P0, PT, R5, RZ, PT ;  /* 0x000000ff0500720c */ /* 0x000fda0003f05270 */
[----:B------:R-:W-:Y:S05]  /*2c10*/  @!P0 BRA `(.L_x_214) ;  /* 0x0000000000648947 */ /* 0x000fea0003800000 */
[----:B01234-:R-:W-:Y:S01]  /*2c20*/  LEA R6, R3, R0, 0xa ;  /* 0x0000000003067211 */ /* 0x01ffe200078e50ff */
[----:B------:R-:W-:Y:S04]  /*2c30*/  BSSY.RECONVERGENT B1, `(.L_x_215) ;  /* 0x000000c000017945 */ /* 0x000fe80003800200 */
[----:B------:R-:W0:Y:S04]  /*2c40*/  LDS R2, [R6+0x200] ;  /* 0x0002000006027984 */ /* 0x000e280000000800 */
[----:B------:R-:W1:Y:S01]  /*2c50*/  LDS R5, [R6+0x600] ;  /* 0x0006000006057984 */ /* 0x000e620000000800 */
[----:B0-----:R-:W-:-:S02]  /*2c60*/  ISETP.NE.AND P0, PT, R2, RZ, PT ;  /* 0x000000ff0200720c */ /* 0x001fc40003f05270 */
[----:B-1----:R-:W-:-:S11]  /*2c70*/  ISETP.NE.AND P1, PT, R5, RZ, PT ;  /* 0x000000ff0500720c */ /* 0x002fd60003f25270 */
[----:B------:R-:W-:Y:S05]  /*2c80*/  @!P0 BRA `(.L_x_216) ;  /* 0x0000000000188947 */ /* 0x000fea0003800000 */
[----:B------:R-:W0:Y:S01]  /*2c90*/  LDC.64 R6, c[0x0][0x380] ;  /* 0x0000e000ff067b82 */ /* 0x000e220000000a00 */
[----:B------:R-:W-:-:S04]  /*2ca0*/  IMAD R9, R3, 0x100, R4 ;  /* 0x0000010003097824 */ /* 0x000fc800078e0204 */
[----:B0-----:R-:W-:-:S04]  /*2cb0*/  IMAD.WIDE.U32 R8, R9, 0x8, R6 ;  /* 0x0000000809087825 */ /* 0x001fc800078e0006 */
[----:B------:R-:W-:Y:S02]  /*2cc0*/  IMAD.MOV.U32 R6, RZ, RZ, R2 ;  /* 0x000000ffff067224 */ /* 0x000fe400078e0002 */
[----:B------:R-:W-:-:S05]  /*2cd0*/  IMAD.MOV.U32 R7, RZ, RZ, RZ ;  /* 0x000000ffff077224 */ /* 0x000fca00078e00ff */
[----:B------:R0:W-:Y:S02]  /*2ce0*/  REDG.E.ADD.64.STRONG.GPU desc[UR20][R8.64+0x400], R6 ;  /* 0x000400060800798e */ /* 0x0001e4000c12e514 */
.L_x_216:
[----:B------:R-:W-:Y:S05]  /*2cf0*/  BSYNC.RECONVERGENT B1 ;  /* 0x0000000000017941 */ /* 0x000fea0003800200 */
.L_x_215:
[----:B------:R-:W-:Y:S04]  /*2d00*/  BSSY.RECONVERGENT B1, `(.L_x_217) ;  /* 0x0000009000017945 */ /* 0x000fe80003800200 */
[----:B------:R-:W-:Y:S05]  /*2d10*/  @!P1 BRA `(.L_x_218) ;  /* 0x00000000001c9947 */ /* 0x000fea0003800000 */
[----:B0-----:R-:W0:Y:S01]  /*2d20*/  LDC.64 R6, c[0x0][0x380] ;  /* 0x0000e000ff067b82 */ /* 0x001e220000000a00 */
[----:B------:R-:W-:-:S04]  /*2d30*/  IMAD R2, R3, 0x100, R4 ;  /* 0x0000010003027824 */ /* 0x000fc800078e0204 */
[----:B------:R-:W-:-:S04]  /*2d40*/  VIADD R9, R2, 0x100 ;  /* 0x0000010002097836 */ /* 0x000fc80000000000 */
[----:B0-----:R-:W-:-:S04]  /*2d50*/  IMAD.WIDE.U32 R8, R9, 0x8, R6 ;  /* 0x0000000809087825 */ /* 0x001fc800078e0006 */
[----:B------:R-:W-:Y:S02]  /*2d60*/  HFMA2 R7, -RZ, RZ, 0, 0 ;  /* 0x00000000ff077431 */ /* 0x000fe400000001ff */
[----:B------:R-:W-:-:S05]  /*2d70*/  IMAD.MOV.U32 R6, RZ, RZ, R5 ;  /* 0x000000ffff067224 */ /* 0x000fca00078e0005 */
[----:B------:R1:W-:Y:S02]  /*2d80*/  REDG.E.ADD.64.STRONG.GPU desc[UR20][R8.64+0x400], R6 ;  /* 0x000400060800798e */ /* 0x0003e4000c12e514 */
.L_x_218:
[----:B------:R-:W-:Y:S05]  /*2d90*/  BSYNC.RECONVERGENT B1 ;  /* 0x0000000000017941 */ /* 0x000fea0003800200 */
.L_x_217:
[----:B------:R-:W-:-:S07]  /*2da0*/  VIADD R3, R3, 0x2 ;  /* 0x0000000203037836 */ /* 0x000fce0000000000 */
.L_x_214:
[----:B------:R-:W-:-:S09]  /*2db0*/  UISETP.NE.AND UP0, UPT, UR9, URZ, UPT ;  /* 0x000000ff0900728c */ /* 0x000fd2000bf05270 */
[----:B------:R-:W-:Y:S05]  /*2dc0*/  BRA.U !UP0, `(.L_x_152) ;  /* 0x0000000108287547 */ /* 0x000fea000b800000 */
[----:B------:R-:W-:-:S05]  /*2dd0*/  IMAD R2, R3, 0x400, R0 ;  /* 0x0000040003027824 */ /* 0x000fca00078e0200 */
[----:B------:R-:W5:Y:S02]  /*2de0*/  LDS R5, [R2+0x200] ;  /* 0x0002000002057984 */ /* 0x000f640000000800 */
[----:B-----5:R-:W-:-:S13]  /*2df0*/  ISETP.NE.AND P0, PT, R5, RZ, PT ;  /* 0x000000ff0500720c */ /* 0x020fda0003f05270 */
[----:B------:R-:W-:Y:S05]  /*2e00*/  @!P0 BRA `(.L_x_152) ;  /* 0x0000000000188947 */ /* 0x000fea0003800000 */
[----:B01234-:R-:W0:Y:S01]  /*2e10*/  LDC.64 R6, c[0x0][0x380] ;  /* 0x0000e000ff067b82 */ /* 0x01fe220000000a00 */
[----:B------:R-:W-:-:S04]  /*2e20*/  IMAD R3, R3, 0x100, R4 ;  /* 0x0000010003037824 */ /* 0x000fc800078e0204 */
[----:B0-----:R-:W-:-:S04]  /*2e30*/  IMAD.WIDE.U32 R2, R3, 0x8, R6 ;  /* 0x0000000803027825 */ /* 0x001fc800078e0006 */
[----:B------:R-:W-:Y:S02]  /*2e40*/  IMAD.MOV.U32 R6, RZ, RZ, R5 ;  /* 0x000000ffff067224 */ /* 0x000fe400078e0005 */
[----:B------:R-:W-:-:S05]  /*2e50*/  IMAD.MOV.U32 R7, RZ, RZ, RZ ;  /* 0x000000ffff077224 */ /* 0x000fca00078e00ff */
[----:B------:R0:W-:Y:S02]  /*2e60*/  REDG.E.ADD.64.STRONG.GPU desc[UR20][R2.64+0x400], R6 ;  /* 0x000400060200798e */ /* 0x0001e4000c12e514 */
.L_x_152:
[----:B------:R-:W-:Y:S05]  /*2e70*/  BSYNC.RECONVERGENT B0 ;  /* 0x0000000000007941 */ /* 0x000fea0003800200 */
.L_x_151:
[----:B------:R-:W-:Y:S01]  /*2e80*/  BAR.SYNC.DEFER_BLOCKING 0x0 ;  /* 0x0000000000007b1d */ /* 0x000fe20000010000 */
[----:B------:R-:W-:-:S04]  /*2e90*/  UIADD3 UR6, UP0, UPT, UR6, 0x1, URZ ;  /* 0x0000000106067890 */ /* 0x000fc8000ff1e0ff */
[----:B------:R-:W-:Y:S02]  /*2ea0*/  UIADD3.X UR7, UPT, UPT, URZ, UR7, URZ, UP0, !UPT ;  /* 0x00000007ff077290 */ /* 0x000fe400087fe4ff */
[----:B------:R-:W-:-:S04]  /*2eb0*/  UISETP.NE.U32.AND UP0, UPT, UR6, UR11, UPT ;  /* 0x0000000b0600728c */ /* 0x000fc8000bf05070 */
[----:B------:R-:W-:-:S09]  /*2ec0*/  UISETP.NE.AND.EX UP0, UPT, UR7, UR12, UPT, UP0 ;  /* 0x0000000c0700728c */ /* 0x000fd2000bf05300 */
[----:B------:R-:W-:Y:S05]  /*2ed0*/  BRA.U UP0, `(.L_x_219) ;  /* 0xffffffd100f07547 */ /* 0x000fea000b83ffff */
[----:B------:R-:W-:Y:S05]  /*2ee0*/  EXIT ;  /* 0x000000000000794d */ /* 0x000fea0003800000 */
.L_x_220:
        /* <DEDUP_REMOVED lines=9> */
.L_x_2760:


//--------------------- .text._ZN3cub18CUB_300001_SM_10006detail10radix_sort31DeviceRadixSortSingleTileKernelINS1_5radix10policy_hubIiiyE10Policy1000ELNS0_9SortOrderE0EiiyNS1_21identity_decomposer_tEEEvPKT1_PSA_PKT2_PSE_T3_iiT4_ --------------------------
	.section	.text._ZN3cub18CUB_300001_SM_10006detail10radix_sort31DeviceRadixSortSingleTileKernelINS1_5radix10policy_hubIiiyE10Policy1000ELNS0_9SortOrderE0EiiyNS1_21identity_decomposer_tEEEvPKT1_PSA_PKT2_PSE_T3_iiT4_,"ax",@progbits
	.align	128
        .global         _ZN3cub18CUB_300001_SM_10006detail10radix_sort31DeviceRadixSortSingleTileKernelINS1_5radix10policy_hubIiiyE10Policy1000ELNS0_9SortOrderE0EiiyNS1_21identity_decomposer_tEEEvPKT1_PSA_PKT2_PSE_T3_iiT4_
        .type           _ZN3cub18CUB_300001_SM_10006detail10radix_sort31DeviceRadixSortSingleTileKernelINS1_5radix10policy_hubIiiyE10Policy1000ELNS0_9SortOrderE0EiiyNS1_21identity_decomposer_tEEEvPKT1_PSA_PKT2_PSE_T3_iiT4_,@function
        .size           _ZN3cub18CUB_300001_SM_10006detail10radix_sort31DeviceRadixSortSingleTileKernelINS1_5radix10policy_hubIiiyE10Policy1000ELNS0_9SortOrderE0EiiyNS1_21identity_decomposer_tEEEvPKT1_PSA_PKT2_PSE_T3_iiT4_,(.L_x_2761 - _ZN3cub18CUB_300001_SM_10006detail10radix_sort31DeviceRadixSortSingleTileKernelINS1_5radix10policy_hubIiiyE10Policy1000ELNS0_9SortOrderE0EiiyNS1_21identity_decomposer_tEEEvPKT1_PSA_PKT2_PSE_T3_iiT4_)
        .other          _ZN3cub18CUB_300001_SM_10006detail10radix_sort31DeviceRadixSortSingleTileKernelINS1_5radix10policy_hubIiiyE10Policy1000ELNS0_9SortOrderE0EiiyNS1_21identity_decomposer_tEEEvPKT1_PSA_PKT2_PSE_T3_iiT4_,@"STO_CUDA_ENTRY STV_DEFAULT"
_ZN3cub18CUB_300001_SM_10006detail10radix_sort31DeviceRadixSortSingleTileKernelINS1_5radix10policy_hubIiiyE10Policy1000ELNS0_9SortOrderE0EiiyNS1_21identity_decomposer_tEEEvPKT1_PSA_PKT2_PSE_T3_iiT4_:
.text._ZN3cub18CUB_300001_SM_10006detail10radix_sort31DeviceRadixSortSingleTileKernelINS1_5radix10policy_hubIiiyE10Policy1000ELNS0_9SortOrderE0EiiyNS1_21identity_decomposer_tEEEvPKT1_PSA_PKT2_PSE_T3_iiT4_:
[----:B------:R-:W-:Y:S01]  /*0000*/  LDC R1, c[0x0][0x37c] ;  /* 0x0000df00ff017b82 */ /* 0x000fe20000000800 */
[----:B------:R-:W0:Y:S01]  /*0010*/  S2R R0, SR_TID.X ;  /* 0x0000000000007919 */ /* 0x000e220000002100 */
[----:B------:R-:W1:Y:S06]  /*0020*/  LDCU UR4, c[0x0][0x3a0] ;  /* 0x00007400ff0477ac */ /* 0x000e6c0008000800 */
[----:B------:R-:W2:Y:S01]  /*0030*/  LDC.64 R6, c[0x0][0x380] ;  /* 0x0000e000ff067b82 */ /* 0x000ea20000000a00 */
[----:B------:R-:W3:Y:S01]  /*0040*/  LDCU.64 UR8, c[0x0][0x358] ;  /* 0x00006b00ff0877ac */ /* 0x000ee20008000a00 */
[----:B------:R-:W4:Y:S01]  /*0050*/  LDCU UR10, c[0x0][0x3ac] ;  /* 0x00007580ff0a77ac */ /* 0x000f220008000800 */
[----:B0-----:R-:W-:-:S04]  /*0060*/  IMAD R9, R0, 0x13, RZ ;  /* 0x0000001300097824 */ /* 0x001fc800078e02ff */
[C---:B------:R-:W-:Y:S01]  /*0070*/  VIADD R4, R9.reuse, 0x1 ;  /* 0x0000000109047836 */ /* 0x040fe20000000000 */
[C---:B-1----:R-:W-:Y:S01]  /*0080*/  ISETP.GE.AND P6, PT, R9.reuse, UR4, PT ;  /* 0x0000000409007c0c */ /* 0x042fe2000bfc6270 */
[C---:B------:R-:W-:Y:S02]  /*0090*/  VIADD R8, R9.reuse, 0x5 ;  /* 0x0000000509087836 */ /* 0x040fe40000000000 */
[C---:B--2---:R-:W-:Y:S01]  /*00a0*/  IMAD.WIDE.U32 R6, R9.reuse, 0x4, R6 ;  /* 0x0000000409067825 */ /* 0x044fe200078e0006 */
[----:B------:R-:W-:Y:S02]  /*00b0*/  ISETP.GE.AND P5, PT, R4, UR4, PT ;  /* 0x0000000404007c0c */ /* 0x000fe4000bfa6270 */
[----:B------:R-:W-:Y:S01]  /*00c0*/  ISETP.GE.AND P1, PT, R8, UR4, PT ;  /* 0x0000000408007c0c */ /* 0x000fe2000bf26270 */
[C---:B------:R-:W-:Y:S01]  /*00d0*/  VIADD R5, R9.reuse, 0x2 ;  /* 0x0000000209057836 */ /* 0x040fe20000000000 */
[----:B------:R-:W-:Y:S01]  /*00e0*/  P2R R46, PR, RZ, 0x20 ;  /* 0x00000020ff2e7803 */ /* 0x000fe20000000000 */
[C---:B------:R-:W-:Y:S01]  /*00f0*/  VIADD R10, R9.reuse, 0x6 ;  /* 0x00000006090a7836 */ /* 0x040fe20000000000 */
[----:B------:R-:W-:Y:S01]  /*0100*/  P2R R49, PR, RZ, 0x2 ;  /* 0x00000002ff317803 */ /* 0x000fe20000000000 */
[----:B------:R-:W-:Y:S01]  /*0110*/  VIADD R4, R9, 0x3 ;  /* 0x0000000309047836 */ /* 0x000fe20000000000 */
[----:B------:R-:W-:Y:S01]  /*0120*/  ISETP.GE.AND P4, PT, R5, UR4, PT ;  /* 0x0000000405007c0c */ /* 0x000fe2000bf86270 */
[C---:B------:R-:W-:Y:S01]  /*0130*/  VIADD R5, R9.reuse, 0x4 ;  /* 0x0000000409057836 */ /* 0x040fe20000000000 */
[----:B------:R-:W-:Y:S01]  /*0140*/  ISETP.GE.AND P0, PT, R10, UR4, PT ;  /* 0x000000040a007c0c */ /* 0x000fe2000bf06270 */
[----:B------:R-:W-:Y:S01]  /*0150*/  VIADD R29, R9, 0x9 ;  /* 0x00000009091d7836 */ /* 0x000fe20000000000 */
[----:B------:R-:W-:Y:S01]  /*0160*/  ISETP.GE.AND P3, PT, R4, UR4, PT ;  /* 0x0000000404007c0c */ /* 0x000fe2000bf66270 */
[----:B---3--:R-:W2:Y:S01]  /*0170*/  @!P5 LDG.E R8, desc[UR8][R6.64+0x4] ;  /* 0x000004080608d981 */ /* 0x008ea2000c1e1900 */
[----:B------:R-:W-:Y:S01]  /*0180*/  ISETP.GE.AND P2, PT, R5, UR4, PT ;  /* 0x0000000405007c0c */ /* 0x000fe2000bf46270 */
[C---:B------:R-:W-:Y:S01]  /*0190*/  VIADD R4, R9.reuse, 0x7 ;  /* 0x0000000709047836 */ /* 0x040fe20000000000 */
[----:B------:R-:W-:Y:S01]  /*01a0*/  P2R R50, PR, RZ, 0x1 ;  /* 0x00000001ff327803 */ /* 0x000fe20000000000 */
[----:B------:R-:W3:Y:S01]  /*01b0*/  @!P1 LDG.E R35, desc[UR8][R6.64+0x14] ;  /* 0x0000140806239981 */ /* 0x000ee2000c1e1900 */
[C---:B------:R-:W-:Y:S01]  /*01c0*/  VIADD R5, R9.reuse, 0x8 ;  /* 0x0000000809057836 */ /* 0x040fe20000000000 */
[----:B------:R-:W-:Y:S01]  /*01d0*/  P2R R47, PR, RZ, 0x8 ;  /* 0x00000008ff2f7803 */ /* 0x000fe20000000000 */
[C---:B------:R-:W-:Y:S01]  /*01e0*/  VIADD R30, R9.reuse, 0xa ;  /* 0x0000000a091e7836 */ /* 0x040fe20000000000 */
[----:B------:R-:W4:Y:S01]  /*01f0*/  @!P4 LDG.E R10, desc[UR8][R6.64+0x8] ;  /* 0x00000808060ac981 */ /* 0x000f22000c1e1900 */
[C---:B------:R-:W-:Y:S01]  /*0200*/  VIADD R31, R9.reuse, 0xb ;  /* 0x0000000b091f7836 */ /* 0x040fe20000000000 */
[----:B------:R-:W-:Y:S01]  /*0210*/  P2R R48, PR, RZ, 0x4 ;  /* 0x00000004ff307803 */ /* 0x000fe20000000000 */
[C---:B------:R-:W-:Y:S01]  /*0220*/  VIADD R32, R9.reuse, 0xc ;  /* 0x0000000c09207836 */ /* 0x040fe20000000000 */
[----:B------:R-:W3:Y:S01]  /*0230*/  @!P3 LDG.E R11, desc[UR8][R6.64+0xc] ;  /* 0x00000c08060bb981 */ /* 0x000ee2000c1e1900 */
[----:B------:R-:W-:Y:S01]  /*0240*/  VIADD R33, R9, 0x10 ;  /* 0x0000001009217836 */ /* 0x000fe20000000000 */
[----:B------:R-:W-:-:S02]  /*0250*/  P2R R45, PR, RZ, 0x10 ;  /* 0x00000010ff2d7803 */ /* 0x000fc40000000000 */
[----:B------:R-:W3:Y:S04]  /*0260*/  @!P2 LDG.E R34, desc[UR8][R6.64+0x10] ;  /* 0x000010080622a981 */ /* 0x000ee8000c1e1900 */
[----:B------:R-:W3:Y:S01]  /*0270*/  @!P0 LDG.E R36, desc[UR8][R6.64+0x18] ;  /* 0x0000180806248981 */ /* 0x000ee2000c1e1900 */
[----:B------:R-:W-:-:S03]  /*0280*/  ISETP.GE.AND P0, PT, R4, UR4, PT ;  /* 0x0000000404007c0c */ /* 0x000fc6000bf06270 */
[----:B------:R-:W3:Y:S01]  /*0290*/  @!P6 LDG.E R61, desc[UR8][R6.64] ;  /* 0x00000008063de981 */ /* 0x000ee2000c1e1900 */
[----:B------:R-:W-:-:S09]  /*02a0*/  P2R R51, PR, RZ, 0x1 ;  /* 0x00000001ff337803 */ /* 0x000fd20000000000 */
[----:B------:R-:W3:Y:S01]  /*02b0*/  @!P0 LDG.E R37, desc[UR8][R6.64+0x1c] ;  /* 0x00001c0806258981 */ /* 0x000ee2000c1e1900 */
[----:B------:R-:W-:Y:S02]  /*02c0*/  ISETP.GE.AND P0, PT, R5, UR4, PT ;  /* 0x0000000405007c0c */ /* 0x000fe4000bf06270 */
[----:B------:R-:W0:Y:S02]  /*02d0*/  LDC.64 R4, c[0x0][0x390] ;  /* 0x0000e400ff047b82 */ /* 0x000e240000000a00 */
[----:B------:R-:W-:-:S09]  /*02e0*/  P2R R52, PR, RZ, 0x1 ;  /* 0x00000001ff347803 */ /* 0x000fd20000000000 */
[----:B------:R-:W3:Y:S01]  /*02f0*/  @!P0 LDG.E R38, desc[UR8][R6.64+0x20] ;  /* 0x0000200806268981 */ /* 0x000ee2000c1e1900 */
[----:B------:R-:W-:-:S04]  /*0300*/  ISETP.GE.AND P0, PT, R29, UR4, PT ;  /* 0x000000041d007c0c */ /* 0x000fc8000bf06270 */
[----:B------:R-:W-:-:S09]  /*0310*/  P2R R53, PR, RZ, 0x1 ;  /* 0x00000001ff357803 */ /* 0x000fd20000000000 */
[----:B------:R-:W3:Y:S01]  /*0320*/  @!P0 LDG.E R39, desc[UR8][R6.64+0x24] ;  /* 0x0000240806278981 */ /* 0x000ee2000c1e1900 */
[----:B------:R-:W-:Y:S01]  /*0330*/  ISETP.GE.AND P0, PT, R30, UR4, PT ;  /* 0x000000041e007c0c */ /* 0x000fe2000bf06270 */
[----:B------:R-:W-:-:S05]  /*0340*/  VIADD R30, R9, 0xd ;  /* 0x0000000d091e7836 */ /* 0x000fca0000000000 */
[----:B------:R-:W-:Y:S02]  /*0350*/  ISETP.GE.AND P1, PT, R30, UR4, PT ;  /* 0x000000041e007c0c */ /* 0x000fe4000bf26270 */
[----:B------:R-:W-:Y:S02]  /*0360*/  P2R R54, PR, RZ, 0x1 ;  /* 0x00000001ff367803 */ /* 0x000fe40000000000 */
[----:B------:R-:W-:-:S03]  /*0370*/  P2R R58, PR, RZ, 0x2 ;  /* 0x00000002ff3a7803 */ /* 0x000fc60000000000 */
[----:B------:R-:W3:Y:S01]  /*0380*/  @!P0 LDG.E R40, desc[UR8][R6.64+0x28] ;  /* 0x0000280806288981 */ /* 0x000ee2000c1e1900 */
[----:B------:R-:W-:-:S05]  /*0390*/  ISETP.GE.AND P0, PT, R31, UR4, PT ;  /* 0x000000041f007c0c */ /* 0x000fca000bf06270 */
[----:B------:R-:W3:Y:S01]  /*03a0*/  @!P1 LDG.E R62, desc[UR8][R6.64+0x34] ;  /* 0x00003408063e9981 */ /* 0x000ee2000c1e1900 */
[----:B------:R-:W-:-:S04]  /*03b0*/  ISETP.NE.AND P1, PT, R54, RZ, PT ;  /* 0x000000ff3600720c */ /* 0x000fc80003f25270 */
[----:B------:R-:W-:Y:S02]  /*03c0*/  P2R R57, PR, RZ, 0x2 ;  /* 0x00000002ff397803 */ /* 0x000fe40000000000 */
[----:B------:R-:W-:Y:S01]  /*03d0*/  ISETP.NE.AND P1, PT, R53, RZ, PT ;  /* 0x000000ff3500720c */ /* 0x000fe20003f25270 */
[----:B------:R-:W3:Y:S03]  /*03e0*/  @!P0 LDG.E R41, desc[UR8][R6.64+0x2c] ;  /* 0x00002c0806298981 */ /* 0x000ee6000c1e1900 */
[----:B------:R-:W-:Y:S02]  /*03f0*/  P2R R56, PR, RZ, 0x2 ;  /* 0x00000002ff387803 */ /* 0x000fe40000000000 */
[----:B------:R-:W-:Y:S02]  /*0400*/  ISETP.NE.AND P1, PT, R52, RZ, PT ;  /* 0x000000ff3400720c */ /* 0x000fe40003f25270 */
[----:B------:R-:W-:-:S02]  /*0410*/  P2R R60, PR, RZ, 0x1 ;  /* 0x00000001ff3c7803 */ /* 0x000fc40000000000 */
[----:B------:R-:W-:Y:S02]  /*0420*/  P2R R55, PR, RZ, 0x2 ;  /* 0x00000002ff377803 */ /* 0x000fe40000000000 */
[----:B------:R-:W-:Y:S02]  /*0430*/  ISETP.GE.AND P0, PT, R32, UR4, PT ;  /* 0x0000000420007c0c */ /* 0x000fe4000bf06270 */
[----:B------:R-:W-:Y:S01]  /*0440*/  ISETP.NE.AND P1, PT, R51, RZ, PT ;  /* 0x000000ff3300720c */ /* 0x000fe20003f25270 */
[----:B------:R-:W-:-:S03]  /*0450*/  VIADD R32, R9, 0xf ;  /* 0x0000000f09207836 */ /* 0x000fc60000000000 */
[----:B------:R-:W-:Y:S02]  /*0460*/  P2R R54, PR, RZ, 0x2 ;  /* 0x00000002ff367803 */ /* 0x000fe40000000000 */
[----:B------:R-:W-:Y:S02]  /*0470*/  ISETP.NE.AND P1, PT, R50, RZ, PT ;  /* 0x000000ff3200720c */ /* 0x000fe40003f25270 */
[----:B------:R-:W-:Y:S02]  /*0480*/  ISETP.GE.AND P3, PT, R32, UR4, PT ;  /* 0x0000000420007c0c */ /* 0x000fe4000bf66270 */
[----:B------:R-:W-:Y:S01]  /*0490*/  P2R R53, PR, RZ, 0x2 ;  /* 0x00000002ff357803 */ /* 0x000fe20000000000 */
[----:B------:R-:W3:Y:S01]  /*04a0*/  @!P0 LDG.E R42, desc[UR8][R6.64+0x30] ;  /* 0x00003008062a8981 */ /* 0x000ee2000c1e1900 */
[----:B------:R-:W-:Y:S01]  /*04b0*/  ISETP.NE.AND P1, PT, R49, RZ, PT ;  /* 0x000000ff3100720c */ /* 0x000fe20003f25270 */
[----:B------:R-:W-:-:S03]  /*04c0*/  VIADD R31, R9, 0xe ;  /* 0x0000000e091f7836 */ /* 0x000fc60000000000 */
[----:B------:R-:W-:Y:S01]  /*04d0*/  P2R R51, PR, RZ, 0x2 ;  /* 0x00000002ff337803 */ /* 0x000fe20000000000 */
[C---:B------:R-:W-:Y:S01]  /*04e0*/  VIADD R43, R9.reuse, 0x11 ;  /* 0x00000011092b7836 */ /* 0x040fe20000000000 */
[----:B------:R-:W-:Y:S01]  /*04f0*/  ISETP.NE.AND P1, PT, R48, RZ, PT ;  /* 0x000000ff3000720c */ /* 0x000fe20003f25270 */
[----:B------:R-:W-:Y:S01]  /*0500*/  VIADD R44, R9, 0x12 ;  /* 0x00000012092c7836 */ /* 0x000fe20000000000 */
[----:B------:R-:W-:Y:S02]  /*0510*/  ISETP.GE.AND P2, PT, R31, UR4, PT ;  /* 0x000000041f007c0c */ /* 0x000fe4000bf46270 */
[----:B------:R-:W-:Y:S02]  /*0520*/  P2R R49, PR, RZ, 0x2 ;  /* 0x00000002ff317803 */ /* 0x000fe40000000000 */
[----:B------:R-:W-:Y:S02]  /*0530*/  ISETP.NE.AND P1, PT, R47, RZ, PT ;  /* 0x000000ff2f00720c */ /* 0x000fe40003f25270 */
[----:B------:R-:W-:Y:S01]  /*0540*/  ISETP.GE.AND P4, PT, R33, UR4, PT ;  /* 0x0000000421007c0c */ /* 0x000fe2000bf86270 */
[----:B------:R-:W3:Y:S01]  /*0550*/  @!P3 LDG.E R47, desc[UR8][R6.64+0x3c] ;  /* 0x00003c08062fb981 */ /* 0x000ee2000c1e1900 */
[----:B------:R-:W-:-:S02]  /*0560*/  ISETP.GE.AND P5, PT, R43, UR4, PT ;  /* 0x000000042b007c0c */ /* 0x000fc4000bfa6270 */
[----:B------:R-:W-:Y:S02]  /*0570*/  ISETP.GE.AND P6, PT, R44, UR4, PT ;  /* 0x000000042c007c0c */ /* 0x000fe4000bfc6270 */
[----:B------:R-:W-:Y:S02]  /*0580*/  P2R R48, PR, RZ, 0x2 ;  /* 0x00000002ff307803 */ /* 0x000fe40000000000 */
[----:B------:R-:W-:-:S04]  /*0590*/  ISETP.NE.AND P1, PT, R45, RZ, PT ;  /* 0x000000ff2d00720c */ /* 0x000fc80003f25270 */
[----:B------:R-:W-:Y:S01]  /*05a0*/  P2R R45, PR, RZ, 0x2 ;  /* 0x00000002ff2d7803 */ /* 0x000fe20000000000 */
[----:B0-----:R-:W-:Y:S01]  /*05b0*/  IMAD.WIDE.U32 R4, R9, 0x4, R4 ;  /* 0x0000000409047825 */ /* 0x001fe200078e0004 */
[----:B------:R-:W-:Y:S01]  /*05c0*/  ISETP.NE.AND P1, PT, R46, RZ, PT ;  /* 0x000000ff2e00720c */ /* 0x000fe20003f25270 */
[----:B------:R-:W3:Y:S01]  /*05d0*/  @!P4 LDG.E R50, desc[UR8][R6.64+0x40] ;  /* 0x000040080632c981 */ /* 0x000ee2000c1e1900 */
[----:B------:R-:W-:-:S03]  /*05e0*/  P2R R59, PR, RZ, 0x1 ;  /* 0x00000001ff3b7803 */ /* 0x000fc60000000000 */
[----:B------:R-:W3:Y:S01]  /*05f0*/  @!P2 LDG.E R46, desc[UR8][R6.64+0x38] ;  /* 0x00003808062ea981 */ /* 0x000ee2000c1e1900 */
[----:B------:R-:W-:Y:S01]  /*0600*/  ISETP.GE.AND P0, PT, R9, UR4, PT ;  /* 0x0000000409007c0c */ /* 0x000fe2000bf06270 */
[----:B------:R-:W-:Y:S01]  /*0610*/  IMAD.MOV.U32 R30, RZ, RZ, -0x1 ;  /* 0xffffffffff1e7424 */ /* 0x000fe200078e00ff */
[----:B------:R-:W0:Y:S01]  /*0620*/  S2UR UR6, SR_CgaCtaId ;  /* 0x00000000000679c3 */ /* 0x000e220000008800 */
[----:B------:R-:W3:Y:S01]  /*0630*/  @!P5 LDG.E R9, desc[UR8][R6.64+0x44] ;  /* 0x000044080609d981 */ /* 0x000ee2000c1e1900 */
[----:B------:R-:W-:Y:S01]  /*0640*/  IMAD.MOV.U32 R31, RZ, RZ, -0x1 ;  /* 0xffffffffff1f7424 */ /* 0x000fe200078e00ff */
[----:B------:R-:W1:Y:S02]  /*0650*/  LDCU.64 UR4, c[0x0][0x3a8] ;  /* 0x00007500ff0477ac */ /* 0x000e640008000a00 */
[----:B------:R-:W3:Y:S03]  /*0660*/  @!P6 LDG.E R52, desc[UR8][R6.64+0x48] ;  /* 0x000048080634e981 */ /* 0x000ee6000c1e1900 */
[----:B------:R-:W-:Y:S06]  /*0670*/  BAR.SYNC.DEFER_BLOCKING 0x0 ;  /* 0x0000000000007b1d */ /* 0x000fec0000010000 */
[----:B------:R0:W5:Y:S01]  /*0680*/  @!P1 LDG.E R3, desc[UR8][R4.64+0x4] ;  /* 0x0000040804039981 */ /* 0x000162000c1e1900 */
[----:B------:R-:W-:-:S02]  /*0690*/  IMAD.MOV.U32 R32, RZ, RZ, -0x1 ;  /* 0xffffffffff207424 */ /* 0x000fc400078e00ff */
[----:B------:R-:W-:Y:S01]  /*06a0*/  IMAD.MOV.U32 R33, RZ, RZ, -0x1 ;  /* 0xffffffffff217424 */ /* 0x000fe200078e00ff */
[----:B------:R0:W5:Y:S01]  /*06b0*/  @!P0 LDG.E R2, desc[UR8][R4.64] ;  /* 0x0000000804028981 */ /* 0x000162000c1e1900 */
[----:B--2---:R-:W-:Y:S01]  /*06c0*/  @!P1 LOP3.LUT R30, R8, 0x80000000, RZ, 0x3c, !PT ;  /* 0x80000000081e9812 */ /* 0x004fe200078e3cff */
[----:B------:R-:W-:Y:S01]  /*06d0*/  IMAD.MOV.U32 R29, RZ, RZ, -0x1 ;  /* 0xffffffffff1d7424 */ /* 0x000fe200078e00ff */
[----:B------:R-:W-:Y:S01]  /*06e0*/  ISETP.NE.AND P1, PT, R45, RZ, PT ;  /* 0x000000ff2d00720c */ /* 0x000fe20003f25270 */
[----:B------:R2:W5:Y:S01]  /*06f0*/  @!P2 LDG.E R24, desc[UR8][R4.64+0x38] ;  /* 0x000038080418a981 */ /* 0x000562000c1e1900 */
[----:B-1----:R-:W-:-:S03]  /*0700*/  UIADD3 UR7, UPT, UPT, UR4, 0x6, URZ ;  /* 0x0000000604077890 */ /* 0x002fc6000fffe0ff */
[----:B------:R2:W5:Y:S01]  /*0710*/  @!P3 LDG.E R25, desc[UR8][R4.64+0x3c] ;  /* 0x00003c080419b981 */ /* 0x000562000c1e1900 */
[----:B------:R-:W-:-:S03]  /*0720*/  UIADD3 UR5, UPT, UPT, -UR4, UR5, URZ ;  /* 0x0000000504057290 */ /* 0x000fc6000fffe1ff */
[----:B------:R2:W5:Y:S04]  /*0730*/  @!P4 LDG.E R26, desc[UR8][R4.64+0x40] ;  /* 0x00004008041ac981 */ /* 0x000568000c1e1900 */
[----:B----4-:R-:W-:Y:S01]  /*0740*/  @!P1 LOP3.LUT R31, R10, 0x80000000, RZ, 0x3c, !PT ;  /* 0x800000000a1f9812 */ /* 0x010fe200078e3cff */
[----:B------:R2:W5:Y:S01]  /*0750*/  @!P1 LDG.E R12, desc[UR8][R4.64+0x8] ;  /* 0x00000808040c9981 */ /* 0x000562000c1e1900 */
[----:B------:R-:W-:-:S03]  /*0760*/  ISETP.NE.AND P1, PT, R48, RZ, PT ;  /* 0x000000ff3000720c */ /* 0x000fc60003f25270 */
[----:B------:R2:W5:Y:S04]  /*0770*/  @!P5 LDG.E R27, desc[UR8][R4.64+0x44] ;  /* 0x00004408041bd981 */ /* 0x000568000c1e1900 */
[----:B------:R2:W5:Y:S06]  /*0780*/  @!P6 LDG.E R28, desc[UR8][R4.64+0x48] ;  /* 0x00004808041ce981 */ /* 0x00056c000c1e1900 */
[----:B---3--:R-:W-:Y:S01]  /*0790*/  @!P1 LOP3.LUT R32, R11, 0x80000000, RZ, 0x3c, !PT ;  /* 0x800000000b209812 */ /* 0x008fe200078e3cff */
[----:B------:R2:W5:Y:S01]  /*07a0*/  @!P1 LDG.E R13, desc[UR8][R4.64+0xc] ;  /* 0x00000c08040d9981 */ /* 0x000562000c1e1900 */
[----:B------:R-:W-:-:S13]  /*07b0*/  ISETP.NE.AND P1, PT, R49, RZ, PT ;  /* 0x000000ff3100720c */ /* 0x000fda0003f25270 */
[----:B------:R-:W-:Y:S01]  /*07c0*/  @!P1 LOP3.LUT R33, R34, 0x80000000, RZ, 0x3c, !PT ;  /* 0x8000000022219812 */ /* 0x000fe200078e3cff */
[----:B------:R2:W5:Y:S01]  /*07d0*/  @!P1 LDG.E R14, desc[UR8][R4.64+0x10] ;  /* 0x00001008040e9981 */ /* 0x000562000c1e1900 */
[----:B------:R-:W-:Y:S01]  /*07e0*/  ISETP.NE.AND P1, PT, R51, RZ, PT ;  /* 0x000000ff3300720c */ /* 0x000fe20003f25270 */
[----:B------:R-:W-:-:S12]  /*07f0*/  IMAD.MOV.U32 R34, RZ, RZ, -0x1 ;  /* 0xffffffffff227424 */ /* 0x000fd800078e00ff */
        /* <DEDUP_REMOVED lines=15> */
[----:B------:R-:W-:Y:S01]  /*08f0*/  IMAD.MOV.U32 R38, RZ, RZ, -0x1 ;  /* 0xffffffffff267424 */ /* 0x000fe200078e00ff */
[----:B------:R-:W-:Y:S02]  /*0900*/  @!P0 LOP3.LUT R29, R61, 0x80000000, RZ, 0x3c, !PT ;  /* 0x800000003d1d8812 */ /* 0x000fe400078e3cff */
[----:B------:R-:W-:-:S09]  /*0910*/  ISETP.NE.AND P0, PT, R60, RZ, PT ;  /* 0x000000ff3c00720c */ /* 0x000fd20003f05270 */
[----:B------:R-:W-:Y:S01]  /*0920*/  @!P1 LOP3.LUT R38, R39, 0x80000000, RZ, 0x3c, !PT ;  /* 0x8000000027269812 */ /* 0x000fe200078e3cff */
[----:B------:R2:W5:Y:S01]  /*0930*/  @!P1 LDG.E R19, desc[UR8][R4.64+0x24] ;  /* 0x0000240804139981 */ /* 0x000562000c1e1900 */
[----:B------:R-:W-:Y:S01]  /*0940*/  ISETP.NE.AND P1, PT, R57, RZ, PT ;  /* 0x000000ff3900720c */ /* 0x000fe20003f25270 */
[----:B------:R-:W-:Y:S02]  /*0950*/  IMAD.MOV.U32 R39, RZ, RZ, -0x1 ;  /* 0xffffffffff277424 */ /* 0x000fe400078e00ff */
[----:B------:R2:W5:Y:S10]  /*0960*/  @!P0 LDG.E R21, desc[UR8][R4.64+0x2c] ;  /* 0x00002c0804158981 */ /* 0x000574000c1e1900 */
[----:B------:R-:W-:Y:S01]  /*0970*/  @!P1 LOP3.LUT R39, R40, 0x80000000, RZ, 0x3c, !PT ;  /* 0x8000000028279812 */ /* 0x000fe200078e3cff */
[----:B------:R-:W-:Y:S01]  /*0980*/  IMAD.MOV.U32 R40, RZ, RZ, -0x1 ;  /* 0xffffffffff287424 */ /* 0x000fe200078e00ff */
[----:B------:R2:W5:Y:S01]  /*0990*/  @!P1 LDG.E R20, desc[UR8][R4.64+0x28] ;  /* 0x0000280804149981 */ /* 0x000562000c1e1900 */
[----:B------:R-:W-:-:S02]  /*09a0*/  @!P0 LOP3.LUT R40, R41, 0x80000000, RZ, 0x3c, !PT ;  /* 0x8000000029288812 */ /* 0x000fc400078e3cff */
[----:B------:R-:W-:Y:S02]  /*09b0*/  ISETP.NE.AND P1, PT, R58, RZ, PT ;  /* 0x000000ff3a00720c */ /* 0x000fe40003f25270 */
[----:B------:R-:W-:Y:S01]  /*09c0*/  ISETP.NE.AND P0, PT, R59, RZ, PT ;  /* 0x000000ff3b00720c */ /* 0x000fe20003f05270 */
[----:B------:R-:W-:Y:S01]  /*09d0*/  IMAD.MOV.U32 R41, RZ, RZ, -0x1 ;  /* 0xffffffffff297424 */ /* 0x000fe200078e00ff */
[----:B------:R-:W-:Y:S02]  /*09e0*/  UMOV UR4, 0x400 ;  /* 0x0000040000047882 */ /* 0x000fe40000000000 */
[----:B0-----:R-:W-:-:S07]  /*09f0*/  ULEA UR4, UR6, UR4, 0x18 ;  /* 0x0000000406047291 */ /* 0x001fce000f8ec0ff */
[----:B------:R2:W5:Y:S02]  /*0a00*/  @!P1 LDG.E R23, desc[UR8][R4.64+0x34] ;  /* 0x0000340804179981 */ /* 0x000564000c1e1900 */
[----:B------:R-:W-:Y:S02]  /*0a10*/  @!P0 LOP3.LUT R41, R42, 0x80000000, RZ, 0x3c, !PT ;  /* 0x800000002a298812 */ /* 0x000fe400078e3cff */
[----:B------:R2:W5:Y:S01]  /*0a20*/  @!P0 LDG.E R22, desc[UR8][R4.64+0x30] ;  /* 0x0000300804168981 */ /* 0x000562000c1e1900 */
[----:B------:R-:W0:Y:S01]  /*0a30*/  S2R R42, SR_LANEID ;  /* 0x00000000002a7919 */ /* 0x000e220000000000 */
[----:B------:R-:W-:Y:S01]  /*0a40*/  IMAD.MOV.U32 R45, RZ, RZ, -0x1 ;  /* 0xffffffffff2d7424 */ /* 0x000fe200078e00ff */
[----:B------:R-:W-:Y:S02]  /*0a50*/  @!P3 LOP3.LUT R45, R47, 0x80000000, RZ, 0x3c, !PT ;  /* 0x800000002f2db812 */ /* 0x000fe400078e3cff */
[----:B------:R-:W-:Y:S01]  /*0a60*/  LEA R47, R0, UR4, 0x2 ;  /* 0x00000004002f7c11 */ /* 0x000fe2000f8e10ff */
[----:B------:R-:W-:Y:S01]  /*0a70*/  IMAD.MOV.U32 R44, RZ, RZ, -0x1 ;  /* 0xffffffffff2c7424 */ /* 0x000fe200078e00ff */
[----:B------:R-:W-:-:S02]  /*0a80*/  SHF.R.U32.HI R124, RZ, 0x5, R0 ;  /* 0x00000005ff7c7819 */ /* 0x000fc40000011600 */
[----:B------:R-:W-:Y:S01]  /*0a90*/  @!P2 LOP3.LUT R44, R46, 0x80000000, RZ, 0x3c, !PT ;  /* 0x800000002e2ca812 */ /* 0x000fe200078e3cff */
[----:B------:R-:W-:Y:S02]  /*0aa0*/  IMAD R51, R0, 0x80, R47 ;  /* 0x0000008000337824 */ /* 0x000fe400078e022f */
[----:B------:R-:W-:Y:S01]  /*0ab0*/  IMAD.MOV.U32 R46, RZ, RZ, -0x1 ;  /* 0xffffffffff2e7424 */ /* 0x000fe200078e00ff */
[----:B------:R-:W-:Y:S01]  /*0ac0*/  @!P4 LOP3.LUT R46, R50, 0x80000000, RZ, 0x3c, !PT ;  /* 0x80000000322ec812 */ /* 0x000fe200078e3cff */
[----:B------:R-:W-:Y:S01]  /*0ad0*/  IMAD.MOV.U32 R43, RZ, RZ, -0x1 ;  /* 0xffffffffff2b7424 */ /* 0x000fe200078e00ff */
[----:B------:R-:W-:Y:S01]  /*0ae0*/  @!P1 LOP3.LUT R43, R62, 0x80000000, RZ, 0x3c, !PT ;  /* 0x800000003e2b9812 */ /* 0x000fe200078e3cff */
[----:B------:R-:W-:Y:S01]  /*0af0*/  IMAD.MOV.U32 R48, RZ, RZ, -0x1 ;  /* 0xffffffffff307424 */ /* 0x000fe200078e00ff */
[----:B------:R-:W-:Y:S01]  /*0b00*/  @!P5 LOP3.LUT R48, R9, 0x80000000, RZ, 0x3c, !PT ;  /* 0x800000000930d812 */ /* 0x000fe200078e3cff */
[----:B------:R-:W-:Y:S01]  /*0b10*/  IMAD.MOV.U32 R49, RZ, RZ, -0x1 ;  /* 0xffffffffff317424 */ /* 0x000fe200078e00ff */
[----:B------:R-:W-:Y:S01]  /*0b20*/  @!P6 LOP3.LUT R49, R52, 0x80000000, RZ, 0x3c, !PT ;  /* 0x800000003431e812 */ /* 0x000fe200078e3cff */
[----:B------:R-:W-:Y:S01]  /*0b30*/  IMAD R53, R0, -0x38, R51 ;  /* 0xffffffc800357824 */ /* 0x000fe200078e0233 */
[----:B------:R-:W-:Y:S01]  /*0b40*/  LEA R50, R124, UR4, 0x2 ;  /* 0x000000047c327c11 */ /* 0x000fe2000f8e10ff */
[----:B--2---:R-:W-:Y:S06]  /*0b50*/  BAR.SYNC.DEFER_BLOCKING 0x0 ;  /* 0x0000000000007b1d */ /* 0x004fec0000010000 */
.L_x_222:
[----:B------:R-:W-:Y:S01]  /*0b60*/  UISETP.LT.AND UP0, UPT, UR5, 0x6, UPT ;  /* 0x000000060500788c */ /* 0x000fe2000bf01270 */
[----:B------:R-:W-:Y:S01]  /*0b70*/  STS [R47], RZ ;  /* 0x000000ff2f007388 */ /* 0x000fe20000000800 */
[----:B------:R-:W-:Y:S01]  /*0b80*/  UIADD3 UR6, UPT, UPT, UR7, -0x6, URZ ;  /* 0xfffffffa07067890 */ /* 0x000fe2000fffe0ff */
[----:B0-----:R-:W-:Y:S01]  /*0b90*/  ISETP.NE.AND P1, PT, R42, 0x1f, PT ;  /* 0x0000001f2a00780c */ /* 0x001fe20003f25270 */
[----:B------:R-:W-:Y:S01]  /*0ba0*/  USEL UR4, UR5, 0x6, UP0 ;  /* 0x0000000605047887 */ /* 0x000fe20008000000 */
[----:B------:R-:W-:Y:S01]  /*0bb0*/  STS [R47+0x400], RZ ;  /* 0x000400ff2f007388 */ /* 0x000fe20000000800 */
[C---:B------:R-:W-:Y:S01]  /*0bc0*/  ISETP.NE.AND P2, PT, R124.reuse, 0x6, PT ;  /* 0x000000067c00780c */ /* 0x040fe20003f45270 */
[----:B------:R-:W-:Y:S01]  /*0bd0*/  UISETP.GE.AND UP0, UPT, UR7, UR10, UPT ;  /* 0x0000000a0700728c */ /* 0x000fe2000bf06270 */
[----:B-1----:R-:W-:Y:S01]  /*0be0*/  SHF.R.U32.HI R4, RZ, UR6, R29 ;  /* 0x00000006ff047c19 */ /* 0x002fe2000801161d */
[----:B------:R-:W-:Y:S01]  /*0bf0*/  UBMSK UR4, URZ, UR4 ;  /* 0x00000004ff04729b */ /* 0x000fe20008000000 */
[----:B------:R-:W-:Y:S01]  /*0c00*/  STS [R47+0x800], RZ ;  /* 0x000800ff2f007388 */ /* 0x000fe20000000800 */
[----:B------:R-:W-:-:S03]  /*0c10*/  ISETP.NE.AND P3, PT, R124, 0x7, PT ;  /* 0x000000077c00780c */ /* 0x000fc60003f65270 */
[----:B------:R-:W-:Y:S01]  /*0c20*/  STS [R47+0xc00], RZ ;  /* 0x000c00ff2f007388 */ /* 0x000fe20000000800 */
[----:B------:R-:W-:-:S03]  /*0c30*/  LOP3.LUT R4, R4, UR4, RZ, 0xc0, !PT ;  /* 0x0000000404047c12 */ /* 0x000fc6000f8ec0ff */
[----:B------:R-:W-:Y:S02]  /*0c40*/  STS [R47+0x1000], RZ ;  /* 0x001000ff2f007388 */ /* 0x000fe40000000800 */
[----:B------:R-:W-:Y:S01]  /*0c50*/  IMAD.SHL.U32 R5, R4, 0x400, RZ ;  /* 0x0000040004057824 */ /* 0x000fe200078e00ff */
[----:B------:R-:W-:Y:S01]  /*0c60*/  SHF.R.U32.HI R4, RZ, 0x4, R4 ;  /* 0x00000004ff047819 */ /* 0x000fe20000011604 */
[----:B------:R-:W-:Y:S03]  /*0c70*/  STS [R47+0x1400], RZ ;  /* 0x001400ff2f007388 */ /* 0x000fe60000000800 */
[----:B------:R-:W-:Y:S01]  /*0c80*/  LOP3.LUT R54, R5, 0x7c00, RZ, 0xc0, !PT ;  /* 0x00007c0005367812 */ /* 0x000fe200078ec0ff */
[----:B------:R-:W-:Y:S01]  /*0c90*/  STS [R47+0x1800], RZ ;  /* 0x001800ff2f007388 */ /* 0x000fe20000000800 */
[----:B------:R-:W-:-:S03]  /*0ca0*/  LOP3.LUT R4, R4, 0xffffffe, RZ, 0xc0, !PT ;  /* 0x0ffffffe04047812 */ /* 0x000fc600078ec0ff */
[----:B------:R-:W-:Y:S01]  /*0cb0*/  STS [R47+0x1c00], RZ ;  /* 0x001c00ff2f007388 */ /* 0x000fe20000000800 */
[----:B------:R-:W-:Y:S02]  /*0cc0*/  IADD3 R54, PT, PT, R4, R47, R54 ;  /* 0x0000002f04367210 */ /* 0x000fe40007ffe036 */
[----:B------:R-:W-:Y:S01]  /*0cd0*/  SHF.R.U32.HI R4, RZ, UR6, R30 ;  /* 0x00000006ff047c19 */ /* 0x000fe2000801161e */
[----:B------:R-:W-:Y:S03]  /*0ce0*/  STS [R47+0x2000], RZ ;  /* 0x002000ff2f007388 */ /* 0x000fe60000000800 */
[----:B------:R-:W-:Y:S01]  /*0cf0*/  LOP3.LUT R4, R4, UR4, RZ, 0xc0, !PT ;  /* 0x0000000404047c12 */ /* 0x000fe2000f8ec0ff */
[----:B------:R-:W-:Y:S04]  /*0d00*/  STS [R47+0x2400], RZ ;  /* 0x002400ff2f007388 */ /* 0x000fe80000000800 */
[----:B------:R-:W-:Y:S01]  /*0d10*/  STS [R47+0x2800], RZ ;  /* 0x002800ff2f007388 */ /* 0x000fe20000000800 */
[----:B------:R-:W-:Y:S01]  /*0d20*/  IMAD.SHL.U32 R5, R4, 0x400, RZ ;  /* 0x0000040004057824 */ /* 0x000fe200078e00ff */
[----:B------:R-:W-:-:S02]  /*0d30*/  SHF.R.U32.HI R4, RZ, 0x4, R4 ;  /* 0x00000004ff047819 */ /* 0x000fc40000011604 */
[----:B------:R-:W-:Y:S02]  /*0d40*/  STS [R47+0x2c00], RZ ;  /* 0x002c00ff2f007388 */ /* 0x000fe40000000800 */
[----:B------:R-:W-:Y:S02]  /*0d50*/  LOP3.LUT R56, R5, 0x7c00, RZ, 0xc0, !PT ;  /* 0x00007c0005387812 */ /* 0x000fe400078ec0ff */
        /* <DEDUP_REMOVED lines=32> */
[----:B------:R-:W0:Y:S02]  /*0f60*/  LDS.U16 R52, [R54] ;  /* 0x0000000036347984 */ /* 0x000e240000000400 */
[----:B0-----:R-:W-:-:S05]  /*0f70*/  VIADD R5, R52, 0x1 ;  /* 0x0000000134057836 */ /* 0x001fca0000000000 */
[----:B------:R0:W-:Y:S04]  /*0f80*/  STS.U16 [R54], R5 ;  /* 0x0000000536007388 */ /* 0x0001e80000000400 */
[----:B------:R-:W1:Y:S01]  /*0f90*/  LDS.U16 R57, [R56] ;  /* 0x0000000038397984 */ /* 0x000e620000000400 */
[----:B0-----:R-:W-:Y:S01]  /*0fa0*/  IMAD.SHL.U32 R5, R4, 0x400, RZ ;  /* 0x0000040004057824 */ /* 0x001fe200078e00ff */
[----:B------:R-:W-:-:S04]  /*0fb0*/  SHF.R.U32.HI R4, RZ, 0x4, R4 ;  /* 0x00000004ff047819 */ /* 0x000fc80000011604 */
[----:B------:R-:W-:Y:S02]  /*0fc0*/  LOP3.LUT R60, R5, 0x7c00, RZ, 0xc0, !PT ;  /* 0x00007c00053c7812 */ /* 0x000fe400078ec0ff */
[----:B------:R-:W-:-:S04]  /*0fd0*/  LOP3.LUT R4, R4, 0xffffffe, RZ, 0xc0, !PT ;  /* 0x0ffffffe04047812 */ /* 0x000fc800078ec0ff */
[----:B------:R-:W-:Y:S02]  /*0fe0*/  IADD3 R60, PT, PT, R4, R47, R60 ;  /* 0x0000002f043c7210 */ /* 0x000fe40007ffe03c */
[----:B------:R-:W-:-:S04]  /*0ff0*/  SHF.R.U32.HI R4, RZ, UR6, R33 ;  /* 0x00000006ff047c19 */ /* 0x000fc80008011621 */
[----:B------:R-:W-:-:S05]  /*1000*/  LOP3.LUT R4, R4, UR4, RZ, 0xc0, !PT ;  /* 0x0000000404047c12 */ /* 0x000fca000f8ec0ff */
[----:B------:R-:W-:Y:S01]  /*1010*/  IMAD.SHL.U32 R6, R4, 0x400, RZ ;  /* 0x0000040004067824 */ /* 0x000fe200078e00ff */
[----:B------:R-:W-:-:S04]  /*1020*/  SHF.R.U32.HI R4, RZ, 0x4, R4 ;  /* 0x00000004ff047819 */ /* 0x000fc80000011604 */
[----:B------:R-:W-:Y:S02]  /*1030*/  LOP3.LUT R6, R6, 0x7c00, RZ, 0xc0, !PT ;  /* 0x00007c0006067812 */ /* 0x000fe400078ec0ff */
[----:B------:R-:W-:-:S04]  /*1040*/  LOP3.LUT R4, R4, 0xffffffe, RZ, 0xc0, !PT ;  /* 0x0ffffffe04047812 */ /* 0x000fc800078ec0ff */
[----:B------:R-:W-:Y:S01]  /*1050*/  IADD3 R62, PT, PT, R4, R47, R6 ;  /* 0x0000002f043e7210 */ /* 0x000fe20007ffe006 */
[----:B-1----:R-:W-:Y:S01]  /*1060*/  VIADD R7, R57, 0x1 ;  /* 0x0000000139077836 */ /* 0x002fe20000000000 */
[----:B------:R-:W-:-:S04]  /*1070*/  SHF.R.U32.HI R4, RZ, UR6, R34 ;  /* 0x00000006ff047c19 */ /* 0x000fc80008011622 */
[----:B------:R-:W-:Y:S01]  /*1080*/  STS.U16 [R56], R7 ;  /* 0x0000000738007388 */ /* 0x000fe20000000400 */
[----:B------:R-:W-:-:S03]  /*1090*/  LOP3.LUT R4, R4, UR4, RZ, 0xc0, !PT ;  /* 0x0000000404047c12 */ /* 0x000fc6000f8ec0ff */
        /* <DEDUP_REMOVED lines=129> */
[----:B------:R-:W-:Y:S01]  /*18b0*/  SHF.R.U32.HI R4, RZ, UR6, R49 ;  /* 0x00000006ff047c19 */ /* 0x000fe20008011631 */
[----:B------:R-:W0:Y:S03]  /*18c0*/  S2UR UR6, SR_CgaCtaId ;  /* 0x00000000000679c3 */ /* 0x000e260000008800 */
[----:B------:R-:W-:Y:S01]  /*18d0*/  LOP3.LUT R4, R4, UR4, RZ, 0xc0, !PT ;  /* 0x0000000404047c12 */ /* 0x000fe2000f8ec0ff */
[----:B------:R-:W-:-:S04]  /*18e0*/  UMOV UR4, 0x400 ;  /* 0x0000040000047882 */ /* 0x000fc80000000000 */
[----:B------:R-:W-:Y:S01]  /*18f0*/  IMAD.SHL.U32 R6, R4, 0x400, RZ ;  /* 0x0000040004067824 */ /* 0x000fe200078e00ff */
[----:B------:R-:W-:-:S04]  /*1900*/  SHF.R.U32.HI R4, RZ, 0x4, R4 ;  /* 0x00000004ff047819 */ /* 0x000fc80000011604 */
[----:B------:R-:W-:Y:S02]  /*1910*/  LOP3.LUT R6, R6, 0x7c00, RZ, 0xc0, !PT ;  /* 0x00007c0006067812 */ /* 0x000fe400078ec0ff */
[----:B------:R-:W-:-:S04]  /*1920*/  LOP3.LUT R4, R4, 0xffffffe, RZ, 0xc0, !PT ;  /* 0x0ffffffe04047812 */ /* 0x000fc800078ec0ff */
[----:B------:R-:W-:Y:S01]  /*1930*/  IADD3 R90, PT, PT, R4, R47, R6 ;  /* 0x0000002f045a7210 */ /* 0x000fe20007ffe006 */
[----:B-1----:R-:W-:Y:S01]  /*1940*/  VIADD R7, R85, 0x1 ;  /* 0x0000000155077836 */ /* 0x002fe20000000000 */
[----:B0-----:R-:W-:-:S04]  /*1950*/  ULEA UR4, UR6, UR4, 0x18 ;  /* 0x0000000406047291 */ /* 0x001fc8000f8ec0ff */
[----:B------:R-:W-:Y:S04]  /*1960*/  STS.U16 [R84], R7 ;  /* 0x0000000754007388 */ /* 0x000fe80000000400 */
[----:B------:R-:W0:Y:S02]  /*1970*/  LDS.U16 R87, [R86] ;  /* 0x0000000056577984 */ /* 0x000e240000000400 */
[----:B0-----:R-:W-:-:S05]  /*1980*/  VIADD R5, R87, 0x1 ;  /* 0x0000000157057836 */ /* 0x001fca0000000000 */
[----:B------:R-:W-:Y:S04]  /*1990*/  STS.U16 [R86], R5 ;  /* 0x0000000556007388 */ /* 0x000fe80000000400 */
[----:B------:R-:W0:Y:S02]  /*19a0*/  LDS.U16 R89, [R88] ;  /* 0x0000000058597984 */ /* 0x000e240000000400 */
[----:B0-----:R-:W-:-:S05]  /*19b0*/  VIADD R7, R89, 0x1 ;  /* 0x0000000159077836 */ /* 0x001fca0000000000 */
[----:B------:R-:W-:Y:S04]  /*19c0*/  STS.U16 [R88], R7 ;  /* 0x0000000758007388 */ /* 0x000fe80000000400 */
[----:B------:R-:W0:Y:S02]  /*19d0*/  LDS.U16 R91, [R90] ;  /* 0x000000005a5b7984 */ /* 0x000e240000000400 */
[----:B0-----:R-:W-:-:S05]  /*19e0*/  VIADD R5, R91, 0x1 ;  /* 0x000000015b057836 */ /* 0x001fca0000000000 */
[----:B------:R-:W-:Y:S01]  /*19f0*/  STS.U16 [R90], R5 ;  /* 0x000000055a007388 */ /* 0x000fe20000000400 */
[----:B------:R-:W-:Y:S06]  /*1a00*/  BAR.SYNC.DEFER_BLOCKING 0x0 ;  /* 0x0000000000007b1d */ /* 0x000fec0000010000 */
[----:B------:R-:W-:Y:S04]  /*1a10*/  LDS R92, [R51] ;  /* 0x00000000335c7984 */ /* 0x000fe80000000800 */
[----:B------:R-:W0:Y:S04]  /*1a20*/  LDS R93, [R51+0x4] ;  /* 0x00000400335d7984 */ /* 0x000e280000000800 */
[----:B------:R-:W1:Y:S04]  /*1a30*/  LDS R94, [R51+0x8] ;  /* 0x00000800335e7984 */ /* 0x000e680000000800 */
[----:B------:R-:W2:Y:S04]  /*1a40*/  LDS R95, [R51+0xc] ;  /* 0x00000c00335f7984 */ /* 0x000ea80000000800 */
[----:B------:R-:W3:Y:S04]  /*1a50*/  LDS R96, [R51+0x10] ;  /* 0x0000100033607984 */ /* 0x000ee80000000800 */
[----:B------:R-:W4:Y:S04]  /*1a60*/  LDS R97, [R51+0x14] ;  /* 0x0000140033617984 */ /* 0x000f280000000800 */
[----:B------:R-:W4:Y:S04]  /*1a70*/  LDS R98, [R51+0x18] ;  /* 0x0000180033627984 */ /* 0x000f280000000800 */
[----:B------:R-:W4:Y:S04]  /*1a80*/  LDS R99, [R51+0x1c] ;  /* 0x00001c0033637984 */ /* 0x000f280000000800 */
[----:B------:R-:W4:Y:S04]  /*1a90*/  LDS R100, [R51+0x20] ;  /* 0x0000200033647984 */ /* 0x000f280000000800 */
[----:B------:R-:W4:Y:S04]  /*1aa0*/  LDS R101, [R51+0x24] ;  /* 0x0000240033657984 */ /* 0x000f280000000800 */
[----:B------:R-:W4:Y:S04]  /*1ab0*/  LDS R102, [R51+0x28] ;  /* 0x0000280033667984 */ /* 0x000f280000000800 */
[----:B------:R-:W4:Y:S01]  /*1ac0*/  LDS R103, [R51+0x2c] ;  /* 0x00002c0033677984 */ /* 0x000f220000000800 */
[----:B0-----:R-:W-:-:S03]  /*1ad0*/  IMAD.IADD R93, R92, 0x1, R93 ;  /* 0x000000015c5d7824 */ /* 0x001fc600078e025d */
[----:B------:R-:W0:Y:S01]  /*1ae0*/  LDS R104, [R51+0x30] ;  /* 0x0000300033687984 */ /* 0x000e220000000800 */
[----:B-1----:R-:W-:-:S03]  /*1af0*/  IMAD.IADD R94, R94, 0x1, R93 ;  /* 0x000000015e5e7824 */ /* 0x002fc600078e025d */
[----:B------:R-:W1:Y:S01]  /*1b00*/  LDS R105, [R51+0x34] ;  /* 0x0000340033697984 */ /* 0x000e620000000800 */
[----:B--2---:R-:W-:-:S03]  /*1b10*/  IMAD.IADD R95, R95, 0x1, R94 ;  /* 0x000000015f5f7824 */ /* 0x004fc600078e025e */
[----:B------:R-:W2:Y:S01]  /*1b20*/  LDS R106, [R51+0x38] ;  /* 0x00003800336a7984 */ /* 0x000ea20000000800 */
[----:B---3--:R-:W-:-:S03]  /*1b30*/  IMAD.IADD R96, R96, 0x1, R95 ;  /* 0x0000000160607824 */ /* 0x008fc600078e025f */
[----:B------:R-:W3:Y:S01]  /*1b40*/  LDS R107, [R51+0x3c] ;  /* 0x00003c00336b7984 */ /* 0x000ee20000000800 */
[----:B----4-:R-:W-:-:S03]  /*1b50*/  IMAD.IADD R97, R97, 0x1, R96 ;  /* 0x0000000161617824 */ /* 0x010fc600078e0260 */
[----:B------:R-:W4:Y:S01]  /*1b60*/  LDS R108, [R51+0x40] ;  /* 0x00004000336c7984 */ /* 0x000f220000000800 */
[----:B------:R-:W-:-:S03]  /*1b70*/  IMAD.IADD R98, R98, 0x1, R97 ;  /* 0x0000000162627824 */ /* 0x000fc600078e0261 */
        /* <DEDUP_REMOVED lines=31> */
[----:B------:R-:W-:-:S04]  /*1d70*/  IMAD.IADD R114, R114, 0x1, R113 ;  /* 0x0000000172727824 */ /* 0x000fc800078e0271 */
[----:B0-----:R-:W-:-:S04]  /*1d80*/  IMAD.IADD R115, R115, 0x1, R114 ;  /* 0x0000000173737824 */ /* 0x001fc800078e0272 */
[----:B-1----:R-:W-:-:S04]  /*1d90*/  IMAD.IADD R116, R116, 0x1, R115 ;  /* 0x0000000174747824 */ /* 0x002fc800078e0273 */
[----:B--2---:R-:W-:-:S04]  /*1da0*/  IMAD.IADD R117, R117, 0x1, R116 ;  /* 0x0000000175757824 */ /* 0x004fc800078e0274 */
[----:B---3--:R-:W-:-:S04]  /*1db0*/  IMAD.IADD R118, R118, 0x1, R117 ;  /* 0x0000000176767824 */ /* 0x008fc800078e0275 */
[----:B----4-:R-:W-:-:S04]  /*1dc0*/  IMAD.IADD R119, R119, 0x1, R118 ;  /* 0x0000000177777824 */ /* 0x010fc800078e0276 */
[----:B------:R-:W-:-:S04]  /*1dd0*/  IMAD.IADD R120, R120, 0x1, R119 ;  /* 0x0000000178787824 */ /* 0x000fc800078e0277 */
[----:B------:R-:W-:-:S04]  /*1de0*/  IMAD.IADD R121, R121, 0x1, R120 ;  /* 0x0000000179797824 */ /* 0x000fc800078e0278 */
[----:B------:R-:W-:-:S04]  /*1df0*/  IMAD.IADD R122, R122, 0x1, R121 ;  /* 0x000000017a7a7824 */ /* 0x000fc800078e0279 */
[----:B------:R-:W-:-:S04]  /*1e00*/  IMAD.IADD R123, R123, 0x1, R122 ;  /* 0x000000017b7b7824 */ /* 0x000fc800078e027a */
[----:B------:R-:W-:-:S05]  /*1e10*/  IMAD.IADD R125, R4, 0x1, R123 ;  /* 0x00000001047d7824 */ /* 0x000fca00078e027b */
        /* <DEDUP_REMOVED lines=8> */
[----:B------:R-:W0:Y:S02]  /*1ea0*/  SHFL.UP P0, R126, R127, 0x10, RZ ;  /* 0x060000007f7e7989 */ /* 0x000e2400000000ff */
[----:B0-----:R-:W-:Y:S01]  /*1eb0*/  @P0 IMAD.IADD R126, R127, 0x1, R126 ;  /* 0x000000017f7e0824 */ /* 0x001fe200078e027e */
[----:B------:R-:W-:-:S03]  /*1ec0*/  ISETP.NE.AND P0, PT, R124, 0x1, PT ;  /* 0x000000017c00780c */ /* 0x000fc60003f05270 */
[----:B------:R-:W-:Y:S01]  /*1ed0*/  IMAD.IADD R125, R126, 0x1, -R125 ;  /* 0x000000017e7d7824 */ /* 0x000fe200078e0a7d */
[----:B------:R-:W-:Y:S01]  /*1ee0*/  @!P1 STS [R50+0x8400], R126 ;  /* 0x0084007e32009388 */ /* 0x000fe20000000800 */
[----:B------:R-:W-:Y:S01]  /*1ef0*/  BAR.SYNC.DEFER_BLOCKING 0x0 ;  /* 0x0000000000007b1d */ /* 0x000fe20000010000 */
[----:B------:R-:W-:-:S05]  /*1f00*/  ISETP.NE.AND P1, PT, R124, 0x4, PT ;  /* 0x000000047c00780c */ /* 0x000fca0003f25270 */
[----:B------:R-:W0:Y:S04]  /*1f10*/  LDS.128 R4, [UR4+0x8400] ;  /* 0x00840004ff047984 */ /* 0x000e280008000c00 */
[----:B------:R-:W1:Y:S01]  /*1f20*/  LDS.128 R8, [UR4+0x8410] ;  /* 0x00841004ff087984 */ /* 0x000e620008000c00 */
[C---:B0-----:R-:W-:Y:S01]  /*1f30*/  SEL R55, R4.reuse, R55, !P0 ;  /* 0x0000003704377207 */ /* 0x041fe20004000000 */
[----:B------:R-:W-:Y:S01]  /*1f40*/  IMAD.IADD R5, R4, 0x1, R5 ;  /* 0x0000000104057824 */ /* 0x000fe200078e0205 */
[----:B------:R-:W-:-:S03]  /*1f50*/  ISETP.NE.AND P0, PT, R124, 0x2, PT ;  /* 0x000000027c00780c */ /* 0x000fc60003f05270 */
[----:B------:R-:W-:Y:S01]  /*1f60*/  IMAD.IADD R6, R6, 0x1, R5 ;  /* 0x0000000106067824 */ /* 0x000fe200078e0205 */
[----:B------:R-:W-:Y:S02]  /*1f70*/  SEL R55, R5, R55, !P0 ;  /* 0x0000003705377207 */ /* 0x000fe40004000000 */
[----:B------:R-:W-:Y:S01]  /*1f80*/  ISETP.NE.AND P0, PT, R124, 0x3, PT ;  /* 0x000000037c00780c */ /* 0x000fe20003f05270 */
[----:B------:R-:W-:-:S03]  /*1f90*/  IMAD.IADD R7, R7, 0x1, R6 ;  /* 0x0000000107077824 */ /* 0x000fc600078e0206 */
[----:B------:R-:W-:Y:S01]  /*1fa0*/  SEL R55, R6, R55, !P0 ;  /* 0x0000003706377207 */ /* 0x000fe20004000000 */
[C---:B-1----:R-:W-:Y:S01]  /*1fb0*/  IMAD.IADD R8, R7.reuse, 0x1, R8 ;  /* 0x0000000107087824 */ /* 0x042fe200078e0208 */
[----:B------:R-:W-:Y:S02]  /*1fc0*/  ISETP.NE.AND P0, PT, R124, 0x5, PT ;  /* 0x000000057c00780c */ /* 0x000fe40003f05270 */
[----:B------:R-:W-:Y:S01]  /*1fd0*/  SEL R55, R7, R55, !P1 ;  /* 0x0000003707377207 */ /* 0x000fe20004800000 */
[----:B------:R-:W-:Y:S01]  /*1fe0*/  IMAD.IADD R9, R9, 0x1, R8 ;  /* 0x0000000109097824 */ /* 0x000fe200078e0208 */
[----:B------:R-:W-:Y:S02]  /*1ff0*/  ISETP.NE.AND P1, PT, R42, RZ, PT ;  /* 0x000000ff2a00720c */ /* 0x000fe40003f25270 */
[----:B------:R-:W-:Y:S01]  /*2000*/  SEL R55, R8, R55, !P0 ;  /* 0x0000003708377207 */ /* 0x000fe20004000000 */
[----:B------:R-:W-:Y:S01]  /*2010*/  IMAD.IADD R10, R10, 0x1, R9 ;  /* 0x000000010a0a7824 */ /* 0x000fe200078e0209 */
[----:B------:R-:W-:-:S02]  /*2020*/  ISETP.GT.U32.AND P0, PT, R0, 0x1f, PT ;  /* 0x0000001f0000780c */ /* 0x000fc40003f04070 */
[----:B------:R-:W-:Y:S01]  /*2030*/  SEL R55, R9, R55, !P2 ;  /* 0x0000003709377207 */ /* 0x000fe20005000000 */
[----:B------:R-:W-:Y:S01]  /*2040*/  IMAD.IADD R11, R11, 0x1, R10 ;  /* 0x000000010b0b7824 */ /* 0x000fe200078e020a */
[----:B------:R-:W-:Y:S02]  /*2050*/  ISETP.GT.U32.OR P2, PT, R0, 0x1f, P1 ;  /* 0x0000001f0000780c */ /* 0x000fe40000f44470 */
[----:B------:R-:W-:Y:S02]  /*2060*/  SEL R4, R125, RZ, P1 ;  /* 0x000000ff7d047207 */ /* 0x000fe40000800000 */
[----:B------:R-:W-:-:S05]  /*2070*/  SEL R55, R10, R55, !P3 ;  /* 0x000000370a377207 */ /* 0x000fca0005800000 */
[----:B------:R-:W-:Y:S01]  /*2080*/  @P0 IMAD.IADD R125, R55, 0x1, R4 ;  /* 0x00000001377d0824 */ /* 0x000fe200078e0204 */
[----:B------:R-:W-:-:S03]  /*2090*/  ISETP.NE.AND P0, PT, R0, RZ, PT ;  /* 0x000000ff0000720c */ /* 0x000fc60003f05270 */
[----:B------:R-:W-:-:S05]  /*20a0*/  @!P2 IMAD.U32 R125, R11, 0x10000, RZ ;  /* 0x000100000b7da824 */ /* 0x000fca00078e00ff */
[----:B------:R-:W-:Y:S01]  /*20b0*/  @!P2 STS [UR4+0x8428], R125 ;  /* 0x0084287dff00a988 */ /* 0x000fe20008000804 */
[----:B------:R-:W-:Y:S06]  /*20c0*/  BAR.SYNC.DEFER_BLOCKING 0x0 ;  /* 0x0000000000007b1d */ /* 0x000fec0000010000 */
[----:B------:R-:W0:Y:S02]  /*20d0*/  LDS R4, [UR4+0x8428] ;  /* 0x00842804ff047984 */ /* 0x000e240008000800 */
[----:B0-----:R-:W-:-:S05]  /*20e0*/  SEL R4, R4, RZ, P0 ;  /* 0x000000ff04047207 */ /* 0x001fca0000000000 */
[----:B------:R-:W-:-:S04]  /*20f0*/  IMAD.IADD R4, R4, 0x1, R125 ;  /* 0x0000000104047824 */ /* 0x000fc800078e027d */
[--C-:B------:R-:W-:Y:S01]  /*2100*/  IMAD.IADD R92, R92, 0x1, R4.reuse ;  /* 0x000000015c5c7824 */ /* 0x100fe200078e0204 */
[----:B------:R-:W-:Y:S01]  /*2110*/  STS [R51], R4 ;  /* 0x0000000433007388 */ /* 0x000fe20000000800 */
[--C-:B------:R-:W-:Y:S02]  /*2120*/  IMAD.IADD R6, R93, 0x1, R4.reuse ;  /* 0x000000015d067824 */ /* 0x100fe400078e0204 */
[--C-:B------:R-:W-:Y:S01]  /*2130*/  IMAD.IADD R94, R94, 0x1, R4.reuse ;  /* 0x000000015e5e7824 */ /* 0x100fe200078e0204 */
[----:B------:R-:W-:Y:S01]  /*2140*/  STS [R51+0x4], R92 ;  /* 0x0000045c33007388 */ /* 0x000fe20000000800 */
[--C-:B------:R-:W-:Y:S02]  /*2150*/  IMAD.IADD R8, R95, 0x1, R4.reuse ;  /* 0x000000015f087824 */ /* 0x100fe400078e0204 */
[--C-:B------:R-:W-:Y:S01]  /*2160*/  IMAD.IADD R96, R96, 0x1, R4.reuse ;  /* 0x0000000160607824 */ /* 0x100fe200078e0204 */
[----:B------:R-:W-:Y:S01]  /*2170*/  STS [R51+0x8], R6 ;  /* 0x0000080633007388 */ /* 0x000fe20000000800 */
[----:B------:R-:W-:-:S02]  /*2180*/  IMAD.IADD R10, R97, 0x1, R4 ;  /* 0x00000001610a7824 */ /* 0x000fc400078e0204 */
[--C-:B------:R-:W-:Y:S01]  /*2190*/  IMAD.IADD R98, R98, 0x1, R4.reuse ;  /* 0x0000000162627824 */ /* 0x100fe200078e0204 */
[----:B------:R-:W-:Y:S01]  /*21a0*/  STS [R51+0xc], R94 ;  /* 0x00000c5e33007388 */ /* 0x000fe20000000800 */
        /* <DEDUP_REMOVED lines=36> */
[----:B------:R-:W-:-:S03]  /*23f0*/  IMAD.IADD R150, R123, 0x1, R4 ;  /* 0x000000017b967824 */ /* 0x000fc600078e0204 */
[----:B------:R-:W-:Y:S04]  /*2400*/  STS [R51+0x40], R134 ;  /* 0x0000408633007388 */ /* 0x000fe80000000800 */
        /* <DEDUP_REMOVED lines=15> */
[----:B------:R-:W-:Y:S01]  /*2500*/  STS [R51+0x80], R150 ;  /* 0x0000809633007388 */ /* 0x000fe20000000800 */
[----:B------:R-:W-:Y:S06]  /*2510*/  BAR.SYNC.DEFER_BLOCKING 0x0 ;  /* 0x0000000000007b1d */ /* 0x000fec0000010000 */
[----:B------:R-:W0:Y:S04]  /*2520*/  LDS.U16 R5, [R54] ;  /* 0x0000000036057984 */ /* 0x000e280000000400 */
[----:B------:R-:W1:Y:S04]  /*2530*/  LDS.U16 R56, [R56] ;  /* 0x0000000038387984 */ /* 0x000e680000000400 */
[----:B------:R-:W2:Y:S04]  /*2540*/  LDS.U16 R58, [R58] ;  /* 0x000000003a3a7984 */ /* 0x000ea80000000400 */
[----:B------:R-:W3:Y:S04]  /*2550*/  LDS.U16 R60, [R60] ;  /* 0x000000003c3c7984 */ /* 0x000ee80000000400 */
[----:B------:R-:W4:Y:S04]  /*2560*/  LDS.U16 R62, [R62] ;  /* 0x000000003e3e7984 */ /* 0x000f280000000400 */
[----:B------:R-:W4:Y:S04]  /*2570*/  LDS.U16 R64, [R64] ;  /* 0x0000000040407984 */ /* 0x000f280000000400 */
[----:B------:R-:W4:Y:S04]  /*2580*/  LDS.U16 R66, [R66] ;  /* 0x0000000042427984 */ /* 0x000f280000000400 */
[----:B------:R-:W4:Y:S04]  /*2590*/  LDS.U16 R68, [R68] ;  /* 0x0000000044447984 */ /* 0x000f280000000400 */
[----:B------:R-:W4:Y:S04]  /*25a0*/  LDS.U16 R70, [R70] ;  /* 0x0000000046467984 */ /* 0x000f280000000400 */
[----:B------:R-:W4:Y:S04]  /*25b0*/  LDS.U16 R72, [R72] ;  /* 0x0000000048487984 */ /* 0x000f280000000400 */
[----:B------:R-:W4:Y:S01]  /*25c0*/  LDS.U16 R74, [R74] ;  /* 0x000000004a4a7984 */ /* 0x000f220000000400 */
[----:B0-----:R-:W-:-:S03]  /*25d0*/  IMAD.IADD R5, R52, 0x1, R5 ;  /* 0x0000000134057824 */ /* 0x001fc600078e0205 */
[----:B------:R-:W0:Y:S01]  /*25e0*/  LDS.U16 R76, [R76] ;  /* 0x000000004c4c7984 */ /* 0x000e220000000400 */
[----:B-1----:R-:W-:-:S03]  /*25f0*/  IMAD.IADD R56, R57, 0x1, R56 ;  /* 0x0000000139387824 */ /* 0x002fc600078e0238 */
[----:B------:R-:W1:Y:S01]  /*2600*/  LDS.U16 R78, [R78] ;  /* 0x000000004e4e7984 */ /* 0x000e620000000400 */
[----:B--2---:R-:W-:-:S03]  /*2610*/  IMAD.IADD R58, R59, 0x1, R58 ;  /* 0x000000013b3a7824 */ /* 0x004fc600078e023a */
[----:B------:R-:W2:Y:S01]  /*2620*/  LDS.U16 R80, [R80] ;  /* 0x0000000050507984 */ /* 0x000ea20000000400 */
[----:B---3--:R-:W-:-:S03]  /*2630*/  IMAD.IADD R60, R61, 0x1, R60 ;  /* 0x000000013d3c7824 */ /* 0x008fc600078e023c */
[----:B------:R-:W3:Y:S01]  /*2640*/  LDS.U16 R82, [R82] ;  /* 0x0000000052527984 */ /* 0x000ee20000000400 */
[----:B----4-:R-:W-:-:S03]  /*2650*/  IMAD.IADD R62, R63, 0x1, R62 ;  /* 0x000000013f3e7824 */ /* 0x010fc600078e023e */
[----:B------:R-:W4:Y:S01]  /*2660*/  LDS.U16 R84, [R84] ;  /* 0x0000000054547984 */ /* 0x000f220000000400 */
[----:B------:R-:W-:-:S03]  /*2670*/  IMAD.IADD R64, R65, 0x1, R64 ;  /* 0x0000000141407824 */ /* 0x000fc600078e0240 */
[----:B------:R-:W4:Y:S01]  /*2680*/  LDS.U16 R86, [R86] ;  /* 0x0000000056567984 */ /* 0x000f220000000400 */
[----:B------:R-:W-:-:S03]  /*2690*/  IMAD.IADD R66, R67, 0x1, R66 ;  /* 0x0000000143427824 */ /* 0x000fc600078e0242 */
[----:B------:R-:W4:Y:S01]  /*26a0*/  LDS.U16 R88, [R88] ;  /* 0x0000000058587984 */ /* 0x000f220000000400 */
[----:B------:R-:W-:-:S03]  /*26b0*/  IMAD.IADD R68, R69, 0x1, R68 ;  /* 0x0000000145447824 */ /* 0x000fc600078e0244 */
[----:B------:R-:W4:Y:S01]  /*26c0*/  LDS.U16 R90, [R90] ;  /* 0x000000005a5a7984 */ /* 0x000f220000000400 */
[----:B------:R-:W-:Y:S02]  /*26d0*/  IMAD.IADD R70, R71, 0x1, R70 ;  /* 0x0000000147467824 */ /* 0x000fe400078e0246 */
[----:B------:R-:W-:Y:S02]  /*26e0*/  IMAD.IADD R72, R73, 0x1, R72 ;  /* 0x0000000149487824 */ /* 0x000fe400078e0248 */
[----:B------:R-:W-:Y:S02]  /*26f0*/  IMAD.IADD R74, R75, 0x1, R74 ;  /* 0x000000014b4a7824 */ /* 0x000fe400078e024a */
[----:B0-----:R-:W-:Y:S02]  /*2700*/  IMAD.IADD R76, R77, 0x1, R76 ;  /* 0x000000014d4c7824 */ /* 0x001fe400078e024c */
[----:B-1----:R-:W-:Y:S02]  /*2710*/  IMAD.IADD R78, R79, 0x1, R78 ;  /* 0x000000014f4e7824 */ /* 0x002fe400078e024e */
[----:B--2---:R-:W-:-:S02]  /*2720*/  IMAD.IADD R80, R81, 0x1, R80 ;  /* 0x0000000151507824 */ /* 0x004fc400078e0250 */
[----:B---3--:R-:W-:Y:S02]  /*2730*/  IMAD.IADD R82, R83, 0x1, R82 ;  /* 0x0000000153527824 */ /* 0x008fe400078e0252 */
[----:B----4-:R-:W-:Y:S02]  /*2740*/  IMAD.IADD R84, R85, 0x1, R84 ;  /* 0x0000000155547824 */ /* 0x010fe400078e0254 */
[----:B------:R-:W-:Y:S02]  /*2750*/  IMAD.IADD R86, R87, 0x1, R86 ;  /* 0x0000000157567824 */ /* 0x000fe400078e0256 */
[----:B------:R-:W-:Y:S02]  /*2760*/  IMAD.IADD R88, R89, 0x1, R88 ;  /* 0x0000000159587824 */ /* 0x000fe400078e0258 */
[----:B------:R-:W-:Y:S01]  /*2770*/  IMAD.IADD R90, R91, 0x1, R90 ;  /* 0x000000015b5a7824 */ /* 0x000fe200078e025a */
[----:B------:R-:W-:Y:S06]  /*2780*/  BAR.SYNC.DEFER_BLOCKING 0x0 ;  /* 0x0000000000007b1d */ /* 0x000fec0000010000 */
[----:B------:R-:W-:Y:S05]  /*2790*/  BRA.U UP0, `(.L_x_221) ;  /* 0x0000000500987547 */ /* 0x000fea000b800000 */
[----:B------:R-:W-:Y:S01]  /*27a0*/  LEA R4, R5, UR4, 0x2 ;  /* 0x0000000405047c11 */ /* 0x000fe2000f8e10ff */
[----:B------:R-:W-:Y:S01]  /*27b0*/  UIADD3 UR7, UPT, UPT, UR7, 0x6, URZ ;  /* 0x0000000607077890 */ /* 0x000fe2000fffe0ff */
[----:B------:R-:W-:Y:S01]  /*27c0*/  LEA R5, R56, UR4, 0x2 ;  /* 0x0000000438057c11 */ /* 0x000fe2000f8e10ff */
[----:B------:R-:W-:Y:S01]  /*27d0*/  UIADD3 UR5, UPT, UPT, UR5, -0x6, URZ ;  /* 0xfffffffa05057890 */ /* 0x000fe2000fffe0ff */
[----:B------:R-:W-:Y:S01]  /*27e0*/  LEA R6, R58, UR4, 0x2 ;  /* 0x000000043a067c11 */ /* 0x000fe2000f8e10ff */
[----:B------:R1:W-:Y:S01]  /*27f0*/  STS [R4], R29 ;  /* 0x0000001d04007388 */ /* 0x0003e20000000800 */
[----:B------:R-:W-:Y:S02]  /*2800*/  LEA R7, R60, UR4, 0x2 ;  /* 0x000000043c077c11 */ /* 0x000fe4000f8e10ff */
[----:B------:R-:W-:Y:S01]  /*2810*/  LEA R8, R62, UR4, 0x2 ;  /* 0x000000043e087c11 */ /* 0x000fe2000f8e10ff */
[----:B------:R1:W-:Y:S01]  /*2820*/  STS [R5], R30 ;  /* 0x0000001e05007388 */ /* 0x0003e20000000800 */
[----:B------:R-:W-:-:S02]  /*2830*/  LEA R9, R64, UR4, 0x2 ;  /* 0x0000000440097c11 */ /* 0x000fc4000f8e10ff */
[----:B------:R-:W-:Y:S01]  /*2840*/  LEA R10, R66, UR4, 0x2 ;  /* 0x00000004420a7c11 */ /* 0x000fe2000f8e10ff */
[----:B------:R1:W-:Y:S01]  /*2850*/  STS [R6], R31 ;  /* 0x0000001f06007388 */ /* 0x0003e20000000800 */
[----:B------:R-:W-:Y:S02]  /*2860*/  LEA R11, R68, UR4, 0x2 ;  /* 0x00000004440b7c11 */ /* 0x000fe4000f8e10ff */
        /* <DEDUP_REMOVED lines=16> */
[----:B------:R1:W-:Y:S04]  /*2970*/  STS [R52], R37 ;  /* 0x0000002534007388 */ /* 0x0003e80000000800 */
        /* <DEDUP_REMOVED lines=9> */
[----:B------:R1:W-:Y:S01]  /*2a10*/  STS [R64], R49 ;  /* 0x0000003140007388 */ /* 0x0003e20000000800 */
[----:B------:R-:W-:Y:S06]  /*2a20*/  BAR.SYNC.DEFER_BLOCKING 0x0 ;  /* 0x0000000000007b1d */ /* 0x000fec0000010000 */
[----:B------:R1:W2:Y:S04]  /*2a30*/  LDS R29, [R53] ;  /* 0x00000000351d7984 */ /* 0x0002a80000000800 */
[----:B------:R1:W3:Y:S04]  /*2a40*/  LDS R30, [R53+0x4] ;  /* 0x00000400351e7984 */ /* 0x0002e80000000800 */
[----:B------:R1:W4:Y:S04]  /*2a50*/  LDS R31, [R53+0x8] ;  /* 0x00000800351f7984 */ /* 0x0003280000000800 */
[----:B------:R1:W0:Y:S04]  /*2a60*/  LDS R32, [R53+0xc] ;  /* 0x00000c0035207984 */ /* 0x0002280000000800 */
        /* <DEDUP_REMOVED lines=14> */
[----:B------:R1:W0:Y:S01]  /*2b50*/  LDS R49, [R53+0x48] ;  /* 0x0000480035317984 */ /* 0x0002220000000800 */
[----:B------:R-:W-:Y:S06]  /*2b60*/  BAR.SYNC.DEFER_BLOCKING 0x0 ;  /* 0x0000000000007b1d */ /* 0x000fec0000010000 */
[----:B-----5:R1:W-:Y:S04]  /*2b70*/  STS [R4], R2 ;  /* 0x0000000204007388 */ /* 0x0203e80000000800 */
        /* <DEDUP_REMOVED lines=19> */
[----:B------:R1:W0:Y:S04]  /*2cb0*/  LDS R2, [R53] ;  /* 0x0000000035027984 */ /* 0x0002280000000800 */
        /* <DEDUP_REMOVED lines=19> */
[----:B--234-:R-:W-:Y:S05]  /*2df0*/  BRA `(.L_x_222) ;  /* 0xffffffdc00587947 */ /* 0x01cfea000383ffff */
.L_x_221:
[----:B------:R-:W-:Y:S01]  /*2e00*/  LEA R5, R5, UR4, 0x2 ;  /* 0x0000000405057c11 */ /* 0x000fe2000f8e10ff */
[----:B------:R-:W-:Y:S01]  /*2e10*/  IMAD R53, R0, -0x48, R53 ;  /* 0xffffffb800357824 */ /* 0x000fe200078e0235 */
[----:B------:R-:W-:Y:S01]  /*2e20*/  LEA R56, R56, UR4, 0x2 ;  /* 0x0000000438387c11 */ /* 0x000fe2000f8e10ff */
[----:B------:R-:W0:Y:S01]  /*2e30*/  LDCU.64 UR6, c[0x0][0x3a0] ;  /* 0x00007400ff0677ac */ /* 0x000e220008000a00 */
[----:B------:R-:W-:Y:S01]  /*2e40*/  LEA R58, R58, UR4, 0x2 ;  /* 0x000000043a3a7c11 */ /* 0x000fe2000f8e10ff */
[----:B------:R-:W-:Y:S01]  /*2e50*/  STS [R5], R29 ;  /* 0x0000001d05007388 */ /* 0x000fe20000000800 */
[----:B------:R-:W-:Y:S02]  /*2e60*/  LEA R60, R60, UR4, 0x2 ;  /* 0x000000043c3c7c11 */ /* 0x000fe4000f8e10ff */
[----:B------:R-:W-:Y:S01]  /*2e70*/  LEA R62, R62, UR4, 0x2 ;  /* 0x000000043e3e7c11 */ /* 0x000fe2000f8e10ff */
[----:B------:R-:W-:Y:S01]  /*2e80*/  STS [R56], R30 ;  /* 0x0000001e38007388 */ /* 0x000fe20000000800 */
[----:B------:R-:W-:-:S02]  /*2e90*/  LEA R64, R64, UR4, 0x2 ;  /* 0x0000000440407c11 */ /* 0x000fc4000f8e10ff */
[----:B------:R-:W-:Y:S01]  /*2ea0*/  LEA R66, R66, UR4, 0x2 ;  /* 0x0000000442427c11 */ /* 0x000fe2000f8e10ff */
[----:B------:R-:W-:Y:S01]  /*2eb0*/  STS [R58], R31 ;  /* 0x0000001f3a007388 */ /* 0x000fe20000000800 */
[----:B------:R-:W-:Y:S02]  /*2ec0*/  LEA R68, R68, UR4, 0x2 ;  /* 0x0000000444447c11 */ /* 0x000fe4000f8e10ff */
[----:B------:R-:W-:Y:S01]  /*2ed0*/  LEA R70, R70, UR4, 0x2 ;  /* 0x0000000446467c11 */ /* 0x000fe2000f8e10ff */
[----:B------:R-:W-:Y:S01]  /*2ee0*/  STS [R60], R32 ;  /* 0x000000203c007388 */ /* 0x000fe20000000800 */
[----:B------:R-:W-:Y:S02]  /*2ef0*/  LEA R72, R72, UR4, 0x2 ;  /* 0x0000000448487c11 */ /* 0x000fe4000f8e10ff */
[----:B------:R-:W-:Y:S01]  /*2f00*/  LEA R74, R74, UR4, 0x2 ;  /* 0x000000044a4a7c11 */ /* 0x000fe2000f8e10ff */
[----:B------:R-:W-:Y:S01]  /*2f10*/  STS [R62], R33 ;  /* 0x000000213e007388 */ /* 0x000fe20000000800 */
[----:B------:R-:W-:Y:S01]  /*2f20*/  LEA R76, R76, UR4, 0x2 ;  /* 0x000000044c4c7c11 */ /* 0x000fe2000f8e10ff */
[----:B0-----:R-:W-:Y:S01]  /*2f30*/  IMAD.U32 R4, RZ, RZ, UR7 ;  /* 0x00000007ff047e24 */ /* 0x001fe2000f8e00ff */
        /* <DEDUP_REMOVED lines=11> */
[----:B------:R-:W-:-:S03]  /*2ff0*/  ISETP.LT.U32.AND P2, PT, R0, UR6, PT ;  /* 0x0000000600007c0c */ /* 0x000fc6000bf41070 */
[----:B------:R-:W-:Y:S01]  /*3000*/  STS [R72], R38 ;  /* 0x0000002648007388 */ /* 0x000fe20000000800 */
[----:B------:R-:W-:-:S03]  /*3010*/  ISETP.GT.U32.AND.EX P2, PT, R4, RZ, PT, P2 ;  /* 0x000000ff0400720c */ /* 0x000fc60003f44120 */
[----:B------:R-:W-:Y:S04]  /*3020*/  STS [R74], R39 ;  /* 0x000000274a007388 */ /* 0x000fe80000000800 */
[----:B------:R-:W-:Y:S04]  /*3030*/  STS [R76], R40 ;  /* 0x000000284c007388 */ /* 0x000fe80000000800 */
[----:B------:R-:W-:Y:S04]  /*3040*/  STS [R78], R41 ;  /* 0x000000294e007388 */ /* 0x000fe80000000800 */
[----:B------:R-:W-:Y:S04]  /*3050*/  STS [R80], R43 ;  /* 0x0000002b50007388 */ /* 0x000fe80000000800 */
[----:B------:R-:W-:Y:S04]  /*3060*/  STS [R47], R44 ;  /* 0x0000002c2f007388 */ /* 0x000fe80000000800 */
[----:B------:R-:W-:Y:S04]  /*3070*/  STS [R84], R45 ;  /* 0x0000002d54007388 */ /* 0x000fe80000000800 */
[----:B------:R-:W-:Y:S04]  /*3080*/  STS [R51], R46 ;  /* 0x0000002e33007388 */ /* 0x000fe80000000800 */
[----:B------:R-:W-:Y:S04]  /*3090*/  STS [R88], R48 ;  /* 0x0000003058007388 */ /* 0x000fe80000000800 */
[----:B------:R-:W-:Y:S01]  /*30a0*/  STS [R90], R49 ;  /* 0x000000315a007388 */ /* 0x000fe20000000800 */
[----:B------:R-:W-:Y:S06]  /*30b0*/  BAR.SYNC.DEFER_BLOCKING 0x0 ;  /* 0x0000000000007b1d */ /* 0x000fec0000010000 */
[----:B------:R-:W0:Y:S04]  /*30c0*/  LDS R6, [R53] ;  /* 0x0000000035067984 */ /* 0x000e280000000800 */
[----:B------:R-:W1:Y:S04]  /*30d0*/  LDS R7, [R53+0x400] ;  /* 0x0004000035077984 */ /* 0x000e680000000800 */
[----:B------:R-:W2:Y:S04]  /*30e0*/  LDS R8, [R53+0x800] ;  /* 0x0008000035087984 */ /* 0x000ea80000000800 */
[----:B------:R-:W-:Y:S04]  /*30f0*/  LDS R9, [R53+0xc00] ;  /* 0x000c000035097984 */ /* 0x000fe80000000800 */
[----:B------:R-:W-:Y:S04]  /*3100*/  LDS R10, [R53+0x1000] ;  /* 0x00100000350a7984 */ /* 0x000fe80000000800 */
[----:B------:R-:W-:Y:S04]  /*3110*/  LDS R11, [R53+0x1400] ;  /* 0x00140000350b7984 */ /* 0x000fe80000000800 */
[----:B------:R-:W3:Y:S04]  /*3120*/  LDS R29, [R53+0x1800] ;  /* 0x00180000351d7984 */ /* 0x000ee80000000800 */
[----:B------:R-:W-:Y:S04]  /*3130*/  LDS R30, [R53+0x1c00] ;  /* 0x001c0000351e7984 */ /* 0x000fe80000000800 */
        /* <DEDUP_REMOVED lines=10> */
[----:B------:R-:W-:Y:S01]  /*31e0*/  LDS R41, [R53+0x4800] ;  /* 0x0048000035297984 */ /* 0x000fe20000000800 */
[----:B------:R-:W-:Y:S06]  /*31f0*/  BAR.SYNC.DEFER_BLOCKING 0x0 ;  /* 0x0000000000007b1d */ /* 0x000fec0000010000 */
[----:B-----5:R4:W-:Y:S04]  /*3200*/  STS [R5], R2 ;  /* 0x0000000205007388 */ /* 0x0209e80000000800 */
[----:B------:R0:W-:Y:S04]  /*3210*/  STS [R56], R3 ;  /* 0x0000000338007388 */ /* 0x0001e80000000800 */
[----:B------:R1:W-:Y:S01]  /*3220*/  STS [R58], R12 ;  /* 0x0000000c3a007388 */ /* 0x0003e20000000800 */
[----:B----4-:R-:W4:Y:S03]  /*3230*/  LDC.64 R4, c[0x0][0x398] ;  /* 0x0000e600ff047b82 */ /* 0x010f260000000a00 */
[----:B------:R-:W-:Y:S04]  /*3240*/  STS [R60], R13 ;  /* 0x0000000d3c007388 */ /* 0x000fe80000000800 */
[----:B------:R2:W-:Y:S01]  /*3250*/  STS [R62], R14 ;  /* 0x0000000e3e007388 */ /* 0x0005e20000000800 */
[----:B0-----:R-:W0:Y:S01]  /*3260*/  LDC.64 R2, c[0x0][0x388] ;  /* 0x0000e200ff027b82 */ /* 0x001e220000000a00 */
[----:B-1----:R-:W-:-:S02]  /*3270*/  VIADD R12, R0, 0x100 ;  /* 0x00000100000c7836 */ /* 0x002fc40000000000 */
[----:B------:R-:W-:Y:S04]  /*3280*/  STS [R64], R15 ;  /* 0x0000000f40007388 */ /* 0x000fe80000000800 */
[----:B------:R1:W-:Y:S01]  /*3290*/  STS [R66], R16 ;  /* 0x0000001042007388 */ /* 0x0003e20000000800 */
[----:B------:R-:W-:Y:S01]  /*32a0*/  ISETP.LT.U32.AND P4, PT, R12, UR6, PT ;  /* 0x000000060c007c0c */ /* 0x000fe2000bf81070 */
[C---:B--2---:R-:W-:Y:S01]  /*32b0*/  VIADD R14, R0.reuse, 0x200 ;  /* 0x00000200000e7836 */ /* 0x044fe20000000000 */
[----:B------:R-:W-:Y:S01]  /*32c0*/  LOP3.LUT R12, R0, 0x400, RZ, 0xfc, !PT ;  /* 0x00000400000c7812 */ /* 0x000fe200078efcff */
[----:B------:R-:W-:Y:S03]  /*32d0*/  STS [R68], R17 ;  /* 0x0000001144007388 */ /* 0x000fe60000000800 */
[----:B------:R-:W-:Y:S01]  /*32e0*/  ISETP.LT.U32.AND P3, PT, R14, UR6, PT ;  /* 0x000000060e007c0c */ /* 0x000fe2000bf61070 */
[----:B------:R-:W-:Y:S01]  /*32f0*/  STS [R70], R18 ;  /* 0x0000001246007388 */ /* 0x000fe20000000800 */
[----:B------:R-:W-:Y:S01]  /*3300*/  VIADD R14, R0, 0x500 ;  /* 0x00000500000e7836 */ /* 0x000fe20000000000 */
[----:B------:R-:W-:Y:S01]  /*3310*/  ISETP.LT.U32.AND P0, PT, R12, UR6, PT ;  /* 0x000000060c007c0c */ /* 0x000fe2000bf01070 */
[C---:B-1----:R-:W-:Y:S01]  /*3320*/  VIADD R16, R0.reuse, 0x300 ;  /* 0x0000030000107836 */ /* 0x042fe20000000000 */
[----:B------:R-:W-:Y:S01]  /*3330*/  STS [R72], R19 ;  /* 0x0000001348007388 */ /* 0x000fe20000000800 */
[----:B------:R-:W-:Y:S01]  /*3340*/  VIADD R12, R0, 0x600 ;  /* 0x00000600000c7836 */ /* 0x000fe20000000000 */
[----:B------:R-:W-:Y:S01]  /*3350*/  ISETP.LT.U32.AND P1, PT, R14, UR6, PT ;  /* 0x000000060e007c0c */ /* 0x000fe2000bf21070 */
[----:B------:R-:W-:Y:S01]  /*3360*/  IMAD.U32 R14, RZ, RZ, UR7 ;  /* 0x00000007ff0e7e24 */ /* 0x000fe2000f8e00ff */
[----:B------:R-:W-:Y:S01]  /*3370*/  STS [R74], R20 ;  /* 0x000000144a007388 */ /* 0x000fe20000000800 */
[----:B------:R-:W-:Y:S01]  /*3380*/  ISETP.LT.U32.AND P5, PT, R16, UR6, PT ;  /* 0x0000000610007c0c */ /* 0x000fe2000bfa1070 */
[----:B------:R-:W-:Y:S01]  /*3390*/  IMAD.U32 R16, RZ, RZ, UR7 ;  /* 0x00000007ff107e24 */ /* 0x000fe2000f8e00ff */
[----:B------:R-:W-:Y:S01]  /*33a0*/  ISETP.LT.U32.AND P6, PT, R12, UR6, PT ;  /* 0x000000060c007c0c */ /* 0x000fe2000bfc1070 */
[----:B------:R-:W-:Y:S01]  /*33b0*/  STS [R76], R21 ;  /* 0x000000154c007388 */ /* 0x000fe20000000800 */
[----:B0-----:R-:W-:Y:S01]  /*33c0*/  IMAD.WIDE.U32 R2, R0, 0x4, R2 ;  /* 0x0000000400027825 */ /* 0x001fe200078e0002 */
[----:B------:R-:W-:-:S02]  /*33d0*/  ISETP.GT.U32.AND.EX P3, PT, R14, RZ, PT, P3 ;  /* 0x000000ff0e00720c */ /* 0x000fc40003f64130 */
[----:B------:R-:W-:Y:S01]  /*33e0*/  STS [R78], R22 ;  /* 0x000000164e007388 */ /* 0x000fe20000000800 */
[----:B------:R-:W-:Y:S01]  /*33f0*/  ISETP.GT.U32.AND.EX P4, PT, R16, RZ, PT, P4 ;  /* 0x000000ff1000720c */ /* 0x000fe20003f84140 */
[----:B----4-:R-:W-:Y:S02]  /*3400*/  IMAD.WIDE.U32 R4, R0, 0x4, R4 ;  /* 0x0000000400047825 */ /* 0x010fe400078e0004 */
[----:B------:R0:W-:Y:S02]  /*3410*/  STS [R80], R23 ;  /* 0x0000001750007388 */ /* 0x0001e40000000800 */
[----:B------:R-:W-:Y:S02]  /*3420*/  IMAD.U32 R12, RZ, RZ, UR7 ;  /* 0x00000007ff0c7e24 */ /* 0x000fe4000f8e00ff */
[----:B------:R-:W-:Y:S03]  /*3430*/  STS [R47], R24 ;  /* 0x000000182f007388 */ /* 0x000fe60000000800 */
[----:B------:R-:W-:Y:S01]  /*3440*/  ISETP.GT.U32.AND.EX P5, PT, R12, RZ, PT, P5 ;  /* 0x000000ff0c00720c */ /* 0x000fe20003fa4150 */
[----:B------:R1:W-:Y:S01]  /*3450*/  STS [R84], R25 ;  /* 0x0000001954007388 */ /* 0x0003e20000000800 */
[----:B0-----:R-:W-:Y:S01]  /*3460*/  @P2 LOP3.LUT R23, R6, 0x80000000, RZ, 0x3c, !PT ;  /* 0x8000000006172812 */ /* 0x001fe200078e3cff */
[----:B------:R-:W-:-:S02]  /*3470*/  VIADD R6, R0, 0x700 ;  /* 0x0000070000067836 */ /* 0x000fc40000000000 */
[----:B------:R-:W-:Y:S04]  /*3480*/  STS [R51], R26 ;  /* 0x0000001a33007388 */ /* 0x000fe80000000800 */
[----:B------:R0:W-:Y:S01]  /*3490*/  STS [R88], R27 ;  /* 0x0000001b58007388 */ /* 0x0001e20000000800 */
[----:B-1----:R-:W-:-:S03]  /*34a0*/  @P4 LOP3.LUT R25, R7, 0x80000000, RZ, 0x3c, !PT ;  /* 0x8000000007194812 */ /* 0x002fc600078e3cff */
[----:B------:R-:W-:Y:S01]  /*34b0*/  STS [R90], R28 ;  /* 0x0000001c5a007388 */ /* 0x000fe20000000800 */
[----:B------:R-:W-:Y:S01]  /*34c0*/  BAR.SYNC.DEFER_BLOCKING 0x0 ;  /* 0x0000000000007b1d */ /* 0x000fe20000010000 */
[----:B0-----:R-:W-:Y:S01]  /*34d0*/  @P3 LOP3.LUT R27, R8, 0x80000000, RZ, 0x3c, !PT ;  /* 0x80000000081b3812 */ /* 0x001fe200078e3cff */
[----:B------:R-:W-:-:S05]  /*34e0*/  IMAD.U32 R8, RZ, RZ, UR7 ;  /* 0x00000007ff087e24 */ /* 0x000fca000f8e00ff */
[C---:B------:R-:W-:Y:S02]  /*34f0*/  ISETP.GT.U32.AND.EX P1, PT, R8.reuse, RZ, PT, P1 ;  /* 0x000000ff0800720c */ /* 0x040fe40003f24110 */
[----:B------:R-:W-:-:S13]  /*3500*/  ISETP.GT.U32.AND.EX P6, PT, R8, RZ, PT, P6 ;  /* 0x000000ff0800720c */ /* 0x000fda0003fc4160 */
[----:B---3--:R-:W-:Y:S01]  /*3510*/  @P6 LOP3.LUT R29, R29, 0x80000000, RZ, 0x3c, !PT ;  /* 0x800000001d1d6812 */ /* 0x008fe200078e3cff */
[----:B------:R-:W0:Y:S04]  /*3520*/  @P2 LDS R43, [R53] ;  /* 0x00000000352b2984 */ /* 0x000e280000000800 */
[----:B------:R-:W1:Y:S04]  /*3530*/  LDS R13, [R53+0x400] ;  /* 0x00040000350d7984 */ /* 0x000e680000000800 */
[----:B------:R-:W2:Y:S04]  /*3540*/  LDS R15, [R53+0x800] ;  /* 0x00080000350f7984 */ /* 0x000ea80000000800 */
[----:B------:R-:W3:Y:S04]  /*3550*/  LDS R17, [R53+0xc00] ;  /* 0x000c000035117984 */ /* 0x000ee80000000800 */
[----:B------:R-:W4:Y:S04]  /*3560*/  LDS R19, [R53+0x1000] ;  /* 0x0010000035137984 */ /* 0x000f280000000800 */
[----:B------:R-:W-:Y:S04]  /*3570*/  @P2 STG.E desc[UR8][R2.64], R23 ;  /* 0x0000001702002986 */ /* 0x000fe8000c101908 */
[----:B------:R-:W4:Y:S04]  /*3580*/  LDS R21, [R53+0x1400] ;  /* 0x0014000035157984 */ /* 0x000f280000000800 */
[----:B------:R-:W4:Y:S04]  /*3590*/  LDS R7, [R53+0x1800] ;  /* 0x0018000035077984 */ /* 0x000f280000000800 */
[----:B------:R-:W4:Y:S04]  /*35a0*/  LDS R23, [R53+0x1c00] ;  /* 0x001c000035177984 */ /* 0x000f280000000800 */
[----:B0-----:R0:W-:Y:S01]  /*35b0*/  @P2 STG.E desc[UR8][R4.64], R43 ;  /* 0x0000002b04002986 */ /* 0x0011e2000c101908 */
[----:B------:R-:W-:Y:S01]  /*35c0*/  ISETP.LT.U32.AND P2, PT, R6, UR6, PT ;  /* 0x0000000606007c0c */ /* 0x000fe2000bf41070 */
[----:B------:R-:W-:-:S02]  /*35d0*/  IMAD.U32 R6, RZ, RZ, UR7 ;  /* 0x00000007ff067e24 */ /* 0x000fc4000f8e00ff */
[----:B------:R2:W-:Y:S01]  /*35e0*/  @P4 STG.E desc[UR8][R2.64+0x400], R25 ;  /* 0x0004001902004986 */ /* 0x0005e2000c101908 */
[----:B------:R-:W-:Y:S02]  /*35f0*/  ISETP.GT.U32.AND.EX P2, PT, R8, RZ, PT, P2 ;  /* 0x000000ff0800720c */ /* 0x000fe40003f44120 */
[----:B------:R-:W-:Y:S01]  /*3600*/  ISETP.GT.U32.AND.EX P0, PT, R6, RZ, PT, P0 ;  /* 0x000000ff0600720c */ /* 0x000fe20003f04100 */
[----:B-1----:R-:W-:Y:S01]  /*3610*/  @P4 STG.E desc[UR8][R4.64+0x400], R13 ;  /* 0x0004000d04004986 */ /* 0x002fe2000c101908 */
[----:B------:R-:W-:Y:S02]  /*3620*/  LOP3.LUT R6, R0, 0x800, RZ, 0xfc, !PT ;  /* 0x0000080000067812 */ /* 0x000fe400078efcff */
[----:B0-----:R-:W-:Y:S01]  /*3630*/  @P5 LOP3.LUT R43, R9, 0x80000000, RZ, 0x3c, !PT ;  /* 0x80000000092b5812 */ /* 0x001fe200078e3cff */
[----:B------:R-:W-:Y:S01]  /*3640*/  @P3 STG.E desc[UR8][R2.64+0x800], R27 ;  /* 0x0008001b02003986 */ /* 0x000fe2000c101908 */
[----:B------:R-:W-:Y:S01]  /*3650*/  ISETP.LT.U32.AND P4, PT, R6, UR6, PT ;  /* 0x0000000606007c0c */ /* 0x000fe2000bf81070 */
[----:B------:R-:W-:-:S02]  /*3660*/  VIADD R6, R0, 0x900 ;  /* 0x0000090000067836 */ /* 0x000fc40000000000 */
[----:B------:R-:W0:Y:S04]  /*3670*/  LDS R9, [R53+0x2000] ;  /* 0x0020000035097984 */ /* 0x000e280000000800 */
[----:B--2---:R-:W-:Y:S01]  /*3680*/  @P0 LOP3.LUT R25, R10, 0x80000000, RZ, 0x3c, !PT ;  /* 0x800000000a190812 */ /* 0x004fe200078e3cff */
[----:B------:R-:W-:Y:S01]  /*3690*/  @P3 STG.E desc[UR8][R4.64+0x800], R15 ;  /* 0x0008000f04003986 */ /* 0x000fe2000c101908 */
[----:B------:R-:W-:Y:S01]  /*36a0*/  ISETP.LT.U32.AND P3, PT, R6, UR6, PT ;  /* 0x0000000606007c0c */ /* 0x000fe2000bf61070 */
[----:B------:R-:W-:Y:S02]  /*36b0*/  VIADD R6, R0, 0xa00 ;  /* 0x00000a0000067836 */ /* 0x000fe40000000000 */
[----:B------:R-:W-:Y:S01]  /*36c0*/  @P5 STG.E desc[UR8][R2.64+0xc00], R43 ;  /* 0x000c002b02005986 */ /* 0x000fe2000c101908 */
[----:B------:R-:W-:Y:S01]  /*36d0*/  ISETP.GT.U32.AND.EX P3, PT, R8, RZ, PT, P3 ;  /* 0x000000ff0800720c */ /* 0x000fe20003f64130 */
[----:B------:R-:W-:-:S02]  /*36e0*/  IMAD.U32 R10, RZ, RZ, UR7 ;  /* 0x00000007ff0a7e24 */ /* 0x000fc4000f8e00ff */
[----:B---3--:R1:W-:Y:S01]  /*36f0*/  @P5 STG.E desc[UR8][R4.64+0xc00], R17 ;  /* 0x000c001104005986 */ /* 0x0083e2000c101908 */
[----:B------:R-:W-:Y:S01]  /*3700*/  ISETP.LT.U32.AND P5, PT, R6, UR6, PT ;  /* 0x0000000606007c0c */ /* 0x000fe2000bfa1070 */
[----:B------:R-:W-:Y:S02]  /*3710*/  VIADD R6, R0, 0xb00 ;  /* 0x00000b0000067836 */ /* 0x000fe40000000000 */
[----:B------:R-:W2:Y:S01]  /*3720*/  LDS R13, [R53+0x2400] ;  /* 0x00240000350d7984 */ /* 0x000ea20000000800 */
[----:B------:R-:W-:-:S03]  /*3730*/  ISETP.GT.U32.AND.EX P5, PT, R8, RZ, PT, P5 ;  /* 0x000000ff0800720c */ /* 0x000fc60003fa4150 */
[----:B------:R-:W-:Y:S04]  /*3740*/  @P0 STG.E desc[UR8][R2.64+0x1000], R25 ;  /* 0x0010001902000986 */ /* 0x000fe8000c101908 */
[----:B----4-:R3:W-:Y:S01]  /*3750*/  @P0 STG.E desc[UR8][R4.64+0x1000], R19 ;  /* 0x0010001304000986 */ /* 0x0107e2000c101908 */
[----:B-1----:R-:W-:Y:S02]  /*3760*/  @P1 LOP3.LUT R17, R11, 0x80000000, RZ, 0x3c, !PT ;  /* 0x800000000b111812 */ /* 0x002fe400078e3cff */
[----:B------:R-:W-:Y:S01]  /*3770*/  ISETP.LT.U32.AND P0, PT, R6, UR6, PT ;  /* 0x0000000606007c0c */ /* 0x000fe2000bf01070 */
[----:B------:R-:W1:Y:S01]  /*3780*/  LDS R11, [R53+0x2800] ;  /* 0x00280000350b7984 */ /* 0x000e620000000800 */
[----:B------:R-:W-:Y:S01]  /*3790*/  IMAD.U32 R6, RZ, RZ, UR7 ;  /* 0x00000007ff067e24 */ /* 0x000fe2000f8e00ff */
[----:B------:R-:W-:-:S02]  /*37a0*/  @P5 LOP3.LUT R33, R33, 0x80000000, RZ, 0x3c, !PT ;  /* 0x8000000021215812 */ /* 0x000fc400078e3cff */
[----:B------:R-:W4:Y:S01]  /*37b0*/  LDS R15, [R53+0x2c00] ;  /* 0x002c0000350f7984 */ /* 0x000f220000000800 */
[----:B------:R-:W-:Y:S02]  /*37c0*/  ISETP.GT.U32.AND.EX P0, PT, R8, RZ, PT, P0 ;  /* 0x000000ff0800720c */ /* 0x000fe40003f04100 */
[----:B------:R-:W-:Y:S01]  /*37d0*/  ISETP.GT.U32.AND.EX P4, PT, R6, RZ, PT, P4 ;  /* 0x000000ff0600720c */ /* 0x000fe20003f84140 */
[----:B------:R-:W-:Y:S01]  /*37e0*/  @P1 STG.E desc[UR8][R2.64+0x1400], R17 ;  /* 0x0014001102001986 */ /* 0x000fe2000c101908 */
[----:B------:R-:W-:Y:S02]  /*37f0*/  LOP3.LUT R6, R0, 0xc00, RZ, 0xfc, !PT ;  /* 0x00000c0000067812 */ /* 0x000fe400078efcff */
[----:B---3--:R-:W-:Y:S01]  /*3800*/  @P2 LOP3.LUT R19, R30, 0x80000000, RZ, 0x3c, !PT ;  /* 0x800000001e132812 */ /* 0x008fe200078e3cff */
[----:B------:R-:W-:Y:S01]  /*3810*/  @P1 STG.E desc[UR8][R4.64+0x1400], R21 ;  /* 0x0014001504001986 */ /* 0x000fe2000c101908 */
[----:B------:R-:W-:Y:S01]  /*3820*/  ISETP.LT.U32.AND P1, PT, R6, UR6, PT ;  /* 0x0000000606007c0c */ /* 0x000fe2000bf21070 */
[----:B------:R-:W-:Y:S01]  /*3830*/  VIADD R6, R0, 0xd00 ;  /* 0x00000d0000067836 */ /* 0x000fe20000000000 */
[----:B------:R-:W-:Y:S01]  /*3840*/  @P3 LOP3.LUT R25, R32, 0x80000000, RZ, 0x3c, !PT ;  /* 0x8000000020193812 */ /* 0x000fe200078e3cff */
[----:B------:R-:W-:Y:S01]  /*3850*/  @P6 STG.E desc[UR8][R2.64+0x1800], R29 ;  /* 0x0018001d02006986 */ /* 0x000fe2000c101908 */
[----:B------:R-:W-:-:S03]  /*3860*/  ISETP.GT.U32.AND.EX P1, PT, R8, RZ, PT, P1 ;  /* 0x000000ff0800720c */ /* 0x000fc60003f24110 */
[----:B------:R-:W-:Y:S01]  /*3870*/  @P6 STG.E desc[UR8][R4.64+0x1800], R7 ;  /* 0x0018000704006986 */ /* 0x000fe2000c101908 */
[----:B------:R-:W-:Y:S01]  /*3880*/  ISETP.LT.U32.AND P6, PT, R6, UR6, PT ;  /* 0x0000000606007c0c */ /* 0x000fe2000bfc1070 */
[----:B------:R-:W-:Y:S01]  /*3890*/  VIADD R6, R0, 0xe00 ;  /* 0x00000e0000067836 */ /* 0x000fe20000000000 */
[----:B------:R-:W-:Y:S01]  /*38a0*/  @P4 LOP3.LUT R31, R31, 0x80000000, RZ, 0x3c, !PT ;  /* 0x800000001f1f4812 */ /* 0x000fe200078e3cff */
[----:B------:R-:W3:Y:S01]  /*38b0*/  LDS R7, [R53+0x3000] ;  /* 0x0030000035077984 */ /* 0x000ee20000000800 */
[----:B------:R-:W-:-:S03]  /*38c0*/  ISETP.GT.U32.AND.EX P6, PT, R10, RZ, PT, P6 ;  /* 0x000000ff0a00720c */ /* 0x000fc60003fc4160 */
[----:B------:R-:W-:Y:S02]  /*38d0*/  @P2 STG.E desc[UR8][R2.64+0x1c00], R19 ;  /* 0x001c001302002986 */ /* 0x000fe4000c101908 */
[----:B------:R-:W-:Y:S02]  /*38e0*/  @P1 LOP3.LUT R35, R35, 0x80000000, RZ, 0x3c, !PT ;  /* 0x8000000023231812 */ /* 0x000fe400078e3cff */
[----:B------:R-:W3:Y:S04]  /*38f0*/  LDS R17, [R53+0x3400] ;  /* 0x0034000035117984 */ /* 0x000ee80000000800 */
[----:B------:R-:W-:Y:S01]  /*3900*/  @P2 STG.E desc[UR8][R4.64+0x1c00], R23 ;  /* 0x001c001704002986 */ /* 0x000fe2000c101908 */
[----:B------:R-:W-:Y:S01]  /*3910*/  ISETP.LT.U32.AND P2, PT, R6, UR6, PT ;  /* 0x0000000606007c0c */ /* 0x000fe2000bf41070 */
[----:B------:R-:W-:-:S02]  /*3920*/  VIADD R6, R0, 0xf00 ;  /* 0x00000f0000067836 */ /* 0x000fc40000000000 */
[----:B------:R-:W-:Y:S01]  /*3930*/  @P4 STG.E desc[UR8][R2.64+0x2000], R31 ;  /* 0x0020001f02004986 */ /* 0x000fe2000c101908 */
[----:B------:R-:W-:-:S03]  /*3940*/  ISETP.GT.U32.AND.EX P2, PT, R12, RZ, PT, P2 ;  /* 0x000000ff0c00720c */ /* 0x000fc60003f44120 */
[----:B------:R-:W3:Y:S04]  /*3950*/  LDS R19, [R53+0x3800] ;  /* 0x0038000035137984 */ /* 0x000ee80000000800 */
[----:B0-----:R-:W-:Y:S01]  /*3960*/  @P4 STG.E desc[UR8][R4.64+0x2000], R9 ;  /* 0x0020000904004986 */ /* 0x001fe2000c101908 */
[----:B------:R-:W-:Y:S02]  /*3970*/  ISETP.LT.U32.AND P4, PT, R6, UR6, PT ;  /* 0x0000000606007c0c */ /* 0x000fe4000bf81070 */
[----:B------:R-:W-:Y:S01]  /*3980*/  LOP3.LUT R6, R0, 0x1000, RZ, 0xfc, !PT ;  /* 0x0000100000067812 */ /* 0x000fe200078efcff */
[----:B------:R-:W0:Y:S02]  /*3990*/  LDS R9, [R53+0x3c00] ;  /* 0x003c000035097984 */ /* 0x000e240000000800 */
[----:B------:R-:W-:-:S02]  /*39a0*/  @P2 LOP3.LUT R37, R37, 0x80000000, RZ, 0x3c, !PT ;  /* 0x8000000025252812 */ /* 0x000fc400078e3cff */
[----:B------:R-:W0:Y:S04]  /*39b0*/  LDS R21, [R53+0x4000] ;  /* 0x0040000035157984 */ /* 0x000e280000000800 */
[----:B------:R-:W0:Y:S04]  /*39c0*/  LDS R23, [R53+0x4400] ;  /* 0x0044000035177984 */ /* 0x000e280000000800 */
[----:B------:R-:W-:Y:S04]  /*39d0*/  @P3 STG.E desc[UR8][R2.64+0x2400], R25 ;  /* 0x0024001902003986 */ /* 0x000fe8000c101908 */
[----:B--2---:R2:W-:Y:S01]  /*39e0*/  @P3 STG.E desc[UR8][R4.64+0x2400], R13 ;  /* 0x0024000d04003986 */ /* 0x0045e2000c101908 */
[----:B------:R-:W-:Y:S01]  /*39f0*/  ISETP.LT.U32.AND P3, PT, R6, UR6, PT ;  /* 0x0000000606007c0c */ /* 0x000fe2000bf61070 */
[----:B------:R-:W-:-:S02]  /*3a00*/  VIADD R6, R0, 0x1100 ;  /* 0x0000110000067836 */ /* 0x000fc40000000000 */
[----:B------:R-:W-:Y:S01]  /*3a10*/  @P5 STG.E desc[UR8][R2.64+0x2800], R33 ;  /* 0x0028002102005986 */ /* 0x000fe2000c101908 */
[----:B------:R-:W-:Y:S01]  /*3a20*/  VIADD R0, R0, 0x1200 ;  /* 0x0000120000007836 */ /* 0x000fe20000000000 */
[----:B------:R-:W-:Y:S02]  /*3a30*/  ISETP.GT.U32.AND.EX P3, PT, R8, RZ, PT, P3 ;  /* 0x000000ff0800720c */ /* 0x000fe40003f64130 */
[----:B-1----:R1:W-:Y:S01]  /*3a40*/  @P5 STG.E desc[UR8][R4.64+0x2800], R11 ;  /* 0x0028000b04005986 */ /* 0x0023e2000c101908 */
[----:B------:R-:W-:Y:S01]  /*3a50*/  ISETP.LT.U32.AND P5, PT, R6, UR6, PT ;  /* 0x0000000606007c0c */ /* 0x000fe2000bfa1070 */
[----:B------:R-:W-:Y:S01]  /*3a60*/  IMAD.U32 R6, RZ, RZ, UR7 ;  /* 0x00000007ff067e24 */ /* 0x000fe2000f8e00ff */
[----:B--2---:R-:W-:-:S04]  /*3a70*/  @P0 LOP3.LUT R13, R34, 0x80000000, RZ, 0x3c, !PT ;  /* 0x80000000220d0812 */ /* 0x004fc800078e3cff */
[----:B------:R-:W-:Y:S01]  /*3a80*/  ISETP.GT.U32.AND.EX P4, PT, R6, RZ, PT, P4 ;  /* 0x000000ff0600720c */ /* 0x000fe20003f84140 */
[----:B------:R2:W-:Y:S03]  /*3a90*/  @P0 STG.E desc[UR8][R2.64+0x2c00], R13 ;  /* 0x002c000d02000986 */ /* 0x0005e6000c101908 */
[----:B------:R-:W-:Y:S01]  /*3aa0*/  @P3 LOP3.LUT R39, R39, 0x80000000, RZ, 0x3c, !PT ;  /* 0x8000000027273812 */ /* 0x000fe200078e3cff */
[----:B----4-:R4:W-:Y:S01]  /*3ab0*/  @P0 STG.E desc[UR8][R4.64+0x2c00], R15 ;  /* 0x002c000f04000986 */ /* 0x0109e2000c101908 */
[----:B------:R-:W-:Y:S01]  /*3ac0*/  ISETP.LT.U32.AND P0, PT, R0, UR6, PT ;  /* 0x0000000600007c0c */ /* 0x000fe2000bf01070 */
[----:B------:R-:W-:Y:S01]  /*3ad0*/  IMAD.U32 R0, RZ, RZ, UR7 ;  /* 0x00000007ff007e24 */ /* 0x000fe2000f8e00ff */
[----:B-1----:R-:W-:Y:S01]  /*3ae0*/  @P6 LOP3.LUT R11, R36, 0x80000000, RZ, 0x3c, !PT ;  /* 0x80000000240b6812 */ /* 0x002fe200078e3cff */
[----:B------:R1:W-:Y:S01]  /*3af0*/  @P1 STG.E desc[UR8][R2.64+0x3000], R35 ;  /* 0x0030002302001986 */ /* 0x0003e2000c101908 */
[----:B------:R-:W-:-:S02]  /*3b00*/  ISETP.GT.U32.AND.EX P0, PT, R6, RZ, PT, P0 ;  /* 0x000000ff0600720c */ /* 0x000fc40003f04100 */
[----:B------:R-:W-:Y:S01]  /*3b10*/  ISETP.GT.U32.AND.EX P5, PT, R0, RZ, PT, P5 ;  /* 0x000000ff0000720c */ /* 0x000fe20003fa4150 */
[----:B---3--:R1:W-:Y:S01]  /*3b20*/  @P1 STG.E desc[UR8][R4.64+0x3000], R7 ;  /* 0x0030000704001986 */ /* 0x0083e2000c101908 */
[----:B--2---:R-:W-:-:S03]  /*3b30*/  @P4 LOP3.LUT R13, R38, 0x80000000, RZ, 0x3c, !PT ;  /* 0x80000000260d4812 */ /* 0x004fc600078e3cff */
[----:B------:R1:W-:Y:S04]  /*3b40*/  @P6 STG.E desc[UR8][R2.64+0x3400], R11 ;  /* 0x0034000b02006986 */ /* 0x0003e8000c101908 */
[----:B------:R1:W-:Y:S04]  /*3b50*/  @P6 STG.E desc[UR8][R4.64+0x3400], R17 ;  /* 0x0034001104006986 */ /* 0x0003e8000c101908 */
[----:B------:R1:W-:Y:S01]  /*3b60*/  @P2 STG.E desc[UR8][R2.64+0x3800], R37 ;  /* 0x0038002502002986 */ /* 0x0003e2000c101908 */
[----:B----4-:R-:W-:-:S03]  /*3b70*/  @P5 LOP3.LUT R15, R40, 0x80000000, RZ, 0x3c, !PT ;  /* 0x80000000280f5812 */ /* 0x010fc600078e3cff */
[----:B------:R1:W-:Y:S04]  /*3b80*/  @P2 STG.E desc[UR8][R4.64+0x3800], R19 ;  /* 0x0038001304002986 */ /* 0x0003e8000c101908 */
[----:B------:R1:W-:Y:S04]  /*3b90*/  @P4 STG.E desc[UR8][R2.64+0x3c00], R13 ;  /* 0x003c000d02004986 */ /* 0x0003e8000c101908 */
[----:B0-----:R1:W-:Y:S04]  /*3ba0*/  @P4 STG.E desc[UR8][R4.64+0x3c00], R9 ;  /* 0x003c000904004986 */ /* 0x0013e8000c101908 */
[----:B------:R1:W-:Y:S04]  /*3bb0*/  @P3 STG.E desc[UR8][R2.64+0x4000], R39 ;  /* 0x0040002702003986 */ /* 0x0003e8000c101908 */
[----:B------:R1:W-:Y:S04]  /*3bc0*/  @P3 STG.E desc[UR8][R4.64+0x4000], R21 ;  /* 0x0040001504003986 */ /* 0x0003e8000c101908 */
[----:B------:R1:W-:Y:S04]  /*3bd0*/  @P5 STG.E desc[UR8][R2.64+0x4400], R15 ;  /* 0x0044000f02005986 */ /* 0x0003e8000c101908 */
[----:B------:R1:W-:Y:S01]  /*3be0*/  @P5 STG.E desc[UR8][R4.64+0x4400], R23 ;  /* 0x0044001704005986 */ /* 0x0003e2000c101908 */
[----:B------:R-:W-:Y:S05]  /*3bf0*/  @!P0 EXIT ;  /* 0x000000000000894d */ /* 0x000fea0003800000 */
[----:B------:R-:W0:Y:S01]  /*3c00*/  LDS R53, [R53+0x4800] ;  /* 0x0048000035357984 */ /* 0x000e220000000800 */
[----:B------:R-:W-:-:S05]  /*3c10*/  LOP3.LUT R41, R41, 0x80000000, RZ, 0x3c, !PT ;  /* 0x8000000029297812 */ /* 0x000fca00078e3cff */
[----:B------:R-:W-:Y:S04]  /*3c20*/  STG.E desc[UR8][R2.64+0x4800], R41 ;  /* 0x0048002902007986 */ /* 0x000fe8000c101908 */
[----:B0-----:R-:W-:Y:S01]  /*3c30*/  STG.E desc[UR8][R4.64+0x4800], R53 ;  /* 0x0048003504007986 */ /* 0x001fe2000c101908 */
[----:B------:R-:W-:Y:S05]  /*3c40*/  EXIT ;  /* 0x000000000000794d */ /* 0x000fea0003800000 */
.L_x_223:
        /* <DEDUP_REMOVED lines=11> */
.L_x_2761:


//--------------------- .text._ZN3cub18CUB_300001_SM_10006detail10radix_sort29DeviceRadixSortOnesweepKernelINS1_5radix10policy_hubIifyE10Policy1000ELNS0_9SortOrderE0EifyiiNS1_21identity_decomposer_tEEEvPT5_SB_PT3_PKSC_PT1_PKSG_PT2_PKSK_T4_iiT6_ --------------------------
	.section	.text._ZN3cub18CUB_300001_SM_10006detail10radix_sort29DeviceRadixSortOnesweepKernelINS1_5radix10policy_hubIifyE10Policy1000ELNS0_9SortOrderE0EifyiiNS1_21identity_decomposer_tEEEvPT5_SB_PT3_PKSC_PT1_PKSG_PT2_PKSK_T4_iiT6_,"ax",@progbits
	.align	128
        .global         _ZN3cub18CUB_300001_SM_10006detail10radix_sort29DeviceRadixSortOnesweepKernelINS1_5radix10policy_hubIifyE10Policy1000ELNS0_9SortOrderE0EifyiiNS1_21identity_decomposer_tEEEvPT5_SB_PT3_PKSC_PT1_PKSG_PT2_PKSK_T4_iiT6_
        .type           _ZN3cub18CUB_300001_SM_10006detail10radix_sort29DeviceRadixSortOnesweepKernelINS1_5radix10policy_hubIifyE10Policy1000ELNS0_9SortOrderE0EifyiiNS1_21identity_decomposer_tEEEvPT5_SB_PT3_PKSC_PT1_PKSG_PT2_PKSK_T4_iiT6_,@function
        .size           _ZN3cub18CUB_300001_SM_10006detail10radix_sort29DeviceRadixSortOnesweepKernelINS1_5radix10policy_hubIifyE10Policy1000ELNS0_9SortOrderE0EifyiiNS1_21identity_decomposer_tEEEvPT5_SB_PT3_PKSC_PT1_PKSG_PT2_PKSK_T4_iiT6_,(.L_x_2762 - _ZN3cub18CUB_300001_SM_10006detail10radix_sort29DeviceRadixSortOnesweepKernelINS1_5radix10policy_hubIifyE10Policy1000ELNS0_9SortOrderE0EifyiiNS1_21identity_decomposer_tEEEvPT5_SB_PT3_PKSC_PT1_PKSG_PT2_PKSK_T4_iiT6_)
        .other          _ZN3cub18CUB_300001_SM_10006detail10radix_sort29DeviceRadixSortOnesweepKernelINS1_5radix10policy_hubIifyE10Policy1000ELNS0_9SortOrderE0EifyiiNS1_21identity_decomposer_tEEEvPT5_SB_PT3_PKSC_PT1_PKSG_PT2_PKSK_T4_iiT6_,@"STO_CUDA_ENTRY STV_DEFAULT"
_ZN3cub18CUB_300001_SM_10006detail10radix_sort29DeviceRadixSortOnesweepKernelINS1_5radix10policy_hubIifyE10Policy1000ELNS0_9SortOrderE0EifyiiNS1_21identity_decomposer_tEEEvPT5_SB_PT3_PKSC_PT1_PKSG_PT2_PKSK_T4_iiT6_:
.text._ZN3cub18CUB_300001_SM_10006detail10radix_sort29DeviceRadixSortOnesweepKernelINS1_5radix10policy_hubIifyE10Policy1000ELNS0_9SortOrderE0EifyiiNS1_21identity_decomposer_tEEEvPT5_SB_PT3_PKSC_PT1_PKSG_PT2_PKSK_T4_iiT6_:
        /* <DEDUP_REMOVED lines=16> */
.L_x_225:
[----:B------:R-:W-:Y:S05]  /*0100*/  BSYNC.RECONVERGENT B0 ;  /* 0x0000000000007941 */ /* 0x000fea0003800200 */
.L_x_224:
        /* <DEDUP_REMOVED lines=35> */
.L_x_226:
        /* <DEDUP_REMOVED lines=76> */
.L_x_227:
        /* <DEDUP_REMOVED lines=19> */
.L_x_230:
        /* <DEDUP_REMOVED lines=21> */
.L_x_229:
[----:B------:R-:W-:Y:S05]  /*0a80*/  BSYNC.RECONVERGENT B0 ;  /* 0x0000000000007941 */ /* 0x000fea0003800200 */
.L_x_228:
        /* <DEDUP_REMOVED lines=18> */
.L_x_234:
[----:B------:R-:W-:Y:S05]  /*0bb0*/  BSYNC.RECONVERGENT B1 ;  /* 0x0000000000017941 */ /* 0x000fea0003800200 */
.L_x_233:
        /* <DEDUP_REMOVED lines=14> */
.L_x_235:
[----:B------:R-:W-:Y:S01]  /*0ca0*/  VIADD R6, R6, 0x1 ;  /* 0x0000000106067836 */ /* 0x000fe20000000000 */
[----:B------:R0:W-:Y:S04]  /*0cb0*/  STS [R0], RZ ;  /* 0x000000ff00007388 */ /* 0x0001e80000000800 */
[----:B------:R-:W-:Y:S01]  /*0cc0*/  ISETP.NE.AND P0, PT, R6, RZ, PT ;  /* 0x000000ff0600720c */ /* 0x000fe20003f05270 */
[----:B0-----:R-:W-:-:S12]  /*0cd0*/  VIADD R0, R0, 0x80 ;  /* 0x0000008000007836 */ /* 0x001fd80000000000 */
[----:B------:R-:W-:Y:S05]  /*0ce0*/  @P0 BRA `(.L_x_235) ;  /* 0xfffffffc00ec0947 */ /* 0x000fea000383ffff */
.L_x_232:
[----:B------:R-:W-:Y:S05]  /*0cf0*/  BSYNC.RECONVERGENT B0 ;  /* 0x0000000000007941 */ /* 0x000fea0003800200 */
.L_x_231:
        /* <DEDUP_REMOVED lines=130> */
.L_x_237:
[----:B------:R-:W-:Y:S05]  /*1520*/  BSYNC.RECONVERGENT B0 ;  /* 0x0000000000007941 */ /* 0x000fea0003800200 */
.L_x_236:
        /* <DEDUP_REMOVED lines=38> */
.L_x_246:
[----:B0-----:R-:W0:Y:S01]  /*1790*/  LDC.64 R4, c[0x0][0x380] ;  /* 0x0000e000ff047b82 */ /* 0x001e220000000a00 */
[----:B------:R-:W-:Y:S01]  /*17a0*/  VIADD R19, R10, 0xffffffff ;  /* 0xffffffff0a137836 */ /* 0x000fe20000000000 */
[----:B------:R-:W-:Y:S03]  /*17b0*/  BSSY B2, `(.L_x_243) ;  /* 0x0000008000027945 */ /* 0x000fe60003800000 */
[----:B------:R-:W-:-:S04]  /*17c0*/  IMAD R11, R19, 0x100, R3 ;  /* 0x00000100130b7824 */ /* 0x000fc800078e0203 */
[----:B0-----:R-:W-:-:S07]  /*17d0*/  IMAD.WIDE R4, R11, 0x4, R4 ;  /* 0x000000040b047825 */ /* 0x001fce00078e0204 */
.L_x_244:
[----:B------:R-:W-:Y:S05]  /*17e0*/  YIELD ;  /* 0x0000000000007946 */ /* 0x000fea0003800000 */
[----:B------:R0:W-:Y:S06]  /*17f0*/  MEMBAR.SC.CTA ;  /* 0x0000000000007992 */ /* 0x0001ec0000000000 */
[----:B0-----:R-:W2:Y:S02]  /*1800*/  LDG.E.STRONG.SYS R11, desc[UR6][R4.64] ;  /* 0x00000006040b7981 */ /* 0x001ea4000c1f5900 */
[----:B--2---:R-:W-:-:S13]  /*1810*/  ISETP.NE.AND P0, PT, R11, RZ, PT ;  /* 0x000000ff0b00720c */ /* 0x004fda0003f05270 */
[----:B------:R-:W-:Y:S05]  /*1820*/  @!P0 BRA `(.L_x_244) ;  /* 0xfffffffc00ec8947 */ /* 0x000fea000383ffff */
[----:B------:R-:W-:Y:S05]  /*1830*/  BSYNC B2 ;  /* 0x0000000000027941 */ /* 0x000fea0003800000 */
.L_x_243:
[----:B------:R-:W-:Y:S01]  /*1840*/  BSSY.RECONVERGENT B2, `(.L_x_245) ;  /* 0x0000006000027945 */ /* 0x000fe20003800200 */
[C---:B------:R-:W-:Y:S02]  /*1850*/  ISETP.GT.AND P0, PT, R11.reuse, -0x1, PT ;  /* 0xffffffff0b00780c */ /* 0x040fe40003f04270 */
[----:B------:R-:W-:Y:S01]  /*1860*/  LOP3.LUT R4, R11, 0x3fffffff, RZ, 0xc0, !PT ;  /* 0x3fffffff0b047812 */ /* 0x000fe200078ec0ff */
[----:B------:R-:W-:Y:S05]  /*1870*/  WARPSYNC.EXCLUSIVE R6 ;  /* 0x0000000006007348 */ /* 0x000fea0003a00000 */
[----:B------:R-:W-:-:S05]  /*1880*/  IMAD.IADD R17, R4, 0x1, R17 ;  /* 0x0000000104117824 */ /* 0x000fca00078e0211 */
[----:B------:R-:W-:-:S07]  /*1890*/  VOTE.ANY R6, PT, P0 ;  /* 0x0000000000067806 */ /* 0x000fce00000e0100 */
[----:B------:R-:W-:Y:S05]  /*18a0*/  BSYNC.RECONVERGENT B2 ;  /* 0x0000000000027941 */ /* 0x000fea0003800200 */
.L_x_245:
[----:B------:R-:W-:Y:S01]  /*18b0*/  ISETP.GT.U32.AND P1, PT, R10, 0x1, PT ;  /* 0x000000010a00780c */ /* 0x000fe20003f24070 */
[----:B------:R-:W-:-:S12]  /*18c0*/  IMAD.MOV.U32 R10, RZ, RZ, R19 ;  /* 0x000000ffff0a7224 */ /* 0x000fd800078e0013 */
[----:B------:R-:W-:Y:S05]  /*18d0*/  @P0 BRA P1, `(.L_x_246) ;  /* 0xfffffffc00ac0947 */ /* 0x000fea000083ffff */
[----:B------:R-:W-:Y:S05]  /*18e0*/  BSYNC B0 ;  /* 0x0000000000007941 */ /* 0x000fea0003800000 */
.L_x_242:
[----:B------:R1:W2:Y:S02]  /*18f0*/  LDS.64 R4, [R13+0x6600] ;  /* 0x006600000d047984 */ /* 0x0002a40000000a00 */
.L_x_241:
[C---:B------:R-:W-:Y:S01]  /*1900*/  IMAD.IADD R19, R17.reuse, 0x1, -R0 ;  /* 0x0000000111137824 */ /* 0x040fe200078e0a00 */
[----:B------:R-:W-:-:S04]  /*1910*/  LOP3.LUT R11, R17, 0x80000000, RZ, 0xfc, !PT ;  /* 0x80000000110b7812 */ /* 0x000fc800078efcff */
[C---:B0-2---:R-:W-:Y:S01]  /*1920*/  IADD3 R4, P0, PT, R19.reuse, R4, RZ ;  /* 0x0000000413047210 */ /* 0x045fe20007f1e0ff */
[----:B------:R0:W-:Y:S03]  /*1930*/  STG.E.STRONG.SYS desc[UR6][R14.64], R11 ;  /* 0x0000000b0e007986 */ /* 0x0001e6000c115906 */
[----:B------:R-:W-:-:S05]  /*1940*/  LEA.HI.X.SX32 R5, R19, R5, 0x1, P0 ;  /* 0x0000000513057211 */ /* 0x000fca00000f0eff */
[----:B------:R0:W-:Y:S04]  /*1950*/  STS.64 [R13+0x6600], R4 ;  /* 0x006600040d007388 */ /* 0x0001e80000000a00 */
.L_x_240:
[----:B------:R-:W-:Y:S05]  /*1960*/  BSYNC B1 ;  /* 0x0000000000017941 */ /* 0x000fea0003800000 */
.L_x_239:
        /* <DEDUP_REMOVED lines=17> */
.L_x_247:
        /* <DEDUP_REMOVED lines=28> */
.L_x_248:
        /* <DEDUP_REMOVED lines=56> */
.L_x_249:
        /* <DEDUP_REMOVED lines=19> */
.L_x_250:
        /* <DEDUP_REMOVED lines=51> */
.L_x_251:
        /* <DEDUP_REMOVED lines=22> */
.L_x_252:
        /* <DEDUP_REMOVED lines=56> */
.L_x_238:
        /* <DEDUP_REMOVED lines=38> */
.L_x_344:
        /* <DEDUP_REMOVED lines=25> */
.L_x_253:
        /* <DEDUP_REMOVED lines=44> */
.L_x_256:
[----:B------:R-:W-:Y:S05]  /*2fb0*/  BSYNC.RECONVERGENT B0 ;  /* 0x0000000000007941 */ /* 0x000fea0003800200 */
.L_x_255:
        /* <DEDUP_REMOVED lines=39> */
.L_x_258:
[----:B------:R-:W-:Y:S05]  /*3230*/  BSYNC.RECONVERGENT B0 ;  /* 0x0000000000007941 */ /* 0x000fea0003800200 */
.L_x_257:
        /* <DEDUP_REMOVED lines=35> */
.L_x_260:
[----:B------:R-:W-:Y:S05]  /*3470*/  BSYNC.RECONVERGENT B0 ;  /* 0x0000000000007941 */ /* 0x000fea0003800200 */
.L_x_259:
        /* <DEDUP_REMOVED lines=35> */
.L_x_262:
[----:B------:R-:W-:Y:S05]  /*36b0*/  BSYNC.RECONVERGENT B0 ;  /* 0x0000000000007941 */ /* 0x000fea0003800200 */
.L_x_261:
        /* <DEDUP_REMOVED lines=37> */
.L_x_264:
[----:B------:R-:W-:Y:S05]  /*3910*/  BSYNC.RECONVERGENT B0 ;  /* 0x0000000000007941 */ /* 0x000fea0003800200 */
.L_x_263:
        /* <DEDUP_REMOVED lines=37> */
.L_x_266:
[----:B------:R-:W-:Y:S05]  /*3b70*/  BSYNC.RECONVERGENT B0 ;  /* 0x0000000000007941 */ /* 0x000fea0003800200 */
.L_x_265:
        /* <DEDUP_REMOVED lines=37> */
.L_x_268:
[----:B------:R-:W-:Y:S05]  /*3dd0*/  BSYNC.RECONVERGENT B0 ;  /* 0x0000000000007941 */ /* 0x000fea0003800200 */
.L_x_267:
        /* <DEDUP_REMOVED lines=37> */
.L_x_270:
[----:B------:R-:W-:Y:S05]  /*4030*/  BSYNC.RECONVERGENT B0 ;  /* 0x0000000000007941 */ /* 0x000fea0003800200 */
.L_x_269:
        /* <DEDUP_REMOVED lines=37> */
.L_x_272:
[----:B------:R-:W-:Y:S05]  /*4290*/  BSYNC.RECONVERGENT B0 ;  /* 0x0000000000007941 */ /* 0x000fea0003800200 */
.L_x_271:
        /* <DEDUP_REMOVED lines=37> */
.L_x_274:
[----:B------:R-:W-:Y:S05]  /*44f0*/  BSYNC.RECONVERGENT B0 ;  /* 0x0000000000007941 */ /* 0x000fea0003800200 */
.L_x_273:
        /* <DEDUP_REMOVED lines=37> */
.L_x_276:
[----:B------:R-:W-:Y:S05]  /*4750*/  BSYNC.RECONVERGENT B0 ;  /* 0x0000000000007941 */ /* 0x000fea0003800200 */
.L_x_275:
        /* <DEDUP_REMOVED lines=37> */
.L_x_278:
[----:B------:R-:W-:Y:S05]  /*49b0*/  BSYNC.RECONVERGENT B0 ;  /* 0x0000000000007941 */ /* 0x000fea0003800200 */
.L_x_277:
        /* <DEDUP_REMOVED lines=37> */
.L_x_280:
[----:B------:R-:W-:Y:S05]  /*4c10*/  BSYNC.RECONVERGENT B0 ;  /* 0x0000000000007941 */ /* 0x000fea0003800200 */
.L_x_279:
        /* <DEDUP_REMOVED lines=39> */
.L_x_282:
[----:B------:R-:W-:Y:S05]  /*4e90*/  BSYNC.RECONVERGENT B0 ;  /* 0x0000000000007941 */ /* 0x000fea0003800200 */
.L_x_281:
        /* <DEDUP_REMOVED lines=39> */
.L_x_284:
[----:B------:R-:W-:Y:S05]  /*5110*/  BSYNC.RECONVERGENT B0 ;  /* 0x0000000000007941 */ /* 0x000fea0003800200 */
.L_x_283:
        /* <DEDUP_REMOVED lines=39> */
.L_x_286:
[----:B------:R-:W-:Y:S05]  /*5390*/  BSYNC.RECONVERGENT B0 ;  /* 0x0000000000007941 */ /* 0x000fea0003800200 */
.L_x_285:
        /* <DEDUP_REMOVED lines=36> */
.L_x_288:
[----:B------:R-:W-:Y:S05]  /*55e0*/  BSYNC.RECONVERGENT B0 ;  /* 0x0000000000007941 */ /* 0x000fea0003800200 */
.L_x_287:
        /* <DEDUP_REMOVED lines=35> */
.L_x_290:
[----:B------:R-:W-:Y:S05]  /*5820*/  BSYNC.RECONVERGENT B0 ;  /* 0x0000000000007941 */ /* 0x000fea0003800200 */
.L_x_289:
        /* <DEDUP_REMOVED lines=65> */
.L_x_298:
[----:B-1----:R-:W1:Y:S01]  /*5c40*/  LDC.64 R8, c[0x0][0x380] ;  /* 0x0000e000ff087b82 */ /* 0x002e620000000a00 */
[----:B------:R-:W-:Y:S01]  /*5c50*/  VIADD R17, R10, 0xffffffff ;  /* 0xffffffff0a117836 */ /* 0x000fe20000000000 */
[----:B------:R-:W-:Y:S03]  /*5c60*/  BSSY B2, `(.L_x_295) ;  /* 0x0000008000027945 */ /* 0x000fe60003800000 */
[----:B------:R-:W-:-:S04]  /*5c70*/  IMAD R11, R17, 0x100, R3 ;  /* 0x00000100110b7824 */ /* 0x000fc800078e0203 */
[----:B-1----:R-:W-:-:S07]  /*5c80*/  IMAD.WIDE R8, R11, 0x4, R8 ;  /* 0x000000040b087825 */ /* 0x002fce00078e0208 */
.L_x_296:
[----:B------:R-:W-:Y:S05]  /*5c90*/  YIELD ;  /* 0x0000000000007946 */ /* 0x000fea0003800000 */
[----:B------:R1:W-:Y:S06]  /*5ca0*/  MEMBAR.SC.CTA ;  /* 0x0000000000007992 */ /* 0x0003ec0000000000 */
[----:B-1----:R-:W2:Y:S02]  /*5cb0*/  LDG.E.STRONG.SYS R11, desc[UR6][R8.64] ;  /* 0x00000006080b7981 */ /* 0x002ea4000c1f5900 */
[----:B--2---:R-:W-:-:S13]  /*5cc0*/  ISETP.NE.AND P0, PT, R11, RZ, PT ;  /* 0x000000ff0b00720c */ /* 0x004fda0003f05270 */
[----:B------:R-:W-:Y:S05]  /*5cd0*/  @!P0 BRA `(.L_x_296) ;  /* 0xfffffffc00ec8947 */ /* 0x000fea000383ffff */
[----:B------:R-:W-:Y:S05]  /*5ce0*/  BSYNC B2 ;  /* 0x0000000000027941 */ /* 0x000fea0003800000 */
.L_x_295:
[----:B------:R-:W-:Y:S01]  /*5cf0*/  BSSY.RECONVERGENT B2, `(.L_x_297) ;  /* 0x0000006000027945 */ /* 0x000fe20003800200 */
[C---:B------:R-:W-:Y:S02]  /*5d00*/  ISETP.GT.AND P0, PT, R11.reuse, -0x1, PT ;  /* 0xffffffff0b00780c */ /* 0x040fe40003f04270 */
[----:B------:R-:W-:Y:S01]  /*5d10*/  LOP3.LUT R8, R11, 0x3fffffff, RZ, 0xc0, !PT ;  /* 0x3fffffff0b087812 */ /* 0x000fe200078ec0ff */
[----:B------:R-:W-:Y:S05]  /*5d20*/  WARPSYNC.EXCLUSIVE R6 ;  /* 0x0000000006007348 */ /* 0x000fea0003a00000 */
[----:B------:R-:W-:-:S05]  /*5d30*/  IMAD.IADD R13, R8, 0x1, R13 ;  /* 0x00000001080d7824 */ /* 0x000fca00078e020d */
[----:B------:R-:W-:-:S07]  /*5d40*/  VOTE.ANY R6, PT, P0 ;  /* 0x0000000000067806 */ /* 0x000fce00000e0100 */
[----:B------:R-:W-:Y:S05]  /*5d50*/  BSYNC.RECONVERGENT B2 ;  /* 0x0000000000027941 */ /* 0x000fea0003800200 */
.L_x_297:
[----:B------:R-:W-:Y:S01]  /*5d60*/  ISETP.GT.U32.AND P1, PT, R10, 0x1, PT ;  /* 0x000000010a00780c */ /* 0x000fe20003f24070 */
[----:B------:R-:W-:-:S12]  /*5d70*/  IMAD.MOV.U32 R10, RZ, RZ, R17 ;  /* 0x000000ffff0a7224 */ /* 0x000fd800078e0011 */
[----:B------:R-:W-:Y:S05]  /*5d80*/  @P0 BRA P1, `(.L_x_298) ;  /* 0xfffffffc00ac0947 */ /* 0x000fea000083ffff */
[----:B------:R-:W-:Y:S05]  /*5d90*/  BSYNC B0 ;  /* 0x0000000000007941 */ /* 0x000fea0003800000 */
.L_x_294:
[----:B------:R2:W3:Y:S02]  /*5da0*/  LDS.64 R8, [R19+0x6600] ;  /* 0x0066000013087984 */ /* 0x0004e40000000a00 */
.L_x_293:
        /* <DEDUP_REMOVED lines=9> */
.L_x_292:
[----:B------:R-:W-:Y:S05]  /*5e40*/  BSYNC B1 ;  /* 0x0000000000017941 */ /* 0x000fea0003800000 */
.L_x_291:
        /* <DEDUP_REMOVED lines=16> */
.L_x_299:
        /* <DEDUP_REMOVED lines=212> */
.L_x_300:
        /* <DEDUP_REMOVED lines=28> */
.L_x_303:
[----:B------:R-:W-:Y:S05]  /*6e50*/  BSYNC.RECONVERGENT B0 ;  /* 0x0000000000007941 */ /* 0x000fea0003800200 */
.L_x_302:
        /* <DEDUP_REMOVED lines=18> */
.L_x_305:
[----:B------:R-:W-:Y:S05]  /*6f80*/  BSYNC.RECONVERGENT B0 ;  /* 0x0000000000007941 */ /* 0x000fea0003800200 */
.L_x_304:
        /* <DEDUP_REMOVED lines=18> */
.L_x_307:
[----:B------:R-:W-:Y:S05]  /*70b0*/  BSYNC.RECONVERGENT B0 ;  /* 0x0000000000007941 */ /* 0x000fea0003800200 */
.L_x_306:
        /* <DEDUP_REMOVED lines=18> */
.L_x_309:
[----:B------:R-:W-:Y:S05]  /*71e0*/  BSYNC.RECONVERGENT B0 ;  /* 0x0000000000007941 */ /* 0x000fea0003800200 */
.L_x_308:
        /* <DEDUP_REMOVED lines=18> */
.L_x_311:
[----:B------:R-:W-:Y:S05]  /*7310*/  BSYNC.RECONVERGENT B0 ;  /* 0x0000000000007941 */ /* 0x000fea0003800200 */
.L_x_310:
        /* <DEDUP_REMOVED lines=18> */
.L_x_313:
[----:B------:R-:W-:Y:S05]  /*7440*/  BSYNC.RECONVERGENT B0 ;  /* 0x0000000000007941 */ /* 0x000fea0003800200 */
.L_x_312:
        /* <DEDUP_REMOVED lines=18> */
.L_x_315:
[----:B------:R-:W-:Y:S05]  /*7570*/  BSYNC.RECONVERGENT B0 ;  /* 0x0000000000007941 */ /* 0x000fea0003800200 */
.L_x_314:
        /* <DEDUP_REMOVED lines=18> */
.L_x_317:
[----:B------:R-:W-:Y:S05]  /*76a0*/  BSYNC.RECONVERGENT B0 ;  /* 0x0000000000007941 */ /* 0x000fea0003800200 */
.L_x_316:
        /* <DEDUP_REMOVED lines=18> */
.L_x_319:
[----:B------:R-:W-:Y:S05]  /*77d0*/  BSYNC.RECONVERGENT B0 ;  /* 0x0000000000007941 */ /* 0x000fea0003800200 */
.L_x_318:
        /* <DEDUP_REMOVED lines=18> */
.L_x_321:
[----:B------:R-:W-:Y:S05]  /*7900*/  BSYNC.RECONVERGENT B0 ;  /* 0x0000000000007941 */ /* 0x000fea0003800200 */
.L_x_320:
        /* <DEDUP_REMOVED lines=18> */
.L_x_323:
[----:B------:R-:W-:Y:S05]  /*7a30*/  BSYNC.RECONVERGENT B0 ;  /* 0x0000000000007941 */ /* 0x000fea0003800200 */
.L_x_322:
        /* <DEDUP_REMOVED lines=17> */
.L_x_325:
[----:B------:R-:W-:Y:S05]  /*7b50*/  BSYNC.RECONVERGENT B0 ;  /* 0x0000000000007941 */ /* 0x000fea0003800200 */
.L_x_324:
        /* <DEDUP_REMOVED lines=16> */
.L_x_327:
[----:B------:R-:W-:Y:S05]  /*7c60*/  BSYNC.RECONVERGENT B0 ;  /* 0x0000000000007941 */ /* 0x000fea0003800200 */
.L_x_326:
        /* <DEDUP_REMOVED lines=16> */
.L_x_329:
[----:B------:R-:W-:Y:S05]  /*7d70*/  BSYNC.RECONVERGENT B0 ;  /* 0x0000000000007941 */ /* 0x000fea0003800200 */
.L_x_328:
        /* <DEDUP_REMOVED lines=16> */
.L_x_331:
[----:B------:R-:W-:Y:S05]  /*7e80*/  BSYNC.RECONVERGENT B0 ;  /* 0x0000000000007941 */ /* 0x000fea0003800200 */
.L_x_330:
        /* <DEDUP_REMOVED lines=16> */
.L_x_333:
[----:B------:R-:W-:Y:S05]  /*7f90*/  BSYNC.RECONVERGENT B0 ;  /* 0x0000000000007941 */ /* 0x000fea0003800200 */
.L_x_332:
        /* <DEDUP_REMOVED lines=16> */
.L_x_335:
[----:B------:R-:W-:Y:S05]  /*80a0*/  BSYNC.RECONVERGENT B0 ;  /* 0x0000000000007941 */ /* 0x000fea0003800200 */
.L_x_334:
[----:B------:R-:W-:Y:S01]  /*80b0*/  NOP ;  /* 0x0000000000007918 */ /* 0x000fe20000000000 */
.L_x_301:
        /* <DEDUP_REMOVED lines=78> */
.L_x_336:
        /* <DEDUP_REMOVED lines=104> */
.L_x_337:
        /* <DEDUP_REMOVED lines=179> */
.L_x_338:
        /* <DEDUP_REMOVED lines=205> */
.L_x_254:
[----:B------:R-:W-:Y:S02]  /*a420*/  IMAD.MOV.U32 R58, RZ, RZ, R39 ;  /* 0x000000ffff3a7224 */ /* 0x000fe400078e0027 */
[----:B------:R-:W-:Y:S02]  /*a430*/  IMAD.MOV.U32 R49, RZ, RZ, 0x1 ;  /* 0x00000001ff317424 */ /* 0x000fe400078e00ff */
[----:B------:R-:W-:Y:S02]  /*a440*/  IMAD.MOV.U32 R60, RZ, RZ, RZ ;  /* 0x000000ffff3c7224 */ /* 0x000fe400078e00ff */
[----:B------:R-:W-:-:S07]  /*a450*/  IMAD.MOV.U32 R47, RZ, RZ, -0x1 ;  /* 0xffffffffff2f7424 */ /* 0x000fce00078e00ff */
[----:B------:R-:W-:Y:S05]  /*a460*/  WARPSYNC.COLLECTIVE R47, `(.L_x_339) ;  /* 0x000000002f087348 */ /* 0x000fea0003c00000 */
[----:B------:R0:W1:Y:S02]  /*a470*/  SHFL.UP P0, R46, R58, R49, R60 ;  /* 0x040000313a2e7389 */ /* 0x000064000000003c */
[----:B01----:R-:W-:Y:S05]  /*a480*/  ENDCOLLECTIVE ;  /* 0x000000000000791b */ /* 0x003fea0003800000 */
.L_x_339:
[----:B------:R-:W-:Y:S02]  /*a490*/  IMAD.MOV.U32 R49, RZ, RZ, 0x2 ;  /* 0x00000002ff317424 */ /* 0x000fe400078e00ff */
[----:B------:R-:W-:-:S04]  /*a4a0*/  IMAD.MOV.U32 R40, RZ, RZ, R46 ;  /* 0x000000ffff287224 */ /* 0x000fc800078e002e */
[----:B------:R-:W-:-:S04]  /*a4b0*/  @P0 IMAD.IADD R40, R39, 0x1, R40 ;  /* 0x0000000127280824 */ /* 0x000fc800078e0228 */
[----:B------:R-:W-:-:S07]  /*a4c0*/  IMAD.MOV.U32 R58, RZ, RZ, R40 ;  /* 0x000000ffff3a7224 */ /* 0x000fce00078e0028 */
[----:B------:R-:W-:Y:S05]  /*a4d0*/  WARPSYNC.COLLECTIVE R47, `(.L_x_340) ;  /* 0x000000002f087348 */ /* 0x000fea0003c00000 */
[----:B------:R0:W1:Y:S02]  /*a4e0*/  SHFL.UP P0, R46, R58, R49, R60 ;  /* 0x040000313a2e7389 */ /* 0x000064000000003c */
[----:B01----:R-:W-:Y:S05]  /*a4f0*/  ENDCOLLECTIVE ;  /* 0x000000000000791b */ /* 0x003fea0003800000 */
.L_x_340:
[----:B------:R-:W-:Y:S02]  /*a500*/  IMAD.MOV.U32 R49, RZ, RZ, 0x4 ;  /* 0x00000004ff317424 */ /* 0x000fe400078e00ff */
[----:B------:R-:W-:-:S04]  /*a510*/  IMAD.MOV.U32 R43, RZ, RZ, R46 ;  /* 0x000000ffff2b7224 */ /* 0x000fc800078e002e */
[----:B------:R-:W-:-:S04]  /*a520*/  @P0 IMAD.IADD R43, R40, 0x1, R43 ;  /* 0x00000001282b0824 */ /* 0x000fc800078e022b */
[----:B------:R-:W-:-:S07]  /*a530*/  IMAD.MOV.U32 R58, RZ, RZ, R43 ;  /* 0x000000ffff3a7224 */ /* 0x000fce00078e002b */
[----:B------:R-:W-:Y:S05]  /*a540*/  WARPSYNC.COLLECTIVE R47, `(.L_x_341) ;  /* 0x000000002f087348 */ /* 0x000fea0003c00000 */
[----:B------:R0:W1:Y:S02]  /*a550*/  SHFL.UP P0, R46, R58, R49, R60 ;  /* 0x040000313a2e7389 */ /* 0x000064000000003c */
[----:B01----:R-:W-:Y:S05]  /*a560*/  ENDCOLLECTIVE ;  /* 0x000000000000791b */ /* 0x003fea0003800000 */
.L_x_341:
[----:B------:R-:W-:Y:S02]  /*a570*/  IMAD.MOV.U32 R49, RZ, RZ, 0x8 ;  /* 0x00000008ff317424 */ /* 0x000fe400078e00ff */
[----:B------:R-:W-:-:S04]  /*a580*/  IMAD.MOV.U32 R44, RZ, RZ, R46 ;  /* 0x000000ffff2c7224 */ /* 0x000fc800078e002e */
[----:B------:R-:W-:-:S04]  /*a590*/  @P0 IMAD.IADD R44, R43, 0x1, R44 ;  /* 0x000000012b2c0824 */ /* 0x000fc800078e022c */
[----:B------:R-:W-:-:S07]  /*a5a0*/  IMAD.MOV.U32 R58, RZ, RZ, R44 ;  /* 0x000000ffff3a7224 */ /* 0x000fce00078e002c */
[----:B------:R-:W-:Y:S05]  /*a5b0*/  WARPSYNC.COLLECTIVE R47, `(.L_x_342) ;  /* 0x000000002f087348 */ /* 0x000fea0003c00000 */
[----:B------:R0:W1:Y:S02]  /*a5c0*/  SHFL.UP P0, R46, R58, R49, R60 ;  /* 0x040000313a2e7389 */ /* 0x000064000000003c */
[----:B01----:R-:W-:Y:S05]  /*a5d0*/  ENDCOLLECTIVE ;  /* 0x000000000000791b */ /* 0x003fea0003800000 */
.L_x_342:
[----:B------:R-:W-:Y:S02]  /*a5e0*/  IMAD.MOV.U32 R49, RZ, RZ, 0x10 ;  /* 0x00000010ff317424 */ /* 0x000fe400078e00ff */
[----:B------:R-:W-:-:S04]  /*a5f0*/  IMAD.MOV.U32 R45, RZ, RZ, R46 ;  /* 0x000000ffff2d7224 */ /* 0x000fc800078e002e */
[----:B------:R-:W-:-:S04]  /*a600*/  @P0 IMAD.IADD R45, R44, 0x1, R45 ;  /* 0x000000012c2d0824 */ /* 0x000fc800078e022d */
[----:B------:R-:W-:-:S07]  /*a610*/  IMAD.MOV.U32 R58, RZ, RZ, R45 ;  /* 0x000000ffff3a7224 */ /* 0x000fce00078e002d */
[----:B------:R-:W-:Y:S05]  /*a620*/  WARPSYNC.COLLECTIVE R47, `(.L_x_343) ;  /* 0x000000002f087348 */ /* 0x000fea0003c00000 */
[----:B------:R0:W1:Y:S02]  /*a630*/  SHFL.UP P0, R46, R58, R49, R60 ;  /* 0x040000313a2e7389 */ /* 0x000064000000003c */
[----:B01----:R-:W-:Y:S05]  /*a640*/  ENDCOLLECTIVE ;  /* 0x000000000000791b */ /* 0x003fea0003800000 */
.L_x_343:
[----:B------:R-:W-:Y:S05]  /*a650*/  BRA `(.L_x_344) ;  /* 0xffffff8400407947 */ /* 0x000fea000383ffff */
.L_x_345:
        /* <DEDUP_REMOVED lines=10> */
.L_x_2762:


//--------------------- .text._ZN3cub18CUB_300001_SM_10006detail10radix_sort33DeviceRadixSortExclusiveSumKernelINS1_5radix10policy_hubIifyE10Policy1000EyEEvPT0_ --------------------------
	.section	.text._ZN3cub18CUB_300001_SM_10006detail10radix_sort33DeviceRadixSortExclusiveSumKernelINS1_5radix10policy_hubIifyE10Policy1000EyEEvPT0_,"ax",@progbits
	.align	128
        .global         _ZN3cub18CUB_300001_SM_10006detail10radix_sort33DeviceRadixSortExclusiveSumKernelINS1_5radix10policy_hubIifyE10Policy1000EyEEvPT0_
        .type           _ZN3cub18CUB_300001_SM_10006detail10radix_sort33DeviceRadixSortExclusiveSumKernelINS1_5radix10policy_hubIifyE10Policy1000EyEEvPT0_,@function
        .size           _ZN3cub18CUB_300001_SM_10006detail10radix_sort33DeviceRadixSortExclusiveSumKernelINS1_5radix10policy_hubIifyE10Policy1000EyEEvPT0_,(.L_x_2763 - _ZN3cub18CUB_300001_SM_10006detail10radix_sort33DeviceRadixSortExclusiveSumKernelINS1_5radix10policy_hubIifyE10Policy1000EyEEvPT0_)
        .other          _ZN3cub18CUB_300001_SM_10006detail10radix_sort33DeviceRadixSortExclusiveSumKernelINS1_5radix10policy_hubIifyE10Policy1000EyEEvPT0_,@"STO_CUDA_ENTRY STV_DEFAULT"
_ZN3cub18CUB_300001_SM_10006detail10radix_sort33DeviceRadixSortExclusiveSumKernelINS1_5radix10policy_hubIifyE10Policy1000EyEEvPT0_:
.text._ZN3cub18CUB_300001_SM_10006detail10radix_sort33DeviceRadixSortExclusiveSumKernelINS1_5radix10policy_hubIifyE10Policy1000EyEEvPT0_:
        /* <DEDUP_REMOVED lines=63> */
.L_x_358:
        /* <DEDUP_REMOVED lines=28> */
.L_x_346:
[----:B------:R-:W-:Y:S05]  /*05b0*/  WARPSYNC.ALL ;  /* 0x0000000000007948 */ /* 0x000fea0003800000 */
[----:B------:R-:W-:Y:S06]  /*05c0*/  BAR.SYNC.DEFER_BLOCKING 0x0 ;  /* 0x0000000000007b1d */ /* 0x000fec0000010000 */
[----:B------:R-:W-:Y:S05]  /*05d0*/  @P1 EXIT ;  /* 0x000000000000194d */ /* 0x000fea0003800000 */
[----:B01----:R-:W0:Y:S04]  /*05e0*/  LDS.64 R2, [R0+0x10] ;  /* 0x0000100000027984 */ /* 0x003e280000000a00 */
[----:B0-----:R-:W-:Y:S01]  /*05f0*/  STG.E.64 desc[UR4][R16.64], R2 ;  /* 0x0000000210007986 */ /* 0x001fe2000c101b04 */
[----:B------:R-:W-:Y:S05]  /*0600*/  EXIT ;  /* 0x000000000000794d */ /* 0x000fea0003800000 */
.L_x_347:
[----:B------:R-:W-:Y:S02]  /*0610*/  IMAD.MOV.U32 R24, RZ, RZ, R20 ;  /* 0x000000ffff187224 */ /* 0x000fe400078e0014 */
[----:B------:R-:W-:Y:S02]  /*0620*/  IMAD.MOV.U32 R23, RZ, RZ, 0x1 ;  /* 0x00000001ff177424 */ /* 0x000fe400078e00ff */
[----:B------:R-:W-:Y:S02]  /*0630*/  IMAD.MOV.U32 R22, RZ, RZ, RZ ;  /* 0x000000ffff167224 */ /* 0x000fe400078e00ff */
[----:B------:R-:W-:-:S07]  /*0640*/  IMAD.MOV.U32 R21, RZ, RZ, -0x1 ;  /* 0xffffffffff157424 */ /* 0x000fce00078e00ff */
[----:B------:R-:W-:Y:S05]  /*0650*/  WARPSYNC.COLLECTIVE R21, `(.L_x_348) ;  /* 0x0000000015087348 */ /* 0x000fea0003c00000 */
[----:B------:R0:W1:Y:S02]  /*0660*/  SHFL.UP P0, R25, R24, R23, R22 ;  /* 0x0400001718197389 */ /* 0x0000640000000016 */
[----:B01----:R-:W-:Y:S05]  /*0670*/  ENDCOLLECTIVE ;  /* 0x000000000000791b */ /* 0x003fea0003800000 */
.L_x_348:
[----:B------:R-:W-:Y:S02]  /*0680*/  IMAD.MOV.U32 R24, RZ, RZ, R19 ;  /* 0x000000ffff187224 */ /* 0x000fe400078e0013 */
[----:B------:R-:W-:-:S07]  /*0690*/  IMAD.MOV.U32 R27, RZ, RZ, R25 ;  /* 0x000000ffff1b7224 */ /* 0x000fce00078e0019 */
[----:B------:R-:W-:Y:S05]  /*06a0*/  WARPSYNC.COLLECTIVE R21, `(.L_x_349) ;  /* 0x0000000015087348 */ /* 0x000fea0003c00000 */
[----:B------:R0:W1:Y:S02]  /*06b0*/  SHFL.UP P0, R25, R24, R23, R22 ;  /* 0x0400001718197389 */ /* 0x0000640000000016 */
[----:B01----:R-:W-:Y:S05]  /*06c0*/  ENDCOLLECTIVE ;  /* 0x000000000000791b */ /* 0x003fea0003800000 */
.L_x_349:
        /* <DEDUP_REMOVED lines=9> */
.L_x_350:
[----:B------:R-:W-:Y:S02]  /*0760*/  IMAD.MOV.U32 R24, RZ, RZ, R26 ;  /* 0x000000ffff187224 */ /* 0x000fe400078e001a */
[----:B------:R-:W-:-:S07]  /*0770*/  IMAD.MOV.U32 R28, RZ, RZ, R25 ;  /* 0x000000ffff1c7224 */ /* 0x000fce00078e0019 */
[----:B------:R-:W-:Y:S05]  /*0780*/  WARPSYNC.COLLECTIVE R21, `(.L_x_351) ;  /* 0x0000000015087348 */ /* 0x000fea0003c00000 */
[----:B------:R0:W1:Y:S02]  /*0790*/  SHFL.UP P0, R25, R24, R23, R22 ;  /* 0x0400001718197389 */ /* 0x0000640000000016 */
[----:B01----:R-:W-:Y:S05]  /*07a0*/  ENDCOLLECTIVE ;  /* 0x000000000000791b */ /* 0x003fea0003800000 */
.L_x_351:
        /* <DEDUP_REMOVED lines=9> */
.L_x_352:
[----:B------:R-:W-:Y:S02]  /*0840*/  IMAD.MOV.U32 R24, RZ, RZ, R29 ;  /* 0x000000ffff187224 */ /* 0x000fe400078e001d */
[----:B------:R-:W-:-:S07]  /*0850*/  IMAD.MOV.U32 R27, RZ, RZ, R25 ;  /* 0x000000ffff1b7224 */ /* 0x000fce00078e0019 */
[----:B------:R-:W-:Y:S05]  /*0860*/  WARPSYNC.COLLECTIVE R21, `(.L_x_353) ;  /* 0x0000000015087348 */ /* 0x000fea0003c00000 */
[----:B------:R0:W1:Y:S02]  /*0870*/  SHFL.UP P0, R25, R24, R23, R22 ;  /* 0x0400001718197389 */ /* 0x0000640000000016 */
[----:B01----:R-:W-:Y:S05]  /*0880*/  ENDCOLLECTIVE ;  /* 0x000000000000791b */ /* 0x003fea0003800000 */
.L_x_353:
        /* <DEDUP_REMOVED lines=9> */
.L_x_354:
[----:B------:R-:W-:Y:S02]  /*0920*/  IMAD.MOV.U32 R24, RZ, RZ, R29 ;  /* 0x000000ffff187224 */ /* 0x000fe400078e001d */
[----:B------:R-:W-:-:S07]  /*0930*/  IMAD.MOV.U32 R27, RZ, RZ, R25 ;  /* 0x000000ffff1b7224 */ /* 0x000fce00078e0019 */
[----:B------:R-:W-:Y:S05]  /*0940*/  WARPSYNC.COLLECTIVE R21, `(.L_x_355) ;  /* 0x0000000015087348 */ /* 0x000fea0003c00000 */
[----:B------:R0:W1:Y:S02]  /*0950*/  SHFL.UP P0, R25, R24, R23, R22 ;  /* 0x0400001718197389 */ /* 0x0000640000000016 */
[----:B01----:R-:W-:Y:S05]  /*0960*/  ENDCOLLECTIVE ;  /* 0x000000000000791b */ /* 0x003fea0003800000 */
.L_x_355:
        /* <DEDUP_REMOVED lines=9> */
.L_x_356:
[----:B------:R-:W-:Y:S02]  /*0a00*/  IMAD.MOV.U32 R24, RZ, RZ, R26 ;  /* 0x000000ffff187224 */ /* 0x000fe400078e001a */
[----:B------:R-:W-:-:S07]  /*0a10*/  IMAD.MOV.U32 R28, RZ, RZ, R25 ;  /* 0x000000ffff1c7224 */ /* 0x000fce00078e0019 */
[----:B------:R-:W-:Y:S05]  /*0a20*/  WARPSYNC.COLLECTIVE R21, `(.L_x_357) ;  /* 0x0000000015087348 */ /* 0x000fea0003c00000 */
[----:B------:R0:W1:Y:S02]  /*0a30*/  SHFL.UP P0, R25, R24, R23, R22 ;  /* 0x0400001718197389 */ /* 0x0000640000000016 */
[----:B01----:R-:W-:Y:S05]  /*0a40*/  ENDCOLLECTIVE ;  /* 0x000000000000791b */ /* 0x003fea0003800000 */
.L_x_357:
[----:B------:R-:W-:Y:S05]  /*0a50*/  BRA `(.L_x_358) ;  /* 0xfffffff800647947 */ /* 0x000fea000383ffff */
.L_x_359:
        /* <DEDUP_REMOVED lines=10> */
.L_x_2763:


//--------------------- .text._ZN3cub18CUB_300001_SM_10006detail10radix_sort30DeviceRadixSortHistogramKernelINS1_5radix10policy_hubIifyE10Policy1000ELNS0_9SortOrderE0EiyNS1_21identity_decomposer_tEEEvPT2_PKT1_SA_iiT3_ --------------------------
	.section	.text._ZN3cub18CUB_300001_SM_10006detail10radix_sort30DeviceRadixSortHistogramKernelINS1_5radix10policy_hubIifyE10Policy1000ELNS0_9SortOrderE0EiyNS1_21identity_decomposer_tEEEvPT2_PKT1_SA_iiT3_,"ax",@progbits
	.align	128
        .global         _ZN3cub18CUB_300001_SM_10006detail10radix_sort30DeviceRadixSortHistogramKernelINS1_5radix10policy_hubIifyE10Policy1000ELNS0_9SortOrderE0EiyNS1_21identity_decomposer_tEEEvPT2_PKT1_SA_iiT3_
        .type           _ZN3cub18CUB_300001_SM_10006detail10radix_sort30DeviceRadixSortHistogramKernelINS1_5radix10policy_hubIifyE10Policy1000ELNS0_9SortOrderE0EiyNS1_21identity_decomposer_tEEEvPT2_PKT1_SA_iiT3_,@function
        .size           _ZN3cub18CUB_300001_SM_10006detail10radix_sort30DeviceRadixSortHistogramKernelINS1_5radix10policy_hubIifyE10Policy1000ELNS0_9SortOrderE0EiyNS1_21identity_decomposer_tEEEvPT2_PKT1_SA_iiT3_,(.L_x_2764 - _ZN3cub18CUB_300001_SM_10006detail10radix_sort30DeviceRadixSortHistogramKernelINS1_5radix10policy_hubIifyE10Policy1000ELNS0_9SortOrderE0EiyNS1_21identity_decomposer_tEEEvPT2_PKT1_SA_iiT3_)
        .other          _ZN3cub18CUB_300001_SM_10006detail10radix_sort30DeviceRadixSortHistogramKernelINS1_5radix10policy_hubIifyE10Policy1000ELNS0_9SortOrderE0EiyNS1_21identity_decomposer_tEEEvPT2_PKT1_SA_iiT3_,@"STO_CUDA_ENTRY STV_DEFAULT"
_ZN3cub18CUB_300001_SM_10006detail10radix_sort30DeviceRadixSortHistogramKernelINS1_5radix10policy_hubIifyE10Policy1000ELNS0_9SortOrderE0EiyNS1_21identity_decomposer_tEEEvPT2_PKT1_SA_iiT3_:
.text._ZN3cub18CUB_300001_SM_10006detail10radix_sort30DeviceRadixSortHistogramKernelINS1_5radix10policy_hubIifyE10Policy1000ELNS0_9SortOrderE0EiyNS1_21identity_decomposer_tEEEvPT2_PKT1_SA_iiT3_:
        /* <DEDUP_REMOVED lines=42> */
.L_x_443:
        /* <DEDUP_REMOVED lines=9> */
.L_x_363:
        /* <DEDUP_REMOVED lines=21> */
.L_x_362:
        /* <DEDUP_REMOVED lines=19> */
.L_x_365:
        /* <DEDUP_REMOVED lines=18> */
.L_x_364:
[----:B------:R-:W-:-:S13]  /*06d0*/  ISETP.GT.U32.AND P2, PT, R4, 0x7f, PT ;  /* 0x0000007f0400780c */ /* 0x000fda0003f44070 */
[----:B------:R-:W-:Y:S05]  /*06e0*/  @P2 BRA `(.L_x_361) ;  /* 0x0000000000e02947 */ /* 0x000fea0003800000 */
[----:B--23--:R-:W-:Y:S01]  /*06f0*/  HFMA2 R3, -RZ, RZ, 0, 0 ;  /* 0x00000000ff037431 */ /* 0x00cfe200000001ff */
[----:B------:R-:W-:Y:S06]  /*0700*/  @!P1 BRA `(.L_x_366) ;  /* 0x0000000000589947 */ /* 0x000fec0003800000 */
[----:B------:R-:W-:-:S07]  /*0710*/  IMAD.MOV.U32 R3, RZ, RZ, RZ ;  /* 0x000000ffff037224 */ /* 0x000fce00078e00ff */
.L_x_367:
        /* <DEDUP_REMOVED lines=21> */
.L_x_366:
        /* <DEDUP_REMOVED lines=14> */
.L_x_368:
        /* <DEDUP_REMOVED lines=18> */
.L_x_361:
[----:B------:R-:W-:Y:S05]  /*0a70*/  BSYNC.RECONVERGENT B0 ;  /* 0x0000000000007941 */ /* 0x000fea0003800200 */
.L_x_360:
        /* <DEDUP_REMOVED lines=16> */
.L_x_374:
        /* <DEDUP_REMOVED lines=36> */
.L_x_370:
        /* <DEDUP_REMOVED lines=67> */
.L_x_371:
        /* <DEDUP_REMOVED lines=24> */
.L_x_373:
        /* <DEDUP_REMOVED lines=73> */
.L_x_372:
[----:B------:R-:W-:Y:S05]  /*1800*/  BRA.U !UP0, `(.L_x_374) ;  /* 0xfffffff108dc7547 */ /* 0x000fea000b83ffff */
.L_x_369:
        /* <DEDUP_REMOVED lines=9> */
.L_x_394:
        /* <DEDUP_REMOVED lines=16> */
.L_x_379:
[----:B------:R-:W-:Y:S05]  /*19a0*/  BSYNC.RECONVERGENT B1 ;  /* 0x0000000000017941 */ /* 0x000fea0003800200 */
.L_x_378:
        /* <DEDUP_REMOVED lines=15> */
.L_x_381:
[----:B------:R-:W-:Y:S05]  /*1aa0*/  BSYNC.RECONVERGENT B1 ;  /* 0x0000000000017941 */ /* 0x000fea0003800200 */
.L_x_380:
[----:B------:R-:W-:Y:S04]  /*1ab0*/  BSSY.RECONVERGENT B1, `(.L_x_382) ;  /* 0x0000007000017945 */ /* 0x000fe80003800200 */
[----:B------:R-:W-:Y:S05]  /*1ac0*/  @!P0 BRA `(.L_x_383) ;  /* 0x0000000000148947 */ /* 0x000fea0003800000 */
[----:B01----:R-:W-:Y:S02]  /*1ad0*/  IMAD R17, R5, 0x100, R4 ;  /* 0x0000010005117824 */ /* 0x003fe400078e0204 */
[----:B------:R-:W-:-:S03]  /*1ae0*/  IMAD.MOV.U32 R23, RZ, RZ, RZ ;  /* 0x000000ffff177224 */ /* 0x000fc600078e00ff */
[----:B------:R-:W-:-:S05]  /*1af0*/  IADD3 R17, PT, PT, R17, 0x200, RZ ;  /* 0x0000020011117810 */ /* 0x000fca0007ffe0ff */
[----:B------:R-:W-:-:S05]  /*1b00*/  IMAD.WIDE.U32 R16, R17, 0x8, R2 ;  /* 0x0000000811107825 */ /* 0x000fca00078e0002 */
[----:B------:R2:W-:Y:S02]  /*1b10*/  REDG.E.ADD.64.STRONG.GPU desc[UR20][R16.64], R22 ;  /* 0x000000161000798e */ /* 0x0005e4000c12e514 */
.L_x_383:
[----:B------:R-:W-:Y:S05]  /*1b20*/  BSYNC.RECONVERGENT B1 ;  /* 0x0000000000017941 */ /* 0x000fea0003800200 */
.L_x_382:
[----:B------:R-:W-:Y:S04]  /*1b30*/  BSSY.RECONVERGENT B1, `(.L_x_384) ;  /* 0x0000007000017945 */ /* 0x000fe80003800200 */
[----:B------:R-:W-:Y:S05]  /*1b40*/  @!P1 BRA `(.L_x_385) ;  /* 0x0000000000149947 */ /* 0x000fea0003800000 */
[----:B012---:R-:W-:Y:S02]  /*1b50*/  IMAD R17, R5, 0x100, R4 ;  /* 0x0000010005117824 */ /* 0x007fe400078e0204 */
[----:B------:R-:W-:Y:S02]  /*1b60*/  IMAD.MOV.U32 R15, RZ, RZ, RZ ;  /* 0x000000ffff0f7224 */ /* 0x000fe400078e00ff */
[----:B------:R-:W-:-:S04]  /*1b70*/  VIADD R17, R17, 0x300 ;  /* 0x0000030011117836 */ /* 0x000fc80000000000 */
[----:B------:R-:W-:-:S05]  /*1b80*/  IMAD.WIDE.U32 R16, R17, 0x8, R2 ;  /* 0x0000000811107825 */ /* 0x000fca00078e0002 */
[----:B------:R3:W-:Y:S02]  /*1b90*/  REDG.E.ADD.64.STRONG.GPU desc[UR20][R16.64], R14 ;  /* 0x0000000e1000798e */ /* 0x0007e4000c12e514 */
.L_x_385:
[----:B------:R-:W-:Y:S05]  /*1ba0*/  BSYNC.RECONVERGENT B1 ;  /* 0x0000000000017941 */ /* 0x000fea0003800200 */
.L_x_384:
[----:B------:R-:W-:Y:S04]  /*1bb0*/  BSSY.RECONVERGENT B1, `(.L_x_386) ;  /* 0x0000007000017945 */ /* 0x000fe80003800200 */
[----:B------:R-:W-:Y:S05]  /*1bc0*/  @!P2 BRA `(.L_x_387) ;  /* 0x000000000014a947 */ /* 0x000fea0003800000 */
[----:B---3--:R-:W-:Y:S02]  /*1bd0*/  IMAD R15, R5, 0x100, R4 ;  /* 0x00000100050f7824 */ /* 0x008fe400078e0204 */
[----:B------:R-:W-:Y:S02]  /*1be0*/  HFMA2 R13, -RZ, RZ, 0, 0 ;  /* 0x00000000ff0d7431 */ /* 0x000fe400000001ff */
[----:B------:R-:W-:-:S04]  /*1bf0*/  VIADD R15, R15, 0x400 ;  /* 0x000004000f0f7836 */ /* 0x000fc80000000000 */
[----:B------:R-:W-:-:S05]  /*1c00*/  IMAD.WIDE.U32 R14, R15, 0x8, R2 ;  /* 0x000000080f0e7825 */ /* 0x000fca00078e0002 */
[----:B------:R4:W-:Y:S02]  /*1c10*/  REDG.E.ADD.64.STRONG.GPU desc[UR20][R14.64], R12 ;  /* 0x0000000c0e00798e */ /* 0x0009e4000c12e514 */
.L_x_387:
[----:B------:R-:W-:Y:S05]  /*1c20*/  BSYNC.RECONVERGENT B1 ;  /* 0x0000000000017941 */ /* 0x000fea0003800200 */
.L_x_386:
[----:B------:R-:W-:Y:S04]  /*1c30*/  BSSY.RECONVERGENT B1, `(.L_x_388) ;  /* 0x0000007000017945 */ /* 0x000fe80003800200 */
[----:B------:R-:W-:Y:S05]  /*1c40*/  @!P3 BRA `(.L_x_389) ;  /* 0x000000000014b947 */ /* 0x000fea0003800000 */
[----:B----4-:R-:W-:Y:S02]  /*1c50*/  IMAD R13, R5, 0x100, R4 ;  /* 0x00000100050d7824 */ /* 0x010fe400078e0204 */
[----:B------:R-:W-:Y:S02]  /*1c60*/  IMAD.MOV.U32 R7, RZ, RZ, RZ ;  /* 0x000000ffff077224 */ /* 0x000fe400078e00ff */
[----:B------:R-:W-:-:S04]  /*1c70*/  VIADD R13, R13, 0x500 ;  /* 0x000005000d0d7836 */ /* 0x000fc80000000000 */
[----:B------:R-:W-:-:S05]  /*1c80*/  IMAD.WIDE.U32 R12, R13, 0x8, R2 ;  /* 0x000000080d0c7825 */ /* 0x000fca00078e0002 */
[----:B------:R4:W-:Y:S02]  /*1c90*/  REDG.E.ADD.64.STRONG.GPU desc[UR20][R12.64], R6 ;  /* 0x000000060c00798e */ /* 0x0009e4000c12e514 */
.L_x_389:
[----:B------:R-:W-:Y:S05]  /*1ca0*/  BSYNC.RECONVERGENT B1 ;  /* 0x0000000000017941 */ /* 0x000fea0003800200 */
.L_x_388:
[----:B------:R-:W-:Y:S04]  /*1cb0*/  BSSY.RECONVERGENT B1, `(.L_x_390) ;  /* 0x0000007000017945 */ /* 0x000fe80003800200 */
[----:B------:R-:W-:Y:S05]  /*1cc0*/  @!P4 BRA `(.L_x_391) ;  /* 0x000000000014c947 */ /* 0x000fea0003800000 */
[----:B----4-:R-:W-:Y:S02]  /*1cd0*/  IMAD R7, R5, 0x100, R4 ;  /* 0x0000010005077824 */ /* 0x010fe400078e0204 */
[----:B------:R-:W-:Y:S02]  /*1ce0*/  IMAD.MOV.U32 R9, RZ, RZ, RZ ;  /* 0x000000ffff097224 */ /* 0x000fe400078e00ff */
[----:B------:R-:W-:-:S04]  /*1cf0*/  VIADD R7, R7, 0x600 ;  /* 0x0000060007077836 */ /* 0x000fc80000000000 */
[----:B------:R-:W-:-:S05]  /*1d00*/  IMAD.WIDE.U32 R6, R7, 0x8, R2 ;  /* 0x0000000807067825 */ /* 0x000fca00078e0002 */
[----:B------:R4:W-:Y:S02]  /*1d10*/  REDG.E.ADD.64.STRONG.GPU desc[UR20][R6.64], R8 ;  /* 0x000000080600798e */ /* 0x0009e4000c12e514 */
.L_x_391:
[----:B------:R-:W-:Y:S05]  /*1d20*/  BSYNC.RECONVERGENT B1 ;  /* 0x0000000000017941 */ /* 0x000fea0003800200 */
.L_x_390:
[----:B------:R-:W-:Y:S04]  /*1d30*/  BSSY.RECONVERGENT B1, `(.L_x_392) ;  /* 0x0000007000017945 */ /* 0x000fe80003800200 */
[----:B------:R-:W-:Y:S05]  /*1d40*/  @!P5 BRA `(.L_x_393) ;  /* 0x000000000014d947 */ /* 0x000fea0003800000 */
[----:B----4-:R-:W-:Y:S01]  /*1d50*/  LEA R7, R5, R4, 0x8 ;  /* 0x0000000405077211 */ /* 0x010fe200078e40ff */
[----:B------:R-:W-:-:S04]  /*1d60*/  IMAD.MOV.U32 R11, RZ, RZ, RZ ;  /* 0x000000ffff0b7224 */ /* 0x000fc800078e00ff */
[----:B------:R-:W-:-:S04]  /*1d70*/  VIADD R7, R7, 0x700 ;  /* 0x0000070007077836 */ /* 0x000fc80000000000 */
[----:B------:R-:W-:-:S05]  /*1d80*/  IMAD.WIDE.U32 R6, R7, 0x8, R2 ;  /* 0x0000000807067825 */ /* 0x000fca00078e0002 */
[----:B------:R4:W-:Y:S02]  /*1d90*/  REDG.E.ADD.64.STRONG.GPU desc[UR20][R6.64], R10 ;  /* 0x0000000a0600798e */ /* 0x0009e4000c12e514 */
.L_x_393:
[----:B------:R-:W-:Y:S05]  /*1da0*/  BSYNC.RECONVERGENT B1 ;  /* 0x0000000000017941 */ /* 0x000fea0003800200 */
.L_x_392:
[----:B------:R-:W-:-:S05]  /*1db0*/  VIADD R5, R5, 0x8 ;  /* 0x0000000805057836 */ /* 0x000fca0000000000 */
[----:B------:R-:W-:-:S13]  /*1dc0*/  ISETP.NE.AND P0, PT, R5, UR27, PT ;  /* 0x0000001b05007c0c */ /* 0x000fda000bf05270 */
[----:B------:R-:W-:Y:S05]  /*1dd0*/  @P0 BRA `(.L_x_394) ;  /* 0xfffffff800b00947 */ /* 0x000fea000383ffff */
[----:B------:R-:W-:-:S07]  /*1de0*/  IMAD.U32 R3, RZ, RZ, UR27 ;  /* 0x0000001bff037e24 */ /* 0x000fce000f8e00ff */
.L_x_377:
        /* <DEDUP_REMOVED lines=24> */
.L_x_398:
[----:B------:R-:W-:Y:S05]  /*1f70*/  BSYNC.RECONVERGENT B1 ;  /* 0x0000000000017941 */ /* 0x000fea0003800200 */
.L_x_397:
        /* <DEDUP_REMOVED lines=9> */
.L_x_400:
[----:B------:R-:W-:Y:S05]  /*2010*/  BSYNC.RECONVERGENT B1 ;  /* 0x0000000000017941 */ /* 0x000fea0003800200 */
.L_x_399:
        /* <DEDUP_REMOVED lines=8> */
.L_x_402:
[----:B------:R-:W-:Y:S05]  /*20a0*/  BSYNC.RECONVERGENT B1 ;  /* 0x0000000000017941 */ /* 0x000fea0003800200 */
.L_x_401:
        /* <DEDUP_REMOVED lines=9> */
.L_x_404:
[----:B------:R-:W-:Y:S05]  /*2140*/  BSYNC.RECONVERGENT B1 ;  /* 0x0000000000017941 */ /* 0x000fea0003800200 */
.L_x_403:
[----:B------:R-:W-:-:S07]  /*2150*/  VIADD R3, R3, 0x4 ;  /* 0x0000000403037836 */ /* 0x000fce0000000000 */
.L_x_396:
        /* <DEDUP_REMOVED lines=18> */
.L_x_408:
[----:B------:R-:W-:Y:S05]  /*2280*/  BSYNC.RECONVERGENT B2 ;  /* 0x0000000000027941 */ /* 0x000fea0003800200 */
.L_x_407:
        /* <DEDUP_REMOVED lines=9> */
.L_x_410:
[----:B------:R-:W-:Y:S05]  /*2320*/  BSYNC.RECONVERGENT B2 ;  /* 0x0000000000027941 */ /* 0x000fea0003800200 */
.L_x_409:
[----:B------:R-:W-:-:S07]  /*2330*/  VIADD R3, R3, 0x2 ;  /* 0x0000000203037836 */ /* 0x000fce0000000000 */
.L_x_406:
        /* <DEDUP_REMOVED lines=12> */
.L_x_405:
[----:B------:R-:W-:Y:S05]  /*2400*/  BSYNC.RECONVERGENT B1 ;  /* 0x0000000000017941 */ /* 0x000fea0003800200 */
.L_x_395:
[----:B------:R-:W-:-:S13]  /*2410*/  ISETP.GT.U32.AND P0, PT, R4, 0x7f, PT ;  /* 0x0000007f0400780c */ /* 0x000fda0003f04070 */
[----:B------:R-:W-:Y:S05]  /*2420*/  @P0 BRA `(.L_x_376) ;  /* 0x0000000800900947 */ /* 0x000fea0003800000 */
[----:B------:R-:W-:Y:S01]  /*2430*/  UISETP.GE.U32.AND UP0, UPT, UR22, 0x7, UPT ;  /* 0x000000071600788c */ /* 0x000fe2000bf06070 */
[----:B0-----:R-:W-:-:S08]  /*2440*/  IMAD.MOV.U32 R3, RZ, RZ, RZ ;  /* 0x000000ffff037224 */ /* 0x001fd000078e00ff */
[----:B------:R-:W-:Y:S05]  /*2450*/  BRA.U !UP0, `(.L_x_411) ;  /* 0x0000000508147547 */ /* 0x000fea000b800000 */
[----:B------:R-:W0:Y:S01]  /*2460*/  LDC.64 R2, c[0x0][0x380] ;  /* 0x0000e000ff027b82 */ /* 0x000e220000000a00 */
[----:B------:R-:W-:-:S07]  /*2470*/  IMAD.MOV.U32 R9, RZ, RZ, RZ ;  /* 0x000000ffff097224 */ /* 0x000fce00078e00ff */
.L_x_428:
        /* <DEDUP_REMOVED lines=18> */
.L_x_413:
[----:B------:R-:W-:Y:S05]  /*25a0*/  BSYNC.RECONVERGENT B1 ;  /* 0x0000000000017941 */ /* 0x000fea0003800200 */
.L_x_412:
[----:B------:R-:W-:Y:S04]  /*25b0*/  BSSY.RECONVERGENT B1, `(.L_x_414) ;  /* 0x0000005000017945 */ /* 0x000fe80003800200 */
[----:B------:R-:W-:Y:S05]  /*25c0*/  @!P1 BRA `(.L_x_415) ;  /* 0x00000000000c9947 */ /* 0x000fea0003800000 */
[----:B0-----:R-:W-:Y:S02]  /*25d0*/  IMAD.MOV.U32 R14, RZ, RZ, R13 ;  /* 0x000000ffff0e7224 */ /* 0x001fe400078e000d */
[----:B------:R-:W-:-:S05]  /*25e0*/  IMAD.MOV.U32 R15, RZ, RZ, RZ ;  /* 0x000000ffff0f7224 */ /* 0x000fca00078e00ff */
[----:B------:R1:W-:Y:S02]  /*25f0*/  REDG.E.ADD.64.STRONG.GPU desc[UR20][R6.64+0xc00], R14 ;  /* 0x000c000e0600798e */ /* 0x0003e4000c12e514 */
.L_x_415:
[----:B------:R-:W-:Y:S05]  /*2600*/  BSYNC.RECONVERGENT B1 ;  /* 0x0000000000017941 */ /* 0x000fea0003800200 */
.L_x_414:
        /* <DEDUP_REMOVED lines=12> */
.L_x_417:
[----:B------:R-:W-:Y:S05]  /*26d0*/  BSYNC.RECONVERGENT B1 ;  /* 0x0000000000017941 */ /* 0x000fea0003800200 */
.L_x_416:
[----:B------:R-:W-:Y:S04]  /*26e0*/  BSSY.RECONVERGENT B1, `(.L_x_418) ;  /* 0x0000005000017945 */ /* 0x000fe80003800200 */
[----:B------:R-:W-:Y:S05]  /*26f0*/  @!P1 BRA `(.L_x_419) ;  /* 0x00000000000c9947 */ /* 0x000fea0003800000 */
[----:B012---:R-:W-:Y:S02]  /*2700*/  IMAD.MOV.U32 R14, RZ, RZ, R18 ;  /* 0x000000ffff0e7224 */ /* 0x007fe400078e0012 */
[----:B------:R-:W-:-:S05]  /*2710*/  IMAD.MOV.U32 R15, RZ, RZ, RZ ;  /* 0x000000ffff0f7224 */ /* 0x000fca00078e00ff */
[----:B------:R3:W-:Y:S02]  /*2720*/  REDG.E.ADD.64.STRONG.GPU desc[UR20][R6.64+0x1c00], R14 ;  /* 0x001c000e0600798e */ /* 0x0007e4000c12e514 */
.L_x_419:
[----:B------:R-:W-:Y:S05]  /*2730*/  BSYNC.RECONVERGENT B1 ;  /* 0x0000000000017941 */ /* 0x000fea0003800200 */
.L_x_418:
[----:B------:R-:W-:Y:S04]  /*2740*/  BSSY.RECONVERGENT B1, `(.L_x_420) ;  /* 0x0000005000017945 */ /* 0x000fe80003800200 */
[----:B------:R-:W-:Y:S05]  /*2750*/  @!P2 BRA `(.L_x_421) ;  /* 0x00000000000ca947 */ /* 0x000fea0003800000 */
[----:B0123--:R-:W-:Y:S01]  /*2760*/  MOV R14, R19 ;  /* 0x00000013000e7202 */ /* 0x00ffe20000000f00 */
[----:B------:R-:W-:-:S05]  /*2770*/  IMAD.MOV.U32 R15, RZ, RZ, RZ ;  /* 0x000000ffff0f7224 */ /* 0x000fca00078e00ff */
[----:B------:R4:W-:Y:S02]  /*2780*/  REDG.E.ADD.64.STRONG.GPU desc[UR20][R6.64+0x2400], R14 ;  /* 0x0024000e0600798e */ /* 0x0009e4000c12e514 */
.L_x_421:
[----:B------:R-:W-:Y:S05]  /*2790*/  BSYNC.RECONVERGENT B1 ;  /* 0x0000000000017941 */ /* 0x000fea0003800200 */
.L_x_420:
[----:B------:R-:W-:Y:S04]  /*27a0*/  BSSY.RECONVERGENT B1, `(.L_x_422) ;  /* 0x0000004000017945 */ /* 0x000fe80003800200 */
[----:B------:R-:W-:Y:S05]  /*27b0*/  @!P3 BRA `(.L_x_423) ;  /* 0x000000000008b947 */ /* 0x000fea0003800000 */
[----:B------:R-:W-:-:S05]  /*27c0*/  IMAD.MOV.U32 R17, RZ, RZ, RZ ;  /* 0x000000ffff117224 */ /* 0x000fca00078e00ff */
[----:B------:R0:W-:Y:S02]  /*27d0*/  REDG.E.ADD.64.STRONG.GPU desc[UR20][R6.64+0x2c00], R16 ;  /* 0x002c00100600798e */ /* 0x0001e4000c12e514 */
.L_x_423:
[----:B------:R-:W-:Y:S05]  /*27e0*/  BSYNC.RECONVERGENT B1 ;  /* 0x0000000000017941 */ /* 0x000fea0003800200 */
.L_x_422:
[----:B------:R-:W-:Y:S04]  /*27f0*/  BSSY.RECONVERGENT B1, `(.L_x_424) ;  /* 0x0000004000017945 */ /* 0x000fe80003800200 */
[----:B------:R-:W-:Y:S05]  /*2800*/  @!P4 BRA `(.L_x_425) ;  /* 0x000000000008c947 */ /* 0x000fea0003800000 */
[----:B------:R-:W-:-:S05]  /*2810*/  IMAD.MOV.U32 R13, RZ, RZ, RZ ;  /* 0x000000ffff0d7224 */ /* 0x000fca00078e00ff */
[----:B------:R0:W-:Y:S02]  /*2820*/  REDG.E.ADD.64.STRONG.GPU desc[UR20][R6.64+0x3400], R12 ;  /* 0x0034000c0600798e */ /* 0x0001e4000c12e514 */
.L_x_425:
[----:B------:R-:W-:Y:S05]  /*2830*/  BSYNC.RECONVERGENT B1 ;  /* 0x0000000000017941 */ /* 0x000fea0003800200 */
.L_x_424:
[----:B------:R-:W-:Y:S04]  /*2840*/  BSSY.RECONVERGENT B1, `(.L_x_426) ;  /* 0x0000004000017945 */ /* 0x000fe80003800200 */
[----:B------:R-:W-:Y:S05]  /*2850*/  @!P5 BRA `(.L_x_427) ;  /* 0x000000000008d947 */ /* 0x000fea0003800000 */
[----:B------:R-:W-:-:S05]  /*2860*/  IMAD.MOV.U32 R11, RZ, RZ, RZ ;  /* 0x000000ffff0b7224 */ /* 0x000fca00078e00ff */
[----:B------:R0:W-:Y:S02]  /*2870*/  REDG.E.ADD.64.STRONG.GPU desc[UR20][R6.64+0x3c00], R10 ;  /* 0x003c000a0600798e */ /* 0x0001e4000c12e514 */
.L_x_427:
[----:B------:R-:W-:Y:S05]  /*2880*/  BSYNC.RECONVERGENT B1 ;  /* 0x0000000000017941 */ /* 0x000fea0003800200 */
.L_x_426:
[----:B------:R-:W-:Y:S05]  /*2890*/  @P0 BRA `(.L_x_428) ;  /* 0xfffffff800f80947 */ /* 0x000fea000383ffff */
[----:B------:R-:W-:-:S07]  /*28a0*/  IMAD.U32 R3, RZ, RZ, UR27 ;  /* 0x0000001bff037e24 */ /* 0x000fce000f8e00ff */
.L_x_411:
        /* <DEDUP_REMOVED lines=20> */
.L_x_431:
[----:B------:R-:W-:Y:S05]  /*29f0*/  BSYNC.RECONVERGENT B1 ;  /* 0x0000000000017941 */ /* 0x000fea0003800200 */
.L_x_430:
        /* <DEDUP_REMOVED lines=9> */
.L_x_433:
[----:B------:R-:W-:Y:S05]  /*2a90*/  BSYNC.RECONVERGENT B1 ;  /* 0x0000000000017941 */ /* 0x000fea0003800200 */
.L_x_432:
        /* <DEDUP_REMOVED lines=8> */
.L_x_435:
[----:B------:R-:W-:Y:S05]  /*2b20*/  BSYNC.RECONVERGENT B1 ;  /* 0x0000000000017941 */ /* 0x000fea0003800200 */
.L_x_434:
        /* <DEDUP_REMOVED lines=9> */
.L_x_437:
[----:B------:R-:W-:Y:S05]  /*2bc0*/  BSYNC.RECONVERGENT B1 ;  /* 0x0000000000017941 */ /* 0x000fea0003800200 */
.L_x_436:
[----:B------:R-:W-:-:S07]  /*2bd0*/  VIADD R3, R3, 0x4 ;  /* 0x0000000403037836 */ /* 0x000fce0000000000 */
.L_x_429:
        /* <DEDUP_REMOVED lines=17> */
.L_x_440:
[----:B------:R-:W-:Y:S05]  /*2cf0*/  BSYNC.RECONVERGENT B1 ;  /* 0x0000000000017941 */ /* 0x000fea0003800200 */
.L_x_439:
        /* <DEDUP_REMOVED lines=9> */
.L_x_442:
[----:B------:R-:W-:Y:S05]  /*2d90*/  BSYNC.RECONVERGENT B1 ;  /* 0x0000000000017941 */ /* 0x000fea0003800200 */
.L_x_441:
[----:B------:R-:W-:-:S07]  /*2da0*/  VIADD R3, R3, 0x2 ;  /* 0x0000000203037836 */ /* 0x000fce0000000000 */
.L_x_438:
        /* <DEDUP_REMOVED lines=12> */
.L_x_376:
[----:B------:R-:W-:Y:S05]  /*2e70*/  BSYNC.RECONVERGENT B0 ;  /* 0x0000000000007941 */ /* 0x000fea0003800200 */
.L_x_375:
[----:B------:R-:W-:Y:S01]  /*2e80*/  BAR.SYNC.DEFER_BLOCKING 0x0 ;  /* 0x0000000000007b1d */ /* 0x000fe20000010000 */
[----:B------:R-:W-:-:S04]  /*2e90*/  UIADD3 UR6, UP0, UPT, UR6, 0x1, URZ ;  /* 0x0000000106067890 */ /* 0x000fc8000ff1e0ff */
[----:B------:R-:W-:Y:S02]  /*2ea0*/  UIADD3.X UR7, UPT, UPT, URZ, UR7, URZ, UP0, !UPT ;  /* 0x00000007ff077290 */ /* 0x000fe400087fe4ff */
[----:B------:R-:W-:-:S04]  /*2eb0*/  UISETP.NE.U32.AND UP0, UPT, UR6, UR11, UPT ;  /* 0x0000000b0600728c */ /* 0x000fc8000bf05070 */
[----:B------:R-:W-:-:S09]  /*2ec0*/  UISETP.NE.AND.EX UP0, UPT, UR7, UR12, UPT, UP0 ;  /* 0x0000000c0700728c */ /* 0x000fd2000bf05300 */
[----:B------:R-:W-:Y:S05]  /*2ed0*/  BRA.U UP0, `(.L_x_443) ;  /* 0xffffffd100f07547 */ /* 0x000fea000b83ffff */
[----:B------:R-:W-:Y:S05]  /*2ee0*/  EXIT ;  /* 0x000000000000794d */ /* 0x000fea0003800000 */
.L_x_444:
        /* <DEDUP_REMOVED lines=9> */
.L_x_2764:


//--------------------- .text._ZN3cub18CUB_300001_SM_10006detail10radix_sort31DeviceRadixSortSingleTileKernelINS1_5radix10policy_hubIifyE10Policy1000ELNS0_9SortOrderE0EifyNS1_21identity_decomposer_tEEEvPKT1_PSA_PKT2_PSE_T3_iiT4_ --------------------------
	.section	.text._ZN3cub18CUB_300001_SM_10006detail10radix_sort31DeviceRadixSortSingleTileKernelINS1_5radix10policy_hubIifyE10Policy1000ELNS0_9SortOrderE0EifyNS1_21identity_decomposer_tEEEvPKT1_PSA_PKT2_PSE_T3_iiT4_,"ax",@progbits
	.align	128
        .global         _ZN3cub18CUB_300001_SM_10006detail10radix_sort31DeviceRadixSortSingleTileKernelINS1_5radix10policy_hubIifyE10Policy1000ELNS0_9SortOrderE0EifyNS1_21identity_decomposer_tEEEvPKT1_PSA_PKT2_PSE_T3_iiT4_
        .type           _ZN3cub18CUB_300001_SM_10006detail10radix_sort31DeviceRadixSortSingleTileKernelINS1_5radix10policy_hubIifyE10Policy1000ELNS0_9SortOrderE0EifyNS1_21identity_decomposer_tEEEvPKT1_PSA_PKT2_PSE_T3_iiT4_,@function
        .size           _ZN3cub18CUB_300001_SM_10006detail10radix_sort31DeviceRadixSortSingleTileKernelINS1_5radix10policy_hubIifyE10Policy1000ELNS0_9SortOrderE0EifyNS1_21identity_decomposer_tEEEvPKT1_PSA_PKT2_PSE_T3_iiT4_,(.L_x_2765 - _ZN3cub18CUB_300001_SM_10006detail10radix_sort31DeviceRadixSortSingleTileKernelINS1_5radix10policy_hubIifyE10Policy1000ELNS0_9SortOrderE0EifyNS1_21identity_decomposer_tEEEvPKT1_PSA_PKT2_PSE_T3_iiT4_)
        .other          _ZN3cub18CUB_300001_SM_10006detail10radix_sort31DeviceRadixSortSingleTileKernelINS1_5radix10policy_hubIifyE10Policy1000ELNS0_9SortOrderE0EifyNS1_21identity_decomposer_tEEEvPKT1_PSA_PKT2_PSE_T3_iiT4_,@"STO_CUDA_ENTRY STV_DEFAULT"
_ZN3cub18CUB_300001_SM_10006detail10radix_sort31DeviceRadixSortSingleTileKernelINS1_5radix10policy_hubIifyE10Policy1000ELNS0_9SortOrderE0EifyNS1_21identity_decomposer_tEEEvPKT1_PSA_PKT2_PSE_T3_iiT4_:
.text._ZN3cub18CUB_300001_SM_10006detail10radix_sort31DeviceRadixSortSingleTileKernelINS1_5radix10policy_hubIifyE10Policy1000ELNS0_9SortOrderE0EifyNS1_21identity_decomposer_tEEEvPKT1_PSA_PKT2_PSE_T3_iiT4_:
        /* <DEDUP_REMOVED lines=182> */
.L_x_446:
        /* <DEDUP_REMOVED lines=554> */
.L_x_445:
        /* <DEDUP_REMOVED lines=229> */
.L_x_447:
        /* <DEDUP_REMOVED lines=11> */
.L_x_2765:


//--------------------- .text._ZN3cub18CUB_300001_SM_10006detail10radix_sort29DeviceRadixSortOnesweepKernelINS1_5radix10policy_hubIiNS0_8NullTypeEyE10Policy1000ELNS0_9SortOrderE0EiS6_yiiNS1_21identity_decomposer_tEEEvPT5_SC_PT3_PKSD_PT1_PKSH_PT2_PKSL_T4_iiT6_ --------------------------
	.section	.text._ZN3cub18CUB_300001_SM_10006detail10radix_sort29DeviceRadixSortOnesweepKernelINS1_5radix10policy_hubIiNS0_8NullTypeEyE10Policy1000ELNS0_9SortOrderE0EiS6_yiiNS1_21identity_decomposer_tEEEvPT5_SC_PT3_PKSD_PT1_PKSH_PT2_PKSL_T4_iiT6_,"ax",@progbits
	.align	128
        .global         _ZN3cub18CUB_300001_SM_10006detail10radix_sort29DeviceRadixSortOnesweepKernelINS1_5radix10policy_hubIiNS0_8NullTypeEyE10Policy1000ELNS0_9SortOrderE0EiS6_yiiNS1_21identity_decomposer_tEEEvPT5_SC_PT3_PKSD_PT1_PKSH_PT2_PKSL_T4_iiT6_
        .type           _ZN3cub18CUB_300001_SM_10006detail10radix_sort29DeviceRadixSortOnesweepKernelINS1_5radix10policy_hubIiNS0_8NullTypeEyE10Policy1000ELNS0_9SortOrderE0EiS6_yiiNS1_21identity_decomposer_tEEEvPT5_SC_PT3_PKSD_PT1_PKSH_PT2_PKSL_T4_iiT6_,@function
        .size           _ZN3cub18CUB_300001_SM_10006detail10radix_sort29DeviceRadixSortOnesweepKernelINS1_5radix10policy_hubIiNS0_8NullTypeEyE10Policy1000ELNS0_9SortOrderE0EiS6_yiiNS1_21identity_decomposer_tEEEvPT5_SC_PT3_PKSD_PT1_PKSH_PT2_PKSL_T4_iiT6_,(.L_x_2766 - _ZN3cub18CUB_300001_SM_10006detail10radix_sort29DeviceRadixSortOnesweepKernelINS1_5radix10policy_hubIiNS0_8NullTypeEyE10Policy1000ELNS0_9SortOrderE0EiS6_yiiNS1_21identity_decomposer_tEEEvPT5_SC_PT3_PKSD_PT1_PKSH_PT2_PKSL_T4_iiT6_)
        .other          _ZN3cub18CUB_300001_SM_10006detail10radix_sort29DeviceRadixSortOnesweepKernelINS1_5radix10policy_hubIiNS0_8NullTypeEyE10Policy1000ELNS0_9SortOrderE0EiS6_yiiNS1_21identity_decomposer_tEEEvPT5_SC_PT3_PKSD_PT1_PKSH_PT2_PKSL_T4_iiT6_,@"STO_CUDA_ENTRY STV_DEFAULT"
_ZN3cub18CUB_300001_SM_10006detail10radix_sort29DeviceRadixSortOnesweepKernelINS1_5radix10policy_hubIiNS0_8NullTypeEyE10Policy1000ELNS0_9SortOrderE0EiS6_yiiNS1_21identity_decomposer_tEEEvPT5_SC_PT3_PKSD_PT1_PKSH_PT2_PKSL_T4_iiT6_:
.text._ZN3cub18CUB_300001_SM_10006detail10radix_sort29DeviceRadixSortOnesweepKernelINS1_5radix10policy_hubIiNS0_8NullTypeEyE10Policy1000ELNS0_9SortOrderE0EiS6_yiiNS1_21identity_decomposer_tEEEvPT5_SC_PT3_PKSD_PT1_PKSH_PT2_PKSL_T4_iiT6_:
[----:B------:R-:W-:Y:S01]  /*0000*/  LDC R1, c[0x0][0x37c] ;  /* 0x0000df00ff017b82 */ /* 0x000fe20000000800 */
[----:B------:R-:W0:Y:S01]  /*0010*/  S2R R3, SR_TID.X ;  /* 0x0000000000037919 */ /* 0x000e220000002100 */
[----:B------:R-:W1:Y:S01]  /*0020*/  LDCU.64 UR8, c[0x0][0x358] ;  /* 0x00006b00ff0877ac */ /* 0x000e620008000a00 */
[----:B------:R-:W-:Y:S01]  /*0030*/  BSSY.RECONVERGENT B0, `(.L_x_448) ;  /* 0x000000a000007945 */ /* 0x000fe20003800200 */
[----:B0-----:R-:W-:-:S13]  /*0040*/  ISETP.NE.AND P0, PT, R3, RZ, PT ;  /* 0x000000ff0300720c */ /* 0x001fda0003f05270 */
        /* <DEDUP_REMOVED lines=8> */
.L_x_449:
[----:B------:R-:W-:Y:S05]  /*00d0*/  BSYNC.RECONVERGENT B0 ;  /* 0x0000000000007941 */ /* 0x000fea0003800200 */
.L_x_448:
[----:B------:R-:W1:Y:S08]  /*00e0*/  S2UR UR5, SR_CgaCtaId ;  /* 0x00000000000579c3 */ /* 0x000e700000008800 */
[----:B------:R-:W-:Y:S06]  /*00f0*/  BAR.SYNC.DEFER_BLOCKING 0x0 ;  /* 0x0000000000007b1d */ /* 0x000fec0000010000 */
[----:B------:R-:W-:Y:S01]  /*0100*/  UMOV UR4, 0x400 ;  /* 0x0000040000047882 */ /* 0x000fe20000000000 */
[----:B------:R-:W2:Y:S01]  /*0110*/  S2R R46, SR_LANEID ;  /* 0x00000000002e7919 */ /* 0x000ea20000000000 */
[----:B-1----:R-:W-:Y:S01]  /*0120*/  ULEA UR4, UR5, UR4, 0x18 ;  /* 0x0000000405047291 */ /* 0x002fe2000f8ec0ff */
[----:B------:R-:W1:Y:S08]  /*0130*/  LDCU UR5, c[0x0][0x3c0] ;  /* 0x00007800ff0577ac */ /* 0x000e700008000800 */
[----:B------:R-:W3:Y:S02]  /*0140*/  LDS R0, [UR4+0x7200] ;  /* 0x00720004ff007984 */ /* 0x000ee40008000800 */
[----:B---3--:R-:W-:-:S13]  /*0150*/  R2UR UR7, R0 ;  /* 0x00000000000772ca */ /* 0x008fda00000e0000 */
[----:B------:R-:W-:-:S04]  /*0160*/  UIMAD UR6, UR7, 0x1c80, URZ ;  /* 0x00001c80070678a4 */ /* 0x000fc8000f8e02ff */
[----:B------:R-:W-:Y:S02]  /*0170*/  UIADD3 UR10, UPT, UPT, UR6, 0x1c80, URZ ;  /* 0x00001c80060a7890 */ /* 0x000fe4000fffe0ff */
[----:B------:R-:W-:Y:S02]  /*0180*/  USHF.R.S32.HI UR11, URZ, 0x1f, UR6 ;  /* 0x0000001fff0b7899 */ /* 0x000fe40008011406 */
[----:B-1----:R-:W-:-:S09]  /*0190*/  UISETP.GT.AND UP0, UPT, UR10, UR5, UPT ;  /* 0x000000050a00728c */ /* 0x002fd2000bf04270 */
[----:B--2---:R-:W-:Y:S05]  /*01a0*/  BRA.U UP0, `(.L_x_450) ;  /* 0x0000000100707547 */ /* 0x004fea000b800000 */
[----:B------:R-:W0:Y:S01]  /*01b0*/  LDCU.64 UR12, c[0x0][0x3a8] ;  /* 0x00007500ff0c77ac */ /* 0x000e220008000a00 */
[C---:B------:R-:W-:Y:S02]  /*01c0*/  LOP3.LUT R0, R3.reuse, 0x1f, RZ, 0xc0, !PT ;  /* 0x0000001f03007812 */ /* 0x040fe400078ec0ff */
[----:B------:R-:W-:-:S05]  /*01d0*/  LOP3.LUT R5, R3, 0x3e0, RZ, 0xc0, !PT ;  /* 0x000003e003057812 */ /* 0x000fca00078ec0ff */
[----:B------:R-:W-:-:S05]  /*01e0*/  IMAD R0, R5, 0x13, R0 ;  /* 0x0000001305007824 */ /* 0x000fca00078e0200 */
[----:B------:R-:W-:-:S05]  /*01f0*/  IADD3 R0, P0, PT, R0, UR6, RZ ;  /* 0x0000000600007c10 */ /* 0x000fca000ff1e0ff */
[----:B------:R-:W-:Y:S01]  /*0200*/  IMAD.X R5, RZ, RZ, UR11, P0 ;  /* 0x0000000bff057e24 */ /* 0x000fe200080e06ff */
        /* <DEDUP_REMOVED lines=22> */
.L_x_450:
[C---:B------:R-:W-:Y:S01]  /*0370*/  LOP3.LUT R0, R3.reuse, 0x1f, RZ, 0xc0, !PT ;  /* 0x0000001f03007812 */ /* 0x040fe200078ec0ff */
[----:B------:R-:W1:Y:S01]  /*0380*/  LDCU.64 UR12, c[0x0][0x3a8] ;  /* 0x00007500ff0c77ac */ /* 0x000e620008000a00 */
[----:B------:R-:W-:Y:S01]  /*0390*/  LOP3.LUT R5, R3, 0x3e0, RZ, 0xc0, !PT ;  /* 0x000003e003057812 */ /* 0x000fe200078ec0ff */
[----:B------:R-:W-:Y:S01]  /*03a0*/  IMAD.MOV.U32 R44, RZ, RZ, 0x7fffffff ;  /* 0x7fffffffff2c7424 */ /* 0x000fe200078e00ff */
[----:B------:R-:W-:Y:S01]  /*03b0*/  UIADD3 UR5, UPT, UPT, -UR6, UR5, URZ ;  /* 0x0000000506057290 */ /* 0x000fe2000fffe1ff */
[----:B------:R-:W-:Y:S02]  /*03c0*/  IMAD.MOV.U32 R42, RZ, RZ, 0x7fffffff ;  /* 0x7fffffffff2a7424 */ /* 0x000fe400078e00ff */
[----:B------:R-:W-:Y:S02]  /*03d0*/  IMAD R7, R5, 0x13, R0 ;  /* 0x0000001305077824 */ /* 0x000fe400078e0200 */
[----:B------:R-:W-:Y:S02]  /*03e0*/  IMAD.MOV.U32 R43, RZ, RZ, 0x7fffffff ;  /* 0x7fffffffff2b7424 */ /* 0x000fe400078e00ff */
[C---:B------:R-:W-:Y:S01]  /*03f0*/  VIADD R0, R7.reuse, 0x20 ;  /* 0x0000002007007836 */ /* 0x040fe20000000000 */
[C---:B------:R-:W-:Y:S01]  /*0400*/  ISETP.GE.AND P1, PT, R7.reuse, UR5, PT ;  /* 0x0000000507007c0c */ /* 0x040fe2000bf26270 */
[----:B------:R-:W-:-:S02]  /*0410*/  VIADD R5, R7, 0x60 ;  /* 0x0000006007057836 */ /* 0x000fc40000000000 */
[C---:B0-----:R-:W-:Y:S01]  /*0420*/  VIADD R4, R7.reuse, 0x40 ;  /* 0x0000004007047836 */ /* 0x041fe20000000000 */
[----:B------:R-:W-:Y:S01]  /*0430*/  ISETP.GE.AND P2, PT, R0, UR5, PT ;  /* 0x0000000500007c0c */ /* 0x000fe2000bf46270 */
[C---:B------:R-:W-:Y:S01]  /*0440*/  VIADD R8, R7.reuse, 0xa0 ;  /* 0x000000a007087836 */ /* 0x040fe20000000000 */
[C---:B------:R-:W-:Y:S01]  /*0450*/  IADD3 R0, P0, PT, R7.reuse, UR6, RZ ;  /* 0x0000000607007c10 */ /* 0x040fe2000ff1e0ff */
[----:B------:R-:W-:Y:S01]  /*0460*/  VIADD R6, R7, 0x80 ;  /* 0x0000008007067836 */ /* 0x000fe20000000000 */
[----:B------:R-:W-:Y:S01]  /*0470*/  ISETP.GE.AND P4, PT, R5, UR5, PT ;  /* 0x0000000505007c0c */ /* 0x000fe2000bf86270 */
[----:B------:R-:W-:Y:S01]  /*0480*/  VIADD R9, R7, 0xc0 ;  /* 0x000000c007097836 */ /* 0x000fe20000000000 */
[----:B------:R-:W-:Y:S01]  /*0490*/  ISETP.GE.AND P3, PT, R4, UR5, PT ;  /* 0x0000000504007c0c */ /* 0x000fe2000bf66270 */
[----:B------:R-:W-:Y:S01]  /*04a0*/  IMAD.X R5, RZ, RZ, UR11, P0 ;  /* 0x0000000bff057e24 */ /* 0x000fe200080e06ff */
[----:B-1----:R-:W-:Y:S02]  /*04b0*/  LEA R4, P0, R0, UR12, 0x2 ;  /* 0x0000000c00047c11 */ /* 0x002fe4000f8010ff */
[----:B------:R-:W-:-:S02]  /*04c0*/  ISETP.GE.AND P6, PT, R8, UR5, PT ;  /* 0x0000000508007c0c */ /* 0x000fc4000bfc6270 */
[----:B------:R-:W-:Y:S01]  /*04d0*/  LEA.HI.X R5, R0, UR13, R5, 0x2, P0 ;  /* 0x0000000d00057c11 */ /* 0x000fe200080f1405 */
[----:B------:R-:W-:Y:S01]  /*04e0*/  VIADD R0, R7, 0xe0 ;  /* 0x000000e007007836 */ /* 0x000fe20000000000 */
[----:B------:R-:W-:Y:S01]  /*04f0*/  ISETP.GE.AND P5, PT, R6, UR5, PT ;  /* 0x0000000506007c0c */ /* 0x000fe2000bfa6270 */
[----:B------:R-:W-:Y:S01]  /*0500*/  IMAD.MOV.U32 R8, RZ, RZ, 0x7fffffff ;  /* 0x7fffffffff087424 */ /* 0x000fe200078e00ff */
[----:B------:R-:W-:Y:S01]  /*0510*/  ISETP.GE.AND P0, PT, R9, UR5, PT ;  /* 0x0000000509007c0c */ /* 0x000fe2000bf06270 */
[----:B------:R1:W5:Y:S01]  /*0520*/  @!P1 LDG.E R44, desc[UR8][R4.64] ;  /* 0x00000008042c9981 */ /* 0x000362000c1e1900 */
[----:B------:R-:W-:Y:S01]  /*0530*/  ISETP.GE.AND P1, PT, R0, UR5, PT ;  /* 0x0000000500007c0c */ /* 0x000fe2000bf26270 */
[C---:B------:R-:W-:Y:S02]  /*0540*/  VIADD R0, R7.reuse, 0x120 ;  /* 0x0000012007007836 */ /* 0x040fe40000000000 */
[----:B------:R1:W5:Y:S01]  /*0550*/  @!P3 LDG.E R42, desc[UR8][R4.64+0x100] ;  /* 0x00010008042ab981 */ /* 0x000362000c1e1900 */
[----:B------:R-:W-:-:S02]  /*0560*/  VIADD R6, R7, 0x100 ;  /* 0x0000010007067836 */ /* 0x000fc40000000000 */
[----:B------:R-:W-:Y:S01]  /*0570*/  ISETP.GE.AND P3, PT, R0, UR5, PT ;  /* 0x0000000500007c0c */ /* 0x000fe2000bf66270 */
[----:B------:R-:W-:Y:S01]  /*0580*/  VIADD R0, R7, 0x140 ;  /* 0x0000014007007836 */ /* 0x000fe20000000000 */
[----:B------:R1:W5:Y:S01]  /*0590*/  @!P4 LDG.E R8, desc[UR8][R4.64+0x180] ;  /* 0x000180080408c981 */ /* 0x000362000c1e1900 */
[----:B------:R-:W-:-:S03]  /*05a0*/  IMAD.MOV.U32 R10, RZ, RZ, 0x7fffffff ;  /* 0x7fffffffff0a7424 */ /* 0x000fc600078e00ff */
[----:B------:R-:W-:Y:S01]  /*05b0*/  ISETP.GE.AND P4, PT, R0, UR5, PT ;  /* 0x0000000500007c0c */ /* 0x000fe2000bf86270 */
[C---:B------:R-:W-:Y:S01]  /*05c0*/  VIADD R0, R7.reuse, 0x180 ;  /* 0x0000018007007836 */ /* 0x040fe20000000000 */
[----:B------:R1:W5:Y:S01]  /*05d0*/  @!P2 LDG.E R43, desc[UR8][R4.64+0x80] ;  /* 0x00008008042ba981 */ /* 0x000362000c1e1900 */
[----:B------:R-:W-:Y:S01]  /*05e0*/  ISETP.GE.AND P2, PT, R6, UR5, PT ;  /* 0x0000000506007c0c */ /* 0x000fe2000bf46270 */
[----:B------:R-:W-:Y:S02]  /*05f0*/  IMAD.MOV.U32 R12, RZ, RZ, 0x7fffffff ;  /* 0x7fffffffff0c7424 */ /* 0x000fe400078e00ff */
[----:B------:R1:W5:Y:S01]  /*0600*/  @!P6 LDG.E R10, desc[UR8][R4.64+0x280] ;  /* 0x00028008040ae981 */ /* 0x000362000c1e1900 */
[----:B------:R-:W-:Y:S01]  /*0610*/  ISETP.GE.AND P6, PT, R0, UR5, PT ;  /* 0x0000000500007c0c */ /* 0x000fe2000bfc6270 */
[C---:B------:R-:W-:Y:S02]  /*0620*/  VIADD R0, R7.reuse, 0x1a0 ;  /* 0x000001a007007836 */ /* 0x040fe40000000000 */
[----:B------:R-:W-:Y:S01]  /*0630*/  IMAD.MOV.U32 R9, RZ, RZ, 0x7fffffff ;  /* 0x7fffffffff097424 */ /* 0x000fe200078e00ff */
[----:B------:R1:W5:Y:S01]  /*0640*/  @!P0 LDG.E R12, desc[UR8][R4.64+0x300] ;  /* 0x00030008040c8981 */ /* 0x000362000c1e1900 */
[----:B------:R-:W-:Y:S01]  /*0650*/  VIADD R6, R7, 0x160 ;  /* 0x0000016007067836 */ /* 0x000fe20000000000 */
[----:B------:R-:W-:Y:S01]  /*0660*/  ISETP.GE.AND P0, PT, R0, UR5, PT ;  /* 0x0000000500007c0c */ /* 0x000fe2000bf06270 */
[----:B------:R-:W-:-:S02]  /*0670*/  IMAD.MOV.U32 R14, RZ, RZ, 0x7fffffff ;  /* 0x7fffffffff0e7424 */ /* 0x000fc400078e00ff */
[C---:B------:R-:W-:Y:S01]  /*0680*/  VIADD R0, R7.reuse, 0x1e0 ;  /* 0x000001e007007836 */ /* 0x040fe20000000000 */
[----:B------:R1:W5:Y:S01]  /*0690*/  @!P5 LDG.E R9, desc[UR8][R4.64+0x200] ;  /* 0x000200080409d981 */ /* 0x000362000c1e1900 */
[----:B------:R-:W-:Y:S01]  /*06a0*/  ISETP.GE.AND P5, PT, R6, UR5, PT ;  /* 0x0000000506007c0c */ /* 0x000fe2000bfa6270 */
[----:B------:R-:W-:Y:S02]  /*06b0*/  IMAD.MOV.U32 R13, RZ, RZ, 0x7fffffff ;  /* 0x7fffffffff0d7424 */ /* 0x000fe400078e00ff */
[----:B------:R1:W5:Y:S01]  /*06c0*/  @!P2 LDG.E R14, desc[UR8][R4.64+0x400] ;  /* 0x00040008040ea981 */ /* 0x000362000c1e1900 */
[----:B------:R-:W-:Y:S01]  /*06d0*/  IMAD.MOV.U32 R15, RZ, RZ, 0x7fffffff ;  /* 0x7fffffffff0f7424 */ /* 0x000fe200078e00ff */
[----:B------:R-:W-:Y:S01]  /*06e0*/  ISETP.GE.AND P2, PT, R0, UR5, PT ;  /* 0x0000000500007c0c */ /* 0x000fe2000bf46270 */
[C---:B------:R-:W-:Y:S01]  /*06f0*/  VIADD R6, R7.reuse, 0x1c0 ;  /* 0x000001c007067836 */ /* 0x040fe20000000000 */
[----:B------:R1:W5:Y:S01]  /*0700*/  @!P1 LDG.E R13, desc[UR8][R4.64+0x380] ;  /* 0x00038008040d9981 */ /* 0x000362000c1e1900 */
[----:B------:R-:W-:-:S02]  /*0710*/  VIADD R0, R7, 0x200 ;  /* 0x0000020007007836 */ /* 0x000fc40000000000 */
[----:B------:R-:W-:Y:S01]  /*0720*/  IMAD.MOV.U32 R16, RZ, RZ, 0x7fffffff ;  /* 0x7fffffffff107424 */ /* 0x000fe200078e00ff */
[----:B------:R1:W5:Y:S01]  /*0730*/  @!P3 LDG.E R15, desc[UR8][R4.64+0x480] ;  /* 0x00048008040fb981 */ /* 0x000362000c1e1900 */
[----:B------:R-:W-:Y:S01]  /*0740*/  IMAD.MOV.U32 R17, RZ, RZ, 0x7fffffff ;  /* 0x7fffffffff117424 */ /* 0x000fe200078e00ff */
[----:B------:R-:W-:Y:S01]  /*0750*/  ISETP.GE.AND P1, PT, R6, UR5, PT ;  /* 0x0000000506007c0c */ /* 0x000fe2000bf26270 */
[C---:B------:R-:W-:Y:S01]  /*0760*/  VIADD R6, R7.reuse, 0x220 ;  /* 0x0000022007067836 */ /* 0x040fe20000000000 */
[----:B------:R-:W-:Y:S01]  /*0770*/  ISETP.GE.AND P3, PT, R0, UR5, PT ;  /* 0x0000000500007c0c */ /* 0x000fe2000bf66270 */
[----:B------:R-:W-:Y:S01]  /*0780*/  VIADD R0, R7, 0x240 ;  /* 0x0000024007007836 */ /* 0x000fe20000000000 */
[----:B------:R1:W5:Y:S02]  /*0790*/  @!P4 LDG.E R16, desc[UR8][R4.64+0x500] ;  /* 0x000500080410c981 */ /* 0x000364000c1e1900 */
[----:B------:R-:W-:Y:S02]  /*07a0*/  ISETP.GE.AND P4, PT, R6, UR5, PT ;  /* 0x0000000506007c0c */ /* 0x000fe4000bf86270 */
[----:B------:R1:W5:Y:S01]  /*07b0*/  @!P5 LDG.E R17, desc[UR8][R4.64+0x580] ;  /* 0x000580080411d981 */ /* 0x000362000c1e1900 */
[----:B------:R-:W-:Y:S01]  /*07c0*/  ISETP.GE.AND P5, PT, R0, UR5, PT ;  /* 0x0000000500007c0c */ /* 0x000fe2000bfa6270 */
[----:B------:R-:W-:-:S02]  /*07d0*/  IMAD.MOV.U32 R18, RZ, RZ, 0x7fffffff ;  /* 0x7fffffffff127424 */ /* 0x000fc400078e00ff */
[----:B------:R-:W-:Y:S02]  /*07e0*/  IMAD.MOV.U32 R19, RZ, RZ, 0x7fffffff ;  /* 0x7fffffffff137424 */ /* 0x000fe400078e00ff */
[----:B------:R-:W-:Y:S02]  /*07f0*/  IMAD.MOV.U32 R20, RZ, RZ, 0x7fffffff ;  /* 0x7fffffffff147424 */ /* 0x000fe400078e00ff */
[----:B------:R-:W-:Y:S01]  /*0800*/  IMAD.MOV.U32 R21, RZ, RZ, 0x7fffffff ;  /* 0x7fffffffff157424 */ /* 0x000fe200078e00ff */
[----:B------:R1:W5:Y:S01]  /*0810*/  @!P6 LDG.E R18, desc[UR8][R4.64+0x600] ;  /* 0x000600080412e981 */ /* 0x000362000c1e1900 */
        /* <DEDUP_REMOVED lines=9> */
.L_x_451:
[----:B01----:R-:W-:Y:S01]  /*08b0*/  VIMNMX R5, PT, PT, R46, 0xe0, !PT ;  /* 0x000000e02e057848 */ /* 0x003fe20007fe0100 */
[----:B------:R-:W0:Y:S01]  /*08c0*/  LDCU UR5, c[0x0][0x3c8] ;  /* 0x00007900ff0577ac */ /* 0x000e220008000800 */
[----:B------:R-:W-:Y:S01]  /*08d0*/  SHF.R.U32.HI R0, RZ, 0x5, R3 ;  /* 0x00000005ff007819 */ /* 0x000fe20000011603 */
[----:B------:R-:W-:Y:S01]  /*08e0*/  BSSY.RECONVERGENT B0, `(.L_x_452) ;  /* 0x0000026000007945 */ /* 0x000fe20003800200 */
[--C-:B------:R-:W-:Y:S01]  /*08f0*/  IADD3 R5, PT, PT, R5, 0x1f, -R46.reuse ;  /* 0x0000001f05057810 */ /* 0x100fe20007ffe82e */
[----:B------:R-:W-:Y:S01]  /*0900*/  UMOV UR6, 0xffffffff ;  /* 0xffffffff00067882 */ /* 0x000fe20000000000 */
[----:B------:R-:W-:Y:S02]  /*0910*/  IMAD.MOV.U32 R7, RZ, RZ, R46 ;  /* 0x000000ffff077224 */ /* 0x000fe400078e002e */
[C---:B------:R-:W-:Y:S02]  /*0920*/  ISETP.GE.U32.AND P0, PT, R5.reuse, 0x1e0, PT ;  /* 0x000001e00500780c */ /* 0x040fe40003f06070 */
[----:B------:R-:W-:Y:S01]  /*0930*/  LEA.HI R6, R5, 0x1, RZ, 0x1b ;  /* 0x0000000105067811 */ /* 0x000fe200078fd8ff */
[----:B------:R-:W-:-:S03]  /*0940*/  IMAD.SHL.U32 R5, R0, 0x400, RZ ;  /* 0x0000040000057824 */ /* 0x000fc600078e00ff */
[----:B------:R-:W-:-:S04]  /*0950*/  LOP3.LUT R25, R6, 0xf, RZ, 0xc0, !PT ;  /* 0x0000000f06197812 */ /* 0x000fc800078ec0ff */
[----:B------:R-:W-:Y:S01]  /*0960*/  ISETP.NE.AND P1, PT, R25, RZ, PT ;  /* 0x000000ff1900720c */ /* 0x000fe20003f25270 */
[----:B0-----:R-:W-:Y:S02]  /*0970*/  USHF.L.U32 UR5, UR6, UR5, URZ ;  /* 0x0000000506057299 */ /* 0x001fe400080006ff */
[----:B------:R-:W-:Y:S10]  /*0980*/  @!P0 BRA `(.L_x_453) ;  /* 0x00000000006c8947 */ /* 0x000ff40003800000 */
[----:B------:R-:W-:Y:S01]  /*0990*/  IMAD R4, R46, 0x4, R5 ;  /* 0x000000042e047824 */ /* 0x000fe200078e0205 */
[----:B------:R-:W-:Y:S01]  /*09a0*/  LOP3.LUT R0, R6, 0xffffff0, RZ, 0xc0, !PT ;  /* 0x0ffffff006007812 */ /* 0x000fe200078ec0ff */
[----:B------:R-:W-:Y:S02]  /*09b0*/  IMAD.U32 R11, RZ, RZ, UR4 ;  /* 0x00000004ff0b7e24 */ /* 0x000fe4000f8e00ff */
[----:B------:R-:W-:Y:S02]  /*09c0*/  IMAD.MOV.U32 R7, RZ, RZ, R46 ;  /* 0x000000ffff077224 */ /* 0x000fe400078e002e */
[----:B------:R-:W-:Y:S01]  /*09d0*/  IMAD.MOV R0, RZ, RZ, -R0 ;  /* 0x000000ffff007224 */ /* 0x000fe200078e0a00 */
[----:B------:R-:W-:-:S07]  /*09e0*/  IADD3 R4, PT, PT, R4, 0x400, R11 ;  /* 0x0000040004047810 */ /* 0x000fce0007ffe00b */
.L_x_454:
        /* <DEDUP_REMOVED lines=21> */
.L_x_453:
[----:B------:R-:W-:Y:S05]  /*0b40*/  BSYNC.RECONVERGENT B0 ;  /* 0x0000000000007941 */ /* 0x000fea0003800200 */
.L_x_452:
[----:B------:R-:W-:Y:S01]  /*0b50*/  BSSY.RECONVERGENT B0, `(.L_x_455) ;  /* 0x0000026000007945 */ /* 0x000fe20003800200 */
[----:B------:R-:W-:-:S03]  /*0b60*/  VIADD R4, R5, UR4 ;  /* 0x0000000405047c36 */ /* 0x000fc60008000000 */
        /* <DEDUP_REMOVED lines=16> */
.L_x_458:
[----:B------:R-:W-:Y:S05]  /*0c70*/  BSYNC.RECONVERGENT B1 ;  /* 0x0000000000017941 */ /* 0x000fea0003800200 */
.L_x_457:
        /* <DEDUP_REMOVED lines=13> */
[----:B------:R-:W-:-:S07]  /*0d50*/  VIADD R5, R5, UR4 ;  /* 0x0000000405057c36 */ /* 0x000fce0008000000 */
.L_x_459:
[----:B------:R-:W-:Y:S01]  /*0d60*/  VIADD R6, R6, 0x1 ;  /* 0x0000000106067836 */ /* 0x000fe20000000000 */
[----:B------:R0:W-:Y:S04]  /*0d70*/  STS [R5], RZ ;  /* 0x000000ff05007388 */ /* 0x0001e80000000800 */
[----:B------:R-:W-:Y:S01]  /*0d80*/  ISETP.NE.AND P0, PT, R6, RZ, PT ;  /* 0x000000ff0600720c */ /* 0x000fe20003f05270 */
[----:B0-----:R-:W-:-:S12]  /*0d90*/  VIADD R5, R5, 0x80 ;  /* 0x0000008005057836 */ /* 0x001fd80000000000 */
[----:B------:R-:W-:Y:S05]  /*0da0*/  @P0 BRA `(.L_x_459) ;  /* 0xfffffffc00ec0947 */ /* 0x000fea000383ffff */
.L_x_456:
[----:B------:R-:W-:Y:S05]  /*0db0*/  BSYNC.RECONVERGENT B0 ;  /* 0x0000000000007941 */ /* 0x000fea0003800200 */
.L_x_455:
[----:B------:R-:W2:Y:S01]  /*0dc0*/  LDCU UR6, c[0x0][0x3c4] ;  /* 0x00007880ff0677ac */ /* 0x000ea20008000800 */
[----:B-----5:R-:W-:Y:S01]  /*0dd0*/  LOP3.LUT R45, R44, 0x80000000, RZ, 0x3c, !PT ;  /* 0x800000002c2d7812 */ /* 0x020fe200078e3cff */
[----:B------:R-:W-:Y:S01]  /*0de0*/  BSSY.RECONVERGENT B0, `(.L_x_460) ;  /* 0x0000089000007945 */ /* 0x000fe20003800200 */
[----:B------:R-:W-:Y:S02]  /*0df0*/  LOP3.LUT R6, R43, 0x80000000, RZ, 0x3c, !PT ;  /* 0x800000002b067812 */ /* 0x000fe400078e3cff */
[----:B01----:R-:W-:Y:S02]  /*0e00*/  LOP3.LUT R0, R42, 0x80000000, RZ, 0x3c, !PT ;  /* 0x800000002a007812 */ /* 0x003fe400078e3cff */
        /* <DEDUP_REMOVED lines=9> */
[----:B------:R-:W-:Y:S02]  /*0ea0*/  SHF.R.U32.HI R11, RZ, UR6, R0 ;  /* 0x00000006ff0b7c19 */ /* 0x000fe40008011600 */
[----:B------:R-:W-:Y:S01]  /*0eb0*/  SHF.R.U32.HI R25, RZ, UR6, R41 ;  /* 0x00000006ff197c19 */ /* 0x000fe20008011629 */
[----:B------:R-:W-:Y:S01]  /*0ec0*/  IMAD R5, R47, 0x4, R4 ;  /* 0x000000042f057824 */ /* 0x000fe200078e0204 */
[----:B------:R-:W-:Y:S01]  /*0ed0*/  LOP3.LUT R7, R7, UR5, RZ, 0x30, !PT ;  /* 0x0000000507077c12 */ /* 0x000fe2000f8e30ff */
[----:B------:R-:W-:Y:S01]  /*0ee0*/  NOP ;  /* 0x0000000000007918 */ /* 0x000fe20000000000 */
[----:B------:R-:W-:Y:S02]  /*0ef0*/  SHF.R.U32.HI R26, RZ, UR6, R40 ;  /* 0x00000006ff1a7c19 */ /* 0x000fe40008011628 */
[----:B------:R0:W-:Y:S01]  /*0f00*/  ATOMS.POPC.INC.32 RZ, [R5+URZ] ;  /* 0x0000000005ff7f8c */ /* 0x0001e2000d8000ff */
[----:B------:R-:W-:Y:S01]  /*0f10*/  LOP3.LUT R11, R11, UR5, RZ, 0x30, !PT ;  /* 0x000000050b0b7c12 */ /* 0x000fe2000f8e30ff */
[----:B------:R-:W-:Y:S01]  /*0f20*/  IMAD R7, R7, 0x4, R4 ;  /* 0x0000000407077824 */ /* 0x000fe200078e0204 */
[----:B------:R-:W-:-:S02]  /*0f30*/  SHF.R.U32.HI R27, RZ, UR6, R39 ;  /* 0x00000006ff1b7c19 */ /* 0x000fc40008011627 */
[----:B------:R-:W-:Y:S01]  /*0f40*/  LOP3.LUT R25, R25, UR5, RZ, 0x30, !PT ;  /* 0x0000000519197c12 */ /* 0x000fe2000f8e30ff */
[--C-:B------:R-:W-:Y:S01]  /*0f50*/  IMAD R11, R11, 0x4, R4.reuse ;  /* 0x000000040b0b7824 */ /* 0x100fe200078e0204 */
[----:B------:R-:W-:Y:S01]  /*0f60*/  LOP3.LUT R27, R27, UR5, RZ, 0x30, !PT ;  /* 0x000000051b1b7c12 */ /* 0x000fe2000f8e30ff */
[----:B------:R1:W-:Y:S01]  /*0f70*/  ATOMS.POPC.INC.32 RZ, [R7+URZ] ;  /* 0x0000000007ff7f8c */ /* 0x0003e2000d8000ff */
[----:B0-----:R-:W-:Y:S01]  /*0f80*/  LOP3.LUT R5, R26, UR5, RZ, 0x30, !PT ;  /* 0x000000051a057c12 */ /* 0x001fe2000f8e30ff */
[--C-:B------:R-:W-:Y:S01]  /*0f90*/  IMAD R25, R25, 0x4, R4.reuse ;  /* 0x0000000419197824 */ /* 0x100fe200078e0204 */
[----:B------:R-:W-:Y:S01]  /*0fa0*/  LOP3.LUT R26, R12, 0x80000000, RZ, 0x3c, !PT ;  /* 0x800000000c1a7812 */ /* 0x000fe200078e3cff */
[----:B------:R0:W-:Y:S01]  /*0fb0*/  ATOMS.POPC.INC.32 RZ, [R11+URZ] ;  /* 0x000000000bff7f8c */ /* 0x0001e2000d8000ff */
[----:B------:R-:W-:Y:S01]  /*0fc0*/  LOP3.LUT R35, R16, 0x80000000, RZ, 0x3c, !PT ;  /* 0x8000000010237812 */ /* 0x000fe200078e3cff */
[----:B------:R-:W-:Y:S01]  /*0fd0*/  IMAD R5, R5, 0x4, R4 ;  /* 0x0000000405057824 */ /* 0x000fe200078e0204 */
[----:B------:R-:W-:Y:S01]  /*0fe0*/  SHF.R.U32.HI R26, RZ, UR6, R26 ;  /* 0x00000006ff1a7c19 */ /* 0x000fe2000801161a */
[----:B------:R-:W-:Y:S01]  /*0ff0*/  IMAD R27, R27, 0x4, R4 ;  /* 0x000000041b1b7824 */ /* 0x000fe200078e0204 */
[----:B------:R2:W-:Y:S01]  /*1000*/  ATOMS.POPC.INC.32 RZ, [R25+URZ] ;  /* 0x0000000019ff7f8c */ /* 0x0005e2000d8000ff */
[----:B-1----:R-:W-:-:S02]  /*1010*/  SHF.R.U32.HI R7, RZ, UR6, R37 ;  /* 0x00000006ff077c19 */ /* 0x002fc40008011625 */
[----:B0-----:R-:W-:Y:S01]  /*1020*/  SHF.R.U32.HI R11, RZ, UR6, R38 ;  /* 0x00000006ff0b7c19 */ /* 0x001fe20008011626 */
[----:B------:R0:W-:Y:S01]  /*1030*/  ATOMS.POPC.INC.32 RZ, [R5+URZ] ;  /* 0x0000000005ff7f8c */ /* 0x0001e2000d8000ff */
[----:B------:R-:W-:Y:S02]  /*1040*/  SHF.R.U32.HI R28, RZ, UR6, R36 ;  /* 0x00000006ff1c7c19 */ /* 0x000fe40008011624 */
[----:B------:R-:W-:Y:S01]  /*1050*/  LOP3.LUT R11, R11, UR5, RZ, 0x30, !PT ;  /* 0x000000050b0b7c12 */ /* 0x000fe2000f8e30ff */
[----:B------:R1:W-:Y:S01]  /*1060*/  ATOMS.POPC.INC.32 RZ, [R27+URZ] ;  /* 0x000000001bff7f8c */ /* 0x0003e2000d8000ff */
[----:B--2---:R-:W-:Y:S02]  /*1070*/  LOP3.LUT R25, R26, UR5, RZ, 0x30, !PT ;  /* 0x000000051a197c12 */ /* 0x004fe4000f8e30ff */
[----:B------:R-:W-:Y:S01]  /*1080*/  SHF.R.U32.HI R26, RZ, UR6, R35 ;  /* 0x00000006ff1a7c19 */ /* 0x000fe20008011623 */
[--C-:B0-----:R-:W-:Y:S01]  /*1090*/  IMAD R5, R11, 0x4, R4.reuse ;  /* 0x000000040b057824 */ /* 0x101fe200078e0204 */
[----:B------:R-:W-:Y:S01]  /*10a0*/  LOP3.LUT R7, R7, UR5, RZ, 0x30, !PT ;  /* 0x0000000507077c12 */ /* 0x000fe2000f8e30ff */
[----:B------:R-:W-:Y:S01]  /*10b0*/  IMAD R25, R25, 0x4, R4 ;  /* 0x0000000419197824 */ /* 0x000fe200078e0204 */
[----:B------:R-:W-:-:S02]  /*10c0*/  LOP3.LUT R29, R26, UR5, RZ, 0x30, !PT ;  /* 0x000000051a1d7c12 */ /* 0x000fc4000f8e30ff */
[----:B-1----:R-:W-:Y:S01]  /*10d0*/  LOP3.LUT R27, R28, UR5, RZ, 0x30, !PT ;  /* 0x000000051c1b7c12 */ /* 0x002fe2000f8e30ff */
[--C-:B------:R-:W-:Y:S01]  /*10e0*/  IMAD R26, R7, 0x4, R4.reuse ;  /* 0x00000004071a7824 */ /* 0x100fe200078e0204 */
[----:B------:R-:W-:Y:S01]  /*10f0*/  LOP3.LUT R34, R17, 0x80000000, RZ, 0x3c, !PT ;  /* 0x8000000011227812 */ /* 0x000fe200078e3cff */
[--C-:B------:R-:W-:Y:S01]  /*1100*/  IMAD R28, R29, 0x4, R4.reuse ;  /* 0x000000041d1c7824 */ /* 0x100fe200078e0204 */
[----:B------:R-:W-:Y:S01]  /*1110*/  LOP3.LUT R48, R18, 0x80000000, RZ, 0x3c, !PT ;  /* 0x8000000012307812 */ /* 0x000fe200078e3cff */
[----:B------:R-:W-:Y:S01]  /*1120*/  IMAD R27, R27, 0x4, R4 ;  /* 0x000000041b1b7824 */ /* 0x000fe200078e0204 */
[----:B------:R-:W-:Y:S01]  /*1130*/  ATOMS.POPC.INC.32 RZ, [R25+URZ] ;  /* 0x0000000019ff7f8c */ /* 0x000fe2000d8000ff */
[----:B------:R-:W-:Y:S02]  /*1140*/  LOP3.LUT R33, R19, 0x80000000, RZ, 0x3c, !PT ;  /* 0x8000000013217812 */ /* 0x000fe400078e3cff */
[----:B------:R-:W-:Y:S01]  /*1150*/  LOP3.LUT R32, R20, 0x80000000, RZ, 0x3c, !PT ;  /* 0x8000000014207812 */ /* 0x000fe200078e3cff */
[----:B------:R-:W-:Y:S01]  /*1160*/  ATOMS.POPC.INC.32 RZ, [R5+URZ] ;  /* 0x0000000005ff7f8c */ /* 0x000fe2000d8000ff */
[----:B------:R-:W-:-:S02]  /*1170*/  LOP3.LUT R31, R21, 0x80000000, RZ, 0x3c, !PT ;  /* 0x80000000151f7812 */ /* 0x000fc400078e3cff */
[----:B------:R-:W-:Y:S01]  /*1180*/  SHF.R.U32.HI R53, RZ, UR6, R34 ;  /* 0x00000006ff357c19 */ /* 0x000fe20008011622 */
[----:B------:R-:W-:Y:S01]  /*1190*/  ATOMS.POPC.INC.32 RZ, [R26+URZ] ;  /* 0x000000001aff7f8c */ /* 0x000fe2000d8000ff */
[----:B------:R-:W-:Y:S02]  /*11a0*/  LOP3.LUT R30, R22, 0x80000000, RZ, 0x3c, !PT ;  /* 0x80000000161e7812 */ /* 0x000fe400078e3cff */
[----:B------:R-:W-:Y:S01]  /*11b0*/  SHF.R.U32.HI R48, RZ, UR6, R48 ;  /* 0x00000006ff307c19 */ /* 0x000fe20008011630 */
[----:B------:R0:W-:Y:S01]  /*11c0*/  ATOMS.POPC.INC.32 RZ, [R27+URZ] ;  /* 0x000000001bff7f8c */ /* 0x0001e2000d8000ff */
[----:B------:R-:W-:Y:S02]  /*11d0*/  LOP3.LUT R29, R23, 0x80000000, RZ, 0x3c, !PT ;  /* 0x80000000171d7812 */ /* 0x000fe400078e3cff */
[----:B------:R-:W-:Y:S01]  /*11e0*/  SHF.R.U32.HI R50, RZ, UR6, R33 ;  /* 0x00000006ff327c19 */ /* 0x000fe20008011621 */
[----:B------:R1:W-:Y:S01]  /*11f0*/  ATOMS.POPC.INC.32 RZ, [R28+URZ] ;  /* 0x000000001cff7f8c */ /* 0x0003e2000d8000ff */
[----:B------:R-:W-:-:S02]  /*1200*/  SHF.R.U32.HI R51, RZ, UR6, R32 ;  /* 0x00000006ff337c19 */ /* 0x000fc40008011620 */
[----:B------:R-:W-:Y:S02]  /*1210*/  LOP3.LUT R53, R53, UR5, RZ, 0x30, !PT ;  /* 0x0000000535357c12 */ /* 0x000fe4000f8e30ff */
[----:B0-----:R-:W-:Y:S02]  /*1220*/  SHF.R.U32.HI R27, RZ, UR6, R31 ;  /* 0x00000006ff1b7c19 */ /* 0x001fe4000801161f */
[----:B------:R-:W-:Y:S01]  /*1230*/  LOP3.LUT R48, R48, UR5, RZ, 0x30, !PT ;  /* 0x0000000530307c12 */ /* 0x000fe2000f8e30ff */
[----:B------:R-:W-:Y:S01]  /*1240*/  IMAD R26, R53, 0x4, R4 ;  /* 0x00000004351a7824 */ /* 0x000fe200078e0204 */
[----:B-1----:R-:W-:Y:S02]  /*1250*/  LOP3.LUT R28, R24, 0x80000000, RZ, 0x3c, !PT ;  /* 0x80000000181c7812 */ /* 0x002fe400078e3cff */
[----:B------:R-:W-:Y:S01]  /*1260*/  SHF.R.U32.HI R25, RZ, UR6, R30 ;  /* 0x00000006ff197c19 */ /* 0x000fe2000801161e */
[----:B------:R-:W-:Y:S01]  /*1270*/  IMAD R48, R48, 0x4, R4 ;  /* 0x0000000430307824 */ /* 0x000fe200078e0204 */
[----:B------:R-:W-:Y:S01]  /*1280*/  LOP3.LUT R50, R50, UR5, RZ, 0x30, !PT ;  /* 0x0000000532327c12 */ /* 0x000fe2000f8e30ff */
[----:B------:R0:W-:Y:S01]  /*1290*/  ATOMS.POPC.INC.32 RZ, [R26+URZ] ;  /* 0x000000001aff7f8c */ /* 0x0001e2000d8000ff */
[----:B------:R-:W-:-:S02]  /*12a0*/  SHF.R.U32.HI R5, RZ, UR6, R29 ;  /* 0x00000006ff057c19 */ /* 0x000fc4000801161d */
[----:B------:R-:W-:Y:S01]  /*12b0*/  LOP3.LUT R51, R51, UR5, RZ, 0x30, !PT ;  /* 0x0000000533337c12 */ /* 0x000fe2000f8e30ff */
[----:B------:R-:W-:Y:S01]  /*12c0*/  IMAD R50, R50, 0x4, R4 ;  /* 0x0000000432327824 */ /* 0x000fe200078e0204 */
[----:B------:R-:W-:Y:S01]  /*12d0*/  SHF.R.U32.HI R49, RZ, UR6, R28 ;  /* 0x00000006ff317c19 */ /* 0x000fe2000801161c */
[----:B------:R0:W-:Y:S01]  /*12e0*/  ATOMS.POPC.INC.32 RZ, [R48+URZ] ;  /* 0x0000000030ff7f8c */ /* 0x0001e2000d8000ff */
[----:B------:R-:W-:Y:S01]  /*12f0*/  LOP3.LUT R27, R27, UR5, RZ, 0x30, !PT ;  /* 0x000000051b1b7c12 */ /* 0x000fe2000f8e30ff */
[--C-:B------:R-:W-:Y:S01]  /*1300*/  IMAD R51, R51, 0x4, R4.reuse ;  /* 0x0000000433337824 */ /* 0x100fe200078e0204 */
[----:B------:R-:W-:Y:S01]  /*1310*/  LOP3.LUT R25, R25, UR5, RZ, 0x30, !PT ;  /* 0x0000000519197c12 */ /* 0x000fe2000f8e30ff */
[----:B------:R0:W-:Y:S01]  /*1320*/  ATOMS.POPC.INC.32 RZ, [R50+URZ] ;  /* 0x0000000032ff7f8c */ /* 0x0001e2000d8000ff */
[----:B------:R-:W-:Y:S01]  /*1330*/  LOP3.LUT R5, R5, UR5, RZ, 0x30, !PT ;  /* 0x0000000505057c12 */ /* 0x000fe2000f8e30ff */
[--C-:B------:R-:W-:Y:S01]  /*1340*/  IMAD R52, R27, 0x4, R4.reuse ;  /* 0x000000041b347824 */ /* 0x100fe200078e0204 */
[----:B------:R-:W-:Y:S01]  /*1350*/  ISETP.GT.U32.AND P1, PT, R3, 0xff, PT ;  /* 0x000000ff0300780c */ /* 0x000fe20003f24070 */
[--C-:B------:R-:W-:Y:S01]  /*1360*/  IMAD R25, R25, 0x4, R4.reuse ;  /* 0x0000000419197824 */ /* 0x100fe200078e0204 */
[----:B------:R-:W-:Y:S01]  /*1370*/  LOP3.LUT R49, R49, UR5, RZ, 0x30, !PT ;  /* 0x0000000531317c12 */ /* 0x000fe2000f8e30ff */
[----:B------:R-:W-:Y:S01]  /*1380*/  IMAD R5, R5, 0x4, R4 ;  /* 0x0000000405057824 */ /* 0x000fe200078e0204 */
[----:B------:R0:W-:Y:S01]  /*1390*/  ATOMS.POPC.INC.32 RZ, [R51+URZ] ;  /* 0x0000000033ff7f8c */ /* 0x0001e2000d8000ff */
[----:B------:R-:W-:Y:S01]  /*13a0*/  P2R R53, PR, RZ, 0x2 ;  /* 0x00000002ff357803 */ /* 0x000fe20000000000 */
[----:B------:R-:W-:-:S02]  /*13b0*/  IMAD.MOV.U32 R27, RZ, RZ, RZ ;  /* 0x000000ffff1b7224 */ /* 0x000fc400078e00ff */
[----:B------:R-:W-:Y:S01]  /*13c0*/  IMAD R49, R49, 0x4, R4 ;  /* 0x0000000431317824 */ /* 0x000fe200078e0204 */
[----:B------:R0:W-:Y:S01]  /*13d0*/  ATOMS.POPC.INC.32 RZ, [R52+URZ] ;  /* 0x0000000034ff7f8c */ /* 0x0001e2000d8000ff */
[----:B------:R-:W-:-:S03]  /*13e0*/  LEA R4, R3, UR4, 0x2 ;  /* 0x0000000403047c11 */ /* 0x000fc6000f8e10ff */
[----:B------:R0:W-:Y:S04]  /*13f0*/  ATOMS.POPC.INC.32 RZ, [R25+URZ] ;  /* 0x0000000019ff7f8c */ /* 0x0001e8000d8000ff */
[----:B------:R0:W-:Y:S04]  /*1400*/  ATOMS.POPC.INC.32 RZ, [R5+URZ] ;  /* 0x0000000005ff7f8c */ /* 0x0001e8000d8000ff */
[----:B------:R0:W-:Y:S01]  /*1410*/  ATOMS.POPC.INC.32 RZ, [R49+URZ] ;  /* 0x0000000031ff7f8c */ /* 0x0001e2000d8000ff */
[----:B------:R-:W-:Y:S06]  /*1420*/  BAR.SYNC.DEFER_BLOCKING 0x0 ;  /* 0x0000000000007b1d */ /* 0x000fec0000010000 */
[----:B------:R-:W-:Y:S05]  /*1430*/  @P1 BRA `(.L_x_461) ;  /* 0x00000000008c1947 */ /* 0x000fea0003800000 */
[----:B0-----:R-:W0:Y:S04]  /*1440*/  LDS R51, [R4] ;  /* 0x0000000004337984 */ /* 0x001e280000000800 */
[----:B------:R-:W1:Y:S04]  /*1450*/  LDS R26, [R4+0x400] ;  /* 0x00040000041a7984 */ /* 0x000e680000000800 */
[----:B------:R-:W2:Y:S04]  /*1460*/  LDS R5, [R4+0x800] ;  /* 0x0008000004057984 */ /* 0x000ea80000000800 */
[----:B------:R-:W3:Y:S04]  /*1470*/  LDS R48, [R4+0xc00] ;  /* 0x000c000004307984 */ /* 0x000ee80000000800 */
[----:B------:R-:W4:Y:S04]  /*1480*/  LDS R49, [R4+0x1000] ;  /* 0x0010000004317984 */ /* 0x000f280000000800 */
[----:B------:R-:W5:Y:S04]  /*1490*/  LDS R50, [R4+0x1400] ;  /* 0x0014000004327984 */ /* 0x000f680000000800 */
[----:B------:R-:W-:Y:S04]  /*14a0*/  LDS R27, [R4+0x2000] ;  /* 0x00200000041b7984 */ /* 0x000fe80000000800 */
[----:B------:R-:W-:Y:S04]  /*14b0*/  STS [R4], RZ ;  /* 0x000000ff04007388 */ /* 0x000fe80000000800 */
[----:B0-----:R-:W-:Y:S01]  /*14c0*/  STS [R4+0x400], R51 ;  /* 0x0004003304007388 */ /* 0x001fe20000000800 */
[----:B-1----:R-:W-:-:S03]  /*14d0*/  IMAD.IADD R52, R51, 0x1, R26 ;  /* 0x0000000133347824 */ /* 0x002fc600078e021a */
[----:B------:R-:W-:Y:S01]  /*14e0*/  LDS R26, [R4+0x2400] ;  /* 0x00240000041a7984 */ /* 0x000fe20000000800 */
[----:B--2---:R-:W-:-:S03]  /*14f0*/  IMAD.IADD R25, R52, 0x1, R5 ;  /* 0x0000000134197824 */ /* 0x004fc600078e0205 */
[----:B------:R-:W0:Y:S04]  /*1500*/  LDS R5, [R4+0x1800] ;  /* 0x0018000004057984 */ /* 0x000e280000000800 */
[----:B------:R3:W-:Y:S04]  /*1510*/  STS [R4+0x800], R52 ;  /* 0x0008003404007388 */ /* 0x0007e80000000800 */
[----:B------:R-:W-:Y:S01]  /*1520*/  STS [R4+0xc00], R25 ;  /* 0x000c001904007388 */ /* 0x000fe20000000800 */
[----:B---3--:R-:W-:-:S03]  /*1530*/  IMAD.IADD R52, R25, 0x1, R48 ;  /* 0x0000000119347824 */ /* 0x008fc600078e0230 */
[----:B------:R-:W1:Y:S01]  /*1540*/  LDS R48, [R4+0x1c00] ;  /* 0x001c000004307984 */ /* 0x000e620000000800 */
[----:B----4-:R-:W-:-:S03]  /*1550*/  IMAD.IADD R49, R52, 0x1, R49 ;  /* 0x0000000134317824 */ /* 0x010fc600078e0231 */
[----:B------:R-:W2:Y:S01]  /*1560*/  LDS R25, [R4+0x2800] ;  /* 0x0028000004197984 */ /* 0x000ea20000000800 */
[----:B-----5:R-:W-:-:S03]  /*1570*/  IMAD.IADD R51, R49, 0x1, R50 ;  /* 0x0000000131337824 */ /* 0x020fc600078e0232 */
[----:B------:R-:W3:Y:S04]  /*1580*/  LDS R50, [R4+0x2c00] ;  /* 0x002c000004327984 */ /* 0x000ee80000000800 */
[----:B------:R-:W-:Y:S04]  /*1590*/  STS [R4+0x1000], R52 ;  /* 0x0010003404007388 */ /* 0x000fe80000000800 */
[----:B------:R-:W-:Y:S04]  /*15a0*/  STS [R4+0x1400], R49 ;  /* 0x0014003104007388 */ /* 0x000fe80000000800 */
[----:B------:R-:W-:Y:S01]  /*15b0*/  STS [R4+0x1800], R51 ;  /* 0x0018003304007388 */ /* 0x000fe20000000800 */
[----:B0-----:R-:W-:-:S05]  /*15c0*/  IMAD.IADD R5, R51, 0x1, R5 ;  /* 0x0000000133057824 */ /* 0x001fca00078e0205 */
[----:B------:R-:W-:Y:S01]  /*15d0*/  STS [R4+0x1c00], R5 ;  /* 0x001c000504007388 */ /* 0x000fe20000000800 */
[----:B-1----:R-:W-:-:S04]  /*15e0*/  IMAD.IADD R48, R5, 0x1, R48 ;  /* 0x0000000105307824 */ /* 0x002fc800078e0230 */
[----:B------:R-:W-:Y:S01]  /*15f0*/  IMAD.IADD R27, R48, 0x1, R27 ;  /* 0x00000001301b7824 */ /* 0x000fe200078e021b */
[----:B------:R-:W-:Y:S03]  /*1600*/  STS [R4+0x2000], R48 ;  /* 0x0020003004007388 */ /* 0x000fe60000000800 */
[----:B------:R-:W-:Y:S01]  /*1610*/  IMAD.IADD R26, R27, 0x1, R26 ;  /* 0x000000011b1a7824 */ /* 0x000fe200078e021a */
[----:B------:R3:W-:Y:S03]  /*1620*/  STS [R4+0x2400], R27 ;  /* 0x0024001b04007388 */ /* 0x0007e60000000800 */
[----:B--2---:R-:W-:Y:S01]  /*1630*/  IMAD.IADD R25, R26, 0x1, R25 ;  /* 0x000000011a197824 */ /* 0x004fe200078e0219 */
[----:B------:R1:W-:Y:S04]  /*1640*/  STS [R4+0x2800], R26 ;  /* 0x0028001a04007388 */ /* 0x0003e80000000800 */
[----:B------:R1:W-:Y:S01]  /*1650*/  STS [R4+0x2c00], R25 ;  /* 0x002c001904007388 */ /* 0x0003e20000000800 */
[----:B---3--:R-:W-:-:S07]  /*1660*/  IMAD.IADD R27, R25, 0x1, R50 ;  /* 0x00000001191b7824 */ /* 0x008fce00078e0232 */
.L_x_461:
[----:B------:R-:W-:Y:S05]  /*1670*/  BSYNC.RECONVERGENT B0 ;  /* 0x0000000000007941 */ /* 0x000fea0003800200 */
.L_x_460:
[----:B01----:R-:W0:Y:S01]  /*1680*/  LDC.64 R4, c[0x0][0x380] ;  /* 0x0000e000ff047b82 */ /* 0x003e220000000a00 */
[C---:B------:R-:W-:Y:S01]  /*1690*/  ISETP.NE.AND P0, PT, R27.reuse, 0x1c80, PT ;  /* 0x00001c801b00780c */ /* 0x040fe20003f05270 */
[----:B------:R-:W-:Y:S01]  /*16a0*/  IMAD.U32 R25, RZ, RZ, UR7 ;  /* 0x00000007ff197e24 */ /* 0x000fe2000f8e00ff */
[----:B------:R-:W-:Y:S02]  /*16b0*/  @!P1 LOP3.LUT R49, R27, 0x40000000, RZ, 0xfc, !PT ;  /* 0x400000001b319812 */ /* 0x000fe400078efcff */
[----:B------:R-:W-:Y:S01]  /*16c0*/  ISETP.LT.U32.AND P0, PT, R3, 0x100, !P0 ;  /* 0x000001000300780c */ /* 0x000fe20004701070 */
[----:B------:R-:W-:Y:S01]  /*16d0*/  IMAD R25, R25, 0x100, R3 ;  /* 0x0000010019197824 */ /* 0x000fe200078e0203 */
[----:B------:R-:W-:-:S03]  /*16e0*/  LOP3.LUT R26, R18, 0x80000000, RZ, 0x3c, !PT ;  /* 0x80000000121a7812 */ /* 0x000fc600078e3cff */
[----:B0-----:R-:W-:Y:S01]  /*16f0*/  IMAD.WIDE R4, R25, 0x4, R4 ;  /* 0x0000000419047825 */ /* 0x001fe200078e0204 */
[----:B------:R-:W-:-:S04]  /*1700*/  LOP3.LUT R25, R12, 0x80000000, RZ, 0x3c, !PT ;  /* 0x800000000c197812 */ /* 0x000fc800078e3cff */
[----:B------:R0:W-:Y:S03]  /*1710*/  @!P1 STG.E.STRONG.SYS desc[UR8][R4.64], R49 ;  /* 0x0000003104009986 */ /* 0x0001e6000c115908 */
[----:B------:R-:W-:Y:S06]  /*1720*/  BAR.RED.OR.DEFER_BLOCKING 0x0, P0 ;  /* 0x0000000000007b1d */ /* 0x000fec0000014800 */
[----:B------:R-:W1:Y:S02]  /*1730*/  B2R.RESULT RZ, P0 ;  /* 0x0000000000ff731c */ /* 0x000e640000004000 */
[----:B01----:R-:W-:Y:S05]  /*1740*/  @!P0 BRA `(.L_x_462) ;  /* 0x0000000800908947 */ /* 0x003fea0003800000 */
[C---:B------:R-:W-:Y:S01]  /*1750*/  ISETP.GT.U32.AND P0, PT, R3.reuse, R47, PT ;  /* 0x0000002f0300720c */ /* 0x040fe20003f04070 */
[----:B------:R-:W-:Y:S01]  /*1760*/  BSSY B1, `(.L_x_463) ;  /* 0x000002e000017945 */ /* 0x000fe20003800000 */
[----:B------:R-:W-:Y:S02]  /*1770*/  LEA R11, R3, UR4, 0x3 ;  /* 0x00000004030b7c11 */ /* 0x000fe4000f8e18ff */
[----:B------:R-:W-:Y:S01]  /*1780*/  SEL R0, RZ, 0x1c80, !P0 ;  /* 0x00001c80ff007807 */ /* 0x000fe20004000000 */
[----:B------:R-:W-:Y:S08]  /*1790*/  @P1 BRA `(.L_x_464) ;  /* 0x0000000000a81947 */ /* 0x000ff00003800000 */
[----:B------:R-:W0:Y:S02]  /*17a0*/  LDC.64 R28, c[0x0][0x398] ;  /* 0x0000e600ff1c7b82 */ /* 0x000e240000000a00 */
[----:B0-----:R-:W-:-:S06]  /*17b0*/  IMAD.WIDE.U32 R28, R3, 0x8, R28 ;  /* 0x00000008031c7825 */ /* 0x001fcc00078e001c */
[----:B------:R-:W2:Y:S01]  /*17c0*/  LDG.E.64 R28, desc[UR8][R28.64] ;  /* 0x000000081c1c7981 */ /* 0x000ea2000c1e1b00 */
[----:B------:R-:W-:Y:S01]  /*17d0*/  UISETP.GE.AND UP0, UPT, UR7, 0x1, UPT ;  /* 0x000000010700788c */ /* 0x000fe2000bf06270 */
[----:B------:R-:W-:Y:S01]  /*17e0*/  IMAD.MOV.U32 R26, RZ, RZ, R27 ;  /* 0x000000ffff1a7224 */ /* 0x000fe200078e001b */
[----:B--2---:R-:W-:-:S04]  /*17f0*/  IADD3 R6, P0, PT, -R0, R28, RZ ;  /* 0x0000001c00067210 */ /* 0x004fc80007f1e1ff */
[----:B------:R-:W-:-:S05]  /*1800*/  IADD3.X R7, PT, PT, R29, -0x1, RZ, P0, !PT ;  /* 0xffffffff1d077810 */ /* 0x000fca00007fe4ff */
[----:B------:R0:W-:Y:S01]  /*1810*/  STS.64 [R11+0x7200], R6 ;  /* 0x007200060b007388 */ /* 0x0001e20000000a00 */
[----:B------:R-:W-:Y:S05]  /*1820*/  BRA.U !UP0, `(.L_x_465) ;  /* 0x00000001086c7547 */ /* 0x000fea000b800000 */
[----:B------:R-:W-:Y:S01]  /*1830*/  BSSY B0, `(.L_x_466) ;  /* 0x0000019000007945 */ /* 0x000fe20003800000 */
[----:B------:R-:W-:Y:S02]  /*1840*/  IMAD.MOV.U32 R25, RZ, RZ, -0x1 ;  /* 0xffffffffff197424 */ /* 0x000fe400078e00ff */
[----:B------:R-:W-:Y:S02]  /*1850*/  IMAD.U32 R28, RZ, RZ, UR7 ;  /* 0x00000007ff1c7e24 */ /* 0x000fe4000f8e00ff */
[----:B------:R-:W-:-:S07]  /*1860*/  IMAD.MOV.U32 R26, RZ, RZ, R27 ;  /* 0x000000ffff1a7224 */ /* 0x000fce00078e001b */
.L_x_470:
[----:B0-----:R-:W0:Y:S01]  /*1870*/  LDC.64 R6, c[0x0][0x380] ;  /* 0x0000e000ff067b82 */ /* 0x001e220000000a00 */
[----:B------:R-:W-:Y:S01]  /*1880*/  VIADD R31, R28, 0xffffffff ;  /* 0xffffffff1c1f7836 */ /* 0x000fe20000000000 */
[----:B------:R-:W-:Y:S03]  /*1890*/  BSSY B2, `(.L_x_467) ;  /* 0x0000008000027945 */ /* 0x000fe60003800000 */
[----:B------:R-:W-:-:S04]  /*18a0*/  IMAD R29, R31, 0x100, R3 ;  /* 0x000001001f1d7824 */ /* 0x000fc800078e0203 */
[----:B0-----:R-:W-:-:S07]  /*18b0*/  IMAD.WIDE R6, R29, 0x4, R6 ;  /* 0x000000041d067825 */ /* 0x001fce00078e0206 */
.L_x_468:
[----:B------:R-:W-:Y:S05]  /*18c0*/  YIELD ;  /* 0x0000000000007946 */ /* 0x000fea0003800000 */
[----:B------:R0:W-:Y:S06]  /*18d0*/  MEMBAR.SC.CTA ;  /* 0x0000000000007992 */ /* 0x0001ec0000000000 */
[----:B0-----:R-:W2:Y:S02]  /*18e0*/  LDG.E.STRONG.SYS R29, desc[UR8][R6.64] ;  /* 0x00000008061d7981 */ /* 0x001ea4000c1f5900 */
[----:B--2---:R-:W-:-:S13]  /*18f0*/  ISETP.NE.AND P0, PT, R29, RZ, PT ;  /* 0x000000ff1d00720c */ /* 0x004fda0003f05270 */
[----:B------:R-:W-:Y:S05]  /*1900*/  @!P0 BRA `(.L_x_468) ;  /* 0xfffffffc00ec8947 */ /* 0x000fea000383ffff */
[----:B------:R-:W-:Y:S05]  /*1910*/  BSYNC B2 ;  /* 0x0000000000027941 */ /* 0x000fea0003800000 */
.L_x_467:
[----:B------:R-:W-:Y:S01]  /*1920*/  BSSY.RECONVERGENT B2, `(.L_x_469) ;  /* 0x0000006000027945 */ /* 0x000fe20003800200 */
[C---:B------:R-:W-:Y:S02]  /*1930*/  ISETP.GT.AND P0, PT, R29.reuse, -0x1, PT ;  /* 0xffffffff1d00780c */ /* 0x040fe40003f04270 */
[----:B------:R-:W-:Y:S01]  /*1940*/  LOP3.LUT R29, R29, 0x3fffffff, RZ, 0xc0, !PT ;  /* 0x3fffffff1d1d7812 */ /* 0x000fe200078ec0ff */
[----:B------:R-:W-:Y:S05]  /*1950*/  WARPSYNC.EXCLUSIVE R25 ;  /* 0x0000000019007348 */ /* 0x000fea0003a00000 */
[----:B------:R-:W-:-:S05]  /*1960*/  IMAD.IADD R26, R29, 0x1, R26 ;  /* 0x000000011d1a7824 */ /* 0x000fca00078e021a */
[----:B------:R-:W-:-:S07]  /*1970*/  VOTE.ANY R25, PT, P0 ;  /* 0x0000000000197806 */ /* 0x000fce00000e0100 */
[----:B------:R-:W-:Y:S05]  /*1980*/  BSYNC.RECONVERGENT B2 ;  /* 0x0000000000027941 */ /* 0x000fea0003800200 */
.L_x_469:
[----:B------:R-:W-:Y:S01]  /*1990*/  ISETP.GT.U32.AND P1, PT, R28, 0x1, PT ;  /* 0x000000011c00780c */ /* 0x000fe20003f24070 */
[----:B------:R-:W-:-:S12]  /*19a0*/  IMAD.MOV.U32 R28, RZ, RZ, R31 ;  /* 0x000000ffff1c7224 */ /* 0x000fd800078e001f */
[----:B------:R-:W-:Y:S05]  /*19b0*/  @P0 BRA P1, `(.L_x_470) ;  /* 0xfffffffc00ac0947 */ /* 0x000fea000083ffff */
[----:B------:R-:W-:Y:S05]  /*19c0*/  BSYNC B0 ;  /* 0x0000000000007941 */ /* 0x000fea0003800000 */
.L_x_466:
[----:B------:R1:W2:Y:S02]  /*19d0*/  LDS.64 R6, [R11+0x7200] ;  /* 0x007200000b067984 */ /* 0x0002a40000000a00 */
.L_x_465:
[C---:B------:R-:W-:Y:S01]  /*19e0*/  IMAD.IADD R29, R26.reuse, 0x1, -R27 ;  /* 0x000000011a1d7824 */ /* 0x040fe200078e0a1b */
[----:B------:R-:W-:-:S04]  /*19f0*/  LOP3.LUT R25, R26, 0x80000000, RZ, 0xfc, !PT ;  /* 0x800000001a197812 */ /* 0x000fc800078efcff */
[C---:B0-2---:R-:W-:Y:S01]  /*1a00*/  IADD3 R6, P0, PT, R29.reuse, R6, RZ ;  /* 0x000000061d067210 */ /* 0x045fe20007f1e0ff */
[----:B------:R0:W-:Y:S03]  /*1a10*/  STG.E.STRONG.SYS desc[UR8][R4.64], R25 ;  /* 0x0000001904007986 */ /* 0x0001e6000c115908 */
[----:B------:R-:W-:-:S05]  /*1a20*/  LEA.HI.X.SX32 R7, R29, R7, 0x1, P0 ;  /* 0x000000071d077211 */ /* 0x000fca00000f0eff */
[----:B------:R0:W-:Y:S04]  /*1a30*/  STS.64 [R11+0x7200], R6 ;  /* 0x007200060b007388 */ /* 0x0001e80000000a00 */
.L_x_464:
[----:B------:R-:W-:Y:S05]  /*1a40*/  BSYNC B1 ;  /* 0x0000000000017941 */ /* 0x000fea0003800000 */
.L_x_463:
[----:B------:R-:W2:Y:S01]  /*1a50*/  LDC R26, c[0x0][0x3c0] ;  /* 0x0000f000ff1a7b82 */ /* 0x000ea20000000800 */
[----:B------:R-:W-:-:S07]  /*1a60*/  LEA R47, R47, UR4, 0x3 ;  /* 0x000000042f2f7c11 */ /* 0x000fce000f8e18ff */
[----:B0-----:R-:W0:Y:S01]  /*1a70*/  LDC.64 R4, c[0x0][0x390] ;  /* 0x0000e400ff047b82 */ /* 0x001e220000000a00 */
[----:B--2---:R-:W-:Y:S02]  /*1a80*/  ISETP.LE.AND P0, PT, R26, UR10, PT ;  /* 0x0000000a1a007c0c */ /* 0x004fe4000bf03270 */
[----:B0-----:R-:W-:-:S04]  /*1a90*/  ISETP.EQ.U32.AND P1, PT, R4, RZ, PT ;  /* 0x000000ff0400720c */ /* 0x001fc80003f22070 */
[----:B------:R-:W-:-:S04]  /*1aa0*/  ISETP.EQ.OR.EX P0, PT, R5, RZ, !P0, P1 ;  /* 0x000000ff0500720c */ /* 0x000fc80004702710 */
[----:B------:R-:W-:-:S13]  /*1ab0*/  ISETP.GT.U32.OR P0, PT, R3, 0xff, P0 ;  /* 0x000000ff0300780c */ /* 0x000fda0000704470 */
[----:B------:R-:W-:Y:S05]  /*1ac0*/  @P0 BRA `(.L_x_471) ;  /* 0x00000000001c0947 */ /* 0x000fea0003800000 */
[----:B------:R-:W0:Y:S01]  /*1ad0*/  LDS.64 R6, [R11+0x7200] ;  /* 0x007200000b067984 */ /* 0x000e220000000a00 */
[C---:B------:R-:W-:Y:S02]  /*1ae0*/  LEA R4, P2, R3.reuse, R4, 0x3 ;  /* 0x0000000403047211 */ /* 0x040fe400078418ff */
[--C-:B------:R-:W-:Y:S02]  /*1af0*/  SHF.R.S32.HI R25, RZ, 0x1f, R27.reuse ;  /* 0x0000001fff197819 */ /* 0x100fe4000001141b */
[----:B------:R-:W-:Y:S02]  /*1b00*/  LEA.HI.X R5, R3, R5, RZ, 0x3, P2 ;  /* 0x0000000503057211 */ /* 0x000fe400010f1cff */
[----:B0-----:R-:W-:-:S04]  /*1b10*/  IADD3 R6, P0, P1, R6, R0, R27 ;  /* 0x0000000006067210 */ /* 0x001fc8000791e01b */
[----:B------:R-:W-:-:S05]  /*1b20*/  IADD3.X R7, PT, PT, R7, RZ, R25, P0, P1 ;  /* 0x000000ff07077210 */ /* 0x000fca00007e2419 */
[----:B------:R0:W-:Y:S04]  /*1b30*/  STG.E.64 desc[UR8][R4.64], R6 ;  /* 0x0000000604007986 */ /* 0x0001e8000c101b08 */
.L_x_471:
[----:B------:R-:W-:Y:S05]  /*1b40*/  WARPSYNC.ALL ;  /* 0x0000000000007948 */ /* 0x000fea0003800000 */
[----:B------:R-:W-:Y:S01]  /*1b50*/  BAR.SYNC.DEFER_BLOCKING 0x0 ;  /* 0x0000000000007b1d */ /* 0x000fe20000010000 */
[----:B------:R-:W-:-:S05]  /*1b60*/  ISETP.LT.AND P0, PT, R26, UR10, PT ;  /* 0x0000000a1a007c0c */ /* 0x000fca000bf01270 */
[----:B0-----:R0:W2:Y:S08]  /*1b70*/  LDS.64 R4, [R47+0x7200] ;  /* 0x007200002f047984 */ /* 0x0010b00000000a00 */
[----:B0-----:R-:W-:Y:S05]  /*1b80*/  @P0 BRA `(.L_x_472) ;  /* 0x0000000000700947 */ /* 0x001fea0003800000 */
[----:B------:R-:W0:Y:S01]  /*1b90*/  LDCU.64 UR12, c[0x0][0x3a0] ;  /* 0x00007400ff0c77ac */ /* 0x000e220008000a00 */
[C---:B------:R-:W-:Y:S02]  /*1ba0*/  LOP3.LUT R7, R3.reuse, 0x3e0, RZ, 0xc0, !PT ;  /* 0x000003e003077812 */ /* 0x040fe400078ec0ff */
[----:B------:R-:W-:-:S05]  /*1bb0*/  LOP3.LUT R2, R3, 0x1f, RZ, 0xc0, !PT ;  /* 0x0000001f03027812 */ /* 0x000fca00078ec0ff */
[----:B------:R-:W-:-:S05]  /*1bc0*/  IMAD R7, R7, 0x13, R2 ;  /* 0x0000001307077824 */ /* 0x000fca00078e0202 */
[----:B--2---:R-:W-:-:S05]  /*1bd0*/  IADD3 R0, P0, PT, R7, R4, RZ ;  /* 0x0000000407007210 */ /* 0x004fca0007f1e0ff */
[----:B------:R-:W-:Y:S01]  /*1be0*/  IMAD.X R5, RZ, RZ, R5, P0 ;  /* 0x000000ffff057224 */ /* 0x000fe200000e0605 */
[----:B0-----:R-:W-:-:S04]  /*1bf0*/  LEA R2, P0, R0, UR12, 0x2 ;  /* 0x0000000c00027c11 */ /* 0x001fc8000f8010ff */
[----:B------:R-:W-:-:S05]  /*1c00*/  LEA.HI.X R3, R0, UR13, R5, 0x2, P0 ;  /* 0x0000000d00037c11 */ /* 0x000fca00080f1405 */
        /* <DEDUP_REMOVED lines=20> */
.L_x_472:
[C---:B------:R-:W-:Y:S01]  /*1d50*/  LOP3.LUT R7, R3.reuse, 0x3e0, RZ, 0xc0, !PT ;  /* 0x000003e003077812 */ /* 0x040fe200078ec0ff */
[----:B------:R-:W0:Y:S01]  /*1d60*/  LDCU.64 UR12, c[0x0][0x3a0] ;  /* 0x00007400ff0c77ac */ /* 0x000e220008000a00 */
[----:B------:R-:W-:Y:S01]  /*1d70*/  LOP3.LUT R2, R3, 0x1f, RZ, 0xc0, !PT ;  /* 0x0000001f03027812 */ /* 0x000fe200078ec0ff */
[----:B-1----:R-:W-:-:S04]  /*1d80*/  IMAD.U32 R11, RZ, RZ, UR7 ;  /* 0x00000007ff0b7e24 */ /* 0x002fc8000f8e00ff */
[----:B------:R-:W-:Y:S02]  /*1d90*/  IMAD R7, R7, 0x13, R2 ;  /* 0x0000001307077824 */ /* 0x000fe400078e0202 */
[----:B------:R-:W-:Y:S02]  /*1da0*/  IMAD R0, R11, -0x1c80, R26 ;  /* 0xffffe3800b007824 */ /* 0x000fe400078e021a */
[C---:B------:R-:W-:Y:S01]  /*1db0*/  VIADD R11, R7.reuse, 0x20 ;  /* 0x00000020070b7836 */ /* 0x040fe20000000000 */
[C---:B--2---:R-:W-:Y:S01]  /*1dc0*/  IADD3 R3, P0, PT, R7.reuse, R4, RZ ;  /* 0x0000000407037210 */ /* 0x044fe20007f1e0ff */
[C---:B------:R-:W-:Y:S01]  /*1dd0*/  VIADD R25, R7.reuse, 0x60 ;  /* 0x0000006007197836 */ /* 0x040fe20000000000 */
[-C--:B------:R-:W-:Y:S02]  /*1de0*/  ISETP.GE.AND P1, PT, R7, R0.reuse, PT ;  /* 0x000000000700720c */ /* 0x080fe40003f26270 */
[-C--:B------:R-:W-:Y:S01]  /*1df0*/  ISETP.GE.AND P2, PT, R11, R0.reuse, PT ;  /* 0x000000000b00720c */ /* 0x080fe20003f46270 */
[----:B------:R-:W-:Y:S01]  /*1e00*/  IMAD.X R4, RZ, RZ, R5, P0 ;  /* 0x000000ffff047224 */ /* 0x000fe200000e0605 */
[----:B------:R-:W-:Y:S01]  /*1e10*/  ISETP.GE.AND P4, PT, R25, R0, PT ;  /* 0x000000001900720c */ /* 0x000fe20003f86270 */
[----:B------:R-:W-:Y:S01]  /*1e20*/  VIADD R5, R7, 0x40 ;  /* 0x0000004007057836 */ /* 0x000fe20000000000 */
[----:B0-----:R-:W-:Y:S01]  /*1e30*/  LEA R2, P0, R3, UR12, 0x2 ;  /* 0x0000000c03027c11 */ /* 0x001fe2000f8010ff */
[----:B------:R-:W-:-:S02]  /*1e40*/  VIADD R11, R7, 0xa0 ;  /* 0x000000a0070b7836 */ /* 0x000fc40000000000 */
[----:B------:R-:W-:Y:S01]  /*1e50*/  VIADD R25, R7, 0xc0 ;  /* 0x000000c007197836 */ /* 0x000fe20000000000 */
[-C--:B------:R-:W-:Y:S01]  /*1e60*/  ISETP.GE.AND P3, PT, R5, R0.reuse, PT ;  /* 0x000000000500720c */ /* 0x080fe20003f66270 */
[----:B------:R-:W-:Y:S01]  /*1e70*/  VIADD R5, R7, 0x80 ;  /* 0x0000008007057836 */ /* 0x000fe20000000000 */
[----:B------:R-:W-:Y:S02]  /*1e80*/  LEA.HI.X R3, R3, UR13, R4, 0x2, P0 ;  /* 0x0000000d03037c11 */ /* 0x000fe400080f1404 */
[-C--:B------:R-:W-:Y:S01]  /*1e90*/  ISETP.GE.AND P6, PT, R11, R0.reuse, PT ;  /* 0x000000000b00720c */ /* 0x080fe20003fc6270 */
[----:B------:R-:W-:Y:S01]  /*1ea0*/  VIADD R11, R7, 0x100 ;  /* 0x00000100070b7836 */ /* 0x000fe20000000000 */
[-C--:B------:R-:W-:Y:S01]  /*1eb0*/  ISETP.GE.AND P5, PT, R5, R0.reuse, PT ;  /* 0x000000000500720c */ /* 0x080fe20003fa6270 */
[----:B------:R-:W-:Y:S01]  /*1ec0*/  VIADD R5, R7, 0xe0 ;  /* 0x000000e007057836 */ /* 0x000fe20000000000 */
[----:B------:R-:W-:Y:S01]  /*1ed0*/  @!P1 STG.E desc[UR8][R2.64], R44 ;  /* 0x0000002c02009986 */ /* 0x000fe2000c101908 */
[----:B------:R-:W-:-:S03]  /*1ee0*/  ISETP.GE.AND P0, PT, R25, R0, PT ;  /* 0x000000001900720c */ /* 0x000fc60003f06270 */
[-C--:B------:R-:W-:Y:S01]  /*1ef0*/  ISETP.GE.AND P1, PT, R5, R0.reuse, PT ;  /* 0x000000000500720c */ /* 0x080fe20003f26270 */
[----:B------:R-:W-:Y:S01]  /*1f00*/  VIADD R5, R7, 0x120 ;  /* 0x0000012007057836 */ /* 0x000fe20000000000 */
[----:B------:R-:W-:Y:S04]  /*1f10*/  @!P3 STG.E desc[UR8][R2.64+0x100], R42 ;  /* 0x0001002a0200b986 */ /* 0x000fe8000c101908 */
[-C--:B------:R-:W-:Y:S01]  /*1f20*/  ISETP.GE.AND P3, PT, R5, R0.reuse, PT ;  /* 0x000000000500720c */ /* 0x080fe20003f66270 */
[----:B------:R-:W-:Y:S01]  /*1f30*/  VIADD R5, R7, 0x160 ;  /* 0x0000016007057836 */ /* 0x000fe20000000000 */
[----:B------:R-:W-:Y:S01]  /*1f40*/  @!P2 STG.E desc[UR8][R2.64+0x80], R43 ;  /* 0x0000802b0200a986 */ /* 0x000fe2000c101908 */
        /* <DEDUP_REMOVED lines=16> */
[C---:B0-----:R-:W-:Y:S02]  /*2050*/  VIADD R9, R7.reuse, 0x200 ;  /* 0x0000020007097836 */ /* 0x041fe40000000000 */
[C---:B------:R-:W-:Y:S01]  /*2060*/  VIADD R5, R7.reuse, 0x220 ;  /* 0x0000022007057836 */ /* 0x040fe20000000000 */
[----:B------:R1:W-:Y:S01]  /*2070*/  @!P1 STG.E desc[UR8][R2.64+0x380], R13 ;  /* 0x0003800d02009986 */ /* 0x0003e2000c101908 */
[----:B------:R-:W-:Y:S01]  /*2080*/  VIADD R7, R7, 0x240 ;  /* 0x0000024007077836 */ /* 0x000fe20000000000 */
[----:B------:R-:W-:-:S02]  /*2090*/  ISETP.GE.AND P1, PT, R11, R0, PT ;  /* 0x000000000b00720c */ /* 0x000fc40003f26270 */
        /* <DEDUP_REMOVED lines=15> */
.L_x_462:
[----:B------:R-:W-:Y:S01]  /*2190*/  IMAD.MOV.U32 R2, RZ, RZ, RZ ;  /* 0x000000ffff027224 */ /* 0x000fe200078e00ff */
[C---:B------:R-:W-:Y:S01]  /*21a0*/  ISETP.GT.U32.AND P0, PT, R3.reuse, 0x1f, PT ;  /* 0x0000001f0300780c */ /* 0x040fe20003f04070 */
[----:B------:R-:W-:Y:S05]  /*21b0*/  WARPSYNC.ALL ;  /* 0x0000000000007948 */ /* 0x000fea0003800000 */
[----:B------:R-:W-:-:S05]  /*21c0*/  IMAD.HI.U32 R24, R3, 0x15555556, R2 ;  /* 0x1555555603187827 */ /* 0x000fca00078e0002 */
[----:B------:R-:W-:-:S05]  /*21d0*/  LEA R24, R24, UR4, 0x2 ;  /* 0x0000000418187c11 */ /* 0x000fca000f8e10ff */
[----:B------:R0:W-:Y:S01]  /*21e0*/  STS [R24+0x3410], R27 ;  /* 0x0034101b18007388 */ /* 0x0001e20000000800 */
[----:B------:R-:W-:Y:S06]  /*21f0*/  BAR.SYNC.DEFER_BLOCKING 0x0 ;  /* 0x0000000000007b1d */ /* 0x000fec0000010000 */
[----:B------:R-:W-:Y:S05]  /*2200*/  @P0 BRA `(.L_x_473) ;  /* 0x0000000000e00947 */ /* 0x000fea0003800000 */
[----:B------:R-:W-:Y:S01]  /*2210*/  IMAD.MOV.U32 R5, RZ, RZ, 0x34 ;  /* 0x00000034ff057424 */ /* 0x000fe200078e00ff */
[----:B------:R-:W-:-:S03]  /*2220*/  UMOV UR11, 0xffffffff ;  /* 0xffffffff000b7882 */ /* 0x000fc60000000000 */
[----:B------:R-:W-:-:S05]  /*2230*/  IMAD R18, R3, R5, UR4 ;  /* 0x0000000403127e24 */ /* 0x000fca000f8e0205 */
        /* <DEDUP_REMOVED lines=28> */
.L_x_566:
        /* <DEDUP_REMOVED lines=25> */
.L_x_473:
        /* <DEDUP_REMOVED lines=8> */
[----:B------:R-:W-:-:S05]  /*2610*/  LEA R4, R3, UR4, 0x2 ;  /* 0x0000000403047c11 */ /* 0x000fca000f8e10ff */
        /* <DEDUP_REMOVED lines=13> */
[----:B-1----:R-:W-:-:S03]  /*26f0*/  IMAD.IADD R15, R24, 0x1, R15 ;  /* 0x00000001180f7824 */ /* 0x002fc600078e020f */
[----:B------:R1:W-:Y:S01]  /*2700*/  STS [R4], R13 ;  /* 0x0000000d04007388 */ /* 0x0003e20000000800 */
[C---:B--2---:R-:W-:Y:S02]  /*2710*/  IMAD.IADD R17, R24.reuse, 0x1, R17 ;  /* 0x0000000118117824 */ /* 0x044fe400078e0211 */
[C---:B---3--:R-:W-:Y:S01]  /*2720*/  IMAD.IADD R19, R24.reuse, 0x1, R19 ;  /* 0x0000000118137824 */ /* 0x048fe200078e0213 */
        /* <DEDUP_REMOVED lines=13> */
[----:B-1----:R-:W-:-:S03]  /*2800*/  IMAD.IADD R13, R24, 0x1, R8 ;  /* 0x00000001180d7824 */ /* 0x002fc600078e0208 */
[----:B------:R2:W-:Y:S01]  /*2810*/  STS [R4+0x2000], R49 ;  /* 0x0020003104007388 */ /* 0x0005e20000000800 */
[----:B0-----:R-:W-:-:S03]  /*2820*/  IMAD.IADD R9, R24, 0x1, R9 ;  /* 0x0000000118097824 */ /* 0x001fc600078e0209 */
[----:B------:R2:W-:Y:S04]  /*2830*/  STS [R4+0x2400], R51 ;  /* 0x0024003304007388 */ /* 0x0005e80000000800 */
[----:B------:R2:W-:Y:S04]  /*2840*/  STS [R4+0x2800], R13 ;  /* 0x0028000d04007388 */ /* 0x0005e80000000800 */
[----:B------:R2:W-:Y:S02]  /*2850*/  STS [R4+0x2c00], R9 ;  /* 0x002c000904007388 */ /* 0x0005e40000000800 */
.L_x_476:
[----:B------:R-:W-:Y:S05]  /*2860*/  BSYNC.RECONVERGENT B0 ;  /* 0x0000000000007941 */ /* 0x000fea0003800200 */
.L_x_475:
[----:B------:R-:W-:Y:S01]  /*2870*/  BAR.SYNC.DEFER_BLOCKING 0x0 ;  /* 0x0000000000007b1d */ /* 0x000fe20000010000 */
[----:B------:R-:W-:Y:S01]  /*2880*/  R2P PR, R5, 0x7f ;  /* 0x0000007f05007804 */ /* 0x000fe20000000000 */
[----:B------:R-:W-:-:S04]  /*2890*/  IMAD.MOV.U32 R8, RZ, RZ, RZ ;  /* 0x000000ffff087224 */ /* 0x000fc800078e00ff */
[----:B------:R-:W-:Y:S01]  /*28a0*/  BSSY.RECONVERGENT B0, `(.L_x_477) ;  /* 0x0000026000007945 */ /* 0x000fe20003800200 */
[----:B--2---:R-:W1:Y:S07]  /*28b0*/  S2R R23, SR_LEMASK ;  /* 0x0000000000177919 */ /* 0x004e6e0000003a00 */
[----:B------:R-:W-:Y:S02]  /*28c0*/  VOTE.ANY R4, PT, P0 ;  /* 0x0000000000047806 */ /* 0x000fe400000e0100 */
        /* <DEDUP_REMOVED lines=10> */
[----:B------:R-:W-:Y:S02]  /*2970*/  LOP3.LUT P0, RZ, R5, 0x80, RZ, 0xc0, !PT ;  /* 0x0000008005ff7812 */ /* 0x000fe4000780c0ff */
[----:B------:R-:W-:Y:S02]  /*2980*/  LOP3.LUT R4, R15, R4, RZ, 0xc0, !PT ;  /* 0x000000040f047212 */ /* 0x000fe400078ec0ff */
[----:B------:R-:W-:-:S02]  /*2990*/  VOTE.ANY R13, PT, P5 ;  /* 0x00000000000d7806 */ /* 0x000fc400028e0100 */
[----:B------:R-:W-:Y:S02]  /*29a0*/  @!P4 LOP3.LUT R9, RZ, R9, RZ, 0x33, !PT ;  /* 0x00000009ff09c212 */ /* 0x000fe400078e33ff */
[----:B------:R-:W-:Y:S02]  /*29b0*/  @!P5 LOP3.LUT R13, RZ, R13, RZ, 0x33, !PT ;  /* 0x0000000dff0dd212 */ /* 0x000fe400078e33ff */
[----:B------:R-:W-:Y:S02]  /*29c0*/  LOP3.LUT R4, R9, R4, RZ, 0xc0, !PT ;  /* 0x0000000409047212 */ /* 0x000fe400078ec0ff */
[----:B------:R-:W-:Y:S02]  /*29d0*/  VOTE.ANY R9, PT, P6 ;  /* 0x0000000000097806 */ /* 0x000fe400030e0100 */
[----:B------:R-:W-:Y:S02]  /*29e0*/  LOP3.LUT R4, R13, R4, RZ, 0xc0, !PT ;  /* 0x000000040d047212 */ /* 0x000fe400078ec0ff */
[----:B------:R-:W-:-:S02]  /*29f0*/  VOTE.ANY R13, PT, P0 ;  /* 0x00000000000d7806 */ /* 0x000fc400000e0100 */
[----:B------:R-:W-:Y:S02]  /*2a00*/  @!P6 LOP3.LUT R9, RZ, R9, RZ, 0x33, !PT ;  /* 0x00000009ff09e212 */ /* 0x000fe400078e33ff */
[----:B------:R-:W-:Y:S02]  /*2a10*/  @!P0 LOP3.LUT R13, RZ, R13, RZ, 0x33, !PT ;  /* 0x0000000dff0d8212 */ /* 0x000fe400078e33ff */
[----:B------:R-:W-:Y:S02]  /*2a20*/  LOP3.LUT R4, R9, R4, RZ, 0xc0, !PT ;  /* 0x0000000409047212 */ /* 0x000fe400078ec0ff */
[----:B------:R-:W-:Y:S02]  /*2a30*/  SHF.R.U32.HI R9, RZ, UR6, R6 ;  /* 0x00000006ff097c19 */ /* 0x000fe40008011606 */
[----:B------:R-:W-:Y:S01]  /*2a40*/  LOP3.LUT R10, R13, R4, RZ, 0xc0, !PT ;  /* 0x000000040d0a7212 */ /* 0x000fe200078ec0ff */
[----:B------:R-:W-:Y:S01]  /*2a50*/  IMAD.SHL.U32 R4, R3, 0x20, RZ ;  /* 0x0000002003047824 */ /* 0x000fe200078e00ff */
[----:B------:R-:W-:-:S02]  /*2a60*/  LOP3.LUT R9, R9, UR5, RZ, 0x30, !PT ;  /* 0x0000000509097c12 */ /* 0x000fc4000f8e30ff */
[----:B------:R-:W2:Y:S01]  /*2a70*/  FLO.U32 R15, R10 ;  /* 0x0000000a000f7300 */ /* 0x000ea200000e0000 */
[----:B-1----:R-:W-:Y:S02]  /*2a80*/  LOP3.LUT R14, R23, R10, RZ, 0xc0, !PT ;  /* 0x0000000a170e7212 */ /* 0x002fe400078ec0ff */
[----:B------:R-:W-:-:S05]  /*2a90*/  LOP3.LUT R4, R4, 0x7c00, RZ, 0xc0, !PT ;  /* 0x00007c0004047812 */ /* 0x000fca00078ec0ff */
[----:B------:R-:W1:Y:S01]  /*2aa0*/  POPC R14, R14 ;  /* 0x0000000e000e7309 */ /* 0x000e620000000000 */
[----:B------:R-:W-:Y:S01]  /*2ab0*/  VIADD R22, R4, UR4 ;  /* 0x0000000404167c36 */ /* 0x000fe20008000000 */
[----:B--2---:R-:W-:-:S13]  /*2ac0*/  ISETP.NE.AND P0, PT, R46, R15, PT ;  /* 0x0000000f2e00720c */ /* 0x004fda0003f05270 */
[----:B-1----:R-:W-:Y:S05]  /*2ad0*/  @P0 BRA `(.L_x_478) ;  /* 0x0000000000080947 */ /* 0x002fea0003800000 */
[----:B------:R-:W-:-:S05]  /*2ae0*/  IMAD R5, R5, 0x4, R22 ;  /* 0x0000000405057824 */ /* 0x000fca00078e0216 */
[----:B------:R1:W2:Y:S02]  /*2af0*/  ATOMS.ADD R8, [R5], R14 ;  /* 0x0000000e0508738c */ /* 0x0002a40000000000 */
.L_x_478:
[----:B------:R-:W-:Y:S05]  /*2b00*/  BSYNC.RECONVERGENT B0 ;  /* 0x0000000000007941 */ /* 0x000fea0003800200 */
.L_x_477:
[----:B------:R-:W-:Y:S01]  /*2b10*/  R2P PR, R9, 0x7f ;  /* 0x0000007f09007804 */ /* 0x000fe20000000000 */
[----:B--2---:R2:W3:Y:S01]  /*2b20*/  SHFL.IDX PT, R8, R8, R15, 0x1f ;  /* 0x00001f0f08087589 */ /* 0x0044e200000e0000 */
[----:B------:R-:W-:Y:S01]  /*2b30*/  BSSY.RECONVERGENT B0, `(.L_x_479) ;  /* 0x0000023000007945 */ /* 0x000fe20003800200 */
[----:B------:R-:W-:-:S10]  /*2b40*/  IMAD.MOV.U32 R12, RZ, RZ, RZ ;  /* 0x000000ffff0c7224 */ /* 0x000fd400078e00ff */
[----:B------:R-:W-:Y:S02]  /*2b50*/  VOTE.ANY R4, PT, P0 ;  /* 0x0000000000047806 */ /* 0x000fe400000e0100 */
[----:B-1----:R-:W-:Y:S02]  /*2b60*/  VOTE.ANY R5, PT, P1 ;  /* 0x0000000000057806 */ /* 0x002fe400008e0100 */
        /* <DEDUP_REMOVED lines=23> */
[----:B------:R-:W1:Y:S01]  /*2ce0*/  FLO.U32 R5, R4 ;  /* 0x0000000400057300 */ /* 0x000e6200000e0000 */
[----:B------:R-:W-:Y:S02]  /*2cf0*/  LOP3.LUT R13, R23, R4, RZ, 0xc0, !PT ;  /* 0x00000004170d7212 */ /* 0x000fe400078ec0ff */
[----:B------:R-:W-:-:S05]  /*2d00*/  LOP3.LUT R17, R17, UR5, RZ, 0x30, !PT ;  /* 0x0000000511117c12 */ /* 0x000fca000f8e30ff */
[----:B------:R-:W4:Y:S01]  /*2d10*/  POPC R13, R13 ;  /* 0x0000000d000d7309 */ /* 0x000f220000000000 */
[----:B-1----:R-:W-:-:S13]  /*2d20*/  ISETP.NE.AND P0, PT, R46, R5, PT ;  /* 0x000000052e00720c */ /* 0x002fda0003f05270 */
[----:B--234-:R-:W-:Y:S05]  /*2d30*/  @P0 BRA `(.L_x_480) ;  /* 0x0000000000080947 */ /* 0x01cfea0003800000 */
[----:B------:R-:W-:-:S06]  /*2d40*/  IMAD R12, R9, 0x4, R22 ;  /* 0x00000004090c7824 */ /* 0x000fcc00078e0216 */
[----:B------:R1:W2:Y:S02]  /*2d50*/  ATOMS.ADD R12, [R12], R13 ;  /* 0x0000000d0c0c738c */ /* 0x0002a40000000000 */
.L_x_480:
[----:B------:R-:W-:Y:S05]  /*2d60*/  BSYNC.RECONVERGENT B0 ;  /* 0x0000000000007941 */ /* 0x000fea0003800200 */
.L_x_479:
[----:B------:R-:W-:Y:S01]  /*2d70*/  R2P PR, R17, 0x7f ;  /* 0x0000007f11007804 */ /* 0x000fe20000000000 */
[----:B--2---:R2:W3:Y:S01]  /*2d80*/  SHFL.IDX PT, R12, R12, R5, 0x1f ;  /* 0x00001f050c0c7589 */ /* 0x0044e200000e0000 */
[----:B------:R-:W-:Y:S11]  /*2d90*/  BSSY.RECONVERGENT B0, `(.L_x_481) ;  /* 0x0000023000007945 */ /* 0x000ff60003800200 */
[----:B------:R-:W-:-:S02]  /*2da0*/  VOTE.ANY R0, PT, P0 ;  /* 0x0000000000007806 */ /* 0x000fc400000e0100 */
[----:B------:R-:W-:Y:S02]  /*2db0*/  VOTE.ANY R9, PT, P1 ;  /* 0x0000000000097806 */ /* 0x000fe400008e0100 */
[----:B------:R-:W-:Y:S02]  /*2dc0*/  @!P0 LOP3.LUT R0, RZ, R0, RZ, 0x33, !PT ;  /* 0x00000000ff008212 */ /* 0x000fe400078e33ff */
[----:B------:R-:W-:Y:S02]  /*2dd0*/  VOTE.ANY R15, PT, P2 ;  /* 0x00000000000f7806 */ /* 0x000fe400010e0100 */
[----:B------:R-:W-:Y:S02]  /*2de0*/  @!P1 LOP3.LUT R9, RZ, R9, RZ, 0x33, !PT ;  /* 0x00000009ff099212 */ /* 0x000fe400078e33ff */
[----:B------:R-:W-:Y:S02]  /*2df0*/  @!P2 LOP3.LUT R15, RZ, R15, RZ, 0x33, !PT ;  /* 0x0000000fff0fa212 */ /* 0x000fe400078e33ff */
[----:B------:R-:W-:-:S02]  /*2e00*/  LOP3.LUT R0, R9, R0, RZ, 0xc0, !PT ;  /* 0x0000000009007212 */ /* 0x000fc400078ec0ff */
[----:B------:R-:W-:Y:S02]  /*2e10*/  VOTE.ANY R9, PT, P3 ;  /* 0x0000000000097806 */ /* 0x000fe400018e0100 */
[----:B------:R-:W-:Y:S02]  /*2e20*/  LOP3.LUT R0, R15, R0, RZ, 0xc0, !PT ;  /* 0x000000000f007212 */ /* 0x000fe400078ec0ff */
[----:B------:R-:W-:Y:S02]  /*2e30*/  LOP3.LUT P0, RZ, R17, 0x80, RZ, 0xc0, !PT ;  /* 0x0000008011ff7812 */ /* 0x000fe4000780c0ff */
[----:B------:R-:W-:Y:S02]  /*2e40*/  VOTE.ANY R15, PT, P4 ;  /* 0x00000000000f7806 */ /* 0x000fe400020e0100 */
[----:B------:R-:W-:Y:S02]  /*2e50*/  @!P3 LOP3.LUT R9, RZ, R9, RZ, 0x33, !PT ;  /* 0x00000009ff09b212 */ /* 0x000fe400078e33ff */
[----:B------:R-:W-:-:S02]  /*2e60*/  @!P4 LOP3.LUT R15, RZ, R15, RZ, 0x33, !PT ;  /* 0x0000000fff0fc212 */ /* 0x000fc400078e33ff */
[----:B------:R-:W-:Y:S02]  /*2e70*/  LOP3.LUT R0, R9, R0, RZ, 0xc0, !PT ;  /* 0x0000000009007212 */ /* 0x000fe400078ec0ff */
[----:B------:R-:W-:Y:S02]  /*2e80*/  VOTE.ANY R9, PT, P5 ;  /* 0x0000000000097806 */ /* 0x000fe400028e0100 */
[----:B------:R-:W-:Y:S02]  /*2e90*/  LOP3.LUT R0, R15, R0, RZ, 0xc0, !PT ;  /* 0x000000000f007212 */ /* 0x000fe400078ec0ff */
[----:B------:R-:W-:Y:S02]  /*2ea0*/  VOTE.ANY R15, PT, P6 ;  /* 0x00000000000f7806 */ /* 0x000fe400030e0100 */
[----:B------:R-:W-:Y:S02]  /*2eb0*/  @!P5 LOP3.LUT R9, RZ, R9, RZ, 0x33, !PT ;  /* 0x00000009ff09d212 */ /* 0x000fe400078e33ff */
[----:B------:R-:W-:-:S02]  /*2ec0*/  VOTE.ANY R19, PT, P0 ;  /* 0x0000000000137806 */ /* 0x000fc400000e0100 */
[----:B------:R-:W-:Y:S02]  /*2ed0*/  @!P6 LOP3.LUT R15, RZ, R15, RZ, 0x33, !PT ;  /* 0x0000000fff0fe212 */ /* 0x000fe400078e33ff */
[----:B------:R-:W-:Y:S02]  /*2ee0*/  LOP3.LUT R0, R9, R0, RZ, 0xc0, !PT ;  /* 0x0000000009007212 */ /* 0x000fe400078ec0ff */
[----:B------:R-:W-:Y:S02]  /*2ef0*/  @!P0 LOP3.LUT R19, RZ, R19, RZ, 0x33, !PT ;  /* 0x00000013ff138212 */ /* 0x000fe400078e33ff */
[----:B------:R-:W-:Y:S02]  /*2f00*/  LOP3.LUT R0, R15, R0, RZ, 0xc0, !PT ;  /* 0x000000000f007212 */ /* 0x000fe400078ec0ff */
[----:B------:R-:W-:Y:S02]  /*2f10*/  SHF.R.U32.HI R15, RZ, UR6, R41 ;  /* 0x00000006ff0f7c19 */ /* 0x000fe40008011629 */
[----:B------:R-:W-:Y:S01]  /*2f20*/  LOP3.LUT R4, R19, R0, RZ, 0xc0, !PT ;  /* 0x0000000013047212 */ /* 0x000fe200078ec0ff */
[----:B------:R-:W-:Y:S01]  /*2f30*/  IMAD.MOV.U32 R0, RZ, RZ, RZ ;  /* 0x000000ffff007224 */ /* 0x000fe200078e00ff */
[----:B------:R-:W-:-:S02]  /*2f40*/  LOP3.LUT R15, R15, UR5, RZ, 0x30, !PT ;  /* 0x000000050f0f7c12 */ /* 0x000fc4000f8e30ff */
[----:B------:R-:W4:Y:S01]  /*2f50*/  FLO.U32 R51, R4 ;  /* 0x0000000400337300 */ /* 0x000f2200000e0000 */
[----:B------:R-:W-:-:S07]  /*2f60*/  LOP3.LUT R10, R23, R4, RZ, 0xc0, !PT ;  /* 0x00000004170a7212 */ /* 0x000fce00078ec0ff */
[----:B------:R-:W0:Y:S01]  /*2f70*/  POPC R10, R10 ;  /* 0x0000000a000a7309 */ /* 0x000e220000000000 */
[----:B----4-:R-:W-:-:S13]  /*2f80*/  ISETP.NE.AND P0, PT, R46, R51, PT ;  /* 0x000000332e00720c */ /* 0x010fda0003f05270 */
[----:B0-23--:R-:W-:Y:S05]  /*2f90*/  @P0 BRA `(.L_x_482) ;  /* 0x0000000000080947 */ /* 0x00dfea0003800000 */
[----:B------:R-:W-:-:S05]  /*2fa0*/  IMAD R17, R17, 0x4, R22 ;  /* 0x0000000411117824 */ /* 0x000fca00078e0216 */
[----:B------:R0:W2:Y:S02]  /*2fb0*/  ATOMS.ADD R0, [R17], R10 ;  /* 0x0000000a1100738c */ /* 0x0000a40000000000 */
.L_x_482:
[----:B------:R-:W-:Y:S05]  /*2fc0*/  BSYNC.RECONVERGENT B0 ;  /* 0x0000000000007941 */ /* 0x000fea0003800200 */
.L_x_481:
        /* <DEDUP_REMOVED lines=21> */
[----:B0-----:R-:W-:-:S02]  /*3120*/  VOTE.ANY R17, PT, P0 ;  /* 0x0000000000117806 */ /* 0x001fc400000e0100 */
[----:B------:R-:W-:Y:S02]  /*3130*/  @!P6 LOP3.LUT R9, RZ, R9, RZ, 0x33, !PT ;  /* 0x00000009ff09e212 */ /* 0x000fe400078e33ff */
[----:B------:R-:W-:Y:S02]  /*3140*/  LOP3.LUT R4, R5, R4, RZ, 0xc0, !PT ;  /* 0x0000000405047212 */ /* 0x000fe400078ec0ff */
[----:B------:R-:W-:Y:S02]  /*3150*/  @!P0 LOP3.LUT R17, RZ, R17, RZ, 0x33, !PT ;  /* 0x00000011ff118212 */ /* 0x000fe400078e33ff */
[----:B------:R-:W-:-:S04]  /*3160*/  LOP3.LUT R4, R9, R4, RZ, 0xc0, !PT ;  /* 0x0000000409047212 */ /* 0x000fc800078ec0ff */
[----:B------:R-:W-:Y:S01]  /*3170*/  LOP3.LUT R6, R17, R4, RZ, 0xc0, !PT ;  /* 0x0000000411067212 */ /* 0x000fe200078ec0ff */
[----:B------:R-:W-:Y:S01]  /*3180*/  IMAD.MOV.U32 R4, RZ, RZ, RZ ;  /* 0x000000ffff047224 */ /* 0x000fe200078e00ff */
[----:B------:R-:W-:Y:S02]  /*3190*/  SHF.R.U32.HI R17, RZ, UR6, R40 ;  /* 0x00000006ff117c19 */ /* 0x000fe40008011628 */
[----:B------:R-:W0:Y:S01]  /*31a0*/  FLO.U32 R45, R6 ;  /* 0x00000006002d7300 */ /* 0x000e2200000e0000 */
[----:B------:R-:W-:Y:S02]  /*31b0*/  LOP3.LUT R9, R23, R6, RZ, 0xc0, !PT ;  /* 0x0000000617097212 */ /* 0x000fe400078ec0ff */
[----:B------:R-:W-:-:S05]  /*31c0*/  LOP3.LUT R17, R17, UR5, RZ, 0x30, !PT ;  /* 0x0000000511117c12 */ /* 0x000fca000f8e30ff */
[----:B------:R-:W4:Y:S01]  /*31d0*/  POPC R9, R9 ;  /* 0x0000000900097309 */ /* 0x000f220000000000 */
[----:B0-----:R-:W-:-:S13]  /*31e0*/  ISETP.NE.AND P0, PT, R46, R45, PT ;  /* 0x0000002d2e00720c */ /* 0x001fda0003f05270 */
[----:B--234-:R-:W-:Y:S05]  /*31f0*/  @P0 BRA `(.L_x_484) ;  /* 0x0000000000080947 */ /* 0x01cfea0003800000 */
[----:B------:R-:W-:-:S06]  /*3200*/  IMAD R4, R15, 0x4, R22 ;  /* 0x000000040f047824 */ /* 0x000fcc00078e0216 */
[----:B------:R0:W2:Y:S02]  /*3210*/  ATOMS.ADD R4, [R4], R9 ;  /* 0x000000090404738c */ /* 0x0000a40000000000 */
.L_x_484:
[----:B------:R-:W-:Y:S05]  /*3220*/  BSYNC.RECONVERGENT B0 ;  /* 0x0000000000007941 */ /* 0x000fea0003800200 */
.L_x_483:
[----:B------:R-:W-:Y:S01]  /*3230*/  R2P PR, R17, 0x7f ;  /* 0x0000007f11007804 */ /* 0x000fe20000000000 */
[----:B--2---:R2:W3:Y:S01]  /*3240*/  SHFL.IDX PT, R45, R4, R45, 0x1f ;  /* 0x00001f2d042d7589 */ /* 0x0044e200000e0000 */
        /* <DEDUP_REMOVED lines=24> */
[----:B------:R-:W-:Y:S02]  /*33d0*/  LOP3.LUT R0, R15, R0, RZ, 0xc0, !PT ;  /* 0x000000000f007212 */ /* 0x000fe400078ec0ff */
[----:B------:R-:W-:-:S02]  /*33e0*/  SHF.R.U32.HI R15, RZ, UR6, R39 ;  /* 0x00000006ff0f7c19 */ /* 0x000fc40008011627 */
[----:B------:R-:W-:Y:S02]  /*33f0*/  LOP3.LUT R0, R19, R0, RZ, 0xc0, !PT ;  /* 0x0000000013007212 */ /* 0x000fe400078ec0ff */
[----:B------:R-:W-:Y:S02]  /*3400*/  LOP3.LUT R15, R15, UR5, RZ, 0x30, !PT ;  /* 0x000000050f0f7c12 */ /* 0x000fe4000f8e30ff */
[----:B------:R-:W4:Y:S01]  /*3410*/  FLO.U32 R19, R0 ;  /* 0x0000000000137300 */ /* 0x000f2200000e0000 */
[----:B------:R-:W-:-:S07]  /*3420*/  LOP3.LUT R5, R23, R0, RZ, 0xc0, !PT ;  /* 0x0000000017057212 */ /* 0x000fce00078ec0ff */
[----:B------:R-:W0:Y:S01]  /*3430*/  POPC R5, R5 ;  /* 0x0000000500057309 */ /* 0x000e220000000000 */
[----:B----4-:R-:W-:-:S13]  /*3440*/  ISETP.NE.AND P0, PT, R46, R19, PT ;  /* 0x000000132e00720c */ /* 0x010fda0003f05270 */
[----:B0-23--:R-:W-:Y:S05]  /*3450*/  @P0 BRA `(.L_x_486) ;  /* 0x0000000000080947 */ /* 0x00dfea0003800000 */
[----:B------:R-:W-:-:S06]  /*3460*/  IMAD R6, R17, 0x4, R22 ;  /* 0x0000000411067824 */ /* 0x000fcc00078e0216 */
[----:B------:R0:W2:Y:S02]  /*3470*/  ATOMS.ADD R6, [R6], R5 ;  /* 0x000000050606738c */ /* 0x0000a40000000000 */
.L_x_486:
[----:B------:R-:W-:Y:S05]  /*3480*/  BSYNC.RECONVERGENT B0 ;  /* 0x0000000000007941 */ /* 0x000fea0003800200 */
.L_x_485:
        /* <DEDUP_REMOVED lines=37> */
.L_x_488:
[----:B------:R-:W-:Y:S05]  /*36e0*/  BSYNC.RECONVERGENT B0 ;  /* 0x0000000000007941 */ /* 0x000fea0003800200 */
.L_x_487:
[----:B------:R-:W-:Y:S01]  /*36f0*/  R2P PR, R17, 0x7f ;  /* 0x0000007f11007804 */ /* 0x000fe20000000000 */
[----:B--2---:R2:W3:Y:S01]  /*3700*/  SHFL.IDX PT, R47, R0, R47, 0x1f ;  /* 0x00001f2f002f7589 */ /* 0x0044e200000e0000 */
[----:B------:R-:W-:Y:S11]  /*3710*/  BSSY.RECONVERGENT B0, `(.L_x_489) ;  /* 0x0000021000007945 */ /* 0x000ff60003800200 */
[----:B0-----:R-:W-:-:S02]  /*3720*/  VOTE.ANY R15, PT, P0 ;  /* 0x00000000000f7806 */ /* 0x001fc400000e0100 */
        /* <DEDUP_REMOVED lines=19> */
[----:B------:R-:W-:Y:S01]  /*3860*/  LOP3.LUT R15, R16, R15, RZ, 0xc0, !PT ;  /* 0x0000000f100f7212 */ /* 0x000fe200078ec0ff */
[----:B------:R-:W-:Y:S01]  /*3870*/  IMAD.MOV.U32 R16, RZ, RZ, RZ ;  /* 0x000000ffff107224 */ /* 0x000fe200078e00ff */
[----:B------:R-:W-:Y:S02]  /*3880*/  @!P0 LOP3.LUT R20, RZ, R20, RZ, 0x33, !PT ;  /* 0x00000014ff148212 */ /* 0x000fe400078e33ff */
[----:B------:R-:W-:-:S04]  /*3890*/  LOP3.LUT R15, R18, R15, RZ, 0xc0, !PT ;  /* 0x0000000f120f7212 */ /* 0x000fc800078ec0ff */
[----:B------:R-:W-:-:S04]  /*38a0*/  LOP3.LUT R20, R20, R15, RZ, 0xc0, !PT ;  /* 0x0000000f14147212 */ /* 0x000fc800078ec0ff */
[----:B------:R-:W0:Y:S01]  /*38b0*/  FLO.U32 R49, R20 ;  /* 0x0000001400317300 */ /* 0x000e2200000e0000 */
[----:B------:R-:W-:-:S07]  /*38c0*/  LOP3.LUT R50, R23, R20, RZ, 0xc0, !PT ;  /* 0x0000001417327212 */ /* 0x000fce00078ec0ff */
[----:B------:R-:W4:Y:S01]  /*38d0*/  POPC R50, R50 ;  /* 0x0000003200327309 */ /* 0x000f220000000000 */
[----:B0-----:R-:W-:-:S13]  /*38e0*/  ISETP.NE.AND P0, PT, R46, R49, PT ;  /* 0x000000312e00720c */ /* 0x001fda0003f05270 */
[----:B--234-:R-:W-:Y:S05]  /*38f0*/  @P0 BRA `(.L_x_490) ;  /* 0x0000000000080947 */ /* 0x01cfea0003800000 */
[----:B------:R-:W-:-:S05]  /*3900*/  IMAD R17, R17, 0x4, R22 ;  /* 0x0000000411117824 */ /* 0x000fca00078e0216 */
[----:B------:R0:W2:Y:S02]  /*3910*/  ATOMS.ADD R16, [R17], R50 ;  /* 0x000000321110738c */ /* 0x0000a40000000000 */
.L_x_490:
[----:B------:R-:W-:Y:S05]  /*3920*/  BSYNC.RECONVERGENT B0 ;  /* 0x0000000000007941 */ /* 0x000fea0003800200 */
.L_x_489:
[----:B------:R-:W-:Y:S01]  /*3930*/  R2P PR, R11, 0x7f ;  /* 0x0000007f0b007804 */ /* 0x000fe20000000000 */
[----:B--2---:R2:W3:Y:S01]  /*3940*/  SHFL.IDX PT, R49, R16, R49, 0x1f ;  /* 0x00001f3110317589 */ /* 0x0044e200000e0000 */
[----:B------:R-:W-:Y:S01]  /*3950*/  BSSY.RECONVERGENT B0, `(.L_x_491) ;  /* 0x0000021000007945 */ /* 0x000fe20003800200 */
[----:B------:R-:W-:-:S10]  /*3960*/  IMAD.MOV.U32 R20, RZ, RZ, RZ ;  /* 0x000000ffff147224 */ /* 0x000fd400078e00ff */
[----:B------:R-:W-:Y:S02]  /*3970*/  VOTE.ANY R0, PT, P0 ;  /* 0x0000000000007806 */ /* 0x000fe400000e0100 */
[----:B------:R-:W-:Y:S02]  /*3980*/  VOTE.ANY R15, PT, P1 ;  /* 0x00000000000f7806 */ /* 0x000fe400008e0100 */
[----:B------:R-:W-:Y:S02]  /*3990*/  @!P0 LOP3.LUT R0, RZ, R0, RZ, 0x33, !PT ;  /* 0x00000000ff008212 */ /* 0x000fe400078e33ff */
[----:B0-----:R-:W-:Y:S02]  /*39a0*/  VOTE.ANY R17, PT, P2 ;  /* 0x0000000000117806 */ /* 0x001fe400010e0100 */
        /* <DEDUP_REMOVED lines=25> */
[----:B------:R-:W-:-:S06]  /*3b40*/  IMAD R20, R11, 0x4, R22 ;  /* 0x000000040b147824 */ /* 0x000fcc00078e0216 */
[----:B------:R0:W2:Y:S02]  /*3b50*/  ATOMS.ADD R20, [R20], R21 ;  /* 0x000000151414738c */ /* 0x0000a40000000000 */
.L_x_492:
[----:B------:R-:W-:Y:S05]  /*3b60*/  BSYNC.RECONVERGENT B0 ;  /* 0x0000000000007941 */ /* 0x000fea0003800200 */
.L_x_491:
[----:B------:R-:W-:Y:S01]  /*3b70*/  R2P PR, R7, 0x7f ;  /* 0x0000007f07007804 */ /* 0x000fe20000000000 */
[----:B--2---:R2:W3:Y:S01]  /*3b80*/  SHFL.IDX PT, R20, R20, R15, 0x1f ;  /* 0x00001f0f14147589 */ /* 0x0044e200000e0000 */
[----:B------:R-:W-:Y:S01]  /*3b90*/  BSSY.RECONVERGENT B0, `(.L_x_493) ;  /* 0x0000023000007945 */ /* 0x000fe20003800200 */
[----:B------:R-:W-:-:S10]  /*3ba0*/  IMAD.MOV.U32 R16, RZ, RZ, RZ ;  /* 0x000000ffff107224 */ /* 0x000fd400078e00ff */
        /* <DEDUP_REMOVED lines=23> */
[----:B------:R-:W-:Y:S02]  /*3d20*/  LOP3.LUT R48, R11, R0, RZ, 0xc0, !PT ;  /* 0x000000000b307212 */ /* 0x000fe400078ec0ff */
[----:B------:R-:W-:Y:S02]  /*3d30*/  SHF.R.U32.HI R0, RZ, UR6, R36 ;  /* 0x00000006ff007c19 */ /* 0x000fe40008011624 */
[----:B------:R-:W4:Y:S01]  /*3d40*/  FLO.U32 R18, R48 ;  /* 0x0000003000127300 */ /* 0x000f2200000e0000 */
[----:B------:R-:W-:Y:S02]  /*3d50*/  LOP3.LUT R19, R23, R48, RZ, 0xc0, !PT ;  /* 0x0000003017137212 */ /* 0x000fe400078ec0ff */
[----:B------:R-:W-:-:S05]  /*3d60*/  LOP3.LUT R0, R0, UR5, RZ, 0x30, !PT ;  /* 0x0000000500007c12 */ /* 0x000fca000f8e30ff */
[----:B------:R-:W0:Y:S01]  /*3d70*/  POPC R19, R19 ;  /* 0x0000001300137309 */ /* 0x000e220000000000 */
[----:B----4-:R-:W-:-:S13]  /*3d80*/  ISETP.NE.AND P0, PT, R46, R18, PT ;  /* 0x000000122e00720c */ /* 0x010fda0003f05270 */
[----:B0-23--:R-:W-:Y:S05]  /*3d90*/  @P0 BRA `(.L_x_494) ;  /* 0x0000000000080947 */ /* 0x00dfea0003800000 */
[----:B------:R-:W-:-:S06]  /*3da0*/  IMAD R16, R7, 0x4, R22 ;  /* 0x0000000407107824 */ /* 0x000fcc00078e0216 */
[----:B------:R0:W2:Y:S02]  /*3db0*/  ATOMS.ADD R16, [R16], R19 ;  /* 0x000000131010738c */ /* 0x0000a40000000000 */
.L_x_494:
[----:B------:R-:W-:Y:S05]  /*3dc0*/  BSYNC.RECONVERGENT B0 ;  /* 0x0000000000007941 */ /* 0x000fea0003800200 */
.L_x_493:
[----:B------:R-:W-:Y:S01]  /*3dd0*/  R2P PR, R0, 0x7f ;  /* 0x0000007f00007804 */ /* 0x000fe20000000000 */
[----:B--2---:R2:W3:Y:S01]  /*3de0*/  SHFL.IDX PT, R18, R16, R18, 0x1f ;  /* 0x00001f1210127589 */ /* 0x0044e200000e0000 */
        /* <DEDUP_REMOVED lines=28> */
[----:B------:R-:W4:Y:S01]  /*3fb0*/  FLO.U32 R52, R48 ;  /* 0x0000003000347300 */ /* 0x000f2200000e0000 */
[----:B------:R-:W-:-:S07]  /*3fc0*/  LOP3.LUT R17, R23, R48, RZ, 0xc0, !PT ;  /* 0x0000003017117212 */ /* 0x000fce00078ec0ff */
[----:B------:R-:W0:Y:S01]  /*3fd0*/  POPC R17, R17 ;  /* 0x0000001100117309 */ /* 0x000e220000000000 */
[----:B----4-:R-:W-:-:S13]  /*3fe0*/  ISETP.NE.AND P0, PT, R46, R52, PT ;  /* 0x000000342e00720c */ /* 0x010fda0003f05270 */
[----:B0-23--:R-:W-:Y:S05]  /*3ff0*/  @P0 BRA `(.L_x_496) ;  /* 0x0000000000080947 */ /* 0x00dfea0003800000 */
[----:B------:R-:W-:-:S05]  /*4000*/  IMAD R0, R0, 0x4, R22 ;  /* 0x0000000400007824 */ /* 0x000fca00078e0216 */
[----:B------:R0:W2:Y:S02]  /*4010*/  ATOMS.ADD R15, [R0], R17 ;  /* 0x00000011000f738c */ /* 0x0000a40000000000 */
.L_x_496:
[----:B------:R-:W-:Y:S05]  /*4020*/  BSYNC.RECONVERGENT B0 ;  /* 0x0000000000007941 */ /* 0x000fea0003800200 */
.L_x_495:
[----:B------:R-:W-:Y:S01]  /*4030*/  R2P PR, R11, 0x7f ;  /* 0x0000007f0b007804 */ /* 0x000fe20000000000 */
[----:B--2---:R2:W3:Y:S01]  /*4040*/  SHFL.IDX PT, R16, R15, R52, 0x1f ;  /* 0x00001f340f107589 */ /* 0x0044e200000e0000 */
[----:B------:R-:W-:Y:S11]  /*4050*/  BSSY.RECONVERGENT B0, `(.L_x_497) ;  /* 0x0000023000007945 */ /* 0x000ff60003800200 */
[----:B0-----:R-:W-:-:S02]  /*4060*/  VOTE.ANY R0, PT, P0 ;  /* 0x0000000000007806 */ /* 0x001fc400000e0100 */
        /* <DEDUP_REMOVED lines=23> */
[----:B------:R0:W4:Y:S01]  /*41e0*/  FLO.U32 R7, R0 ;  /* 0x0000000000077300 */ /* 0x00012200000e0000 */
[----:B------:R-:W-:-:S07]  /*41f0*/  LOP3.LUT R48, R23, R0, RZ, 0xc0, !PT ;  /* 0x0000000017307212 */ /* 0x000fce00078ec0ff */
[----:B--2---:R2:W1:Y:S01]  /*4200*/  POPC R15, R48 ;  /* 0x00000030000f7309 */ /* 0x0044620000000000 */
[----:B0-----:R-:W-:-:S04]  /*4210*/  SHF.R.U32.HI R0, RZ, UR6, R34 ;  /* 0x00000006ff007c19 */ /* 0x001fc80008011622 */
[----:B------:R-:W-:Y:S02]  /*4220*/  LOP3.LUT R0, R0, UR5, RZ, 0x30, !PT ;  /* 0x0000000500007c12 */ /* 0x000fe4000f8e30ff */
[----:B----4-:R-:W-:Y:S01]  /*4230*/  ISETP.NE.AND P0, PT, R46, R7, PT ;  /* 0x000000072e00720c */ /* 0x010fe20003f05270 */
[----:B--2---:R-:W-:-:S12]  /*4240*/  IMAD.MOV.U32 R48, RZ, RZ, RZ ;  /* 0x000000ffff307224 */ /* 0x004fd800078e00ff */
[----:B-1-3--:R-:W-:Y:S05]  /*4250*/  @P0 BRA `(.L_x_498) ;  /* 0x0000000000080947 */ /* 0x00afea0003800000 */
[----:B------:R-:W-:-:S06]  /*4260*/  IMAD R48, R11, 0x4, R22 ;  /* 0x000000040b307824 */ /* 0x000fcc00078e0216 */
[----:B------:R0:W1:Y:S02]  /*4270*/  ATOMS.ADD R48, [R48], R15 ;  /* 0x0000000f3030738c */ /* 0x0000640000000000 */
.L_x_498:
[----:B------:R-:W-:Y:S05]  /*4280*/  BSYNC.RECONVERGENT B0 ;  /* 0x0000000000007941 */ /* 0x000fea0003800200 */
.L_x_497:
[----:B------:R-:W-:Y:S01]  /*4290*/  R2P PR, R0, 0x7f ;  /* 0x0000007f00007804 */ /* 0x000fe20000000000 */
[----:B------:R-:W-:Y:S01]  /*42a0*/  IMAD.IADD R14, R14, 0x1, R8 ;  /* 0x000000010e0e7824 */ /* 0x000fe200078e0208 */
[----:B------:R-:W-:Y:S01]  /*42b0*/  BSSY.RECONVERGENT B0, `(.L_x_499) ;  /* 0x0000025000007945 */ /* 0x000fe20003800200 */
[----:B------:R-:W-:Y:S02]  /*42c0*/  IMAD.IADD R13, R13, 0x1, R12 ;  /* 0x000000010d0d7824 */ /* 0x000fe400078e020c */
[----:B-1----:R1:W2:Y:S08]  /*42d0*/  SHFL.IDX PT, R12, R48, R7, 0x1f ;  /* 0x00001f07300c7589 */ /* 0x0022b000000e0000 */
[----:B------:R-:W-:-:S02]  /*42e0*/  VOTE.ANY R11, PT, P0 ;  /* 0x00000000000b7806 */ /* 0x000fc400000e0100 */
[----:B------:R-:W-:Y:S01]  /*42f0*/  VOTE.ANY R8, PT, P1 ;  /* 0x0000000000087806 */ /* 0x000fe200008e0100 */
[----:B-1----:R-:W-:Y:S01]  /*4300*/  IMAD.MOV.U32 R7, RZ, RZ, RZ ;  /* 0x000000ffff077224 */ /* 0x002fe200078e00ff */
        /* <DEDUP_REMOVED lines=22> */
[----:B------:R1:W3:Y:S01]  /*4470*/  FLO.U32 R8, R52 ;  /* 0x0000003400087300 */ /* 0x0002e200000e0000 */
[----:B------:R-:W-:-:S07]  /*4480*/  LOP3.LUT R11, R23, R52, RZ, 0xc0, !PT ;  /* 0x00000034170b7212 */ /* 0x000fce00078ec0ff */
[----:B------:R-:W4:Y:S01]  /*4490*/  POPC R11, R11 ;  /* 0x0000000b000b7309 */ /* 0x000f220000000000 */
[----:B-1----:R-:W-:-:S04]  /*44a0*/  SHF.R.U32.HI R52, RZ, UR6, R26 ;  /* 0x00000006ff347c19 */ /* 0x002fc8000801161a */
[----:B------:R-:W-:Y:S02]  /*44b0*/  LOP3.LUT R48, R52, UR5, RZ, 0x30, !PT ;  /* 0x0000000534307c12 */ /* 0x000fe4000f8e30ff */
[----:B---3--:R-:W-:-:S13]  /*44c0*/  ISETP.NE.AND P0, PT, R46, R8, PT ;  /* 0x000000082e00720c */ /* 0x008fda0003f05270 */
[----:B--2-4-:R-:W-:Y:S05]  /*44d0*/  @P0 BRA `(.L_x_500) ;  /* 0x0000000000080947 */ /* 0x014fea0003800000 */
[----:B------:R-:W-:-:S05]  /*44e0*/  IMAD R0, R0, 0x4, R22 ;  /* 0x0000000400007824 */ /* 0x000fca00078e0216 */
[----:B------:R1:W2:Y:S02]  /*44f0*/  ATOMS.ADD R7, [R0], R11 ;  /* 0x0000000b0007738c */ /* 0x0002a40000000000 */
.L_x_500:
[----:B------:R-:W-:Y:S05]  /*4500*/  BSYNC.RECONVERGENT B0 ;  /* 0x0000000000007941 */ /* 0x000fea0003800200 */
.L_x_499:
[----:B------:R-:W-:Y:S01]  /*4510*/  R2P PR, R48, 0x7f ;  /* 0x0000007f30007804 */ /* 0x000fe20000000000 */
[----:B------:R-:W-:Y:S01]  /*4520*/  IMAD.IADD R10, R10, 0x1, R51 ;  /* 0x000000010a0a7824 */ /* 0x000fe200078e0233 */
[----:B--2---:R2:W3:Y:S01]  /*4530*/  SHFL.IDX PT, R8, R7, R8, 0x1f ;  /* 0x00001f0807087589 */ /* 0x0044e200000e0000 */
[----:B------:R-:W-:Y:S01]  /*4540*/  BSSY.RECONVERGENT B0, `(.L_x_501) ;  /* 0x0000024000007945 */ /* 0x000fe20003800200 */
[----:B------:R-:W-:Y:S02]  /*4550*/  IMAD.IADD R9, R9, 0x1, R45 ;  /* 0x0000000109097824 */ /* 0x000fe400078e022d */
[----:B------:R-:W-:-:S07]  /*4560*/  IMAD.MOV.U32 R45, RZ, RZ, RZ ;  /* 0x000000ffff2d7224 */ /* 0x000fce00078e00ff */
[----:B-1----:R-:W-:Y:S02]  /*4570*/  VOTE.ANY R0, PT, P0 ;  /* 0x0000000000007806 */ /* 0x002fe400000e0100 */
        /* <DEDUP_REMOVED lines=24> */
[----:B------:R1:W4:Y:S02]  /*4700*/  FLO.U32 R0, R52 ;  /* 0x0000003400007300 */ /* 0x00032400000e0000 */
[----:B------:R-:W-:Y:S02]  /*4710*/  LOP3.LUT R51, R51, UR5, RZ, 0x30, !PT ;  /* 0x0000000533337c12 */ /* 0x000fe4000f8e30ff */
[----:B-1----:R-:W-:-:S04]  /*4720*/  LOP3.LUT R52, R23, R52, RZ, 0xc0, !PT ;  /* 0x0000003417347212 */ /* 0x002fc800078ec0ff */
[----:B--2---:R1:W2:Y:S01]  /*4730*/  POPC R7, R52 ;  /* 0x0000003400077309 */ /* 0x0042a20000000000 */
[----:B----4-:R-:W-:-:S13]  /*4740*/  ISETP.NE.AND P0, PT, R46, R0, PT ;  /* 0x000000002e00720c */ /* 0x010fda0003f05270 */
[----:B-123--:R-:W-:Y:S05]  /*4750*/  @P0 BRA `(.L_x_502) ;  /* 0x0000000000080947 */ /* 0x00efea0003800000 */
[----:B------:R-:W-:-:S05]  /*4760*/  IMAD R48, R48, 0x4, R22 ;  /* 0x0000000430307824 */ /* 0x000fca00078e0216 */
[----:B------:R1:W2:Y:S02]  /*4770*/  ATOMS.ADD R45, [R48], R7 ;  /* 0x00000007302d738c */ /* 0x0002a40000000000 */
.L_x_502:
[----:B------:R-:W-:Y:S05]  /*4780*/  BSYNC.RECONVERGENT B0 ;  /* 0x0000000000007941 */ /* 0x000fea0003800200 */
.L_x_501:
[----:B------:R-:W-:Y:S01]  /*4790*/  R2P PR, R51, 0x7f ;  /* 0x0000007f33007804 */ /* 0x000fe20000000000 */
[----:B------:R-:W-:Y:S01]  /*47a0*/  IMAD.IADD R6, R5, 0x1, R6 ;  /* 0x0000000105067824 */ /* 0x000fe200078e0206 */
[----:B--2---:R2:W3:Y:S01]  /*47b0*/  SHFL.IDX PT, R0, R45, R0, 0x1f ;  /* 0x00001f002d007589 */ /* 0x0044e200000e0000 */
[----:B------:R-:W-:Y:S01]  /*47c0*/  IMAD.IADD R4, R4, 0x1, R47 ;  /* 0x0000000104047824 */ /* 0x000fe200078e022f */
[----:B------:R-:W-:Y:S01]  /*47d0*/  SHF.R.U32.HI R47, RZ, UR6, R32 ;  /* 0x00000006ff2f7c19 */ /* 0x000fe20008011620 */
[----:B------:R-:W-:Y:S03]  /*47e0*/  BSSY.RECONVERGENT B0, `(.L_x_503) ;  /* 0x0000022000007945 */ /* 0x000fe60003800200 */
[----:B------:R-:W-:-:S05]  /*47f0*/  LOP3.LUT R47, R47, UR5, RZ, 0x30, !PT ;  /* 0x000000052f2f7c12 */ /* 0x000fca000f8e30ff */
        /* <DEDUP_REMOVED lines=9> */
[----:B------:R-:W-:Y:S02]  /*4890*/  VOTE.ANY R48, PT, P3 ;  /* 0x0000000000307806 */ /* 0x000fe400018e0100 */
[----:B------:R-:W-:Y:S02]  /*48a0*/  VOTE.ANY R52, PT, P0 ;  /* 0x0000000000347806 */ /* 0x000fe400000e0100 */
[----:B------:R-:W-:Y:S02]  /*48b0*/  @!P3 LOP3.LUT R48, RZ, R48, RZ, 0x33, !PT ;  /* 0x00000030ff30b212 */ /* 0x000fe400078e33ff */
[----:B------:R-:W-:Y:S02]  /*48c0*/  @!P0 LOP3.LUT R52, RZ, R52, RZ, 0x33, !PT ;  /* 0x00000034ff348212 */ /* 0x000fe400078e33ff */
        /* <DEDUP_REMOVED lines=10> */
[----:B------:R-:W-:-:S03]  /*4970*/  IMAD.MOV.U32 R48, RZ, RZ, RZ ;  /* 0x000000ffff307224 */ /* 0x000fc600078e00ff */
[----:B------:R-:W-:-:S04]  /*4980*/  LOP3.LUT R52, R52, R5, RZ, 0xc0, !PT ;  /* 0x0000000534347212 */ /* 0x000fc800078ec0ff */
[----:B------:R1:W4:Y:S02]  /*4990*/  FLO.U32 R5, R52 ;  /* 0x0000003400057300 */ /* 0x00032400000e0000 */
[----:B-1----:R-:W-:-:S06]  /*49a0*/  LOP3.LUT R52, R23, R52, RZ, 0xc0, !PT ;  /* 0x0000003417347212 */ /* 0x002fcc00078ec0ff */
[----:B--2---:R1:W2:Y:S01]  /*49b0*/  POPC R45, R52 ;  /* 0x00000034002d7309 */ /* 0x0042a20000000000 */
[----:B----4-:R-:W-:-:S13]  /*49c0*/  ISETP.NE.AND P0, PT, R46, R5, PT ;  /* 0x000000052e00720c */ /* 0x010fda0003f05270 */
[----:B-1-3--:R-:W-:Y:S05]  /*49d0*/  @P0 BRA `(.L_x_504) ;  /* 0x0000000000080947 */ /* 0x00afea0003800000 */
[----:B------:R-:W-:-:S06]  /*49e0*/  IMAD R48, R51, 0x4, R22 ;  /* 0x0000000433307824 */ /* 0x000fcc00078e0216 */
[----:B--2---:R1:W3:Y:S02]  /*49f0*/  ATOMS.ADD R48, [R48], R45 ;  /* 0x0000002d3030738c */ /* 0x0042e40000000000 */
.L_x_504:
[----:B------:R-:W-:Y:S05]  /*4a00*/  BSYNC.RECONVERGENT B0 ;  /* 0x0000000000007941 */ /* 0x000fea0003800200 */
.L_x_503:
[----:B------:R-:W-:Y:S01]  /*4a10*/  R2P PR, R47, 0x7f ;  /* 0x0000007f2f007804 */ /* 0x000fe20000000000 */
[----:B------:R-:W-:Y:S01]  /*4a20*/  IMAD.IADD R50, R50, 0x1, R49 ;  /* 0x0000000132327824 */ /* 0x000fe200078e0231 */
[----:B---3--:R3:W4:Y:S01]  /*4a30*/  SHFL.IDX PT, R48, R48, R5, 0x1f ;  /* 0x00001f0530307589 */ /* 0x00872200000e0000 */
[----:B------:R-:W-:Y:S01]  /*4a40*/  IMAD.IADD R20, R21, 0x1, R20 ;  /* 0x0000000115147824 */ /* 0x000fe200078e0214 */
[----:B------:R-:W-:Y:S01]  /*4a50*/  SHF.R.U32.HI R21, RZ, UR6, R31 ;  /* 0x00000006ff157c19 */ /* 0x000fe2000801161f */
[----:B------:R-:W-:Y:S03]  /*4a60*/  BSSY.RECONVERGENT B0, `(.L_x_505) ;  /* 0x0000022000007945 */ /* 0x000fe60003800200 */
[----:B---3--:R-:W-:Y:S01]  /*4a70*/  LOP3.LUT R5, R21, UR5, RZ, 0x30, !PT ;  /* 0x0000000515057c12 */ /* 0x008fe2000f8e30ff */
[----:B------:R-:W-:-:S04]  /*4a80*/  IMAD.MOV.U32 R21, RZ, RZ, RZ ;  /* 0x000000ffff157224 */ /* 0x000fc800078e00ff */
        /* <DEDUP_REMOVED lines=23> */
[----:B------:R-:W-:-:S04]  /*4c00*/  LOP3.LUT R52, R49, R52, RZ, 0xc0, !PT ;  /* 0x0000003431347212 */ /* 0x000fc800078ec0ff */
[----:B------:R-:W3:Y:S01]  /*4c10*/  FLO.U32 R49, R52 ;  /* 0x0000003400317300 */ /* 0x000ee200000e0000 */
[----:B------:R-:W-:-:S07]  /*4c20*/  LOP3.LUT R51, R23, R52, RZ, 0xc0, !PT ;  /* 0x0000003417337212 */ /* 0x000fce00078ec0ff */
[----:B------:R-:W0:Y:S01]  /*4c30*/  POPC R51, R51 ;  /* 0x0000003300337309 */ /* 0x000e220000000000 */
[----:B---3--:R-:W-:-:S13]  /*4c40*/  ISETP.NE.AND P0, PT, R46, R49, PT ;  /* 0x000000312e00720c */ /* 0x008fda0003f05270 */
[----:B0---4-:R-:W-:Y:S05]  /*4c50*/  @P0 BRA `(.L_x_506) ;  /* 0x0000000000080947 */ /* 0x011fea0003800000 */
[----:B------:R-:W-:-:S05]  /*4c60*/  IMAD R52, R47, 0x4, R22 ;  /* 0x000000042f347824 */ /* 0x000fca00078e0216 */
[----:B------:R0:W3:Y:S02]  /*4c70*/  ATOMS.ADD R21, [R52], R51 ;  /* 0x000000333415738c */ /* 0x0000e40000000000 */
.L_x_506:
[----:B------:R-:W-:Y:S05]  /*4c80*/  BSYNC.RECONVERGENT B0 ;  /* 0x0000000000007941 */ /* 0x000fea0003800200 */
.L_x_505:
        /* <DEDUP_REMOVED lines=32> */
[----:B------:R-:W0:Y:S01]  /*4e90*/  FLO.U32 R19, R52 ;  /* 0x0000003400137300 */ /* 0x000e2200000e0000 */
[----:B------:R-:W-:-:S07]  /*4ea0*/  LOP3.LUT R47, R23, R52, RZ, 0xc0, !PT ;  /* 0x00000034172f7212 */ /* 0x000fce00078ec0ff */
[----:B------:R-:W3:Y:S01]  /*4eb0*/  POPC R47, R47 ;  /* 0x0000002f002f7309 */ /* 0x000ee20000000000 */
[----:B0-----:R-:W-:-:S13]  /*4ec0*/  ISETP.NE.AND P0, PT, R46, R19, PT ;  /* 0x000000132e00720c */ /* 0x001fda0003f05270 */
[----:B---34-:R-:W-:Y:S05]  /*4ed0*/  @P0 BRA `(.L_x_508) ;  /* 0x0000000000080947 */ /* 0x018fea0003800000 */
[----:B------:R-:W-:-:S05]  /*4ee0*/  IMAD R52, R5, 0x4, R22 ;  /* 0x0000000405347824 */ /* 0x000fca00078e0216 */
[----:B------:R0:W3:Y:S02]  /*4ef0*/  ATOMS.ADD R17, [R52], R47 ;  /* 0x0000002f3411738c */ /* 0x0000e40000000000 */
.L_x_508:
[----:B------:R-:W-:Y:S05]  /*4f00*/  BSYNC.RECONVERGENT B0 ;  /* 0x0000000000007941 */ /* 0x000fea0003800200 */
.L_x_507:
        /* <DEDUP_REMOVED lines=39> */
.L_x_510:
[----:B------:R-:W-:Y:S05]  /*5180*/  BSYNC.RECONVERGENT B0 ;  /* 0x0000000000007941 */ /* 0x000fea0003800200 */
.L_x_509:
[----:B------:R-:W-:Y:S01]  /*5190*/  R2P PR, R19, 0x7f ;  /* 0x0000007f13007804 */ /* 0x000fe20000000000 */
[----:B------:R-:W-:Y:S01]  /*51a0*/  IMAD.IADD R0, R7, 0x1, R0 ;  /* 0x0000000107007824 */ /* 0x000fe200078e0200 */
[----:B---3--:R3:W4:Y:S01]  /*51b0*/  SHFL.IDX PT, R11, R11, R5, 0x1f ;  /* 0x00001f050b0b7589 */ /* 0x00872200000e0000 */
[----:B--2---:R-:W-:Y:S01]  /*51c0*/  IMAD.IADD R48, R45, 0x1, R48 ;  /* 0x000000012d307824 */ /* 0x004fe200078e0230 */
[----:B-1----:R-:W-:Y:S01]  /*51d0*/  SHF.R.U32.HI R45, RZ, UR6, R28 ;  /* 0x00000006ff2d7c19 */ /* 0x002fe2000801161c */
[----:B------:R-:W-:Y:S03]  /*51e0*/  BSSY.RECONVERGENT B0, `(.L_x_511) ;  /* 0x0000022000007945 */ /* 0x000fe60003800200 */
[----:B------:R-:W-:-:S05]  /*51f0*/  LOP3.LUT R45, R45, UR5, RZ, 0x30, !PT ;  /* 0x000000052d2d7c12 */ /* 0x000fca000f8e30ff */
        /* <DEDUP_REMOVED lines=24> */
[----:B------:R0:W1:Y:S01]  /*5380*/  FLO.U32 R7, R52 ;  /* 0x0000003400077300 */ /* 0x00006200000e0000 */
[----:B------:R-:W-:-:S07]  /*5390*/  LOP3.LUT R49, R23, R52, RZ, 0xc0, !PT ;  /* 0x0000003417317212 */ /* 0x000fce00078ec0ff */
[----:B------:R-:W2:Y:S01]  /*53a0*/  POPC R49, R49 ;  /* 0x0000003100317309 */ /* 0x000ea20000000000 */
[----:B0-----:R-:W-:Y:S01]  /*53b0*/  IMAD.MOV.U32 R52, RZ, RZ, RZ ;  /* 0x000000ffff347224 */ /* 0x001fe200078e00ff */
[----:B-1----:R-:W-:-:S13]  /*53c0*/  ISETP.NE.AND P0, PT, R46, R7, PT ;  /* 0x000000072e00720c */ /* 0x002fda0003f05270 */
[----:B--234-:R-:W-:Y:S05]  /*53d0*/  @P0 BRA `(.L_x_512) ;  /* 0x0000000000080947 */ /* 0x01cfea0003800000 */
[----:B------:R-:W-:-:S06]  /*53e0*/  IMAD R52, R19, 0x4, R22 ;  /* 0x0000000413347824 */ /* 0x000fcc00078e0216 */
[----:B------:R0:W1:Y:S02]  /*53f0*/  ATOMS.ADD R52, [R52], R49 ;  /* 0x000000313434738c */ /* 0x0000640000000000 */
.L_x_512:
[----:B------:R-:W-:Y:S05]  /*5400*/  BSYNC.RECONVERGENT B0 ;  /* 0x0000000000007941 */ /* 0x000fea0003800200 */
.L_x_511:
[----:B------:R-:W-:Y:S01]  /*5410*/  R2P PR, R45, 0x7f ;  /* 0x0000007f2d007804 */ /* 0x000fe20000000000 */
[----:B-1----:R1:W2:Y:S01]  /*5420*/  SHFL.IDX PT, R52, R52, R7, 0x1f ;  /* 0x00001f0734347589 */ /* 0x0022a200000e0000 */
[----:B------:R-:W-:Y:S11]  /*5430*/  BSSY.RECONVERGENT B0, `(.L_x_513) ;  /* 0x0000021000007945 */ /* 0x000ff60003800200 */
[----:B------:R-:W-:-:S02]  /*5440*/  VOTE.ANY R5, PT, P0 ;  /* 0x0000000000057806 */ /* 0x000fc400000e0100 */
[----:B------:R-:W-:Y:S02]  /*5450*/  VOTE.ANY R19, PT, P1 ;  /* 0x0000000000137806 */ /* 0x000fe400008e0100 */
[----:B------:R-:W-:Y:S02]  /*5460*/  @!P0 LOP3.LUT R5, RZ, R5, RZ, 0x33, !PT ;  /* 0x00000005ff058212 */ /* 0x000fe400078e33ff */
[----:B------:R-:W-:Y:S02]  /*5470*/  @!P1 LOP3.LUT R19, RZ, R19, RZ, 0x33, !PT ;  /* 0x00000013ff139212 */ /* 0x000fe400078e33ff */
[----:B-1----:R-:W-:Y:S02]  /*5480*/  VOTE.ANY R7, PT, P5 ;  /* 0x0000000000077806 */ /* 0x002fe400028e0100 */
[----:B------:R-:W-:Y:S02]  /*5490*/  LOP3.LUT R5, R19, R5, RZ, 0xc0, !PT ;  /* 0x0000000513057212 */ /* 0x000fe400078ec0ff */
[----:B------:R-:W-:-:S02]  /*54a0*/  VOTE.ANY R19, PT, P2 ;  /* 0x0000000000137806 */ /* 0x000fc400010e0100 */
        /* <DEDUP_REMOVED lines=9> */
[----:B------:R-:W-:-:S04]  /*5540*/  LOP3.LUT R5, R19, R5, RZ, 0xc0, !PT ;  /* 0x0000000513057212 */ /* 0x000fc800078ec0ff */
[----:B------:R-:W-:Y:S02]  /*5550*/  LOP3.LUT R5, R7, R5, RZ, 0xc0, !PT ;  /* 0x0000000507057212 */ /* 0x000fe400078ec0ff */
[----:B------:R-:W-:-:S04]  /*5560*/  VOTE.ANY R7, PT, P6 ;  /* 0x0000000000077806 */ /* 0x000fc800030e0100 */
[----:B------:R-:W-:-:S04]  /*5570*/  @!P6 LOP3.LUT R7, RZ, R7, RZ, 0x33, !PT ;  /* 0x00000007ff07e212 */ /* 0x000fc800078e33ff */
[----:B------:R-:W-:Y:S02]  /*5580*/  LOP3.LUT R5, R7, R5, RZ, 0xc0, !PT ;  /* 0x0000000507057212 */ /* 0x000fe400078ec0ff */
[----:B------:R-:W-:-:S04]  /*5590*/  VOTE.ANY R7, PT, P0 ;  /* 0x0000000000077806 */ /* 0x000fc800000e0100 */
[----:B------:R-:W-:-:S04]  /*55a0*/  @!P0 LOP3.LUT R7, RZ, R7, RZ, 0x33, !PT ;  /* 0x00000007ff078212 */ /* 0x000fc800078e33ff */
[----:B------:R-:W-:-:S04]  /*55b0*/  LOP3.LUT R19, R7, R5, RZ, 0xc0, !PT ;  /* 0x0000000507137212 */ /* 0x000fc800078ec0ff */
[----:B------:R-:W1:Y:S01]  /*55c0*/  FLO.U32 R7, R19 ;  /* 0x0000001300077300 */ /* 0x000e6200000e0000 */
[----:B------:R-:W-:-:S07]  /*55d0*/  LOP3.LUT R5, R23, R19, RZ, 0xc0, !PT ;  /* 0x0000001317057212 */ /* 0x000fce00078ec0ff */
[----:B------:R-:W3:Y:S01]  /*55e0*/  POPC R5, R5 ;  /* 0x0000000500057309 */ /* 0x000ee20000000000 */
[----:B-1----:R-:W-:Y:S01]  /*55f0*/  ISETP.NE.AND P0, PT, R46, R7, PT ;  /* 0x000000072e00720c */ /* 0x002fe20003f05270 */
[----:B------:R-:W-:-:S12]  /*5600*/  IMAD.MOV.U32 R46, RZ, RZ, RZ ;  /* 0x000000ffff2e7224 */ /* 0x000fd800078e00ff */
[----:B--23--:R-:W-:Y:S05]  /*5610*/  @P0 BRA `(.L_x_514) ;  /* 0x0000000000080947 */ /* 0x00cfea0003800000 */
[----:B------:R-:W-:-:S05]  /*5620*/  IMAD R22, R45, 0x4, R22 ;  /* 0x000000042d167824 */ /* 0x000fca00078e0216 */
[----:B------:R1:W2:Y:S02]  /*5630*/  ATOMS.ADD R46, [R22], R5 ;  /* 0x00000005162e738c */ /* 0x0002a40000000000 */
.L_x_514:
[----:B------:R-:W-:Y:S05]  /*5640*/  BSYNC.RECONVERGENT B0 ;  /* 0x0000000000007941 */ /* 0x000fea0003800200 */
.L_x_513:
[----:B-12---:R1:W2:Y:S01]  /*5650*/  SHFL.IDX PT, R22, R46, R7, 0x1f ;  /* 0x00001f072e167589 */ /* 0x0062a200000e0000 */
[----:B------:R-:W-:Y:S01]  /*5660*/  LOP3.LUT R19, R44, 0x80000000, RZ, 0x3c, !PT ;  /* 0x800000002c137812 */ /* 0x000fe200078e3cff */
[----:B------:R-:W-:Y:S01]  /*5670*/  IMAD.IADD R11, R15, 0x1, R11 ;  /* 0x000000010f0b7824 */ /* 0x000fe200078e020b */
[----:B------:R-:W-:Y:S01]  /*5680*/  LEA R14, R14, UR4, 0x2 ;  /* 0x000000040e0e7c11 */ /* 0x000fe2000f8e10ff */
[----:B------:R-:W-:Y:S01]  /*5690*/  BAR.SYNC.DEFER_BLOCKING 0x0 ;  /* 0x0000000000007b1d */ /* 0x000fe20000010000 */
[----:B------:R-:W-:Y:S01]  /*56a0*/  LOP3.LUT R43, R43, 0x80000000, RZ, 0x3c, !PT ;  /* 0x800000002b2b7812 */ /* 0x000fe200078e3cff */
[----:B------:R-:W-:Y:S01]  /*56b0*/  IMAD.IADD R21, R51, 0x1, R21 ;  /* 0x0000000133157824 */ /* 0x000fe200078e0215 */
[----:B------:R-:W-:Y:S01]  /*56c0*/  LEA R13, R13, UR4, 0x2 ;  /* 0x000000040d0d7c11 */ /* 0x000fe2000f8e10ff */
[----:B------:R-:W-:Y:S01]  /*56d0*/  IMAD.IADD R17, R47, 0x1, R17 ;  /* 0x000000012f117824 */ /* 0x000fe200078e0211 */
[----:B------:R-:W-:Y:S01]  /*56e0*/  LOP3.LUT R15, R42, 0x80000000, RZ, 0x3c, !PT ;  /* 0x800000002a0f7812 */ /* 0x000fe200078e3cff */
[----:B------:R-:W-:Y:S01]  /*56f0*/  IMAD.IADD R52, R49, 0x1, R52 ;  /* 0x0000000131347824 */ /* 0x000fe200078e0234 */
[----:B------:R-:W-:Y:S01]  /*5700*/  LEA R10, R10, UR4, 0x2 ;  /* 0x000000040a0a7c11 */ /* 0x000fe2000f8e10ff */
[----:B------:R-:W-:Y:S01]  /*5710*/  BSSY B1, `(.L_x_515) ;  /* 0x0000058000017945 */ /* 0x000fe20003800000 */
[----:B------:R-:W-:-:S02]  /*5720*/  LEA R42, R9, UR4, 0x2 ;  /* 0x00000004092a7c11 */ /* 0x000fc4000f8e10ff */
[----:B------:R-:W-:Y:S02]  /*5730*/  LEA R4, R4, UR4, 0x2 ;  /* 0x0000000404047c11 */ /* 0x000fe4000f8e10ff */
[----:B------:R-:W-:Y:S02]  /*5740*/  LEA R50, R50, UR4, 0x2 ;  /* 0x0000000432327c11 */ /* 0x000fe4000f8e10ff */
[----:B-1----:R-:W-:Y:S02]  /*5750*/  LEA R7, R20, UR4, 0x2 ;  /* 0x0000000414077c11 */ /* 0x002fe4000f8e10ff */
[----:B------:R-:W-:Y:S02]  /*5760*/  LEA R18, R18, UR4, 0x2 ;  /* 0x0000000412127c11 */ /* 0x000fe4000f8e10ff */
[----:B------:R-:W-:Y:S01]  /*5770*/  LEA R9, R16, UR4, 0x2 ;  /* 0x0000000410097c11 */ /* 0x000fe2000f8e10ff */
[----:B--2---:R-:W-:Y:S01]  /*5780*/  IMAD.IADD R22, R5, 0x1, R22 ;  /* 0x0000000105167824 */ /* 0x004fe200078e0216 */
[----:B------:R-:W-:-:S02]  /*5790*/  LEA R5, R6, UR4, 0x2 ;  /* 0x0000000406057c11 */ /* 0x000fc4000f8e10ff */
[----:B------:R-:W-:Y:S01]  /*57a0*/  LEA R12, R12, UR4, 0x2 ;  /* 0x000000040c0c7c11 */ /* 0x000fe2000f8e10ff */
[----:B------:R-:W-:Y:S01]  /*57b0*/  STS [R14+-0x4], R19 ;  /* 0xfffffc130e007388 */ /* 0x000fe20000000800 */
[----:B------:R-:W-:Y:S02]  /*57c0*/  LEA R48, R48, UR4, 0x2 ;  /* 0x0000000430307c11 */ /* 0x000fe4000f8e10ff */
[----:B------:R-:W-:Y:S01]  /*57d0*/  LEA R21, R21, UR4, 0x2 ;  /* 0x0000000415157c11 */ /* 0x000fe2000f8e10ff */
[----:B------:R1:W-:Y:S01]  /*57e0*/  STS [R13+-0x4], R43 ;  /* 0xfffffc2b0d007388 */ /* 0x0003e20000000800 */
[----:B------:R-:W-:Y:S02]  /*57f0*/  LEA R11, R11, UR4, 0x2 ;  /* 0x000000040b0b7c11 */ /* 0x000fe4000f8e10ff */
[----:B------:R-:W-:Y:S01]  /*5800*/  LEA R52, R52, UR4, 0x2 ;  /* 0x0000000434347c11 */ /* 0x000fe2000f8e10ff */
[----:B------:R2:W-:Y:S01]  /*5810*/  STS [R10+-0x4], R15 ;  /* 0xfffffc0f0a007388 */ /* 0x0005e20000000800 */
[----:B------:R-:W-:-:S03]  /*5820*/  ISETP.NE.AND P0, PT, R53, RZ, PT ;  /* 0x000000ff3500720c */ /* 0x000fc60003f05270 */
[----:B------:R-:W-:Y:S01]  /*5830*/  STS [R42+-0x4], R41 ;  /* 0xfffffc292a007388 */ /* 0x000fe20000000800 */
[----:B-1----:R-:W-:-:S03]  /*5840*/  LEA R13, R8, UR4, 0x2 ;  /* 0x00000004080d7c11 */ /* 0x002fc6000f8e10ff */
[----:B------:R1:W-:Y:S01]  /*5850*/  STS [R5+-0x4], R40 ;  /* 0xfffffc2805007388 */ /* 0x0003e20000000800 */
[----:B--2---:R-:W-:-:S03]  /*5860*/  LEA R15, R0, UR4, 0x2 ;  /* 0x00000004000f7c11 */ /* 0x004fc6000f8e10ff */
[----:B------:R-:W-:Y:S01]  /*5870*/  STS [R4+-0x4], R39 ;  /* 0xfffffc2704007388 */ /* 0x000fe20000000800 */
[----:B------:R-:W-:-:S03]  /*5880*/  LEA R0, R17, UR4, 0x2 ;  /* 0x0000000411007c11 */ /* 0x000fc6000f8e10ff */
[----:B------:R-:W-:Y:S01]  /*5890*/  STS [R50+-0x4], R25 ;  /* 0xfffffc1932007388 */ /* 0x000fe20000000800 */
[----:B-1----:R-:W-:-:S03]  /*58a0*/  LEA R5, R22, UR4, 0x2 ;  /* 0x0000000416057c11 */ /* 0x002fc6000f8e10ff */
[----:B------:R-:W-:Y:S04]  /*58b0*/  STS [R7+-0x4], R38 ;  /* 0xfffffc2607007388 */ /* 0x000fe80000000800 */
[----:B------:R-:W-:Y:S04]  /*58c0*/  STS [R18+-0x4], R37 ;  /* 0xfffffc2512007388 */ /* 0x000fe80000000800 */
[----:B------:R-:W-:Y:S04]  /*58d0*/  STS [R9+-0x4], R36 ;  /* 0xfffffc2409007388 */ /* 0x000fe80000000800 */
[----:B------:R-:W-:Y:S04]  /*58e0*/  STS [R12+-0x4], R35 ;  /* 0xfffffc230c007388 */ /* 0x000fe80000000800 */
[----:B------:R1:W-:Y:S04]  /*58f0*/  STS [R13+-0x4], R34 ;  /* 0xfffffc220d007388 */ /* 0x0003e80000000800 */
[----:B------:R2:W-:Y:S04]  /*5900*/  STS [R15+-0x4], R26 ;  /* 0xfffffc1a0f007388 */ /* 0x0005e80000000800 */
[----:B------:R2:W-:Y:S01]  /*5910*/  STS [R48+-0x4], R33 ;  /* 0xfffffc2130007388 */ /* 0x0005e20000000800 */
[----:B-1----:R-:W-:-:S03]  /*5920*/  LEA R13, R3, UR4, 0x3 ;  /* 0x00000004030d7c11 */ /* 0x002fc6000f8e18ff */
[----:B------:R2:W-:Y:S04]  /*5930*/  STS [R21+-0x4], R32 ;  /* 0xfffffc2015007388 */ /* 0x0005e80000000800 */
[----:B------:R2:W-:Y:S04]  /*5940*/  STS [R0+-0x4], R31 ;  /* 0xfffffc1f00007388 */ /* 0x0005e80000000800 */
[----:B------:R2:W-:Y:S04]  /*5950*/  STS [R11+-0x4], R30 ;  /* 0xfffffc1e0b007388 */ /* 0x0005e80000000800 */
[----:B------:R2:W-:Y:S04]  /*5960*/  STS [R52+-0x4], R29 ;  /* 0xfffffc1d34007388 */ /* 0x0005e80000000800 */
[----:B------:R2:W-:Y:S01]  /*5970*/  STS [R5+-0x4], R28 ;  /* 0xfffffc1c05007388 */ /* 0x0005e20000000800 */
[----:B------:R-:W-:Y:S05]  /*5980*/  @P0 BRA `(.L_x_516) ;  /* 0x0000000000c00947 */ /* 0x000fea0003800000 */
[----:B------:R-:W1:Y:S02]  /*5990*/  LDCU.64 UR10, c[0x0][0x398] ;  /* 0x00007300ff0a77ac */ /* 0x000e640008000a00 */
[----:B-1----:R-:W-:-:S04]  /*59a0*/  LEA R6, P0, R3, UR10, 0x3 ;  /* 0x0000000a03067c11 */ /* 0x002fc8000f8018ff */
[----:B------:R-:W-:-:S05]  /*59b0*/  LEA.HI.X R7, R3, UR11, RZ, 0x3, P0 ;  /* 0x0000000b03077c11 */ /* 0x000fca00080f1cff */
[----:B--2---:R-:W2:Y:S01]  /*59c0*/  LDG.E.64 R4, desc[UR8][R6.64] ;  /* 0x0000000806047981 */ /* 0x004ea2000c1e1b00 */
[----:B------:R-:W-:Y:S01]  /*59d0*/  SHF.R.S32.HI R9, RZ, 0x1f, R24 ;  /* 0x0000001fff097819 */ /* 0x000fe20000011418 */
[----:B------:R-:W-:Y:S01]  /*59e0*/  UISETP.GE.AND UP0, UPT, UR7, 0x1, UPT ;  /* 0x000000010700788c */ /* 0x000fe2000bf06270 */
[----:B------:R-:W-:Y:S01]  /*59f0*/  IMAD.MOV.U32 R0, RZ, RZ, R27 ;  /* 0x000000ffff007224 */ /* 0x000fe200078e001b */
[----:B--2---:R-:W-:-:S05]  /*5a00*/  IADD3 R4, P0, PT, -R24, R4, RZ ;  /* 0x0000000418047210 */ /* 0x004fca0007f1e1ff */
[----:B------:R-:W-:-:S05]  /*5a10*/  IMAD.X R5, R5, 0x1, ~R9, P0 ;  /* 0x0000000105057824 */ /* 0x000fca00000e0e09 */
[----:B------:R1:W-:Y:S01]  /*5a20*/  STS.64 [R13+0x7200], R4 ;  /* 0x007200040d007388 */ /* 0x0003e20000000a00 */
[----:B------:R-:W-:Y:S05]  /*5a30*/  BRA.U !UP0, `(.L_x_517) ;  /* 0x00000001086c7547 */ /* 0x000fea000b800000 */
[----:B------:R-:W-:Y:S01]  /*5a40*/  BSSY B0, `(.L_x_518) ;  /* 0x0000019000007945 */ /* 0x000fe20003800000 */
[----:B------:R-:W-:Y:S02]  /*5a50*/  IMAD.MOV.U32 R6, RZ, RZ, -0x1 ;  /* 0xffffffffff067424 */ /* 0x000fe400078e00ff */
[----:B------:R-:W-:Y:S02]  /*5a60*/  IMAD.U32 R7, RZ, RZ, UR7 ;  /* 0x00000007ff077e24 */ /* 0x000fe4000f8e00ff */
[----:B------:R-:W-:-:S07]  /*5a70*/  IMAD.MOV.U32 R0, RZ, RZ, R27 ;  /* 0x000000ffff007224 */ /* 0x000fce00078e001b */
.L_x_522:
[----:B-1----:R-:W1:Y:S01]  /*5a80*/  LDC.64 R4, c[0x0][0x380] ;  /* 0x0000e000ff047b82 */ /* 0x002e620000000a00 */
[----:B------:R-:W-:Y:S01]  /*5a90*/  VIADD R11, R7, 0xffffffff ;  /* 0xffffffff070b7836 */ /* 0x000fe20000000000 */
[----:B------:R-:W-:Y:S03]  /*5aa0*/  BSSY B2, `(.L_x_519) ;  /* 0x0000008000027945 */ /* 0x000fe60003800000 */
[----:B------:R-:W-:-:S04]  /*5ab0*/  IMAD R9, R11, 0x100, R3 ;  /* 0x000001000b097824 */ /* 0x000fc800078e0203 */
[----:B-1----:R-:W-:-:S07]  /*5ac0*/  IMAD.WIDE R4, R9, 0x4, R4 ;  /* 0x0000000409047825 */ /* 0x002fce00078e0204 */
.L_x_520:
[----:B------:R-:W-:Y:S05]  /*5ad0*/  YIELD ;  /* 0x0000000000007946 */ /* 0x000fea0003800000 */
[----:B------:R1:W-:Y:S06]  /*5ae0*/  MEMBAR.SC.CTA ;  /* 0x0000000000007992 */ /* 0x0003ec0000000000 */
[----:B-1----:R-:W2:Y:S02]  /*5af0*/  LDG.E.STRONG.SYS R8, desc[UR8][R4.64] ;  /* 0x0000000804087981 */ /* 0x002ea4000c1f5900 */
[----:B--2---:R-:W-:-:S13]  /*5b00*/  ISETP.NE.AND P0, PT, R8, RZ, PT ;  /* 0x000000ff0800720c */ /* 0x004fda0003f05270 */
[----:B------:R-:W-:Y:S05]  /*5b10*/  @!P0 BRA `(.L_x_520) ;  /* 0xfffffffc00ec8947 */ /* 0x000fea000383ffff */
[----:B------:R-:W-:Y:S05]  /*5b20*/  BSYNC B2 ;  /* 0x0000000000027941 */ /* 0x000fea0003800000 */
.L_x_519:
[----:B------:R-:W-:Y:S01]  /*5b30*/  BSSY.RECONVERGENT B2, `(.L_x_521) ;  /* 0x0000006000027945 */ /* 0x000fe20003800200 */
[C---:B------:R-:W-:Y:S02]  /*5b40*/  ISETP.GT.AND P0, PT, R8.reuse, -0x1, PT ;  /* 0xffffffff0800780c */ /* 0x040fe40003f04270 */
[----:B------:R-:W-:Y:S01]  /*5b50*/  LOP3.LUT R5, R8, 0x3fffffff, RZ, 0xc0, !PT ;  /* 0x3fffffff08057812 */ /* 0x000fe200078ec0ff */
[----:B------:R-:W-:Y:S05]  /*5b60*/  WARPSYNC.EXCLUSIVE R6 ;  /* 0x0000000006007348 */ /* 0x000fea0003a00000 */
[----:B------:R-:W-:-:S05]  /*5b70*/  IMAD.IADD R0, R5, 0x1, R0 ;  /* 0x0000000105007824 */ /* 0x000fca00078e0200 */
[----:B------:R-:W-:-:S07]  /*5b80*/  VOTE.ANY R6, PT, P0 ;  /* 0x0000000000067806 */ /* 0x000fce00000e0100 */
[----:B------:R-:W-:Y:S05]  /*5b90*/  BSYNC.RECONVERGENT B2 ;  /* 0x0000000000027941 */ /* 0x000fea0003800200 */
.L_x_521:
[----:B------:R-:W-:Y:S01]  /*5ba0*/  ISETP.GT.U32.AND P1, PT, R7, 0x1, PT ;  /* 0x000000010700780c */ /* 0x000fe20003f24070 */
[----:B------:R-:W-:-:S12]  /*5bb0*/  IMAD.MOV.U32 R7, RZ, RZ, R11 ;  /* 0x000000ffff077224 */ /* 0x000fd800078e000b */
[----:B------:R-:W-:Y:S05]  /*5bc0*/  @P0 BRA P1, `(.L_x_522) ;  /* 0xfffffffc00ac0947 */ /* 0x000fea000083ffff */
[----:B------:R-:W-:Y:S05]  /*5bd0*/  BSYNC B0 ;  /* 0x0000000000007941 */ /* 0x000fea0003800000 */
.L_x_518:
[----:B------:R2:W3:Y:S02]  /*5be0*/  LDS.64 R4, [R13+0x7200] ;  /* 0x007200000d047984 */ /* 0x0004e40000000a00 */
.L_x_517:
[----:B------:R-:W4:Y:S01]  /*5bf0*/  LDC.64 R6, c[0x0][0x380] ;  /* 0x0000e000ff067b82 */ /* 0x000f220000000a00 */
[C---:B------:R-:W-:Y:S01]  /*5c00*/  IMAD.IADD R11, R0.reuse, 0x1, -R27 ;  /* 0x00000001000b7824 */ /* 0x040fe200078e0a1b */
[----:B------:R-:W-:Y:S01]  /*5c10*/  LOP3.LUT R9, R0, 0x80000000, RZ, 0xfc, !PT ;  /* 0x8000000000097812 */ /* 0x000fe200078efcff */
[----:B------:R-:W-:-:S03]  /*5c20*/  IMAD.U32 R15, RZ, RZ, UR7 ;  /* 0x00000007ff0f7e24 */ /* 0x000fc6000f8e00ff */
[----:B-1-3--:R-:W-:Y:S01]  /*5c30*/  IADD3 R4, P0, PT, R11, R4, RZ ;  /* 0x000000040b047210 */ /* 0x00afe20007f1e0ff */
[----:B------:R-:W-:-:S03]  /*5c40*/  IMAD R15, R15, 0x100, R3 ;  /* 0x000001000f0f7824 */ /* 0x000fc600078e0203 */
[----:B------:R-:W-:-:S05]  /*5c50*/  LEA.HI.X.SX32 R5, R11, R5, 0x1, P0 ;  /* 0x000000050b057211 */ /* 0x000fca00000f0eff */
[----:B------:R1:W-:Y:S01]  /*5c60*/  STS.64 [R13+0x7200], R4 ;  /* 0x007200040d007388 */ /* 0x0003e20000000a00 */
[----:B----4-:R-:W-:-:S05]  /*5c70*/  IMAD.WIDE R6, R15, 0x4, R6 ;  /* 0x000000040f067825 */ /* 0x010fca00078e0206 */
[----:B------:R1:W-:Y:S02]  /*5c80*/  STG.E.STRONG.SYS desc[UR8][R6.64], R9 ;  /* 0x0000000906007986 */ /* 0x0003e4000c115908 */
.L_x_516:
[----:B------:R-:W-:Y:S05]  /*5c90*/  BSYNC B1 ;  /* 0x0000000000017941 */ /* 0x000fea0003800000 */
.L_x_515:
[----:B-1----:R-:W1:Y:S01]  /*5ca0*/  LDC.64 R6, c[0x0][0x390] ;  /* 0x0000e400ff067b82 */ /* 0x002e620000000a00 */
[----:B------:R-:W-:-:S06]  /*5cb0*/  UIMAD UR6, UR7, 0x1c80, URZ ;  /* 0x00001c80070678a4 */ /* 0x000fcc000f8e02ff */
[----:B--2---:R-:W-:Y:S01]  /*5cc0*/  IMAD.U32 R0, RZ, RZ, UR6 ;  /* 0x00000006ff007e24 */ /* 0x004fe2000f8e00ff */
[----:B------:R-:W2:Y:S03]  /*5cd0*/  LDC R9, c[0x0][0x3c0] ;  /* 0x0000f000ff097b82 */ /* 0x000ea60000000800 */
[----:B------:R-:W-:Y:S01]  /*5ce0*/  VIADD R0, R0, 0x1c80 ;  /* 0x00001c8000007836 */ /* 0x000fe20000000000 */
[----:B-1----:R-:W-:-:S04]  /*5cf0*/  ISETP.EQ.U32.AND P1, PT, R6, RZ, PT ;  /* 0x000000ff0600720c */ /* 0x002fc80003f22070 */
[CC--:B--2---:R-:W-:Y:S02]  /*5d00*/  ISETP.GE.AND P0, PT, R0.reuse, R9.reuse, PT ;  /* 0x000000090000720c */ /* 0x0c4fe40003f06270 */
[----:B------:R-:W-:Y:S02]  /*5d10*/  ISETP.GT.AND P3, PT, R0, R9, PT ;  /* 0x000000090000720c */ /* 0x000fe40003f64270 */
[----:B------:R-:W-:Y:S02]  /*5d20*/  ISETP.EQ.OR.EX P0, PT, R7, RZ, !P0, P1 ;  /* 0x000000ff0700720c */ /* 0x000fe40004702710 */
[C---:B------:R-:W-:Y:S02]  /*5d30*/  LEA R0, R3.reuse, UR4, 0x2 ;  /* 0x0000000403007c11 */ /* 0x040fe4000f8e10ff */
        /* <DEDUP_REMOVED lines=10> */
.L_x_523:
[----:B------:R-:W-:Y:S05]  /*5de0*/  WARPSYNC.ALL ;  /* 0x0000000000007948 */ /* 0x000fea0003800000 */
[----:B------:R-:W-:Y:S06]  /*5df0*/  BAR.SYNC.DEFER_BLOCKING 0x0 ;  /* 0x0000000000007b1d */ /* 0x000fec0000010000 */
[----:B------:R-:W-:Y:S05]  /*5e00*/  @P3 BRA `(.L_x_524) ;  /* 0x0000000c009c3947 */ /* 0x000fea0003800000 */
[----:B------:R-:W1:Y:S01]  /*5e10*/  LDS R2, [R0] ;  /* 0x0000000000027984 */ /* 0x000e620000000800 */
[----:B------:R-:W1:Y:S01]  /*5e20*/  LDCU UR6, c[0x0][0x3c4] ;  /* 0x00007880ff0677ac */ /* 0x000e620008000800 */
[----:B------:R-:W2:Y:S01]  /*5e30*/  LDCU.64 UR10, c[0x0][0x3a0] ;  /* 0x00007400ff0a77ac */ /* 0x000ea20008000a00 */
[----:B-1----:R-:W-:Y:S02]  /*5e40*/  SHF.R.U32.HI R4, RZ, UR6, R2 ;  /* 0x00000006ff047c19 */ /* 0x002fe40008011602 */
[----:B------:R-:W-:Y:S02]  /*5e50*/  LOP3.LUT R11, R2, 0x80000000, RZ, 0x3c, !PT ;  /* 0x80000000020b7812 */ /* 0x000fe400078e3cff */
[----:B------:R-:W-:-:S04]  /*5e60*/  LOP3.LUT R4, R4, UR5, RZ, 0x30, !PT ;  /* 0x0000000504047c12 */ /* 0x000fc8000f8e30ff */
[----:B------:R-:W-:-:S06]  /*5e70*/  LEA R5, R4, UR4, 0x3 ;  /* 0x0000000404057c11 */ /* 0x000fcc000f8e18ff */
[----:B------:R-:W1:Y:S02]  /*5e80*/  LDS.64 R4, [R5+0x7200] ;  /* 0x0072000005047984 */ /* 0x000e640000000a00 */
[----:B-1----:R-:W-:-:S05]  /*5e90*/  IADD3 R4, P0, PT, R4, R3, RZ ;  /* 0x0000000304047210 */ /* 0x002fca0007f1e0ff */
[----:B------:R-:W-:Y:S01]  /*5ea0*/  IMAD.X R7, RZ, RZ, R5, P0 ;  /* 0x000000ffff077224 */ /* 0x000fe200000e0605 */
[----:B--2---:R-:W-:-:S04]  /*5eb0*/  LEA R6, P0, R4, UR10, 0x2 ;  /* 0x0000000a04067c11 */ /* 0x004fc8000f8010ff */
[----:B------:R-:W-:-:S05]  /*5ec0*/  LEA.HI.X R7, R4, UR11, R7, 0x2, P0 ;  /* 0x0000000b04077c11 */ /* 0x000fca00080f1407 */
[----:B------:R-:W-:Y:S01]  /*5ed0*/  STG.E desc[UR8][R6.64], R11 ;  /* 0x0000000b06007986 */ /* 0x000fe2000c101908 */
[----:B------:R-:W-:-:S03]  /*5ee0*/  NOP ;  /* 0x0000000000007918 */ /* 0x000fc60000000000 */
[----:B------:R-:W1:Y:S02]  /*5ef0*/  LDS R2, [R0+0x600] ;  /* 0x0006000000027984 */ /* 0x000e640000000800 */
[----:B-1----:R-:W-:Y:S02]  /*5f00*/  SHF.R.U32.HI R4, RZ, UR6, R2 ;  /* 0x00000006ff047c19 */ /* 0x002fe40008011602 */
[----:B------:R-:W-:Y:S02]  /*5f10*/  LOP3.LUT R11, R2, 0x80000000, RZ, 0x3c, !PT ;  /* 0x80000000020b7812 */ /* 0x000fe400078e3cff */
[----:B------:R-:W-:-:S04]  /*5f20*/  LOP3.LUT R4, R4, UR5, RZ, 0x30, !PT ;  /* 0x0000000504047c12 */ /* 0x000fc8000f8e30ff */
[----:B------:R-:W-:-:S06]  /*5f30*/  LEA R5, R4, UR4, 0x3 ;  /* 0x0000000404057c11 */ /* 0x000fcc000f8e18ff */
        /* <DEDUP_REMOVED lines=200> */
[----:B-1----:R-:W-:-:S04]  /*6bc0*/  SHF.R.U32.HI R2, RZ, UR6, R0 ;  /* 0x00000006ff027c19 */ /* 0x002fc80008011600 */
[----:B------:R-:W-:-:S04]  /*6bd0*/  LOP3.LUT R2, R2, UR5, RZ, 0x30, !PT ;  /* 0x0000000502027c12 */ /* 0x000fc8000f8e30ff */
[----:B------:R-:W-:-:S06]  /*6be0*/  LEA R4, R2, UR4, 0x3 ;  /* 0x0000000402047c11 */ /* 0x000fcc000f8e18ff */
[----:B------:R-:W1:Y:S02]  /*6bf0*/  LDS.64 R4, [R4+0x7200] ;  /* 0x0072000004047984 */ /* 0x000e640000000a00 */
[----:B-1----:R-:W-:-:S05]  /*6c00*/  IADD3 R3, P0, PT, R4, R3, RZ ;  /* 0x0000000304037210 */ /* 0x002fca0007f1e0ff */
[----:B------:R-:W-:Y:S01]  /*6c10*/  IMAD.X R6, RZ, RZ, R5, P0 ;  /* 0x000000ffff067224 */ /* 0x000fe200000e0605 */
[C---:B------:R-:W-:Y:S02]  /*6c20*/  LEA R2, P0, R3.reuse, UR10, 0x2 ;  /* 0x0000000a03027c11 */ /* 0x040fe4000f8010ff */
[----:B------:R-:W-:Y:S02]  /*6c30*/  LOP3.LUT R5, R0, 0x80000000, RZ, 0x3c, !PT ;  /* 0x8000000000057812 */ /* 0x000fe400078e3cff */
[----:B------:R-:W-:-:S05]  /*6c40*/  LEA.HI.X R3, R3, UR11, R6, 0x2, P0 ;  /* 0x0000000b03037c11 */ /* 0x000fca00080f1406 */
[----:B------:R-:W-:Y:S01]  /*6c50*/  STG.E desc[UR8][R2.64+0x6c00], R5 ;  /* 0x006c000502007986 */ /* 0x000fe2000c101908 */
[----:B------:R-:W-:Y:S01]  /*6c60*/  NOP ;  /* 0x0000000000007918 */ /* 0x000fe20000000000 */
[----:B------:R-:W-:Y:S05]  /*6c70*/  EXIT ;  /* 0x000000000000794d */ /* 0x000fea0003800000 */
.L_x_524:
[----:B-1----:R-:W-:Y:S01]  /*6c80*/  IMAD.U32 R4, RZ, RZ, UR7 ;  /* 0x00000007ff047e24 */ /* 0x002fe2000f8e00ff */
[----:B------:R-:W-:Y:S01]  /*6c90*/  BSSY.RECONVERGENT B0, `(.L_x_525) ;  /* 0x000001e000007945 */ /* 0x000fe20003800200 */
[C---:B------:R-:W-:Y:S02]  /*6ca0*/  VIADD R6, R3.reuse, 0x300 ;  /* 0x0000030003067836 */ /* 0x040fe40000000000 */
[----:B------:R-:W-:Y:S02]  /*6cb0*/  IMAD R5, R4, -0x1c80, R9 ;  /* 0xffffe38004057824 */ /* 0x000fe400078e0209 */
        /* <DEDUP_REMOVED lines=11> */
[-C--:B------:R-:W-:Y:S02]  /*6d70*/  ISETP.GE.AND P6, PT, R6, R5.reuse, PT ;  /* 0x000000050600720c */ /* 0x080fe40003fc6270 */
[----:B------:R-:W-:Y:S01]  /*6d80*/  ISETP.GE.AND P0, PT, R8, R5, PT ;  /* 0x000000050800720c */ /* 0x000fe20003f06270 */
[----:B------:R-:W-:-:S12]  /*6d90*/  @P1 BRA `(.L_x_526) ;  /* 0x0000000000341947 */ /* 0x000fd80003800000 */
[----:B------:R-:W1:Y:S01]  /*6da0*/  LDS R4, [R0] ;  /* 0x0000000000047984 */ /* 0x000e620000000800 */
[----:B------:R-:W1:Y:S01]  /*6db0*/  LDCU UR6, c[0x0][0x3c4] ;  /* 0x00007880ff0677ac */ /* 0x000e620008000800 */
[----:B------:R-:W2:Y:S01]  /*6dc0*/  LDCU.64 UR10, c[0x0][0x3a0] ;  /* 0x00007400ff0a77ac */ /* 0x000ea20008000a00 */
[----:B-1----:R-:W-:-:S04]  /*6dd0*/  SHF.R.U32.HI R6, RZ, UR6, R4 ;  /* 0x00000006ff067c19 */ /* 0x002fc80008011604 */
[----:B------:R-:W-:-:S04]  /*6de0*/  LOP3.LUT R6, R6, UR5, RZ, 0x30, !PT ;  /* 0x0000000506067c12 */ /* 0x000fc8000f8e30ff */
[----:B------:R-:W-:-:S05]  /*6df0*/  LEA R8, R6, UR4, 0x3 ;  /* 0x0000000406087c11 */ /* 0x000fca000f8e18ff */
[----:B------:R-:W1:Y:S02]  /*6e00*/  LDS.64 R6, [R8+0x7200] ;  /* 0x0072000008067984 */ /* 0x000e640000000a00 */
[----:B-1----:R-:W-:-:S05]  /*6e10*/  IADD3 R9, P1, PT, R6, R3, RZ ;  /* 0x0000000306097210 */ /* 0x002fca0007f3e0ff */
[----:B------:R-:W-:Y:S01]  /*6e20*/  IMAD.X R12, RZ, RZ, R7, P1 ;  /* 0x000000ffff0c7224 */ /* 0x000fe200008e0607 */
[----:B--2---:R-:W-:-:S04]  /*6e30*/  LEA R6, P1, R9, UR10, 0x2 ;  /* 0x0000000a09067c11 */ /* 0x004fc8000f8210ff */
[----:B------:R-:W-:Y:S02]  /*6e40*/  LEA.HI.X R7, R9, UR11, R12, 0x2, P1 ;  /* 0x0000000b09077c11 */ /* 0x000fe400088f140c */
[----:B------:R-:W-:-:S05]  /*6e50*/  LOP3.LUT R9, R4, 0x80000000, RZ, 0x3c, !PT ;  /* 0x8000000004097812 */ /* 0x000fca00078e3cff */
[----:B------:R1:W-:Y:S02]  /*6e60*/  STG.E desc[UR8][R6.64], R9 ;  /* 0x0000000906007986 */ /* 0x0003e4000c101908 */
.L_x_526:
[----:B------:R-:W-:Y:S05]  /*6e70*/  BSYNC.RECONVERGENT B0 ;  /* 0x0000000000007941 */ /* 0x000fea0003800200 */
.L_x_525:
[----:B------:R-:W-:Y:S01]  /*6e80*/  NOP ;  /* 0x0000000000007918 */ /* 0x000fe20000000000 */
[----:B------:R-:W-:Y:S01]  /*6e90*/  BSSY.RECONVERGENT B0, `(.L_x_527) ;  /* 0x0000011000007945 */ /* 0x000fe20003800200 */
[----:B------:R-:W-:Y:S02]  /*6ea0*/  ISETP.GE.AND P1, PT, R10, R5, PT ;  /* 0x000000050a00720c */ /* 0x000fe40003f26270 */
[----:B------:R-:W-:Y:S01]  /*6eb0*/  LOP3.LUT R10, R3, 0xc00, RZ, 0xfc, !PT ;  /* 0x00000c00030a7812 */ /* 0x000fe200078efcff */
[----:B------:R-:W-:Y:S10]  /*6ec0*/  @P2 BRA `(.L_x_528) ;  /* 0x0000000000342947 */ /* 0x000ff40003800000 */
[----:B------:R-:W1:Y:S01]  /*6ed0*/  LDS R4, [R0+0x600] ;  /* 0x0006000000047984 */ /* 0x000e620000000800 */
        /* <DEDUP_REMOVED lines=12> */
.L_x_528:
[----:B------:R-:W-:Y:S05]  /*6fa0*/  BSYNC.RECONVERGENT B0 ;  /* 0x0000000000007941 */ /* 0x000fea0003800200 */
.L_x_527:
[----:B------:R-:W-:Y:S01]  /*6fb0*/  NOP ;  /* 0x0000000000007918 */ /* 0x000fe20000000000 */
[----:B------:R-:W-:Y:S01]  /*6fc0*/  BSSY.RECONVERGENT B0, `(.L_x_529) ;  /* 0x0000011000007945 */ /* 0x000fe20003800200 */
[----:B------:R-:W-:Y:S01]  /*6fd0*/  ISETP.GE.AND P2, PT, R10, R5, PT ;  /* 0x000000050a00720c */ /* 0x000fe20003f46270 */
[----:B------:R-:W-:Y:S02]  /*6fe0*/  VIADD R10, R3, 0xd80 ;  /* 0x00000d80030a7836 */ /* 0x000fe40000000000 */
[----:B------:R-:W-:Y:S10]  /*6ff0*/  @P3 BRA `(.L_x_530) ;  /* 0x0000000000343947 */ /* 0x000ff40003800000 */
[----:B------:R-:W1:Y:S01]  /*7000*/  LDS R4, [R0+0xc00] ;  /* 0x000c000000047984 */ /* 0x000e620000000800 */
[----:B------:R-:W1:Y:S01]  /*7010*/  LDCU UR6, c[0x0][0x3c4] ;  /* 0x00007880ff0677ac */ /* 0x000e620008000800 */
[----:B------:R-:W3:Y:S01]  /*7020*/  LDCU.64 UR10, c[0x0][0x3a0] ;  /* 0x00007400ff0a77ac */ /* 0x000ee20008000a00 */
[----:B-12---:R-:W-:-:S04]  /*7030*/  SHF.R.U32.HI R6, RZ, UR6, R4 ;  /* 0x00000006ff067c19 */ /* 0x006fc80008011604 */
[----:B------:R-:W-:-:S04]  /*7040*/  LOP3.LUT R6, R6, UR5, RZ, 0x30, !PT ;  /* 0x0000000506067c12 */ /* 0x000fc8000f8e30ff */
[----:B------:R-:W-:-:S05]  /*7050*/  LEA R8, R6, UR4, 0x3 ;  /* 0x0000000406087c11 */ /* 0x000fca000f8e18ff */
[----:B------:R-:W1:Y:S02]  /*7060*/  LDS.64 R6, [R8+0x7200] ;  /* 0x0072000008067984 */ /* 0x000e640000000a00 */
[----:B-1----:R-:W-:-:S05]  /*7070*/  IADD3 R9, P3, PT, R6, R3, RZ ;  /* 0x0000000306097210 */ /* 0x002fca0007f7e0ff */
[----:B------:R-:W-:Y:S01]  /*7080*/  IMAD.X R12, RZ, RZ, R7, P3 ;  /* 0x000000ffff0c7224 */ /* 0x000fe200018e0607 */
[----:B---3--:R-:W-:-:S04]  /*7090*/  LEA R6, P3, R9, UR10, 0x2 ;  /* 0x0000000a09067c11 */ /* 0x008fc8000f8610ff */
[----:B------:R-:W-:Y:S02]  /*70a0*/  LEA.HI.X R7, R9, UR11, R12, 0x2, P3 ;  /* 0x0000000b09077c11 */ /* 0x000fe400098f140c */
[----:B------:R-:W-:-:S05]  /*70b0*/  LOP3.LUT R9, R4, 0x80000000, RZ, 0x3c, !PT ;  /* 0x8000000004097812 */ /* 0x000fca00078e3cff */
[----:B------:R3:W-:Y:S02]  /*70c0*/  STG.E desc[UR8][R6.64+0xc00], R9 ;  /* 0x000c000906007986 */ /* 0x0007e4000c101908 */
.L_x_530:
[----:B------:R-:W-:Y:S05]  /*70d0*/  BSYNC.RECONVERGENT B0 ;  /* 0x0000000000007941 */ /* 0x000fea0003800200 */
.L_x_529:
[----:B------:R-:W-:Y:S01]  /*70e0*/  NOP ;  /* 0x0000000000007918 */ /* 0x000fe20000000000 */
[----:B------:R-:W-:Y:S01]  /*70f0*/  BSSY.RECONVERGENT B0, `(.L_x_531) ;  /* 0x0000011000007945 */ /* 0x000fe20003800200 */
[----:B------:R-:W-:Y:S01]  /*7100*/  ISETP.GE.AND P3, PT, R10, R5, PT ;  /* 0x000000050a00720c */ /* 0x000fe20003f66270 */
[----:B------:R-:W-:Y:S02]  /*7110*/  VIADD R10, R3, 0xf00 ;  /* 0x00000f00030a7836 */ /* 0x000fe40000000000 */
[----:B------:R-:W-:Y:S10]  /*7120*/  @P4 BRA `(.L_x_532) ;  /* 0x0000000000344947 */ /* 0x000ff40003800000 */
[----:B------:R-:W1:Y:S01]  /*7130*/  LDS R4, [R0+0x1200] ;  /* 0x0012000000047984 */ /* 0x000e620000000800 */
[----:B------:R-:W1:Y:S01]  /*7140*/  LDCU UR6, c[0x0][0x3c4] ;  /* 0x00007880ff0677ac */ /* 0x000e620008000800 */
[----:B------:R-:W4:Y:S01]  /*7150*/  LDCU.64 UR10, c[0x0][0x3a0] ;  /* 0x00007400ff0a77ac */ /* 0x000f220008000a00 */
[----:B-123--:R-:W-:-:S04]  /*7160*/  SHF.R.U32.HI R6, RZ, UR6, R4 ;  /* 0x00000006ff067c19 */ /* 0x00efc80008011604 */
[----:B------:R-:W-:-:S04]  /*7170*/  LOP3.LUT R6, R6, UR5, RZ, 0x30, !PT ;  /* 0x0000000506067c12 */ /* 0x000fc8000f8e30ff */
[----:B------:R-:W-:-:S05]  /*7180*/  LEA R8, R6, UR4, 0x3 ;  /* 0x0000000406087c11 */ /* 0x000fca000f8e18ff */
[----:B------:R-:W1:Y:S02]  /*7190*/  LDS.64 R6, [R8+0x7200] ;  /* 0x0072000008067984 */ /* 0x000e640000000a00 */
[----:B-1----:R-:W-:-:S05]  /*71a0*/  IADD3 R9, P4, PT, R6, R3, RZ ;  /* 0x0000000306097210 */ /* 0x002fca0007f9e0ff */
[----:B------:R-:W-:Y:S01]  /*71b0*/  IMAD.X R12, RZ, RZ, R7, P4 ;  /* 0x000000ffff0c7224 */ /* 0x000fe200020e0607 */
[----:B----4-:R-:W-:-:S04]  /*71c0*/  LEA R6, P4, R9, UR10, 0x2 ;  /* 0x0000000a09067c11 */ /* 0x010fc8000f8810ff */
[----:B------:R-:W-:Y:S02]  /*71d0*/  LEA.HI.X R7, R9, UR11, R12, 0x2, P4 ;  /* 0x0000000b09077c11 */ /* 0x000fe4000a0f140c */
[----:B------:R-:W-:-:S05]  /*71e0*/  LOP3.LUT R9, R4, 0x80000000, RZ, 0x3c, !PT ;  /* 0x8000000004097812 */ /* 0x000fca00078e3cff */
[----:B------:R4:W-:Y:S02]  /*71f0*/  STG.E desc[UR8][R6.64+0x1200], R9 ;  /* 0x0012000906007986 */ /* 0x0009e4000c101908 */
.L_x_532:
[----:B------:R-:W-:Y:S05]  /*7200*/  BSYNC.RECONVERGENT B0 ;  /* 0x0000000000007941 */ /* 0x000fea0003800200 */
.L_x_531:
[----:B------:R-:W-:Y:S01]  /*7210*/  NOP ;  /* 0x0000000000007918 */ /* 0x000fe20000000000 */
[----:B------:R-:W-:Y:S01]  /*7220*/  BSSY.RECONVERGENT B0, `(.L_x_533) ;  /* 0x0000011000007945 */ /* 0x000fe20003800200 */
[----:B------:R-:W-:Y:S01]  /*7230*/  ISETP.GE.AND P4, PT, R10, R5, PT ;  /* 0x000000050a00720c */ /* 0x000fe20003f86270 */
[----:B------:R-:W-:Y:S02]  /*7240*/  VIADD R10, R3, 0x1080 ;  /* 0x00001080030a7836 */ /* 0x000fe40000000000 */
[----:B------:R-:W-:Y:S10]  /*7250*/  @P5 BRA `(.L_x_534) ;  /* 0x0000000000345947 */ /* 0x000ff40003800000 */
[----:B------:R-:W1:Y:S01]  /*7260*/  LDS R4, [R0+0x1800] ;  /* 0x0018000000047984 */ /* 0x000e620000000800 */
[----:B------:R-:W1:Y:S01]  /*7270*/  LDCU UR6, c[0x0][0x3c4] ;  /* 0x00007880ff0677ac */ /* 0x000e620008000800 */
[----:B------:R-:W5:Y:S01]  /*7280*/  LDCU.64 UR10, c[0x0][0x3a0] ;  /* 0x00007400ff0a77ac */ /* 0x000f620008000a00 */
[----:B-1234-:R-:W-:-:S04]  /*7290*/  SHF.R.U32.HI R6, RZ, UR6, R4 ;  /* 0x00000006ff067c19 */ /* 0x01efc80008011604 */
[----:B------:R-:W-:-:S04]  /*72a0*/  LOP3.LUT R6, R6, UR5, RZ, 0x30, !PT ;  /* 0x0000000506067c12 */ /* 0x000fc8000f8e30ff */
[----:B------:R-:W-:-:S05]  /*72b0*/  LEA R8, R6, UR4, 0x3 ;  /* 0x0000000406087c11 */ /* 0x000fca000f8e18ff */
[----:B------:R-:W1:Y:S02]  /*72c0*/  LDS.64 R6, [R8+0x7200] ;  /* 0x0072000008067984 */ /* 0x000e640000000a00 */
[----:B-1----:R-:W-:-:S05]  /*72d0*/  IADD3 R9, P5, PT, R6, R3, RZ ;  /* 0x0000000306097210 */ /* 0x002fca0007fbe0ff */
[----:B------:R-:W-:Y:S01]  /*72e0*/  IMAD.X R12, RZ, RZ, R7, P5 ;  /* 0x000000ffff0c7224 */ /* 0x000fe200028e0607 */
[----:B-----5:R-:W-:-:S04]  /*72f0*/  LEA R6, P5, R9, UR10, 0x2 ;  /* 0x0000000a09067c11 */ /* 0x020fc8000f8a10ff */
[----:B------:R-:W-:Y:S02]  /*7300*/  LEA.HI.X R7, R9, UR11, R12, 0x2, P5 ;  /* 0x0000000b09077c11 */ /* 0x000fe4000a8f140c */
[----:B------:R-:W-:-:S05]  /*7310*/  LOP3.LUT R9, R4, 0x80000000, RZ, 0x3c, !PT ;  /* 0x8000000004097812 */ /* 0x000fca00078e3cff */
[----:B------:R1:W-:Y:S02]  /*7320*/  STG.E desc[UR8][R6.64+0x1800], R9 ;  /* 0x0018000906007986 */ /* 0x0003e4000c101908 */
.L_x_534:
[----:B------:R-:W-:Y:S05]  /*7330*/  BSYNC.RECONVERGENT B0 ;  /* 0x0000000000007941 */ /* 0x000fea0003800200 */
.L_x_533:
        /* <DEDUP_REMOVED lines=18> */
.L_x_536:
[----:B------:R-:W-:Y:S05]  /*7460*/  BSYNC.RECONVERGENT B0 ;  /* 0x0000000000007941 */ /* 0x000fea0003800200 */
.L_x_535:
        /* <DEDUP_REMOVED lines=18> */
.L_x_538:
[----:B------:R-:W-:Y:S05]  /*7590*/  BSYNC.RECONVERGENT B0 ;  /* 0x0000000000007941 */ /* 0x000fea0003800200 */
.L_x_537:
        /* <DEDUP_REMOVED lines=18> */
.L_x_540:
[----:B------:R-:W-:Y:S05]  /*76c0*/  BSYNC.RECONVERGENT B0 ;  /* 0x0000000000007941 */ /* 0x000fea0003800200 */
.L_x_539:
        /* <DEDUP_REMOVED lines=18> */
.L_x_542:
[----:B------:R-:W-:Y:S05]  /*77f0*/  BSYNC.RECONVERGENT B0 ;  /* 0x0000000000007941 */ /* 0x000fea0003800200 */
.L_x_541:
[----:B------:R-:W-:Y:S01]  /*7800*/  NOP ;  /* 0x0000000000007918 */ /* 0x000fe20000000000 */
[----:B------:R-:W-:Y:S01]  /*7810*/  BSSY.RECONVERGENT B0, `(.L_x_543) ;  /* 0x0000011000007945 */ /* 0x000fe20003800200 */
[----:B------:R-:W-:Y:S02]  /*7820*/  ISETP.GE.AND P2, PT, R10, R5, PT ;  /* 0x000000050a00720c */ /* 0x000fe40003f46270 */
[----:B------:R-:W-:Y:S01]  /*7830*/  LOP3.LUT R10, R3, 0x1800, RZ, 0xfc, !PT ;  /* 0x00001800030a7812 */ /* 0x000fe200078efcff */
        /* <DEDUP_REMOVED lines=14> */
.L_x_544:
[----:B------:R-:W-:Y:S05]  /*7920*/  BSYNC.RECONVERGENT B0 ;  /* 0x0000000000007941 */ /* 0x000fea0003800200 */
.L_x_543:
        /* <DEDUP_REMOVED lines=18> */
.L_x_546:
[----:B------:R-:W-:Y:S05]  /*7a50*/  BSYNC.RECONVERGENT B0 ;  /* 0x0000000000007941 */ /* 0x000fea0003800200 */
.L_x_545:
[----:B------:R-:W-:Y:S01]  /*7a60*/  NOP ;  /* 0x0000000000007918 */ /* 0x000fe20000000000 */
[----:B------:R-:W-:Y:S01]  /*7a70*/  BSSY.RECONVERGENT B0, `(.L_x_547) ;  /* 0x0000010000007945 */ /* 0x000fe20003800200 */
[----:B------:R-:W-:-:S03]  /*7a80*/  ISETP.GE.AND P4, PT, R10, R5, PT ;  /* 0x000000050a00720c */ /* 0x000fc60003f86270 */
        /* <DEDUP_REMOVED lines=14> */
.L_x_548:
[----:B------:R-:W-:Y:S05]  /*7b70*/  BSYNC.RECONVERGENT B0 ;  /* 0x0000000000007941 */ /* 0x000fea0003800200 */
.L_x_547:
[----:B------:R-:W-:Y:S01]  /*7b80*/  NOP ;  /* 0x0000000000007918 */ /* 0x000fe20000000000 */
[----:B------:R-:W-:Y:S04]  /*7b90*/  BSSY.RECONVERGENT B0, `(.L_x_549) ;  /* 0x000000f000007945 */ /* 0x000fe80003800200 */
[----:B------:R-:W-:Y:S05]  /*7ba0*/  @P6 BRA `(.L_x_550) ;  /* 0x0000000000346947 */ /* 0x000fea0003800000 */
        /* <DEDUP_REMOVED lines=13> */
.L_x_550:
[----:B------:R-:W-:Y:S05]  /*7c80*/  BSYNC.RECONVERGENT B0 ;  /* 0x0000000000007941 */ /* 0x000fea0003800200 */
.L_x_549:
        /* <DEDUP_REMOVED lines=16> */
.L_x_552:
[----:B------:R-:W-:Y:S05]  /*7d90*/  BSYNC.RECONVERGENT B0 ;  /* 0x0000000000007941 */ /* 0x000fea0003800200 */
.L_x_551:
        /* <DEDUP_REMOVED lines=16> */
.L_x_554:
[----:B------:R-:W-:Y:S05]  /*7ea0*/  BSYNC.RECONVERGENT B0 ;  /* 0x0000000000007941 */ /* 0x000fea0003800200 */
.L_x_553:
        /* <DEDUP_REMOVED lines=16> */
.L_x_556:
[----:B------:R-:W-:Y:S05]  /*7fb0*/  BSYNC.RECONVERGENT B0 ;  /* 0x0000000000007941 */ /* 0x000fea0003800200 */
.L_x_555:
        /* <DEDUP_REMOVED lines=16> */
.L_x_558:
[----:B------:R-:W-:Y:S05]  /*80c0*/  BSYNC.RECONVERGENT B0 ;  /* 0x0000000000007941 */ /* 0x000fea0003800200 */
.L_x_557:
        /* <DEDUP_REMOVED lines=16> */
.L_x_560:
[----:B------:R-:W-:Y:S05]  /*81d0*/  BSYNC.RECONVERGENT B0 ;  /* 0x0000000000007941 */ /* 0x000fea0003800200 */
.L_x_559:
[----:B------:R-:W-:Y:S01]  /*81e0*/  NOP ;  /* 0x0000000000007918 */ /* 0x000fe20000000000 */
[----:B------:R-:W5:Y:S01]  /*81f0*/  LDS R0, [R0+0x6c00] ;  /* 0x006c000000007984 */ /* 0x000f620000000800 */
[----:B------:R-:W5:Y:S02]  /*8200*/  LDCU UR6, c[0x0][0x3c4] ;  /* 0x00007880ff0677ac */ /* 0x000f640008000800 */
[----:B-----5:R-:W-:-:S04]  /*8210*/  SHF.R.U32.HI R2, RZ, UR6, R0 ;  /* 0x00000006ff027c19 */ /* 0x020fc80008011600 */
[----:B------:R-:W-:-:S04]  /*8220*/  LOP3.LUT R2, R2, UR5, RZ, 0x30, !PT ;  /* 0x0000000502027c12 */ /* 0x000fc8000f8e30ff */
[----:B-1234-:R-:W-:Y:S01]  /*8230*/  LEA R6, R2, UR4, 0x3 ;  /* 0x0000000402067c11 */ /* 0x01efe2000f8e18ff */
[----:B------:R-:W-:-:S05]  /*8240*/  VIADD R2, R3, 0x1b00 ;  /* 0x00001b0003027836 */ /* 0x000fca0000000000 */
[----:B------:R-:W1:Y:S01]  /*8250*/  LDS.64 R6, [R6+0x7200] ;  /* 0x0072000006067984 */ /* 0x000e620000000a00 */
[----:B------:R-:W-:-:S13]  /*8260*/  ISETP.GE.AND P0, PT, R2, R5, PT ;  /* 0x000000050200720c */ /* 0x000fda0003f06270 */
[----:B------:R-:W2:Y:S01]  /*8270*/  @!P0 LDC.64 R8, c[0x0][0x3a0] ;  /* 0x0000e800ff088b82 */ /* 0x000ea20000000a00 */
[----:B------:R-:W-:Y:S02]  /*8280*/  @!P0 LOP3.LUT R5, R0, 0x80000000, RZ, 0x3c, !PT ;  /* 0x8000000000058812 */ /* 0x000fe400078e3cff */
[----:B-1----:R-:W-:-:S05]  /*8290*/  IADD3 R3, P1, PT, R6, R3, RZ ;  /* 0x0000000306037210 */ /* 0x002fca0007f3e0ff */
[----:B------:R-:W-:Y:S01]  /*82a0*/  IMAD.X R4, RZ, RZ, R7, P1 ;  /* 0x000000ffff047224 */ /* 0x000fe200008e0607 */
[----:B--2---:R-:W-:-:S04]  /*82b0*/  @!P0 LEA R2, P1, R3, R8, 0x2 ;  /* 0x0000000803028211 */ /* 0x004fc800078210ff */
[----:B------:R-:W-:-:S05]  /*82c0*/  @!P0 LEA.HI.X R3, R3, R9, R4, 0x2, P1 ;  /* 0x0000000903038211 */ /* 0x000fca00008f1404 */
[----:B------:R-:W-:Y:S01]  /*82d0*/  @!P0 STG.E desc[UR8][R2.64+0x6c00], R5 ;  /* 0x006c000502008986 */ /* 0x000fe2000c101908 */
[----:B------:R-:W-:Y:S01]  /*82e0*/  NOP ;  /* 0x0000000000007918 */ /* 0x000fe20000000000 */
[----:B------:R-:W-:Y:S05]  /*82f0*/  EXIT ;  /* 0x000000000000794d */ /* 0x000fea0003800000 */
.L_x_474:
[----:B------:R-:W-:Y:S02]  /*8300*/  IMAD.MOV.U32 R50, RZ, RZ, R19 ;  /* 0x000000ffff327224 */ /* 0x000fe400078e0013 */
[----:B------:R-:W-:Y:S02]  /*8310*/  IMAD.MOV.U32 R49, RZ, RZ, 0x1 ;  /* 0x00000001ff317424 */ /* 0x000fe400078e00ff */
[----:B------:R-:W-:Y:S02]  /*8320*/  IMAD.MOV.U32 R52, RZ, RZ, RZ ;  /* 0x000000ffff347224 */ /* 0x000fe400078e00ff */
[----:B------:R-:W-:-:S07]  /*8330*/  IMAD.MOV.U32 R47, RZ, RZ, -0x1 ;  /* 0xffffffffff2f7424 */ /* 0x000fce00078e00ff */
[----:B------:R-:W-:Y:S05]  /*8340*/  WARPSYNC.COLLECTIVE R47, `(.L_x_561) ;  /* 0x000000002f087348 */ /* 0x000fea0003c00000 */
[----:B------:R0:W1:Y:S02]  /*8350*/  SHFL.UP P0, R48, R50, R49, R52 ;  /* 0x0400003132307389 */ /* 0x0000640000000034 */
[----:B01----:R-:W-:Y:S05]  /*8360*/  ENDCOLLECTIVE ;  /* 0x000000000000791b */ /* 0x003fea0003800000 */
.L_x_561:
[----:B------:R-:W-:Y:S02]  /*8370*/  IMAD.MOV.U32 R49, RZ, RZ, 0x2 ;  /* 0x00000002ff317424 */ /* 0x000fe400078e00ff */
[----:B------:R-:W-:-:S04]  /*8380*/  IMAD.MOV.U32 R20, RZ, RZ, R48 ;  /* 0x000000ffff147224 */ /* 0x000fc800078e0030 */
[----:B------:R-:W-:-:S04]  /*8390*/  @P0 IMAD.IADD R20, R19, 0x1, R20 ;  /* 0x0000000113140824 */ /* 0x000fc800078e0214 */
[----:B------:R-:W-:-:S07]  /*83a0*/  IMAD.MOV.U32 R50, RZ, RZ, R20 ;  /* 0x000000ffff327224 */ /* 0x000fce00078e0014 */
[----:B------:R-:W-:Y:S05]  /*83b0*/  WARPSYNC.COLLECTIVE R47, `(.L_x_562) ;  /* 0x000000002f087348 */ /* 0x000fea0003c00000 */
[----:B------:R0:W1:Y:S02]  /*83c0*/  SHFL.UP P0, R48, R50, R49, R52 ;  /* 0x0400003132307389 */ /* 0x0000640000000034 */
[----:B01----:R-:W-:Y:S05]  /*83d0*/  ENDCOLLECTIVE ;  /* 0x000000000000791b */ /* 0x003fea0003800000 */
.L_x_562:
[----:B------:R-:W-:Y:S02]  /*83e0*/  IMAD.MOV.U32 R49, RZ, RZ, 0x4 ;  /* 0x00000004ff317424 */ /* 0x000fe400078e00ff */
[----:B------:R-:W-:-:S04]  /*83f0*/  IMAD.MOV.U32 R21, RZ, RZ, R48 ;  /* 0x000000ffff157224 */ /* 0x000fc800078e0030 */
[----:B------:R-:W-:-:S04]  /*8400*/  @P0 IMAD.IADD R21, R20, 0x1, R21 ;  /* 0x0000000114150824 */ /* 0x000fc800078e0215 */
[----:B------:R-:W-:-:S07]  /*8410*/  IMAD.MOV.U32 R50, RZ, RZ, R21 ;  /* 0x000000ffff327224 */ /* 0x000fce00078e0015 */
[----:B------:R-:W-:Y:S05]  /*8420*/  WARPSYNC.COLLECTIVE R47, `(.L_x_563) ;  /* 0x000000002f087348 */ /* 0x000fea0003c00000 */
[----:B------:R0:W1:Y:S02]  /*8430*/  SHFL.UP P0, R48, R50, R49, R52 ;  /* 0x0400003132307389 */ /* 0x0000640000000034 */
[----:B01----:R-:W-:Y:S05]  /*8440*/  ENDCOLLECTIVE ;  /* 0x000000000000791b */ /* 0x003fea0003800000 */
.L_x_563:
[----:B------:R-:W-:Y:S02]  /*8450*/  IMAD.MOV.U32 R49, RZ, RZ, 0x8 ;  /* 0x00000008ff317424 */ /* 0x000fe400078e00ff */
[----:B------:R-:W-:-:S04]  /*8460*/  IMAD.MOV.U32 R22, RZ, RZ, R48 ;  /* 0x000000ffff167224 */ /* 0x000fc800078e0030 */
[----:B------:R-:W-:-:S04]  /*8470*/  @P0 IMAD.IADD R22, R21, 0x1, R22 ;  /* 0x0000000115160824 */ /* 0x000fc800078e0216 */
[----:B------:R-:W-:-:S07]  /*8480*/  IMAD.MOV.U32 R50, RZ, RZ, R22 ;  /* 0x000000ffff327224 */ /* 0x000fce00078e0016 */
[----:B------:R-:W-:Y:S05]  /*8490*/  WARPSYNC.COLLECTIVE R47, `(.L_x_564) ;  /* 0x000000002f087348 */ /* 0x000fea0003c00000 */
[----:B------:R0:W1:Y:S02]  /*84a0*/  SHFL.UP P0, R48, R50, R49, R52 ;  /* 0x0400003132307389 */ /* 0x0000640000000034 */
[----:B01----:R-:W-:Y:S05]  /*84b0*/  ENDCOLLECTIVE ;  /* 0x000000000000791b */ /* 0x003fea0003800000 */
.L_x_564:
[----:B------:R-:W-:Y:S02]  /*84c0*/  IMAD.MOV.U32 R49, RZ, RZ, 0x10 ;  /* 0x00000010ff317424 */ /* 0x000fe400078e00ff */
[----:B------:R-:W-:-:S04]  /*84d0*/  IMAD.MOV.U32 R23, RZ, RZ, R48 ;  /* 0x000000ffff177224 */ /* 0x000fc800078e0030 */
[----:B------:R-:W-:-:S04]  /*84e0*/  @P0 IMAD.IADD R23, R22, 0x1, R23 ;  /* 0x0000000116170824 */ /* 0x000fc800078e0217 */
[----:B------:R-:W-:-:S07]  /*84f0*/  IMAD.MOV.U32 R50, RZ, RZ, R23 ;  /* 0x000000ffff327224 */ /* 0x000fce00078e0017 */
[----:B------:R-:W-:Y:S05]  /*8500*/  WARPSYNC.COLLECTIVE R47, `(.L_x_565) ;  /* 0x000000002f087348 */ /* 0x000fea0003c00000 */
[----:B------:R0:W1:Y:S02]  /*8510*/  SHFL.UP P0, R48, R50, R49, R52 ;  /* 0x0400003132307389 */ /* 0x0000640000000034 */
[----:B01----:R-:W-:Y:S05]  /*8520*/  ENDCOLLECTIVE ;  /* 0x000000000000791b */ /* 0x003fea0003800000 */
.L_x_565:
[----:B------:R-:W-:Y:S05]  /*8530*/  BRA `(.L_x_566) ;  /* 0xffffff9c00b07947 */ /* 0x000fea000383ffff */
.L_x_567:
        /* <DEDUP_REMOVED lines=12> */
.L_x_2766:


//--------------------- .text._ZN3cub18CUB_300001_SM_10006detail10radix_sort33DeviceRadixSortExclusiveSumKernelINS1_5radix10policy_hubIiNS0_8NullTypeEyE10Policy1000EyEEvPT0_ --------------------------
	.section	.text._ZN3cub18CUB_300001_SM_10006detail10radix_sort33DeviceRadixSortExclusiveSumKernelINS1_5radix10policy_hubIiNS0_8NullTypeEyE10Policy1000EyEEvPT0_,"ax",@progbits
	.align	128
        .global         _ZN3cub18CUB_300001_SM_10006detail10radix_sort33DeviceRadixSortExclusiveSumKernelINS1_5radix10policy_hubIiNS0_8NullTypeEyE10Policy1000EyEEvPT0_
        .type           _ZN3cub18CUB_300001_SM_10006detail10radix_sort33DeviceRadixSortExclusiveSumKernelINS1_5radix10policy_hubIiNS0_8NullTypeEyE10Policy1000EyEEvPT0_,@function
        .size           _ZN3cub18CUB_300001_SM_10006detail10radix_sort33DeviceRadixSortExclusiveSumKernelINS1_5radix10policy_hubIiNS0_8NullTypeEyE10Policy1000EyEEvPT0_,(.L_x_2767 - _ZN3cub18CUB_300001_SM_10006detail10radix_sort33DeviceRadixSortExclusiveSumKernelINS1_5radix10policy_hubIiNS0_8NullTypeEyE10Policy1000EyEEvPT0_)
        .other          _ZN3cub18CUB_300001_SM_10006detail10radix_sort33DeviceRadixSortExclusiveSumKernelINS1_5radix10policy_hubIiNS0_8NullTypeEyE10Policy1000EyEEvPT0_,@"STO_CUDA_ENTRY STV_DEFAULT"
_ZN3cub18CUB_300001_SM_10006detail10radix_sort33DeviceRadixSortExclusiveSumKernelINS1_5radix10policy_hubIiNS0_8NullTypeEyE10Policy1000EyEEvPT0_:
.text._ZN3cub18CUB_300001_SM_10006detail10radix_sort33DeviceRadixSortExclusiveSumKernelINS1_5radix10policy_hubIiNS0_8NullTypeEyE10Policy1000EyEEvPT0_:
        /* <DEDUP_REMOVED lines=63> */
.L_x_580:
        /* <DEDUP_REMOVED lines=28> */
.L_x_568:
[----:B------:R-:W-:Y:S05]  /*05b0*/  WARPSYNC.ALL ;  /* 0x0000000000007948 */ /* 0x000fea0003800000 */
[----:B------:R-:W-:Y:S06]  /*05c0*/  BAR.SYNC.DEFER_BLOCKING 0x0 ;  /* 0x0000000000007b1d */ /* 0x000fec0000010000 */
[----:B------:R-:W-:Y:S05]  /*05d0*/  @P1 EXIT ;  /* 0x000000000000194d */ /* 0x000fea0003800000 */
[----:B01----:R-:W0:Y:S04]  /*05e0*/  LDS.64 R2, [R0+0x10] ;  /* 0x0000100000027984 */ /* 0x003e280000000a00 */
[----:B0-----:R-:W-:Y:S01]  /*05f0*/  STG.E.64 desc[UR4][R16.64], R2 ;  /* 0x0000000210007986 */ /* 0x001fe2000c101b04 */
[----:B------:R-:W-:Y:S05]  /*0600*/  EXIT ;  /* 0x000000000000794d */ /* 0x000fea0003800000 */
.L_x_569:
[----:B------:R-:W-:Y:S02]  /*0610*/  IMAD.MOV.U32 R24, RZ, RZ, R20 ;  /* 0x000000ffff187224 */ /* 0x000fe400078e0014 */
[----:B------:R-:W-:Y:S02]  /*0620*/  IMAD.MOV.U32 R23, RZ, RZ, 0x1 ;  /* 0x00000001ff177424 */ /* 0x000fe400078e00ff */
[----:B------:R-:W-:Y:S02]  /*0630*/  IMAD.MOV.U32 R22, RZ, RZ, RZ ;  /* 0x000000ffff167224 */ /* 0x000fe400078e00ff */
[----:B------:R-:W-:-:S07]  /*0640*/  IMAD.MOV.U32 R21, RZ, RZ, -0x1 ;  /* 0xffffffffff157424 */ /* 0x000fce00078e00ff */
[----:B------:R-:W-:Y:S05]  /*0650*/  WARPSYNC.COLLECTIVE R21, `(.L_x_570) ;  /* 0x0000000015087348 */ /* 0x000fea0003c00000 */
[----:B------:R0:W1:Y:S02]  /*0660*/  SHFL.UP P0, R25, R24, R23, R22 ;  /* 0x0400001718197389 */ /* 0x0000640000000016 */
[----:B01----:R-:W-:Y:S05]  /*0670*/  ENDCOLLECTIVE ;  /* 0x000000000000791b */ /* 0x003fea0003800000 */
.L_x_570:
[----:B------:R-:W-:Y:S02]  /*0680*/  IMAD.MOV.U32 R24, RZ, RZ, R19 ;  /* 0x000000ffff187224 */ /* 0x000fe400078e0013 */
[----:B------:R-:W-:-:S07]  /*0690*/  IMAD.MOV.U32 R27, RZ, RZ, R25 ;  /* 0x000000ffff1b7224 */ /* 0x000fce00078e0019 */
[----:B------:R-:W-:Y:S05]  /*06a0*/  WARPSYNC.COLLECTIVE R21, `(.L_x_571) ;  /* 0x0000000015087348 */ /* 0x000fea0003c00000 */
[----:B------:R0:W1:Y:S02]  /*06b0*/  SHFL.UP P0, R25, R24, R23, R22 ;  /* 0x0400001718197389 */ /* 0x0000640000000016 */
[----:B01----:R-:W-:Y:S05]  /*06c0*/  ENDCOLLECTIVE ;  /* 0x000000000000791b */ /* 0x003fea0003800000 */
.L_x_571:
        /* <DEDUP_REMOVED lines=9> */
.L_x_572:
[----:B------:R-:W-:Y:S02]  /*0760*/  IMAD.MOV.U32 R24, RZ, RZ, R26 ;  /* 0x000000ffff187224 */ /* 0x000fe400078e001a */
[----:B------:R-:W-:-:S07]  /*0770*/  IMAD.MOV.U32 R28, RZ, RZ, R25 ;  /* 0x000000ffff1c7224 */ /* 0x000fce00078e0019 */
[----:B------:R-:W-:Y:S05]  /*0780*/  WARPSYNC.COLLECTIVE R21, `(.L_x_573) ;  /* 0x0000000015087348 */ /* 0x000fea0003c00000 */
[----:B------:R0:W1:Y:S02]  /*0790*/  SHFL.UP P0, R25, R24, R23, R22 ;  /* 0x0400001718197389 */ /* 0x0000640000000016 */
[----:B01----:R-:W-:Y:S05]  /*07a0*/  ENDCOLLECTIVE ;  /* 0x000000000000791b */ /* 0x003fea0003800000 */
.L_x_573:
        /* <DEDUP_REMOVED lines=9> */
.L_x_574:
[----:B------:R-:W-:Y:S02]  /*0840*/  IMAD.MOV.U32 R24, RZ, RZ, R29 ;  /* 0x000000ffff187224 */ /* 0x000fe400078e001d */
[----:B------:R-:W-:-:S07]  /*0850*/  IMAD.MOV.U32 R27, RZ, RZ, R25 ;  /* 0x000000ffff1b7224 */ /* 0x000fce00078e0019 */
[----:B------:R-:W-:Y:S05]  /*0860*/  WARPSYNC.COLLECTIVE R21, `(.L_x_575) ;  /* 0x0000000015087348 */ /* 0x000fea0003c00000 */
[----:B------:R0:W1:Y:S02]  /*0870*/  SHFL.UP P0, R25, R24, R23, R22 ;  /* 0x0400001718197389 */ /* 0x0000640000000016 */
[----:B01----:R-:W-:Y:S05]  /*0880*/  ENDCOLLECTIVE ;  /* 0x000000000000791b */ /* 0x003fea0003800000 */
.L_x_575:
        /* <DEDUP_REMOVED lines=9> */
.L_x_576:
[----:B------:R-:W-:Y:S02]  /*0920*/  IMAD.MOV.U32 R24, RZ, RZ, R29 ;  /* 0x000000ffff187224 */ /* 0x000fe400078e001d */
[----:B------:R-:W-:-:S07]  /*0930*/  IMAD.MOV.U32 R27, RZ, RZ, R25 ;  /* 0x000000ffff1b7224 */ /* 0x000fce00078e0019 */
[----:B------:R-:W-:Y:S05]  /*0940*/  WARPSYNC.COLLECTIVE R21, `(.L_x_577) ;  /* 0x0000000015087348 */ /* 0x000fea0003c00000 */
[----:B------:R0:W1:Y:S02]  /*0950*/  SHFL.UP P0, R25, R24, R23, R22 ;  /* 0x0400001718197389 */ /* 0x0000640000000016 */
[----:B01----:R-:W-:Y:S05]  /*0960*/  ENDCOLLECTIVE ;  /* 0x000000000000791b */ /* 0x003fea0003800000 */
.L_x_577:
        /* <DEDUP_REMOVED lines=9> */
.L_x_578:
[----:B------:R-:W-:Y:S02]  /*0a00*/  IMAD.MOV.U32 R24, RZ, RZ, R26 ;  /* 0x000000ffff187224 */ /* 0x000fe400078e001a */
[----:B------:R-:W-:-:S07]  /*0a10*/  IMAD.MOV.U32 R28, RZ, RZ, R25 ;  /* 0x000000ffff1c7224 */ /* 0x000fce00078e0019 */
[----:B------:R-:W-:Y:S05]  /*0a20*/  WARPSYNC.COLLECTIVE R21, `(.L_x_579) ;  /* 0x0000000015087348 */ /* 0x000fea0003c00000 */
[----:B------:R0:W1:Y:S02]  /*0a30*/  SHFL.UP P0, R25, R24, R23, R22 ;  /* 0x0400001718197389 */ /* 0x0000640000000016 */
[----:B01----:R-:W-:Y:S05]  /*0a40*/  ENDCOLLECTIVE ;  /* 0x000000000000791b */ /* 0x003fea0003800000 */
.L_x_579:
[----:B------:R-:W-:Y:S05]  /*0a50*/  BRA `(.L_x_580) ;  /* 0xfffffff800647947 */ /* 0x000fea000383ffff */
.L_x_581:
        /* <DEDUP_REMOVED lines=10> */
.L_x_2767:


//--------------------- .text._ZN3cub18CUB_300001_SM_10006detail10radix_sort30DeviceRadixSortHistogramKernelINS1_5radix10policy_hubIiNS0_8NullTypeEyE10Policy1000ELNS0_9SortOrderE0EiyNS1_21identity_decomposer_tEEEvPT2_PKT1_SB_iiT3_ --------------------------
	.section	.text._ZN3cub18CUB_300001_SM_10006detail10radix_sort30DeviceRadixSortHistogramKernelINS1_5radix10policy_hubIiNS0_8NullTypeEyE10Policy1000ELNS0_9SortOrderE0EiyNS1_21identity_decomposer_tEEEvPT2_PKT1_SB_iiT3_,"ax",@progbits
	.align	128
        .global         _ZN3cub18CUB_300001_SM_10006detail10radix_sort30DeviceRadixSortHistogramKernelINS1_5radix10policy_hubIiNS0_8NullTypeEyE10Policy1000ELNS0_9SortOrderE0EiyNS1_21identity_decomposer_tEEEvPT2_PKT1_SB_iiT3_
        .type           _ZN3cub18CUB_300001_SM_10006detail10radix_sort30DeviceRadixSortHistogramKernelINS1_5radix10policy_hubIiNS0_8NullTypeEyE10Policy1000ELNS0_9SortOrderE0EiyNS1_21identity_decomposer_tEEEvPT2_PKT1_SB_iiT3_,@function
        .size           _ZN3cub18CUB_300001_SM_10006detail10radix_sort30DeviceRadixSortHistogramKernelINS1_5radix10policy_hubIiNS0_8NullTypeEyE10Policy1000ELNS0_9SortOrderE0EiyNS1_21identity_decomposer_tEEEvPT2_PKT1_SB_iiT3_,(.L_x_2768 - _ZN3cub18CUB_300001_SM_10006detail10radix_sort30DeviceRadixSortHistogramKernelINS1_5radix10policy_hubIiNS0_8NullTypeEyE10Policy1000ELNS0_9SortOrderE0EiyNS1_21identity_decomposer_tEEEvPT2_PKT1_SB_iiT3_)
        .other          _ZN3cub18CUB_300001_SM_10006detail10radix_sort30DeviceRadixSortHistogramKernelINS1_5radix10policy_hubIiNS0_8NullTypeEyE10Policy1000ELNS0_9SortOrderE0EiyNS1_21identity_decomposer_tEEEvPT2_PKT1_SB_iiT3_,@"STO_CUDA_ENTRY STV_DEFAULT"
_ZN3cub18CUB_300001_SM_10006detail10radix_sort30DeviceRadixSortHistogramKernelINS1_5radix10policy_hubIiNS0_8NullTypeEyE10Policy1000ELNS0_9SortOrderE0EiyNS1_21identity_decomposer_tEEEvPT2_PKT1_SB_iiT3_:
.text._ZN3cub18CUB_300001_SM_10006detail10radix_sort30DeviceRadixSortHistogramKernelINS1_5radix10policy_hubIiNS0_8NullTypeEyE10Policy1000ELNS0_9SortOrderE0EiyNS1_21identity_decomposer_tEEEvPT2_PKT1_SB_iiT3_:
        /* <DEDUP_REMOVED lines=42> */
.L_x_665:
        /* <DEDUP_REMOVED lines=9> */
.L_x_585:
        /* <DEDUP_REMOVED lines=21> */
.L_x_584:
        /* <DEDUP_REMOVED lines=19> */
.L_x_587:
        /* <DEDUP_REMOVED lines=18> */
.L_x_586:
[----:B------:R-:W-:-:S13]  /*06d0*/  ISETP.GT.U32.AND P2, PT, R4, 0x7f, PT ;  /* 0x0000007f0400780c */ /* 0x000fda0003f44070 */
[----:B------:R-:W-:Y:S05]  /*06e0*/  @P2 BRA `(.L_x_583) ;  /* 0x0000000000e02947 */ /* 0x000fea0003800000 */
[----:B--23--:R-:W-:Y:S01]  /*06f0*/  HFMA2 R3, -RZ, RZ, 0, 0 ;  /* 0x00000000ff037431 */ /* 0x00cfe200000001ff */
[----:B------:R-:W-:Y:S06]  /*0700*/  @!P1 BRA `(.L_x_588) ;  /* 0x0000000000589947 */ /* 0x000fec0003800000 */
[----:B------:R-:W-:-:S07]  /*0710*/  IMAD.MOV.U32 R3, RZ, RZ, RZ ;  /* 0x000000ffff037224 */ /* 0x000fce00078e00ff */
.L_x_589:
        /* <DEDUP_REMOVED lines=21> */
.L_x_588:
        /* <DEDUP_REMOVED lines=14> */
.L_x_590:
        /* <DEDUP_REMOVED lines=18> */
.L_x_583:
[----:B------:R-:W-:Y:S05]  /*0a70*/  BSYNC.RECONVERGENT B0 ;  /* 0x0000000000007941 */ /* 0x000fea0003800200 */
.L_x_582:
        /* <DEDUP_REMOVED lines=16> */
.L_x_596:
        /* <DEDUP_REMOVED lines=36> */
.L_x_592:
        /* <DEDUP_REMOVED lines=67> */
.L_x_593:
        /* <DEDUP_REMOVED lines=24> */
.L_x_595:
        /* <DEDUP_REMOVED lines=73> */
.L_x_594:
[----:B------:R-:W-:Y:S05]  /*1800*/  BRA.U !UP0, `(.L_x_596) ;  /* 0xfffffff108dc7547 */ /* 0x000fea000b83ffff */
.L_x_591:
        /* <DEDUP_REMOVED lines=9> */
.L_x_616:
        /* <DEDUP_REMOVED lines=16> */
.L_x_601:
[----:B------:R-:W-:Y:S05]  /*19a0*/  BSYNC.RECONVERGENT B1 ;  /* 0x0000000000017941 */ /* 0x000fea0003800200 */
.L_x_600:
        /* <DEDUP_REMOVED lines=15> */
.L_x_603:
[----:B------:R-:W-:Y:S05]  /*1aa0*/  BSYNC.RECONVERGENT B1 ;  /* 0x0000000000017941 */ /* 0x000fea0003800200 */
.L_x_602:
[----:B------:R-:W-:Y:S04]  /*1ab0*/  BSSY.RECONVERGENT B1, `(.L_x_604) ;  /* 0x0000007000017945 */ /* 0x000fe80003800200 */
[----:B------:R-:W-:Y:S05]  /*1ac0*/  @!P0 BRA `(.L_x_605) ;  /* 0x0000000000148947 */ /* 0x000fea0003800000 */
[----:B01----:R-:W-:Y:S02]  /*1ad0*/  IMAD R17, R5, 0x100, R4 ;  /* 0x0000010005117824 */ /* 0x003fe400078e0204 */
[----:B------:R-:W-:-:S03]  /*1ae0*/  IMAD.MOV.U32 R23, RZ, RZ, RZ ;  /* 0x000000ffff177224 */ /* 0x000fc600078e00ff */
[----:B------:R-:W-:-:S05]  /*1af0*/  IADD3 R17, PT, PT, R17, 0x200, RZ ;  /* 0x0000020011117810 */ /* 0x000fca0007ffe0ff */
[----:B------:R-:W-:-:S05]  /*1b00*/  IMAD.WIDE.U32 R16, R17, 0x8, R2 ;  /* 0x0000000811107825 */ /* 0x000fca00078e0002 */
[----:B------:R2:W-:Y:S02]  /*1b10*/  REDG.E.ADD.64.STRONG.GPU desc[UR20][R16.64], R22 ;  /* 0x000000161000798e */ /* 0x0005e4000c12e514 */
.L_x_605:
[----:B------:R-:W-:Y:S05]  /*1b20*/  BSYNC.RECONVERGENT B1 ;  /* 0x0000000000017941 */ /* 0x000fea0003800200 */
.L_x_604:
[----:B------:R-:W-:Y:S04]  /*1b30*/  BSSY.RECONVERGENT B1, `(.L_x_606) ;  /* 0x0000007000017945 */ /* 0x000fe80003800200 */
[----:B------:R-:W-:Y:S05]  /*1b40*/  @!P1 BRA `(.L_x_607) ;  /* 0x0000000000149947 */ /* 0x000fea0003800000 */
[----:B012---:R-:W-:Y:S02]  /*1b50*/  IMAD R17, R5, 0x100, R4 ;  /* 0x0000010005117824 */ /* 0x007fe400078e0204 */
[----:B------:R-:W-:Y:S02]  /*1b60*/  IMAD.MOV.U32 R15, RZ, RZ, RZ ;  /* 0x000000ffff0f7224 */ /* 0x000fe400078e00ff */
[----:B------:R-:W-:-:S04]  /*1b70*/  VIADD R17, R17, 0x300 ;  /* 0x0000030011117836 */ /* 0x000fc80000000000 */
[----:B------:R-:W-:-:S05]  /*1b80*/  IMAD.WIDE.U32 R16, R17, 0x8, R2 ;  /* 0x0000000811107825 */ /* 0x000fca00078e0002 */
[----:B------:R3:W-:Y:S02]  /*1b90*/  REDG.E.ADD.64.STRONG.GPU desc[UR20][R16.64], R14 ;  /* 0x0000000e1000798e */ /* 0x0007e4000c12e514 */
.L_x_607:
[----:B------:R-:W-:Y:S05]  /*1ba0*/  BSYNC.RECONVERGENT B1 ;  /* 0x0000000000017941 */ /* 0x000fea0003800200 */
.L_x_606:
[----:B------:R-:W-:Y:S04]  /*1bb0*/  BSSY.RECONVERGENT B1, `(.L_x_608) ;  /* 0x0000007000017945 */ /* 0x000fe80003800200 */
[----:B------:R-:W-:Y:S05]  /*1bc0*/  @!P2 BRA `(.L_x_609) ;  /* 0x000000000014a947 */ /* 0x000fea0003800000 */
[----:B---3--:R-:W-:Y:S02]  /*1bd0*/  IMAD R15, R5, 0x100, R4 ;  /* 0x00000100050f7824 */ /* 0x008fe400078e0204 */
[----:B------:R-:W-:Y:S02]  /*1be0*/  HFMA2 R13, -RZ, RZ, 0, 0 ;  /* 0x00000000ff0d7431 */ /* 0x000fe400000001ff */
[----:B------:R-:W-:-:S04]  /*1bf0*/  VIADD R15, R15, 0x400 ;  /* 0x000004000f0f7836 */ /* 0x000fc80000000000 */
[----:B------:R-:W-:-:S05]  /*1c00*/  IMAD.WIDE.U32 R14, R15, 0x8, R2 ;  /* 0x000000080f0e7825 */ /* 0x000fca00078e0002 */
[----:B------:R4:W-:Y:S02]  /*1c10*/  REDG.E.ADD.64.STRONG.GPU desc[UR20][R14.64], R12 ;  /* 0x0000000c0e00798e */ /* 0x0009e4000c12e514 */
.L_x_609:
[----:B------:R-:W-:Y:S05]  /*1c20*/  BSYNC.RECONVERGENT B1 ;  /* 0x0000000000017941 */ /* 0x000fea0003800200 */
.L_x_608:
[----:B------:R-:W-:Y:S04]  /*1c30*/  BSSY.RECONVERGENT B1, `(.L_x_610) ;  /* 0x0000007000017945 */ /* 0x000fe80003800200 */
[----:B------:R-:W-:Y:S05]  /*1c40*/  @!P3 BRA `(.L_x_611) ;  /* 0x000000000014b947 */ /* 0x000fea0003800000 */
[----:B----4-:R-:W-:Y:S02]  /*1c50*/  IMAD R13, R5, 0x100, R4 ;  /* 0x00000100050d7824 */ /* 0x010fe400078e0204 */
[----:B------:R-:W-:Y:S02]  /*1c60*/  IMAD.MOV.U32 R7, RZ, RZ, RZ ;  /* 0x000000ffff077224 */ /* 0x000fe400078e00ff */
[----:B------:R-:W-:-:S04]  /*1c70*/  VIADD R13, R13, 0x500 ;  /* 0x000005000d0d7836 */ /* 0x000fc80000000000 */
[----:B------:R-:W-:-:S05]  /*1c80*/  IMAD.WIDE.U32 R12, R13, 0x8, R2 ;  /* 0x000000080d0c7825 */ /* 0x000fca00078e0002 */
[----:B------:R4:W-:Y:S02]  /*1c90*/  REDG.E.ADD.64.STRONG.GPU desc[UR20][R12.64], R6 ;  /* 0x000000060c00798e */ /* 0x0009e4000c12e514 */
.L_x_611:
[----:B------:R-:W-:Y:S05]  /*1ca0*/  BSYNC.RECONVERGENT B1 ;  /* 0x0000000000017941 */ /* 0x000fea0003800200 */
.L_x_610:
[----:B------:R-:W-:Y:S04]  /*1cb0*/  BSSY.RECONVERGENT B1, `(.L_x_612) ;  /* 0x0000007000017945 */ /* 0x000fe80003800200 */
[----:B------:R-:W-:Y:S05]  /*1cc0*/  @!P4 BRA `(.L_x_613) ;  /* 0x000000000014c947 */ /* 0x000fea0003800000 */
[----:B----4-:R-:W-:Y:S02]  /*1cd0*/  IMAD R7, R5, 0x100, R4 ;  /* 0x0000010005077824 */ /* 0x010fe400078e0204 */
[----:B------:R-:W-:Y:S02]  /*1ce0*/  IMAD.MOV.U32 R9, RZ, RZ, RZ ;  /* 0x000000ffff097224 */ /* 0x000fe400078e00ff */
[----:B------:R-:W-:-:S04]  /*1cf0*/  VIADD R7, R7, 0x600 ;  /* 0x0000060007077836 */ /* 0x000fc80000000000 */
[----:B------:R-:W-:-:S05]  /*1d00*/  IMAD.WIDE.U32 R6, R7, 0x8, R2 ;  /* 0x0000000807067825 */ /* 0x000fca00078e0002 */
[----:B------:R4:W-:Y:S02]  /*1d10*/  REDG.E.ADD.64.STRONG.GPU desc[UR20][R6.64], R8 ;  /* 0x000000080600798e */ /* 0x0009e4000c12e514 */
.L_x_613:
[----:B------:R-:W-:Y:S05]  /*1d20*/  BSYNC.RECONVERGENT B1 ;  /* 0x0000000000017941 */ /* 0x000fea0003800200 */
.L_x_612:
[----:B------:R-:W-:Y:S04]  /*1d30*/  BSSY.RECONVERGENT B1, `(.L_x_614) ;  /* 0x0000007000017945 */ /* 0x000fe80003800200 */
[----:B------:R-:W-:Y:S05]  /*1d40*/  @!P5 BRA `(.L_x_615) ;  /* 0x000000000014d947 */ /* 0x000fea0003800000 */
[----:B----4-:R-:W-:Y:S01]  /*1d50*/  LEA R7, R5, R4, 0x8 ;  /* 0x0000000405077211 */ /* 0x010fe200078e40ff */
[----:B------:R-:W-:-:S04]  /*1d60*/  IMAD.MOV.U32 R11, RZ, RZ, RZ ;  /* 0x000000ffff0b7224 */ /* 0x000fc800078e00ff */
[----:B------:R-:W-:-:S04]  /*1d70*/  VIADD R7, R7, 0x700 ;  /* 0x0000070007077836 */ /* 0x000fc80000000000 */
[----:B------:R-:W-:-:S05]  /*1d80*/  IMAD.WIDE.U32 R6, R7, 0x8, R2 ;  /* 0x0000000807067825 */ /* 0x000fca00078e0002 */
[----:B------:R4:W-:Y:S02]  /*1d90*/  REDG.E.ADD.64.STRONG.GPU desc[UR20][R6.64], R10 ;  /* 0x0000000a0600798e */ /* 0x0009e4000c12e514 */
.L_x_615:
[----:B------:R-:W-:Y:S05]  /*1da0*/  BSYNC.RECONVERGENT B1 ;  /* 0x0000000000017941 */ /* 0x000fea0003800200 */
.L_x_614:
[----:B------:R-:W-:-:S05]  /*1db0*/  VIADD R5, R5, 0x8 ;  /* 0x0000000805057836 */ /* 0x000fca0000000000 */
[----:B------:R-:W-:-:S13]  /*1dc0*/  ISETP.NE.AND P0, PT, R5, UR27, PT ;  /* 0x0000001b05007c0c */ /* 0x000fda000bf05270 */
[----:B------:R-:W-:Y:S05]  /*1dd0*/  @P0 BRA `(.L_x_616) ;  /* 0xfffffff800b00947 */ /* 0x000fea000383ffff */
[----:B------:R-:W-:-:S07]  /*1de0*/  IMAD.U32 R3, RZ, RZ, UR27 ;  /* 0x0000001bff037e24 */ /* 0x000fce000f8e00ff */
.L_x_599:
        /* <DEDUP_REMOVED lines=24> */
.L_x_620:
[----:B------:R-:W-:Y:S05]  /*1f70*/  BSYNC.RECONVERGENT B1 ;  /* 0x0000000000017941 */ /* 0x000fea0003800200 */
.L_x_619:
        /* <DEDUP_REMOVED lines=9> */
.L_x_622:
[----:B------:R-:W-:Y:S05]  /*2010*/  BSYNC.RECONVERGENT B1 ;  /* 0x0000000000017941 */ /* 0x000fea0003800200 */
.L_x_621:
        /* <DEDUP_REMOVED lines=8> */
.L_x_624:
[----:B------:R-:W-:Y:S05]  /*20a0*/  BSYNC.RECONVERGENT B1 ;  /* 0x0000000000017941 */ /* 0x000fea0003800200 */
.L_x_623:
        /* <DEDUP_REMOVED lines=9> */
.L_x_626:
[----:B------:R-:W-:Y:S05]  /*2140*/  BSYNC.RECONVERGENT B1 ;  /* 0x0000000000017941 */ /* 0x000fea0003800200 */
.L_x_625:
[----:B------:R-:W-:-:S07]  /*2150*/  VIADD R3, R3, 0x4 ;  /* 0x0000000403037836 */ /* 0x000fce0000000000 */
.L_x_618:
        /* <DEDUP_REMOVED lines=18> */
.L_x_630:
[----:B------:R-:W-:Y:S05]  /*2280*/  BSYNC.RECONVERGENT B2 ;  /* 0x0000000000027941 */ /* 0x000fea0003800200 */
.L_x_629:
        /* <DEDUP_REMOVED lines=9> */
.L_x_632:
[----:B------:R-:W-:Y:S05]  /*2320*/  BSYNC.RECONVERGENT B2 ;  /* 0x0000000000027941 */ /* 0x000fea0003800200 */
.L_x_631:
[----:B------:R-:W-:-:S07]  /*2330*/  VIADD R3, R3, 0x2 ;  /* 0x0000000203037836 */ /* 0x000fce0000000000 */
.L_x_628:
        /* <DEDUP_REMOVED lines=12> */
.L_x_627:
[----:B------:R-:W-:Y:S05]  /*2400*/  BSYNC.RECONVERGENT B1 ;  /* 0x0000000000017941 */ /* 0x000fea0003800200 */
.L_x_617:
[----:B------:R-:W-:-:S13]  /*2410*/  ISETP.GT.U32.AND P0, PT, R4, 0x7f, PT ;  /* 0x0000007f0400780c */ /* 0x000fda0003f04070 */
[----:B------:R-:W-:Y:S05]  /*2420*/  @P0 BRA `(.L_x_598) ;  /* 0x0000000800900947 */ /* 0x000fea0003800000 */
[----:B------:R-:W-:Y:S01]  /*2430*/  UISETP.GE.U32.AND UP0, UPT, UR22, 0x7, UPT ;  /* 0x000000071600788c */ /* 0x000fe2000bf06070 */
[----:B0-----:R-:W-:-:S08]  /*2440*/  IMAD.MOV.U32 R3, RZ, RZ, RZ ;  /* 0x000000ffff037224 */ /* 0x001fd000078e00ff */
[----:B------:R-:W-:Y:S05]  /*2450*/  BRA.U !UP0, `(.L_x_633) ;  /* 0x0000000508147547 */ /* 0x000fea000b800000 */
[----:B------:R-:W0:Y:S01]  /*2460*/  LDC.64 R2, c[0x0][0x380] ;  /* 0x0000e000ff027b82 */ /* 0x000e220000000a00 */
[----:B------:R-:W-:-:S07]  /*2470*/  IMAD.MOV.U32 R9, RZ, RZ, RZ ;  /* 0x000000ffff097224 */ /* 0x000fce00078e00ff */
.L_x_650:
        /* <DEDUP_REMOVED lines=18> */
.L_x_635:
[----:B------:R-:W-:Y:S05]  /*25a0*/  BSYNC.RECONVERGENT B1 ;  /* 0x0000000000017941 */ /* 0x000fea0003800200 */
.L_x_634:
[----:B------:R-:W-:Y:S04]  /*25b0*/  BSSY.RECONVERGENT B1, `(.L_x_636) ;  /* 0x0000005000017945 */ /* 0x000fe80003800200 */
[----:B------:R-:W-:Y:S05]  /*25c0*/  @!P1 BRA `(.L_x_637) ;  /* 0x00000000000c9947 */ /* 0x000fea0003800000 */
[----:B0-----:R-:W-:Y:S02]  /*25d0*/  IMAD.MOV.U32 R14, RZ, RZ, R13 ;  /* 0x000000ffff0e7224 */ /* 0x001fe400078e000d */
[----:B------:R-:W-:-:S05]  /*25e0*/  IMAD.MOV.U32 R15, RZ, RZ, RZ ;  /* 0x000000ffff0f7224 */ /* 0x000fca00078e00ff */
[----:B------:R1:W-:Y:S02]  /*25f0*/  REDG.E.ADD.64.STRONG.GPU desc[UR20][R6.64+0xc00], R14 ;  /* 0x000c000e0600798e */ /* 0x0003e4000c12e514 */
.L_x_637:
[----:B------:R-:W-:Y:S05]  /*2600*/  BSYNC.RECONVERGENT B1 ;  /* 0x0000000000017941 */ /* 0x000fea0003800200 */
.L_x_636:
        /* <DEDUP_REMOVED lines=12> */
.L_x_639:
[----:B------:R-:W-:Y:S05]  /*26d0*/  BSYNC.RECONVERGENT B1 ;  /* 0x0000000000017941 */ /* 0x000fea0003800200 */
.L_x_638:
[----:B------:R-:W-:Y:S04]  /*26e0*/  BSSY.RECONVERGENT B1, `(.L_x_640) ;  /* 0x0000005000017945 */ /* 0x000fe80003800200 */
[----:B------:R-:W-:Y:S05]  /*26f0*/  @!P1 BRA `(.L_x_641) ;  /* 0x00000000000c9947 */ /* 0x000fea0003800000 */
[----:B012---:R-:W-:Y:S02]  /*2700*/  IMAD.MOV.U32 R14, RZ, RZ, R18 ;  /* 0x000000ffff0e7224 */ /* 0x007fe400078e0012 */
[----:B------:R-:W-:-:S05]  /*2710*/  IMAD.MOV.U32 R15, RZ, RZ, RZ ;  /* 0x000000ffff0f7224 */ /* 0x000fca00078e00ff */
[----:B------:R3:W-:Y:S02]  /*2720*/  REDG.E.ADD.64.STRONG.GPU desc[UR20][R6.64+0x1c00], R14 ;  /* 0x001c000e0600798e */ /* 0x0007e4000c12e514 */
.L_x_641:
[----:B------:R-:W-:Y:S05]  /*2730*/  BSYNC.RECONVERGENT B1 ;  /* 0x0000000000017941 */ /* 0x000fea0003800200 */
.L_x_640:
[----:B------:R-:W-:Y:S04]  /*2740*/  BSSY.RECONVERGENT B1, `(.L_x_642) ;  /* 0x0000005000017945 */ /* 0x000fe80003800200 */
[----:B------:R-:W-:Y:S05]  /*2750*/  @!P2 BRA `(.L_x_643) ;  /* 0x00000000000ca947 */ /* 0x000fea0003800000 */
[----:B0123--:R-:W-:Y:S01]  /*2760*/  MOV R14, R19 ;  /* 0x00000013000e7202 */ /* 0x00ffe20000000f00 */
[----:B------:R-:W-:-:S05]  /*2770*/  IMAD.MOV.U32 R15, RZ, RZ, RZ ;  /* 0x000000ffff0f7224 */ /* 0x000fca00078e00ff */
[----:B------:R4:W-:Y:S02]  /*2780*/  REDG.E.ADD.64.STRONG.GPU desc[UR20][R6.64+0x2400], R14 ;  /* 0x0024000e0600798e */ /* 0x0009e4000c12e514 */
.L_x_643:
[----:B------:R-:W-:Y:S05]  /*2790*/  BSYNC.RECONVERGENT B1 ;  /* 0x0000000000017941 */ /* 0x000fea0003800200 */
.L_x_642:
[----:B------:R-:W-:Y:S04]  /*27a0*/  BSSY.RECONVERGENT B1, `(.L_x_644) ;  /* 0x0000004000017945 */ /* 0x000fe80003800200 */
[----:B------:R-:W-:Y:S05]  /*27b0*/  @!P3 BRA `(.L_x_645) ;  /* 0x000000000008b947 */ /* 0x000fea0003800000 */
[----:B------:R-:W-:-:S05]  /*27c0*/  IMAD.MOV.U32 R17, RZ, RZ, RZ ;  /* 0x000000ffff117224 */ /* 0x000fca00078e00ff */
[----:B------:R0:W-:Y:S02]  /*27d0*/  REDG.E.ADD.64.STRONG.GPU desc[UR20][R6.64+0x2c00], R16 ;  /* 0x002c00100600798e */ /* 0x0001e4000c12e514 */
.L_x_645:
[----:B------:R-:W-:Y:S05]  /*27e0*/  BSYNC.RECONVERGENT B1 ;  /* 0x0000000000017941 */ /* 0x000fea0003800200 */
.L_x_644:
[----:B------:R-:W-:Y:S04]  /*27f0*/  BSSY.RECONVERGENT B1, `(.L_x_646) ;  /* 0x0000004000017945 */ /* 0x000fe80003800200 */
[----:B------:R-:W-:Y:S05]  /*2800*/  @!P4 BRA `(.L_x_647) ;  /* 0x000000000008c947 */ /* 0x000fea0003800000 */
[----:B------:R-:W-:-:S05]  /*2810*/  IMAD.MOV.U32 R13, RZ, RZ, RZ ;  /* 0x000000ffff0d7224 */ /* 0x000fca00078e00ff */
[----:B------:R0:W-:Y:S02]  /*2820*/  REDG.E.ADD.64.STRONG.GPU desc[UR20][R6.64+0x3400], R12 ;  /* 0x0034000c0600798e */ /* 0x0001e4000c12e514 */
.L_x_647:
[----:B------:R-:W-:Y:S05]  /*2830*/  BSYNC.RECONVERGENT B1 ;  /* 0x0000000000017941 */ /* 0x000fea0003800200 */
.L_x_646:
[----:B------:R-:W-:Y:S04]  /*2840*/  BSSY.RECONVERGENT B1, `(.L_x_648) ;  /* 0x0000004000017945 */ /* 0x000fe80003800200 */
[----:B------:R-:W-:Y:S05]  /*2850*/  @!P5 BRA `(.L_x_649) ;  /* 0x000000000008d947 */ /* 0x000fea0003800000 */
[----:B------:R-:W-:-:S05]  /*2860*/  IMAD.MOV.U32 R11, RZ, RZ, RZ ;  /* 0x000000ffff0b7224 */ /* 0x000fca00078e00ff */
[----:B------:R0:W-:Y:S02]  /*2870*/  REDG.E.ADD.64.STRONG.GPU desc[UR20][R6.64+0x3c00], R10 ;  /* 0x003c000a0600798e */ /* 0x0001e4000c12e514 */
.L_x_649:
[----:B------:R-:W-:Y:S05]  /*2880*/  BSYNC.RECONVERGENT B1 ;  /* 0x0000000000017941 */ /* 0x000fea0003800200 */
.L_x_648:
[----:B------:R-:W-:Y:S05]  /*2890*/  @P0 BRA `(.L_x_650) ;  /* 0xfffffff800f80947 */ /* 0x000fea000383ffff */
[----:B------:R-:W-:-:S07]  /*28a0*/  IMAD.U32 R3, RZ, RZ, UR27 ;  /* 0x0000001bff037e24 */ /* 0x000fce000f8e00ff */
.L_x_633:
        /* <DEDUP_REMOVED lines=20> */
.L_x_653:
[----:B------:R-:W-:Y:S05]  /*29f0*/  BSYNC.RECONVERGENT B1 ;  /* 0x0000000000017941 */ /* 0x000fea0003800200 */
.L_x_652:
        /* <DEDUP_REMOVED lines=9> */
.L_x_655:
[----:B------:R-:W-:Y:S05]  /*2a90*/  BSYNC.RECONVERGENT B1 ;  /* 0x0000000000017941 */ /* 0x000fea0003800200 */
.L_x_654:
        /* <DEDUP_REMOVED lines=8> */
.L_x_657:
[----:B------:R-:W-:Y:S05]  /*2b20*/  BSYNC.RECONVERGENT B1 ;  /* 0x0000000000017941 */ /* 0x000fea0003800200 */
.L_x_656:
        /* <DEDUP_REMOVED lines=9> */
.L_x_659:
[----:B------:R-:W-:Y:S05]  /*2bc0*/  BSYNC.RECONVERGENT B1 ;  /* 0x0000000000017941 */ /* 0x000fea0003800200 */
.L_x_658:
[----:B------:R-:W-:-:S07]  /*2bd0*/  VIADD R3, R3, 0x4 ;  /* 0x0000000403037836 */ /* 0x000fce0000000000 */
.L_x_651:
        /* <DEDUP_REMOVED lines=17> */
.L_x_662:
[----:B------:R-:W-:Y:S05]  /*2cf0*/  BSYNC.RECONVERGENT B1 ;  /* 0x0000000000017941 */ /* 0x000fea0003800200 */
.L_x_661:
        /* <DEDUP_REMOVED lines=9> */
.L_x_664:
[----:B------:R-:W-:Y:S05]  /*2d90*/  BSYNC.RECONVERGENT B1 ;  /* 0x0000000000017941 */ /* 0x000fea0003800200 */
.L_x_663:
[----:B------:R-:W-:-:S07]  /*2da0*/  VIADD R3, R3, 0x2 ;  /* 0x0000000203037836 */ /* 0x000fce0000000000 */
.L_x_660:
        /* <DEDUP_REMOVED lines=12> */
.L_x_598:
[----:B------:R-:W-:Y:S05]  /*2e70*/  BSYNC.RECONVERGENT B0 ;  /* 0x0000000000007941 */ /* 0x000fea0003800200 */
.L_x_597:
[----:B------:R-:W-:Y:S01]  /*2e80*/  BAR.SYNC.DEFER_BLOCKING 0x0 ;  /* 0x0000000000007b1d */ /* 0x000fe20000010000 */
[----:B------:R-:W-:-:S04]  /*2e90*/  UIADD3 UR6, UP0, UPT, UR6, 0x1, URZ ;  /* 0x0000000106067890 */ /* 0x000fc8000ff1e0ff */
[----:B------:R-:W-:Y:S02]  /*2ea0*/  UIADD3.X UR7, UPT, UPT, URZ, UR7, URZ, UP0, !UPT ;  /* 0x00000007ff077290 */ /* 0x000fe400087fe4ff */
[----:B------:R-:W-:-:S04]  /*2eb0*/  UISETP.NE.U32.AND UP0, UPT, UR6, UR11, UPT ;  /* 0x0000000b0600728c */ /* 0x000fc8000bf05070 */
[----:B------:R-:W-:-:S09]  /*2ec0*/  UISETP.NE.AND.EX UP0, UPT, UR7, UR12, UPT, UP0 ;  /* 0x0000000c0700728c */ /* 0x000fd2000bf05300 */
[----:B------:R-:W-:Y:S05]  /*2ed0*/  BRA.U UP0, `(.L_x_665) ;  /* 0xffffffd100f07547 */ /* 0x000fea000b83ffff */
[----:B------:R-:W-:Y:S05]  /*2ee0*/  EXIT ;  /* 0x000000000000794d */ /* 0x000fea0003800000 */
.L_x_666:
        /* <DEDUP_REMOVED lines=9> */
.L_x_2768:


//--------------------- .text._ZN3cub18CUB_300001_SM_10006detail10radix_sort31DeviceRadixSortSingleTileKernelINS1_5radix10policy_hubIiNS0_8NullTypeEyE10Policy1000ELNS0_9SortOrderE0EiS6_yNS1_21identity_decomposer_tEEEvPKT1_PSB_PKT2_PSF_T3_iiT4_ --------------------------
	.section	.text._ZN3cub18CUB_300001_SM_10006detail10radix_sort31DeviceRadixSortSingleTileKernelINS1_5radix10policy_hubIiNS0_8NullTypeEyE10Policy1000ELNS0_9SortOrderE0EiS6_yNS1_21identity_decomposer_tEEEvPKT1_PSB_PKT2_PSF_T3_iiT4_,"ax",@progbits
	.align	128
        .global         _ZN3cub18CUB_300001_SM_10006detail10radix_sort31DeviceRadixSortSingleTileKernelINS1_5radix10policy_hubIiNS0_8NullTypeEyE10Policy1000ELNS0_9SortOrderE0EiS6_yNS1_21identity_decomposer_tEEEvPKT1_PSB_PKT2_PSF_T3_iiT4_
        .type           _ZN3cub18CUB_300001_SM_10006detail10radix_sort31DeviceRadixSortSingleTileKernelINS1_5radix10policy_hubIiNS0_8NullTypeEyE10Policy1000ELNS0_9SortOrderE0EiS6_yNS1_21identity_decomposer_tEEEvPKT1_PSB_PKT2_PSF_T3_iiT4_,@function
        .size           _ZN3cub18CUB_300001_SM_10006detail10radix_sort31DeviceRadixSortSingleTileKernelINS1_5radix10policy_hubIiNS0_8NullTypeEyE10Policy1000ELNS0_9SortOrderE0EiS6_yNS1_21identity_decomposer_tEEEvPKT1_PSB_PKT2_PSF_T3_iiT4_,(.L_x_2769 - _ZN3cub18CUB_300001_SM_10006detail10radix_sort31DeviceRadixSortSingleTileKernelINS1_5radix10policy_hubIiNS0_8NullTypeEyE10Policy1000ELNS0_9SortOrderE0EiS6_yNS1_21identity_decomposer_tEEEvPKT1_PSB_PKT2_PSF_T3_iiT4_)
        .other          _ZN3cub18CUB_300001_SM_10006detail10radix_sort31DeviceRadixSortSingleTileKernelINS1_5radix10policy_hubIiNS0_8NullTypeEyE10Policy1000ELNS0_9SortOrderE0EiS6_yNS1_21identity_decomposer_tEEEvPKT1_PSB_PKT2_PSF_T3_iiT4_,@"STO_CUDA_ENTRY STV_DEFAULT"
_ZN3cub18CUB_300001_SM_10006detail10radix_sort31DeviceRadixSortSingleTileKernelINS1_5radix10policy_hubIiNS0_8NullTypeEyE10Policy1000ELNS0_9SortOrderE0EiS6_yNS1_21identity_decomposer_tEEEvPKT1_PSB_PKT2_PSF_T3_iiT4_:
.text._ZN3cub18CUB_300001_SM_10006detail10radix_sort31DeviceRadixSortSingleTileKernelINS1_5radix10policy_hubIiNS0_8NullTypeEyE10Policy1000ELNS0_9SortOrderE0EiS6_yNS1_21identity_decomposer_tEEEvPKT1_PSB_PKT2_PSF_T3_iiT4_:
[----:B------:R-:W-:Y:S01]  /*0000*/  LDC R1, c[0x0][0x37c] ;  /* 0x0000df00ff017b82 */ /* 0x000fe20000000800 */
[----:B------:R-:W0:Y:S01]  /*0010*/  S2R R0, SR_TID.X ;  /* 0x0000000000007919 */ /* 0x000e220000002100 */
[----:B------:R-:W1:Y:S06]  /*0020*/  LDCU UR4, c[0x0][0x3a0] ;  /* 0x00007400ff0477ac */ /* 0x000e6c0008000800 */
[----:B------:R-:W2:Y:S01]  /*0030*/  LDC.64 R4, c[0x0][0x380] ;  /* 0x0000e000ff047b82 */ /* 0x000ea20000000a00 */
[----:B------:R-:W3:Y:S01]  /*0040*/  LDCU.64 UR8, c[0x0][0x358] ;  /* 0x00006b00ff0877ac */ /* 0x000ee20008000a00 */
[----:B------:R-:W-:-:S02]  /*0050*/  IMAD.MOV.U32 R13, RZ, RZ, -0x1 ;  /* 0xffffffffff0d7424 */ /* 0x000fc400078e00ff */
[----:B------:R-:W-:Y:S02]  /*0060*/  IMAD.MOV.U32 R14, RZ, RZ, -0x1 ;  /* 0xffffffffff0e7424 */ /* 0x000fe400078e00ff */
[----:B------:R-:W-:Y:S02]  /*0070*/  IMAD.MOV.U32 R20, RZ, RZ, -0x1 ;  /* 0xffffffffff147424 */ /* 0x000fe400078e00ff */
[----:B------:R-:W-:Y:S01]  /*0080*/  IMAD.MOV.U32 R21, RZ, RZ, -0x1 ;  /* 0xffffffffff157424 */ /* 0x000fe200078e00ff */
[----:B------:R-:W4:Y:S01]  /*0090*/  S2UR UR6, SR_CgaCtaId ;  /* 0x00000000000679c3 */ /* 0x000f220000008800 */
[----:B------:R-:W2:Y:S01]  /*00a0*/  S2R R23, SR_LANEID ;  /* 0x0000000000177919 */ /* 0x000ea20000000000 */
[----:B------:R-:W-:Y:S01]  /*00b0*/  IMAD.MOV.U32 R25, RZ, RZ, -0x1 ;  /* 0xffffffffff197424 */ /* 0x000fe200078e00ff */
[----:B------:R-:W1:Y:S01]  /*00c0*/  LDCU UR10, c[0x0][0x3ac] ;  /* 0x00007580ff0a77ac */ /* 0x000e620008000800 */
[----:B0-----:R-:W-:-:S04]  /*00d0*/  IMAD R7, R0, 0x13, RZ ;  /* 0x0000001300077824 */ /* 0x001fc800078e02ff */
[C---:B------:R-:W-:Y:S01]  /*00e0*/  VIADD R2, R7.reuse, 0x1 ;  /* 0x0000000107027836 */ /* 0x040fe20000000000 */
[C---:B-1----:R-:W-:Y:S01]  /*00f0*/  ISETP.GE.AND P1, PT, R7.reuse, UR4, PT ;  /* 0x0000000407007c0c */ /* 0x042fe2000bf26270 */
[----:B--2---:R-:W-:-:S03]  /*0100*/  IMAD.WIDE.U32 R4, R7, 0x4, R4 ;  /* 0x0000000407047825 */ /* 0x004fc600078e0004 */
[----:B------:R-:W-:Y:S01]  /*0110*/  ISETP.GE.AND P2, PT, R2, UR4, PT ;  /* 0x0000000402007c0c */ /* 0x000fe2000bf46270 */
[C---:B------:R-:W-:Y:S02]  /*0120*/  VIADD R2, R7.reuse, 0x2 ;  /* 0x0000000207027836 */ /* 0x040fe40000000000 */
[----:B------:R-:W-:-:S03]  /*0130*/  VIADD R3, R7, 0x3 ;  /* 0x0000000307037836 */ /* 0x000fc60000000000 */
[----:B------:R-:W-:Y:S01]  /*0140*/  ISETP.GE.AND P3, PT, R2, UR4, PT ;  /* 0x0000000402007c0c */ /* 0x000fe2000bf66270 */
[----:B------:R-:W-:Y:S01]  /*0150*/  VIADD R2, R7, 0x4 ;  /* 0x0000000407027836 */ /* 0x000fe20000000000 */
[----:B------:R-:W-:Y:S01]  /*0160*/  ISETP.GE.AND P4, PT, R3, UR4, PT ;  /* 0x0000000403007c0c */ /* 0x000fe2000bf86270 */
[----:B---3--:R-:W2:Y:S03]  /*0170*/  @!P1 LDG.E R12, desc[UR8][R4.64] ;  /* 0x00000008040c9981 */ /* 0x008ea6000c1e1900 */
[----:B------:R-:W-:Y:S01]  /*0180*/  ISETP.GE.AND P5, PT, R2, UR4, PT ;  /* 0x0000000402007c0c */ /* 0x000fe2000bfa6270 */
[----:B------:R-:W3:Y:S06]  /*0190*/  @!P2 LDG.E R6, desc[UR8][R4.64+0x4] ;  /* 0x000004080406a981 */ /* 0x000eec000c1e1900 */
[----:B------:R-:W5:Y:S04]  /*01a0*/  @!P3 LDG.E R8, desc[UR8][R4.64+0x8] ;  /* 0x000008080408b981 */ /* 0x000f68000c1e1900 */
[----:B------:R-:W4:Y:S04]  /*01b0*/  @!P4 LDG.E R9, desc[UR8][R4.64+0xc] ;  /* 0x00000c080409c981 */ /* 0x000f28000c1e1900 */
[----:B------:R-:W4:Y:S01]  /*01c0*/  @!P5 LDG.E R10, desc[UR8][R4.64+0x10] ;  /* 0x00001008040ad981 */ /* 0x000f22000c1e1900 */
[----:B------:R-:W-:-:S02]  /*01d0*/  VIADD R2, R7, 0x5 ;  /* 0x0000000507027836 */ /* 0x000fc40000000000 */
[C---:B------:R-:W-:Y:S02]  /*01e0*/  VIADD R11, R7.reuse, 0x7 ;  /* 0x00000007070b7836 */ /* 0x040fe40000000000 */
[----:B------:R-:W-:Y:S01]  /*01f0*/  VIADD R3, R7, 0x6 ;  /* 0x0000000607037836 */ /* 0x000fe20000000000 */
[----:B------:R-:W-:Y:S01]  /*0200*/  ISETP.GE.AND P6, PT, R2, UR4, PT ;  /* 0x0000000402007c0c */ /* 0x000fe2000bfc6270 */
[----:B------:R-:W-:-:S03]  /*0210*/  IMAD.MOV.U32 R2, RZ, RZ, -0x1 ;  /* 0xffffffffff027424 */ /* 0x000fc600078e00ff */
[----:B------:R-:W-:Y:S01]  /*0220*/  ISETP.GE.AND P0, PT, R3, UR4, PT ;  /* 0x0000000403007c0c */ /* 0x000fe2000bf06270 */
[----:B------:R-:W-:Y:S02]  /*0230*/  IMAD.MOV.U32 R3, RZ, RZ, -0x1 ;  /* 0xffffffffff037424 */ /* 0x000fe400078e00ff */
[----:B------:R-:W-:-:S06]  /*0240*/  VIADD R15, R7, 0xb ;  /* 0x0000000b070f7836 */ /* 0x000fcc0000000000 */
[----:B------:R-:W4:Y:S01]  /*0250*/  @!P6 LDG.E R17, desc[UR8][R4.64+0x14] ;  /* 0x000014080411e981 */ /* 0x000f22000c1e1900 */
[----:B--2---:R-:W-:Y:S01]  /*0260*/  @!P1 LOP3.LUT R2, R12, 0x80000000, RZ, 0x3c, !PT ;  /* 0x800000000c029812 */ /* 0x004fe200078e3cff */
[----:B------:R-:W-:Y:S01]  /*0270*/  IMAD.MOV.U32 R12, RZ, RZ, -0x1 ;  /* 0xffffffffff0c7424 */ /* 0x000fe200078e00ff */
[----:B------:R-:W-:Y:S01]  /*0280*/  ISETP.GE.AND P1, PT, R11, UR4, PT ;  /* 0x000000040b007c0c */ /* 0x000fe2000bf26270 */
[C---:B------:R-:W-:Y:S01]  /*0290*/  VIADD R11, R7.reuse, 0x8 ;  /* 0x00000008070b7836 */ /* 0x040fe20000000000 */
[----:B---3--:R-:W-:Y:S01]  /*02a0*/  @!P2 LOP3.LUT R3, R6, 0x80000000, RZ, 0x3c, !PT ;  /* 0x800000000603a812 */ /* 0x008fe200078e3cff */
[----:B------:R-:W-:-:S03]  /*02b0*/  VIADD R6, R7, 0x9 ;  /* 0x0000000907067836 */ /* 0x000fc60000000000 */
[----:B------:R-:W-:Y:S01]  /*02c0*/  ISETP.GE.AND P2, PT, R11, UR4, PT ;  /* 0x000000040b007c0c */ /* 0x000fe2000bf46270 */
[----:B------:R-:W-:Y:S01]  /*02d0*/  VIADD R11, R7, 0xa ;  /* 0x0000000a070b7836 */ /* 0x000fe20000000000 */
[----:B-----5:R-:W-:Y:S02]  /*02e0*/  @!P3 LOP3.LUT R12, R8, 0x80000000, RZ, 0x3c, !PT ;  /* 0x80000000080cb812 */ /* 0x020fe400078e3cff */
[----:B------:R-:W-:Y:S02]  /*02f0*/  ISETP.GE.AND P3, PT, R6, UR4, PT ;  /* 0x0000000406007c0c */ /* 0x000fe4000bf66270 */
[----:B----4-:R-:W-:Y:S01]  /*0300*/  @!P4 LOP3.LUT R13, R9, 0x80000000, RZ, 0x3c, !PT ;  /* 0x80000000090dc812 */ /* 0x010fe200078e3cff */
[----:B------:R-:W2:Y:S01]  /*0310*/  @!P0 LDG.E R6, desc[UR8][R4.64+0x18] ;  /* 0x0000180804068981 */ /* 0x000ea2000c1e1900 */
[----:B------:R-:W-:Y:S02]  /*0320*/  ISETP.GE.AND P4, PT, R11, UR4, PT ;  /* 0x000000040b007c0c */ /* 0x000fe4000bf86270 */
[----:B------:R-:W-:Y:S01]  /*0330*/  @!P5 LOP3.LUT R14, R10, 0x80000000, RZ, 0x3c, !PT ;  /* 0x800000000a0ed812 */ /* 0x000fe200078e3cff */
[----:B------:R-:W3:Y:S01]  /*0340*/  @!P1 LDG.E R8, desc[UR8][R4.64+0x1c] ;  /* 0x00001c0804089981 */ /* 0x000ee2000c1e1900 */
[----:B------:R-:W-:-:S03]  /*0350*/  ISETP.GE.AND P5, PT, R15, UR4, PT ;  /* 0x000000040f007c0c */ /* 0x000fc6000bfa6270 */
[----:B------:R-:W4:Y:S04]  /*0360*/  @!P2 LDG.E R9, desc[UR8][R4.64+0x20] ;  /* 0x000020080409a981 */ /* 0x000f28000c1e1900 */
[----:B------:R-:W5:Y:S04]  /*0370*/  @!P3 LDG.E R10, desc[UR8][R4.64+0x24] ;  /* 0x00002408040ab981 */ /* 0x000f68000c1e1900 */
[----:B------:R-:W5:Y:S04]  /*0380*/  @!P4 LDG.E R11, desc[UR8][R4.64+0x28] ;  /* 0x00002808040bc981 */ /* 0x000f68000c1e1900 */
[----:B------:R-:W5:Y:S01]  /*0390*/  @!P5 LDG.E R22, desc[UR8][R4.64+0x2c] ;  /* 0x00002c080416d981 */ /* 0x000f62000c1e1900 */
[----:B------:R-:W-:-:S02]  /*03a0*/  VIADD R16, R7, 0xc ;  /* 0x0000000c07107836 */ /* 0x000fc40000000000 */
[----:B------:R-:W-:Y:S01]  /*03b0*/  IMAD.MOV.U32 R15, RZ, RZ, -0x1 ;  /* 0xffffffffff0f7424 */ /* 0x000fe200078e00ff */
[----:B------:R-:W-:Y:S01]  /*03c0*/  @!P6 LOP3.LUT R15, R17, 0x80000000, RZ, 0x3c, !PT ;  /* 0x80000000110fe812 */ /* 0x000fe200078e3cff */
[C---:B------:R-:W-:Y:S01]  /*03d0*/  VIADD R18, R7.reuse, 0xd ;  /* 0x0000000d07127836 */ /* 0x040fe20000000000 */
[----:B------:R-:W-:Y:S01]  /*03e0*/  ISETP.GE.AND P6, PT, R16, UR4, PT ;  /* 0x0000000410007c0c */ /* 0x000fe2000bfc6270 */
[----:B------:R-:W-:Y:S02]  /*03f0*/  IMAD.MOV.U32 R16, RZ, RZ, -0x1 ;  /* 0xffffffffff107424 */ /* 0x000fe400078e00ff */
[----:B------:R-:W-:Y:S02]  /*0400*/  IMAD.MOV.U32 R17, RZ, RZ, -0x1 ;  /* 0xffffffffff117424 */ /* 0x000fe400078e00ff */
[----:B------:R-:W-:-:S08]  /*0410*/  VIADD R19, R7, 0xe ;  /* 0x0000000e07137836 */ /* 0x000fd00000000000 */
[----:B------:R-:W5:Y:S01]  /*0420*/  @!P6 LDG.E R24, desc[UR8][R4.64+0x30] ;  /* 0x000030080418e981 */ /* 0x000f62000c1e1900 */
[----:B--2---:R-:W-:Y:S01]  /*0430*/  @!P0 LOP3.LUT R16, R6, 0x80000000, RZ, 0x3c, !PT ;  /* 0x8000000006108812 */ /* 0x004fe200078e3cff */
[C---:B------:R-:W-:Y:S01]  /*0440*/  VIADD R6, R7.reuse, 0xf ;  /* 0x0000000f07067836 */ /* 0x040fe20000000000 */
[----:B------:R-:W-:Y:S01]  /*0450*/  ISETP.GE.AND P0, PT, R18, UR4, PT ;  /* 0x0000000412007c0c */ /* 0x000fe2000bf06270 */
[----:B------:R-:W-:Y:S01]  /*0460*/  IMAD.MOV.U32 R18, RZ, RZ, -0x1 ;  /* 0xffffffffff127424 */ /* 0x000fe200078e00ff */
[----:B---3--:R-:W-:Y:S01]  /*0470*/  @!P1 LOP3.LUT R17, R8, 0x80000000, RZ, 0x3c, !PT ;  /* 0x8000000008119812 */ /* 0x008fe200078e3cff */
[----:B------:R-:W-:Y:S01]  /*0480*/  VIADD R8, R7, 0x10 ;  /* 0x0000001007087836 */ /* 0x000fe20000000000 */
[----:B----4-:R-:W-:Y:S02]  /*0490*/  @!P2 LOP3.LUT R18, R9, 0x80000000, RZ, 0x3c, !PT ;  /* 0x800000000912a812 */ /* 0x010fe400078e3cff */
[----:B------:R-:W-:Y:S01]  /*04a0*/  ISETP.GE.AND P2, PT, R6, UR4, PT ;  /* 0x0000000406007c0c */ /* 0x000fe2000bf46270 */
[----:B------:R-:W-:-:S02]  /*04b0*/  VIADD R6, R7, 0x11 ;  /* 0x0000001107067836 */ /* 0x000fc40000000000 */
[----:B------:R-:W-:Y:S01]  /*04c0*/  VIADD R7, R7, 0x12 ;  /* 0x0000001207077836 */ /* 0x000fe20000000000 */
[----:B------:R-:W-:Y:S01]  /*04d0*/  ISETP.GE.AND P1, PT, R19, UR4, PT ;  /* 0x0000000413007c0c */ /* 0x000fe2000bf26270 */
[----:B------:R-:W-:Y:S01]  /*04e0*/  IMAD.MOV.U32 R19, RZ, RZ, -0x1 ;  /* 0xffffffffff137424 */ /* 0x000fe200078e00ff */
[----:B-----5:R-:W-:Y:S02]  /*04f0*/  @!P3 LOP3.LUT R19, R10, 0x80000000, RZ, 0x3c, !PT ;  /* 0x800000000a13b812 */ /* 0x020fe400078e3cff */
[----:B------:R-:W-:Y:S02]  /*0500*/  @!P4 LOP3.LUT R20, R11, 0x80000000, RZ, 0x3c, !PT ;  /* 0x800000000b14c812 */ /* 0x000fe400078e3cff */
[----:B------:R-:W-:Y:S02]  /*0510*/  @!P5 LOP3.LUT R21, R22, 0x80000000, RZ, 0x3c, !PT ;  /* 0x800000001615d812 */ /* 0x000fe400078e3cff */
[----:B------:R-:W-:Y:S02]  /*0520*/  ISETP.GE.AND P3, PT, R8, UR4, PT ;  /* 0x0000000408007c0c */ /* 0x000fe4000bf66270 */
[----:B------:R-:W-:Y:S01]  /*0530*/  ISETP.GE.AND P4, PT, R6, UR4, PT ;  /* 0x0000000406007c0c */ /* 0x000fe2000bf86270 */
[----:B------:R-:W2:Y:S01]  /*0540*/  @!P2 LDG.E R8, desc[UR8][R4.64+0x3c] ;  /* 0x00003c080408a981 */ /* 0x000ea2000c1e1900 */
[----:B------:R-:W-:Y:S01]  /*0550*/  ISETP.GE.AND P5, PT, R7, UR4, PT ;  /* 0x0000000407007c0c */ /* 0x000fe2000bfa6270 */
[----:B------:R-:W0:Y:S02]  /*0560*/  LDCU.64 UR4, c[0x0][0x3a8] ;  /* 0x00007500ff0477ac */ /* 0x000e240008000a00 */
[----:B------:R-:W3:Y:S04]  /*0570*/  @!P0 LDG.E R6, desc[UR8][R4.64+0x34] ;  /* 0x0000340804068981 */ /* 0x000ee8000c1e1900 */
[----:B------:R-:W4:Y:S04]  /*0580*/  @!P1 LDG.E R7, desc[UR8][R4.64+0x38] ;  /* 0x0000380804079981 */ /* 0x000f28000c1e1900 */
[----:B------:R-:W5:Y:S04]  /*0590*/  @!P3 LDG.E R9, desc[UR8][R4.64+0x40] ;  /* 0x000040080409b981 */ /* 0x000f68000c1e1900 */
[----:B------:R-:W5:Y:S04]  /*05a0*/  @!P4 LDG.E R10, desc[UR8][R4.64+0x44] ;  /* 0x00004408040ac981 */ /* 0x000f68000c1e1900 */
[----:B------:R-:W5:Y:S01]  /*05b0*/  @!P5 LDG.E R11, desc[UR8][R4.64+0x48] ;  /* 0x00004808040bd981 */ /* 0x000f62000c1e1900 */
[----:B0-----:R-:W-:-:S02]  /*05c0*/  UIADD3 UR7, UPT, UPT, UR4, 0x6, URZ ;  /* 0x0000000604077890 */ /* 0x001fc4000fffe0ff */
[----:B------:R-:W-:-:S03]  /*05d0*/  UIADD3 UR5, UPT, UPT, -UR4, UR5, URZ ;  /* 0x0000000504057290 */ /* 0x000fc6000fffe1ff */
[----:B------:R-:W-:Y:S02]  /*05e0*/  UMOV UR4, 0x400 ;  /* 0x0000040000047882 */ /* 0x000fe40000000000 */
[----:B------:R-:W-:Y:S01]  /*05f0*/  ULEA UR4, UR6, UR4, 0x18 ;  /* 0x0000000406047291 */ /* 0x000fe2000f8ec0ff */
[----:B------:R-:W-:-:S05]  /*0600*/  SHF.R.U32.HI R105, RZ, 0x5, R0 ;  /* 0x00000005ff697819 */ /* 0x000fca0000011600 */
[----:B------:R-:W-:Y:S01]  /*0610*/  LEA R29, R0, UR4, 0x2 ;  /* 0x00000004001d7c11 */ /* 0x000fe2000f8e10ff */
[----:B------:R-:W-:Y:S01]  /*0620*/  IMAD.MOV.U32 R22, RZ, RZ, -0x1 ;  /* 0xffffffffff167424 */ /* 0x000fe200078e00ff */
[----:B------:R-:W-:-:S03]  /*0630*/  @!P6 LOP3.LUT R22, R24, 0x80000000, RZ, 0x3c, !PT ;  /* 0x800000001816e812 */ /* 0x000fc600078e3cff */
[----:B------:R-:W-:Y:S01]  /*0640*/  IMAD R31, R0, 0x80, R29 ;  /* 0x00000080001f7824 */ /* 0x000fe200078e021d */
[----:B------:R-:W-:Y:S01]  /*0650*/  LEA R32, R105, UR4, 0x2 ;  /* 0x0000000469207c11 */ /* 0x000fe2000f8e10ff */
[----:B------:R-:W-:Y:S02]  /*0660*/  IMAD.MOV.U32 R24, RZ, RZ, -0x1 ;  /* 0xffffffffff187424 */ /* 0x000fe400078e00ff */
[----:B------:R-:W-:Y:S02]  /*0670*/  IMAD.MOV.U32 R26, RZ, RZ, -0x1 ;  /* 0xffffffffff1a7424 */ /* 0x000fe400078e00ff */
[----:B------:R-:W-:Y:S02]  /*0680*/  IMAD.MOV.U32 R27, RZ, RZ, -0x1 ;  /* 0xffffffffff1b7424 */ /* 0x000fe400078e00ff */
[----:B------:R-:W-:Y:S02]  /*0690*/  IMAD.MOV.U32 R28, RZ, RZ, -0x1 ;  /* 0xffffffffff1c7424 */ /* 0x000fe400078e00ff */
[----:B------:R-:W-:-:S02]  /*06a0*/  IMAD.MOV.U32 R30, RZ, RZ, -0x1 ;  /* 0xffffffffff1e7424 */ /* 0x000fc400078e00ff */
[----:B------:R-:W-:Y:S01]  /*06b0*/  IMAD R33, R0, -0x38, R31 ;  /* 0xffffffc800217824 */ /* 0x000fe200078e021f */
[----:B------:R-:W-:Y:S01]  /*06c0*/  BAR.SYNC.DEFER_BLOCKING 0x0 ;  /* 0x0000000000007b1d */ /* 0x000fe20000010000 */
[----:B--2---:R-:W-:Y:S02]  /*06d0*/  @!P2 LOP3.LUT R26, R8, 0x80000000, RZ, 0x3c, !PT ;  /* 0x80000000081aa812 */ /* 0x004fe400078e3cff */
[----:B---3--:R-:W-:Y:S02]  /*06e0*/  @!P0 LOP3.LUT R24, R6, 0x80000000, RZ, 0x3c, !PT ;  /* 0x8000000006188812 */ /* 0x008fe400078e3cff */
[----:B----4-:R-:W-:Y:S02]  /*06f0*/  @!P1 LOP3.LUT R25, R7, 0x80000000, RZ, 0x3c, !PT ;  /* 0x8000000007199812 */ /* 0x010fe400078e3cff */
[----:B-----5:R-:W-:Y:S02]  /*0700*/  @!P3 LOP3.LUT R27, R9, 0x80000000, RZ, 0x3c, !PT ;  /* 0x80000000091bb812 */ /* 0x020fe400078e3cff */
[----:B------:R-:W-:-:S02]  /*0710*/  @!P4 LOP3.LUT R28, R10, 0x80000000, RZ, 0x3c, !PT ;  /* 0x800000000a1cc812 */ /* 0x000fc400078e3cff */
[----:B------:R-:W-:-:S07]  /*0720*/  @!P5 LOP3.LUT R30, R11, 0x80000000, RZ, 0x3c, !PT ;  /* 0x800000000b1ed812 */ /* 0x000fce00078e3cff */
.L_x_668:
[----:B------:R-:W-:Y:S01]  /*0730*/  UISETP.LT.AND UP0, UPT, UR5, 0x6, UPT ;  /* 0x000000060500788c */ /* 0x000fe2000bf01270 */
[----:B------:R-:W-:Y:S01]  /*0740*/  STS [R29], RZ ;  /* 0x000000ff1d007388 */ /* 0x000fe20000000800 */
[----:B------:R-:W-:Y:S01]  /*0750*/  UIADD3 UR6, UPT, UPT, UR7, -0x6, URZ ;  /* 0xfffffffa07067890 */ /* 0x000fe2000fffe0ff */
[----:B------:R-:W-:Y:S01]  /*0760*/  ISETP.NE.AND P1, PT, R23, 0x1f, PT ;  /* 0x0000001f1700780c */ /* 0x000fe20003f25270 */
[----:B------:R-:W-:Y:S01]  /*0770*/  USEL UR4, UR5, 0x6, UP0 ;  /* 0x0000000605047887 */ /* 0x000fe20008000000 */
[----:B------:R-:W-:Y:S01]  /*0780*/  STS [R29+0x400], RZ ;  /* 0x000400ff1d007388 */ /* 0x000fe20000000800 */
[C---:B------:R-:W-:Y:S01]  /*0790*/  ISETP.NE.AND P2, PT, R105.reuse, 0x6, PT ;  /* 0x000000066900780c */ /* 0x040fe20003f45270 */
[----:B------:R-:W-:Y:S01]  /*07a0*/  UISETP.GE.AND UP0, UPT, UR7, UR10, UPT ;  /* 0x0000000a0700728c */ /* 0x000fe2000bf06270 */
[----:B0-2---:R-:W-:Y:S01]  /*07b0*/  SHF.R.U32.HI R4, RZ, UR6, R2 ;  /* 0x00000006ff047c19 */ /* 0x005fe20008011602 */
        /* <DEDUP_REMOVED lines=17> */
[----:B------:R-:W-:Y:S03]  /*08d0*/  STS [R29+0x2400], RZ ;  /* 0x002400ff1d007388 */ /* 0x000fe60000000800 */
[----:B------:R-:W-:Y:S01]  /*08e0*/  SHF.R.U32.HI R6, RZ, 0x4, R4 ;  /* 0x00000004ff067819 */ /* 0x000fe20000011604 */
[----:B------:R-:W-:Y:S01]  /*08f0*/  STS [R29+0x2800], RZ ;  /* 0x002800ff1d007388 */ /* 0x000fe20000000800 */
[----:B------:R-:W-:-:S02]  /*0900*/  IMAD.SHL.U32 R5, R4, 0x400, RZ ;  /* 0x0000040004057824 */ /* 0x000fc400078e00ff */
[----:B------:R-:W-:Y:S01]  /*0910*/  LOP3.LUT R6, R6, 0xffffffe, RZ, 0xc0, !PT ;  /* 0x0ffffffe06067812 */ /* 0x000fe200078ec0ff */
[----:B------:R-:W-:Y:S02]  /*0920*/  STS [R29+0x2c00], RZ ;  /* 0x002c00ff1d007388 */ /* 0x000fe40000000800 */
[----:B------:R-:W-:Y:S02]  /*0930*/  LOP3.LUT R4, R5, 0x7c00, RZ, 0xc0, !PT ;  /* 0x00007c0005047812 */ /* 0x000fe400078ec0ff */
[----:B------:R-:W-:Y:S02]  /*0940*/  STS [R29+0x3000], RZ ;  /* 0x003000ff1d007388 */ /* 0x000fe40000000800 */
[----:B------:R-:W-:Y:S02]  /*0950*/  IADD3 R37, PT, PT, R6, R29, R4 ;  /* 0x0000001d06257210 */ /* 0x000fe40007ffe004 */
[----:B------:R-:W-:Y:S01]  /*0960*/  STS [R29+0x3400], RZ ;  /* 0x003400ff1d007388 */ /* 0x000fe20000000800 */
[----:B------:R-:W-:-:S03]  /*0970*/  SHF.R.U32.HI R4, RZ, UR6, R12 ;  /* 0x00000006ff047c19 */ /* 0x000fc6000801160c */
        /* <DEDUP_REMOVED lines=10> */
[----:B------:R-:W-:-:S03]  /*0a20*/  IADD3 R39, PT, PT, R39, R29, R6 ;  /* 0x0000001d27277210 */ /* 0x000fc60007ffe006 */
        /* <DEDUP_REMOVED lines=18> */
[----:B0-----:R-:W-:-:S04]  /*0b50*/  SHF.R.U32.HI R5, RZ, UR6, R13 ;  /* 0x00000006ff057c19 */ /* 0x001fc8000801160d */
[----:B------:R-:W-:-:S05]  /*0b60*/  LOP3.LUT R5, R5, UR4, RZ, 0xc0, !PT ;  /* 0x0000000405057c12 */ /* 0x000fca000f8ec0ff */
[----:B------:R-:W-:Y:S01]  /*0b70*/  IMAD.SHL.U32 R6, R5, 0x400, RZ ;  /* 0x0000040005067824 */ /* 0x000fe200078e00ff */
[----:B------:R-:W-:-:S04]  /*0b80*/  SHF.R.U32.HI R5, RZ, 0x4, R5 ;  /* 0x00000004ff057819 */ /* 0x000fc80000011605 */
[----:B------:R-:W-:Y:S02]  /*0b90*/  LOP3.LUT R8, R6, 0x7c00, RZ, 0xc0, !PT ;  /* 0x00007c0006087812 */ /* 0x000fe400078ec0ff */
[----:B------:R-:W-:-:S04]  /*0ba0*/  LOP3.LUT R5, R5, 0xffffffe, RZ, 0xc0, !PT ;  /* 0x0ffffffe05057812 */ /* 0x000fc800078ec0ff */
[----:B------:R-:W-:Y:S01]  /*0bb0*/  IADD3 R41, PT, PT, R5, R29, R8 ;  /* 0x0000001d05297210 */ /* 0x000fe20007ffe008 */
[----:B-1----:R-:W-:-:S05]  /*0bc0*/  VIADD R4, R38, 0x1 ;  /* 0x0000000126047836 */ /* 0x002fca0000000000 */
[----:B------:R0:W-:Y:S04]  /*0bd0*/  STS.U16 [R37], R4 ;  /* 0x0000000425007388 */ /* 0x0001e80000000400 */
[----:B------:R-:W1:Y:S01]  /*0be0*/  LDS.U16 R40, [R39] ;  /* 0x0000000027287984 */ /* 0x000e620000000400 */
[----:B0-----:R-:W-:-:S04]  /*0bf0*/  SHF.R.U32.HI R4, RZ, UR6, R14 ;  /* 0x00000006ff047c19 */ /* 0x001fc8000801160e */
[----:B------:R-:W-:-:S05]  /*0c00*/  LOP3.LUT R4, R4, UR4, RZ, 0xc0, !PT ;  /* 0x0000000404047c12 */ /* 0x000fca000f8ec0ff */
[----:B------:R-:W-:Y:S01]  /*0c10*/  IMAD.SHL.U32 R5, R4, 0x400, RZ ;  /* 0x0000040004057824 */ /* 0x000fe200078e00ff */
[----:B------:R-:W-:-:S04]  /*0c20*/  SHF.R.U32.HI R4, RZ, 0x4, R4 ;  /* 0x00000004ff047819 */ /* 0x000fc80000011604 */
[----:B------:R-:W-:Y:S02]  /*0c30*/  LOP3.LUT R8, R5, 0x7c00, RZ, 0xc0, !PT ;  /* 0x00007c0005087812 */ /* 0x000fe400078ec0ff */
[----:B------:R-:W-:Y:S02]  /*0c40*/  LOP3.LUT R43, R4, 0xffffffe, RZ, 0xc0, !PT ;  /* 0x0ffffffe042b7812 */ /* 0x000fe400078ec0ff */
[----:B------:R-:W-:Y:S02]  /*0c50*/  SHF.R.U32.HI R5, RZ, UR6, R15 ;  /* 0x00000006ff057c19 */ /* 0x000fe4000801160f */
[----:B------:R-:W-:Y:S02]  /*0c60*/  IADD3 R43, PT, PT, R43, R29, R8 ;  /* 0x0000001d2b2b7210 */ /* 0x000fe40007ffe008 */
[----:B------:R-:W-:Y:S01]  /*0c70*/  LOP3.LUT R5, R5, UR4, RZ, 0xc0, !PT ;  /* 0x0000000405057c12 */ /* 0x000fe2000f8ec0ff */
[----:B-1----:R-:W-:-:S05]  /*0c80*/  VIADD R6, R40, 0x1 ;  /* 0x0000000128067836 */ /* 0x002fca0000000000 */
[----:B------:R0:W-:Y:S04]  /*0c90*/  STS.U16 [R39], R6 ;  /* 0x0000000627007388 */ /* 0x0001e80000000400 */
[----:B------:R-:W1:Y:S01]  /*0ca0*/  LDS.U16 R42, [R41] ;  /* 0x00000000292a7984 */ /* 0x000e620000000400 */
[----:B0-----:R-:W-:Y:S01]  /*0cb0*/  IMAD.SHL.U32 R6, R5, 0x400, RZ ;  /* 0x0000040005067824 */ /* 0x001fe200078e00ff */
        /* <DEDUP_REMOVED lines=127> */
[----:B0-----:R-:W-:Y:S01]  /*14b0*/  SHF.R.U32.HI R4, RZ, UR6, R30 ;  /* 0x00000006ff047c19 */ /* 0x001fe2000801161e */
        /* <DEDUP_REMOVED lines=8> */
[----:B0-----:R-:W-:Y:S01]  /*1540*/  ULEA UR4, UR6, UR4, 0x18 ;  /* 0x0000000406047291 */ /* 0x001fe2000f8ec0ff */
[----:B-1----:R-:W-:-:S05]  /*1550*/  VIADD R6, R68, 0x1 ;  /* 0x0000000144067836 */ /* 0x002fca0000000000 */
        /* <DEDUP_REMOVED lines=30> */
[----:B-----5:R-:W-:-:S03]  /*1740*/  IMAD.IADD R79, R79, 0x1, R78 ;  /* 0x000000014f4f7824 */ /* 0x020fc600078e024e */
[----:B------:R-:W5:Y:S01]  /*1750*/  LDS R90, [R31+0x44] ;  /* 0x000044001f5a7984 */ /* 0x000f620000000800 */
[----:B------:R-:W-:-:S03]  /*1760*/  IMAD.IADD R80, R80, 0x1, R79 ;  /* 0x0000000150507824 */ /* 0x000fc600078e024f */
        /* <DEDUP_REMOVED lines=29> */
[----:B------:R-:W-:-:S04]  /*1940*/  IMAD.IADD R95, R95, 0x1, R94 ;  /* 0x000000015f5f7824 */ /* 0x000fc800078e025e */
[----:B0-----:R-:W-:-:S04]  /*1950*/  IMAD.IADD R96, R96, 0x1, R95 ;  /* 0x0000000160607824 */ /* 0x001fc800078e025f */
[----:B-1----:R-:W-:-:S04]  /*1960*/  IMAD.IADD R97, R97, 0x1, R96 ;  /* 0x0000000161617824 */ /* 0x002fc800078e0260 */
[----:B--2---:R-:W-:-:S04]  /*1970*/  IMAD.IADD R98, R98, 0x1, R97 ;  /* 0x0000000162627824 */ /* 0x004fc800078e0261 */
[----:B---3--:R-:W-:-:S04]  /*1980*/  IMAD.IADD R99, R99, 0x1, R98 ;  /* 0x0000000163637824 */ /* 0x008fc800078e0262 */
[----:B----4-:R-:W-:-:S04]  /*1990*/  IMAD.IADD R100, R100, 0x1, R99 ;  /* 0x0000000164647824 */ /* 0x010fc800078e0263 */
[----:B-----5:R-:W-:-:S04]  /*19a0*/  IMAD.IADD R101, R101, 0x1, R100 ;  /* 0x0000000165657824 */ /* 0x020fc800078e0264 */
        /* <DEDUP_REMOVED lines=29> */
[----:B-1----:R-:W-:Y:S01]  /*1b80*/  IMAD.IADD R8, R7, 0x1, R8 ;  /* 0x0000000107087824 */ /* 0x002fe200078e0208 */
        /* <DEDUP_REMOVED lines=91> */
[----:B------:R-:W5:Y:S04]  /*2140*/  LDS.U16 R45, [R45] ;  /* 0x000000002d2d7984 */ /* 0x000f680000000400 */
[----:B------:R-:W5:Y:S04]  /*2150*/  LDS.U16 R47, [R47] ;  /* 0x000000002f2f7984 */ /* 0x000f680000000400 */
[----:B------:R-:W5:Y:S04]  /*2160*/  LDS.U16 R49, [R49] ;  /* 0x0000000031317984 */ /* 0x000f680000000400 */
[----:B------:R-:W5:Y:S04]  /*2170*/  LDS.U16 R51, [R51] ;  /* 0x0000000033337984 */ /* 0x000f680000000400 */
[----:B------:R-:W5:Y:S04]  /*2180*/  LDS.U16 R53, [R53] ;  /* 0x0000000035357984 */ /* 0x000f680000000400 */
[----:B------:R-:W5:Y:S01]  /*2190*/  LDS.U16 R55, [R55] ;  /* 0x0000000037377984 */ /* 0x000f620000000400 */
        /* <DEDUP_REMOVED lines=10> */
[----:B-----5:R-:W-:-:S03]  /*2240*/  IMAD.IADD R45, R46, 0x1, R45 ;  /* 0x000000012e2d7824 */ /* 0x020fc600078e022d */
[----:B------:R-:W5:Y:S01]  /*2250*/  LDS.U16 R67, [R67] ;  /* 0x0000000043437984 */ /* 0x000f620000000400 */
[----:B------:R-:W-:-:S03]  /*2260*/  IMAD.IADD R47, R48, 0x1, R47 ;  /* 0x00000001302f7824 */ /* 0x000fc600078e022f */
[----:B------:R-:W5:Y:S01]  /*2270*/  LDS.U16 R69, [R69] ;  /* 0x0000000045457984 */ /* 0x000f620000000400 */
[----:B------:R-:W-:-:S03]  /*2280*/  IMAD.IADD R49, R50, 0x1, R49 ;  /* 0x0000000132317824 */ /* 0x000fc600078e0231 */
[----:B------:R-:W5:Y:S01]  /*2290*/  LDS.U16 R71, [R71] ;  /* 0x0000000047477984 */ /* 0x000f620000000400 */
        /* <DEDUP_REMOVED lines=8> */
[----:B-----5:R-:W-:Y:S02]  /*2320*/  IMAD.IADD R67, R68, 0x1, R67 ;  /* 0x0000000144437824 */ /* 0x020fe400078e0243 */
        /* <DEDUP_REMOVED lines=17> */
[----:B0-----:R-:W-:Y:S01]  /*2440*/  LEA R5, R51, UR4, 0x2 ;  /* 0x0000000433057c11 */ /* 0x001fe2000f8e10ff */
[----:B------:R0:W-:Y:S01]  /*2450*/  STS [R6], R13 ;  /* 0x0000000d06007388 */ /* 0x0001e20000000800 */
[----:B------:R-:W-:Y:S02]  /*2460*/  LEA R2, R53, UR4, 0x2 ;  /* 0x0000000435027c11 */ /* 0x000fe4000f8e10ff */
[----:B-1----:R-:W-:Y:S01]  /*2470*/  LEA R3, R55, UR4, 0x2 ;  /* 0x0000000437037c11 */ /* 0x002fe2000f8e10ff */
[----:B------:R1:W-:Y:S01]  /*2480*/  STS [R9], R14 ;  /* 0x0000000e09007388 */ /* 0x0003e20000000800 */
[----:B------:R-:W-:-:S02]  /*2490*/  LEA R4, R57, UR4, 0x2 ;  /* 0x0000000439047c11 */ /* 0x000fc4000f8e10ff */
[----:B--2---:R-:W-:Y:S01]  /*24a0*/  LEA R7, R59, UR4, 0x2 ;  /* 0x000000043b077c11 */ /* 0x004fe2000f8e10ff */
[----:B------:R2:W-:Y:S01]  /*24b0*/  STS [R8], R15 ;  /* 0x0000000f08007388 */ /* 0x0005e20000000800 */
[----:B0-----:R-:W-:-:S03]  /*24c0*/  LEA R6, R63, UR4, 0x2 ;  /* 0x000000043f067c11 */ /* 0x001fc6000f8e10ff */
[----:B------:R0:W-:Y:S01]  /*24d0*/  STS [R11], R16 ;  /* 0x000000100b007388 */ /* 0x0001e20000000800 */
[----:B-1----:R-:W-:-:S03]  /*24e0*/  LEA R9, R61, UR4, 0x2 ;  /* 0x000000043d097c11 */ /* 0x002fc6000f8e10ff */
[----:B------:R-:W-:Y:S01]  /*24f0*/  STS [R10], R17 ;  /* 0x000000110a007388 */ /* 0x000fe20000000800 */
[----:B--2---:R-:W-:-:S03]  /*2500*/  LEA R8, R67, UR4, 0x2 ;  /* 0x0000000443087c11 */ /* 0x004fc6000f8e10ff */
[----:B------:R1:W-:Y:S01]  /*2510*/  STS [R5], R18 ;  /* 0x0000001205007388 */ /* 0x0003e20000000800 */
[----:B0-----:R-:W-:-:S03]  /*2520*/  LEA R11, R65, UR4, 0x2 ;  /* 0x00000004410b7c11 */ /* 0x001fc6000f8e10ff */
[----:B------:R0:W-:Y:S04]  /*2530*/  STS [R2], R19 ;  /* 0x0000001302007388 */ /* 0x0001e80000000800 */
[----:B------:R2:W-:Y:S01]  /*2540*/  STS [R3], R20 ;  /* 0x0000001403007388 */ /* 0x0005e20000000800 */
[----:B-1----:R-:W-:-:S03]  /*2550*/  LEA R5, R69, UR4, 0x2 ;  /* 0x0000000445057c11 */ /* 0x002fc6000f8e10ff */
[----:B------:R2:W-:Y:S01]  /*2560*/  STS [R4], R21 ;  /* 0x0000001504007388 */ /* 0x0005e20000000800 */
[----:B0-----:R-:W-:-:S03]  /*2570*/  LEA R19, R71, UR4, 0x2 ;  /* 0x0000000447137c11 */ /* 0x001fc6000f8e10ff */
        /* <DEDUP_REMOVED lines=9> */
[----:B------:R2:W1:Y:S04]  /*2610*/  LDS R3, [R33+0x4] ;  /* 0x0000040021037984 */ /* 0x0004680000000800 */
        /* <DEDUP_REMOVED lines=18> */
[----:B-1-34-:R-:W-:Y:S05]  /*2740*/  BRA `(.L_x_668) ;  /* 0xffffffdc00f87947 */ /* 0x01afea000383ffff */
.L_x_667:
[----:B------:R-:W-:Y:S01]  /*2750*/  LEA R5, R5, UR4, 0x2 ;  /* 0x0000000405057c11 */ /* 0x000fe2000f8e10ff */
[C---:B------:R-:W-:Y:S01]  /*2760*/  IMAD R33, R0.reuse, -0x48, R33 ;  /* 0xffffffb800217824 */ /* 0x040fe200078e0221 */
[----:B------:R-:W-:Y:S01]  /*2770*/  LEA R4, R37, UR4, 0x2 ;  /* 0x0000000425047c11 */ /* 0x000fe2000f8e10ff */
[C---:B------:R-:W-:Y:S01]  /*2780*/  VIADD R7, R0.reuse, 0x100 ;  /* 0x0000010000077836 */ /* 0x040fe20000000000 */
[----:B------:R-:W-:Y:S01]  /*2790*/  LEA R39, R39, UR4, 0x2 ;  /* 0x0000000427277c11 */ /* 0x000fe2000f8e10ff */
[----:B------:R0:W-:Y:S01]  /*27a0*/  STS [R5], R2 ;  /* 0x0000000205007388 */ /* 0x0001e20000000800 */
[----:B------:R-:W-:Y:S01]  /*27b0*/  LEA R6, R41, UR4, 0x2 ;  /* 0x0000000429067c11 */ /* 0x000fe2000f8e10ff */
[----:B------:R-:W-:Y:S01]  /*27c0*/  VIADD R9, R0, 0x200 ;  /* 0x0000020000097836 */ /* 0x000fe20000000000 */
[----:B------:R-:W-:Y:S01]  /*27d0*/  LEA R43, R43, UR4, 0x2 ;  /* 0x000000042b2b7c11 */ /* 0x000fe2000f8e10ff */
[----:B------:R1:W-:Y:S01]  /*27e0*/  STS [R4], R3 ;  /* 0x0000000304007388 */ /* 0x0003e20000000800 */
[----:B------:R-:W-:-:S02]  /*27f0*/  LEA R8, R45, UR4, 0x2 ;  /* 0x000000042d087c11 */ /* 0x000fc4000f8e10ff */
[----:B------:R-:W-:Y:S01]  /*2800*/  LEA R47, R47, UR4, 0x2 ;  /* 0x000000042f2f7c11 */ /* 0x000fe2000f8e10ff */
[----:B------:R-:W-:Y:S01]  /*2810*/  STS [R39], R12 ;  /* 0x0000000c27007388 */ /* 0x000fe20000000800 */
[----:B------:R-:W-:Y:S02]  /*2820*/  LEA R10, R49, UR4, 0x2 ;  /* 0x00000004310a7c11 */ /* 0x000fe4000f8e10ff */
[----:B------:R-:W-:Y:S01]  /*2830*/  LEA R51, R51, UR4, 0x2 ;  /* 0x0000000433337c11 */ /* 0x000fe2000f8e10ff */
[----:B------:R2:W-:Y:S01]  /*2840*/  STS [R6], R13 ;  /* 0x0000000d06007388 */ /* 0x0005e20000000800 */
[----:B0-----:R-:W-:Y:S02]  /*2850*/  LEA R2, R53, UR4, 0x2 ;  /* 0x0000000435027c11 */ /* 0x001fe4000f8e10ff */
[----:B------:R-:W-:Y:S01]  /*2860*/  LEA R55, R55, UR4, 0x2 ;  /* 0x0000000437377c11 */ /* 0x000fe2000f8e10ff */
[----:B------:R0:W-:Y:S01]  /*2870*/  STS [R43], R14 ;  /* 0x0000000e2b007388 */ /* 0x0001e20000000800 */
[----:B-1----:R-:W-:-:S02]  /*2880*/  LEA R4, R57, UR4, 0x2 ;  /* 0x0000000439047c11 */ /* 0x002fc4000f8e10ff */
[----:B------:R-:W-:Y:S01]  /*2890*/  LEA R59, R59, UR4, 0x2 ;  /* 0x000000043b3b7c11 */ /* 0x000fe2000f8e10ff */
[----:B------:R1:W-:Y:S01]  /*28a0*/  STS [R8], R15 ;  /* 0x0000000f08007388 */ /* 0x0003e20000000800 */
[----:B------:R-:W-:Y:S01]  /*28b0*/  LEA R61, R61, UR4, 0x2 ;  /* 0x000000043d3d7c11 */ /* 0x000fe2000f8e10ff */
[C---:B--2---:R-:W-:Y:S01]  /*28c0*/  VIADD R13, R0.reuse, 0x500 ;  /* 0x00000500000d7836 */ /* 0x044fe20000000000 */
[----:B------:R-:W-:Y:S01]  /*28d0*/  LEA R6, R63, UR4, 0x2 ;  /* 0x000000043f067c11 */ /* 0x000fe2000f8e10ff */
[----:B------:R2:W-:Y:S01]  /*28e0*/  STS [R47], R16 ;  /* 0x000000102f007388 */ /* 0x0005e20000000800 */
[----:B------:R-:W-:Y:S01]  /*28f0*/  LEA R65, R65, UR4, 0x2 ;  /* 0x0000000441417c11 */ /* 0x000fe2000f8e10ff */
[C---:B0-----:R-:W-:Y:S01]  /*2900*/  VIADD R14, R0.reuse, 0x600 ;  /* 0x00000600000e7836 */ /* 0x041fe20000000000 */
[----:B------:R-:W-:Y:S01]  /*2910*/  LEA R69, R69, UR4, 0x2 ;  /* 0x0000000445457c11 */ /* 0x000fe2000f8e10ff */
[----:B------:R0:W-:Y:S01]  /*2920*/  STS [R10], R17 ;  /* 0x000000110a007388 */ /* 0x0001e20000000800 */
[----:B------:R-:W-:Y:S01]  /*2930*/  LEA R71, R71, UR4, 0x2 ;  /* 0x0000000447477c11 */ /* 0x000fe2000f8e10ff */
[C---:B-1----:R-:W-:Y:S01]  /*2940*/  VIADD R15, R0.reuse, 0x700 ;  /* 0x00000700000f7836 */ /* 0x042fe20000000000 */
[----:B------:R-:W-:Y:S01]  /*2950*/  LEA R8, R67, UR4, 0x2 ;  /* 0x0000000443087c11 */ /* 0x000fe2000f8e10ff */
[----:B------:R-:W-:Y:S01]  /*2960*/  STS [R51], R18 ;  /* 0x0000001233007388 */ /* 0x000fe20000000800 */
[----:B------:R-:W1:Y:S01]  /*2970*/  LDCU.64 UR4, c[0x0][0x3a0] ;  /* 0x00007400ff0477ac */ /* 0x000e620008000a00 */
[C---:B------:R-:W-:Y:S01]  /*2980*/  LOP3.LUT R12, R0.reuse, 0x400, RZ, 0xfc, !PT ;  /* 0x00000400000c7812 */ /* 0x040fe200078efcff */
[C---:B--2---:R-:W-:Y:S01]  /*2990*/  VIADD R16, R0.reuse, 0xd00 ;  /* 0x00000d0000107836 */ /* 0x044fe20000000000 */
[----:B------:R2:W-:Y:S01]  /*29a0*/  STS [R2], R19 ;  /* 0x0000001302007388 */ /* 0x0005e20000000800 */
[----:B0-----:R-:W-:-:S03]  /*29b0*/  VIADD R10, R0, 0x300 ;  /* 0x00000300000a7836 */ /* 0x001fc60000000000 */
[----:B------:R-:W-:Y:S04]  /*29c0*/  STS [R55], R20 ;  /* 0x0000001437007388 */ /* 0x000fe80000000800 */
[----:B------:R-:W-:Y:S01]  /*29d0*/  STS [R4], R21 ;  /* 0x0000001504007388 */ /* 0x000fe20000000800 */
[----:B--2---:R-:W0:Y:S03]  /*29e0*/  LDC.64 R2, c[0x0][0x388] ;  /* 0x0000e200ff027b82 */ /* 0x004e260000000a00 */
[----:B------:R-:W-:Y:S01]  /*29f0*/  STS [R59], R22 ;  /* 0x000000163b007388 */ /* 0x000fe20000000800 */
[----:B-1----:R-:W-:-:S03]  /*2a00*/  ISETP.GE.U32.AND P2, PT, R7, UR4, PT ;  /* 0x0000000407007c0c */ /* 0x002fc6000bf46070 */
[----:B------:R-:W-:Y:S01]  /*2a10*/  STS [R61], R24 ;  /* 0x000000183d007388 */ /* 0x000fe20000000800 */
[----:B------:R-:W-:Y:S02]  /*2a20*/  ISETP.GE.U32.AND P3, PT, R9, UR4, PT ;  /* 0x0000000409007c0c */ /* 0x000fe4000bf66070 */
[----:B------:R-:W-:Y:S01]  /*2a30*/  ISETP.GE.U32.AND P6, PT, R10, UR4, PT ;  /* 0x000000040a007c0c */ /* 0x000fe2000bfc6070 */
[----:B------:R-:W-:Y:S01]  /*2a40*/  STS [R6], R25 ;  /* 0x0000001906007388 */ /* 0x000fe20000000800 */
[----:B------:R-:W-:Y:S02]  /*2a50*/  ISETP.GE.U32.AND.EX P3, PT, RZ, UR5, PT, P3 ;  /* 0x00000005ff007c0c */ /* 0x000fe4000bf66130 */
[----:B------:R-:W-:Y:S01]  /*2a60*/  ISETP.GE.U32.AND.EX P2, PT, RZ, UR5, PT, P2 ;  /* 0x00000005ff007c0c */ /* 0x000fe2000bf46120 */
[----:B------:R-:W-:Y:S01]  /*2a70*/  STS [R65], R26 ;  /* 0x0000001a41007388 */ /* 0x000fe20000000800 */
[----:B------:R-:W-:Y:S02]  /*2a80*/  ISETP.GE.U32.AND P1, PT, R13, UR4, PT ;  /* 0x000000040d007c0c */ /* 0x000fe4000bf26070 */
[----:B------:R-:W-:Y:S01]  /*2a90*/  ISETP.GE.U32.AND.EX P6, PT, RZ, UR5, PT, P6 ;  /* 0x00000005ff007c0c */ /* 0x000fe2000bfc6160 */
[----:B------:R-:W-:Y:S01]  /*2aa0*/  STS [R8], R27 ;  /* 0x0000001b08007388 */ /* 0x000fe20000000800 */
[----:B------:R-:W-:-:S02]  /*2ab0*/  ISETP.GE.U32.AND.EX P1, PT, RZ, UR5, PT, P1 ;  /* 0x00000005ff007c0c */ /* 0x000fc4000bf26110 */
[----:B------:R-:W-:Y:S01]  /*2ac0*/  ISETP.GE.U32.AND P5, PT, R12, UR4, PT ;  /* 0x000000040c007c0c */ /* 0x000fe2000bfa6070 */
[----:B------:R-:W-:Y:S01]  /*2ad0*/  STS [R69], R28 ;  /* 0x0000001c45007388 */ /* 0x000fe20000000800 */
[----:B------:R-:W-:Y:S01]  /*2ae0*/  ISETP.GE.U32.AND P4, PT, R15, UR4, PT ;  /* 0x000000040f007c0c */ /* 0x000fe2000bf86070 */
[----:B0-----:R-:W-:Y:S01]  /*2af0*/  IMAD.WIDE.U32 R2, R0, 0x4, R2 ;  /* 0x0000000400027825 */ /* 0x001fe200078e0002 */
[----:B------:R-:W-:Y:S01]  /*2b00*/  ISETP.GE.U32.AND.EX P5, PT, RZ, UR5, PT, P5 ;  /* 0x00000005ff007c0c */ /* 0x000fe2000bfa6150 */
[----:B------:R-:W-:Y:S01]  /*2b10*/  STS [R71], R30 ;  /* 0x0000001e47007388 */ /* 0x000fe20000000800 */
[----:B------:R-:W-:Y:S01]  /*2b20*/  BAR.SYNC.DEFER_BLOCKING 0x0 ;  /* 0x0000000000007b1d */ /* 0x000fe20000010000 */
[----:B------:R-:W-:Y:S01]  /*2b30*/  ISETP.GE.U32.AND P0, PT, R14, UR4, PT ;  /* 0x000000040e007c0c */ /* 0x000fe2000bf06070 */
[C---:B------:R-:W-:Y:S01]  /*2b40*/  VIADD R14, R0.reuse, 0x900 ;  /* 0x00000900000e7836 */ /* 0x040fe20000000000 */
[----:B------:R-:W-:Y:S02]  /*2b50*/  LOP3.LUT R12, R0, 0x800, RZ, 0xfc, !PT ;  /* 0x00000800000c7812 */ /* 0x000fe400078efcff */
[----:B------:R-:W-:-:S02]  /*2b60*/  ISETP.GE.U32.AND.EX P0, PT, RZ, UR5, PT, P0 ;  /* 0x00000005ff007c0c */ /* 0x000fc4000bf06100 */
[----:B------:R-:W-:Y:S01]  /*2b70*/  ISETP.GE.U32.AND.EX P4, PT, RZ, UR5, PT, P4 ;  /* 0x00000005ff007c0c */ /* 0x000fe2000bf86140 */
[----:B------:R-:W0:Y:S04]  /*2b80*/  LDS R5, [R33+0x800] ;  /* 0x0008000021057984 */ /* 0x000e280000000800 */
[----:B------:R-:W1:Y:S04]  /*2b90*/  LDS R4, [R33+0x400] ;  /* 0x0004000021047984 */ /* 0x000e680000000800 */
[----:B------:R-:W2:Y:S04]  /*2ba0*/  LDS R6, [R33+0xc00] ;  /* 0x000c000021067984 */ /* 0x000ea80000000800 */
[----:B------:R-:W3:Y:S04]  /*2bb0*/  LDS R8, [R33+0x1400] ;  /* 0x0014000021087984 */ /* 0x000ee80000000800 */
[----:B------:R-:W4:Y:S04]  /*2bc0*/  LDS R7, [R33+0x1000] ;  /* 0x0010000021077984 */ /* 0x000f280000000800 */
[----:B------:R-:W5:Y:S04]  /*2bd0*/  LDS R9, [R33+0x1800] ;  /* 0x0018000021097984 */ /* 0x000f680000000800 */
[----:B------:R-:W5:Y:S01]  /*2be0*/  LDS R10, [R33+0x1c00] ;  /* 0x001c0000210a7984 */ /* 0x000f620000000800 */
[----:B0-----:R-:W-:-:S03]  /*2bf0*/  @!P3 LOP3.LUT R13, R5, 0x80000000, RZ, 0x3c, !PT ;  /* 0x80000000050db812 */ /* 0x001fc600078e3cff */
[----:B------:R-:W-:Y:S01]  /*2c00*/  LDS R5, [R33+0x2400] ;  /* 0x0024000021057984 */ /* 0x000fe20000000800 */
[----:B-1----:R-:W-:-:S03]  /*2c10*/  @!P2 LOP3.LUT R11, R4, 0x80000000, RZ, 0x3c, !PT ;  /* 0x80000000040ba812 */ /* 0x002fc600078e3cff */
[----:B------:R-:W0:Y:S01]  /*2c20*/  LDS R4, [R33+0x2000] ;  /* 0x0020000021047984 */ /* 0x000e220000000800 */
[----:B--2---:R-:W-:-:S03]  /*2c30*/  @!P6 LOP3.LUT R15, R6, 0x80000000, RZ, 0x3c, !PT ;  /* 0x80000000060fe812 */ /* 0x004fc600078e3cff */
[----:B------:R-:W-:Y:S01]  /*2c40*/  @!P2 STG.E desc[UR8][R2.64+0x400], R11 ;  /* 0x0004000b0200a986 */ /* 0x000fe2000c101908 */
[----:B------:R-:W-:Y:S01]  /*2c50*/  ISETP.GE.U32.AND P2, PT, R12, UR4, PT ;  /* 0x000000040c007c0c */ /* 0x000fe2000bf46070 */
[----:B------:R-:W-:Y:S01]  /*2c60*/  VIADD R12, R0, 0xa00 ;  /* 0x00000a00000c7836 */ /* 0x000fe20000000000 */
[----:B---3--:R-:W-:Y:S01]  /*2c70*/  @!P1 LOP3.LUT R19, R8, 0x80000000, RZ, 0x3c, !PT ;  /* 0x8000000008139812 */ /* 0x008fe200078e3cff */
[----:B------:R-:W-:Y:S01]  /*2c80*/  LDS R11, [R33+0x2800] ;  /* 0x00280000210b7984 */ /* 0x000fe20000000800 */
[----:B------:R-:W-:Y:S02]  /*2c90*/  ISETP.GE.U32.AND.EX P2, PT, RZ, UR5, PT, P2 ;  /* 0x00000005ff007c0c */ /* 0x000fe4000bf46120 */
[----:B----4-:R-:W-:Y:S01]  /*2ca0*/  @!P5 LOP3.LUT R17, R7, 0x80000000, RZ, 0x3c, !PT ;  /* 0x800000000711d812 */ /* 0x010fe200078e3cff */
[----:B------:R-:W-:Y:S01]  /*2cb0*/  LDS R6, [R33+0x2c00] ;  /* 0x002c000021067984 */ /* 0x000fe20000000800 */
[----:B-----5:R-:W-:-:S03]  /*2cc0*/  @!P0 LOP3.LUT R21, R9, 0x80000000, RZ, 0x3c, !PT ;  /* 0x8000000009158812 */ /* 0x020fc600078e3cff */
[----:B------:R-:W-:Y:S01]  /*2cd0*/  @!P1 STG.E desc[UR8][R2.64+0x1400], R19 ;  /* 0x0014001302009986 */ /* 0x000fe2000c101908 */
[----:B------:R-:W-:-:S03]  /*2ce0*/  ISETP.GE.U32.AND P1, PT, R0, UR4, PT ;  /* 0x0000000400007c0c */ /* 0x000fc6000bf26070 */
[----:B------:R-:W1:Y:S01]  /*2cf0*/  LDS R7, [R33+0x3000] ;  /* 0x0030000021077984 */ /* 0x000e620000000800 */
[----:B------:R-:W-:-:S03]  /*2d00*/  ISETP.GE.U32.AND.EX P1, PT, RZ, UR5, PT, P1 ;  /* 0x00000005ff007c0c */ /* 0x000fc6000bf26110 */
[----:B------:R-:W-:Y:S01]  /*2d10*/  @!P3 STG.E desc[UR8][R2.64+0x800], R13 ;  /* 0x0008000d0200b986 */ /* 0x000fe2000c101908 */
[----:B------:R-:W-:Y:S01]  /*2d20*/  ISETP.GE.U32.AND P3, PT, R14, UR4, PT ;  /* 0x000000040e007c0c */ /* 0x000fe2000bf66070 */
[----:B------:R-:W-:Y:S02]  /*2d30*/  VIADD R14, R0, 0xb00 ;  /* 0x00000b00000e7836 */ /* 0x000fe40000000000 */
[----:B------:R2:W-:Y:S01]  /*2d40*/  @!P6 STG.E desc[UR8][R2.64+0xc00], R15 ;  /* 0x000c000f0200e986 */ /* 0x0005e2000c101908 */
[----:B------:R-:W-:Y:S02]  /*2d50*/  ISETP.GE.U32.AND P6, PT, R12, UR4, PT ;  /* 0x000000040c007c0c */ /* 0x000fe4000bfc6070 */
[----:B------:R-:W-:Y:S01]  /*2d60*/  LOP3.LUT R12, R0, 0xc00, RZ, 0xfc, !PT ;  /* 0x00000c00000c7812 */ /* 0x000fe200078efcff */
[----:B------:R0:W-:Y:S01]  /*2d70*/  @!P5 STG.E desc[UR8][R2.64+0x1000], R17 ;  /* 0x001000110200d986 */ /* 0x0001e2000c101908 */
[----:B------:R-:W-:Y:S02]  /*2d80*/  ISETP.GE.U32.AND.EX P3, PT, RZ, UR5, PT, P3 ;  /* 0x00000005ff007c0c */ /* 0x000fe4000bf66130 */
[----:B------:R-:W-:Y:S01]  /*2d90*/  ISETP.GE.U32.AND P5, PT, R14, UR4, PT ;  /* 0x000000040e007c0c */ /* 0x000fe2000bfa6070 */
[----:B------:R-:W-:Y:S01]  /*2da0*/  @!P0 STG.E desc[UR8][R2.64+0x1800], R21 ;  /* 0x0018001502008986 */ /* 0x000fe2000c101908 */
[----:B------:R-:W-:-:S02]  /*2db0*/  ISETP.GE.U32.AND P0, PT, R12, UR4, PT ;  /* 0x000000040c007c0c */ /* 0x000fc4000bf06070 */
[----:B--2---:R-:W-:Y:S01]  /*2dc0*/  @!P4 LOP3.LUT R15, R10, 0x80000000, RZ, 0x3c, !PT ;  /* 0x800000000a0fc812 */ /* 0x004fe200078e3cff */
[----:B------:R-:W2:Y:S01]  /*2dd0*/  LDS R8, [R33+0x3400] ;  /* 0x0034000021087984 */ /* 0x000ea20000000800 */
[----:B------:R-:W-:Y:S02]  /*2de0*/  ISETP.GE.U32.AND.EX P0, PT, RZ, UR5, PT, P0 ;  /* 0x00000005ff007c0c */ /* 0x000fe4000bf06100 */
[----:B0-----:R-:W-:Y:S01]  /*2df0*/  @!P2 LOP3.LUT R17, R4, 0x80000000, RZ, 0x3c, !PT ;  /* 0x800000000411a812 */ /* 0x001fe200078e3cff */
[----:B------:R-:W0:Y:S02]  /*2e00*/  LDS R9, [R33+0x3800] ;  /* 0x0038000021097984 */ /* 0x000e240000000800 */
[----:B------:R-:W-:Y:S01]  /*2e10*/  @!P3 LOP3.LUT R5, R5, 0x80000000, RZ, 0x3c, !PT ;  /* 0x800000000505b812 */ /* 0x000fe200078e3cff */
[----:B------:R-:W-:Y:S01]  /*2e20*/  VIADD R4, R0, 0xe00 ;  /* 0x00000e0000047836 */ /* 0x000fe20000000000 */
[----:B------:R-:W3:Y:S04]  /*2e30*/  LDS R10, [R33+0x3c00] ;  /* 0x003c0000210a7984 */ /* 0x000ee80000000800 */
[----:B------:R-:W4:Y:S04]  /*2e40*/  LDS R12, [R33+0x4000] ;  /* 0x00400000210c7984 */ /* 0x000f280000000800 */
[----:B------:R-:W5:Y:S01]  /*2e50*/  LDS R13, [R33+0x4400] ;  /* 0x00440000210d7984 */ /* 0x000f620000000800 */
[----:B-1----:R-:W-:-:S03]  /*2e60*/  @!P0 LOP3.LUT R7, R7, 0x80000000, RZ, 0x3c, !PT ;  /* 0x8000000007078812 */ /* 0x002fc600078e3cff */
[----:B------:R-:W1:Y:S04]  /*2e70*/  @!P1 LDS R14, [R33] ;  /* 0x00000000210e9984 */ /* 0x000e680000000800 */
[----:B------:R2:W-:Y:S01]  /*2e80*/  @!P4 STG.E desc[UR8][R2.64+0x1c00], R15 ;  /* 0x001c000f0200c986 */ /* 0x0005e2000c101908 */
[----:B------:R-:W-:Y:S02]  /*2e90*/  ISETP.GE.U32.AND.EX P4, PT, RZ, UR5, PT, P6 ;  /* 0x00000005ff007c0c */ /* 0x000fe4000bf86160 */
[----:B------:R-:W-:Y:S01]  /*2ea0*/  ISETP.GE.U32.AND.EX P6, PT, RZ, UR5, PT, P5 ;  /* 0x00000005ff007c0c */ /* 0x000fe2000bfc6150 */
[----:B------:R-:W-:Y:S01]  /*2eb0*/  @!P3 STG.E desc[UR8][R2.64+0x2400], R5 ;  /* 0x002400050200b986 */ /* 0x000fe2000c101908 */
[----:B------:R-:W-:-:S03]  /*2ec0*/  ISETP.GE.U32.AND P5, PT, R16, UR4, PT ;  /* 0x0000000410007c0c */ /* 0x000fc6000bfa6070 */
[----:B------:R0:W-:Y:S01]  /*2ed0*/  @!P2 STG.E desc[UR8][R2.64+0x2000], R17 ;  /* 0x002000110200a986 */ /* 0x0001e2000c101908 */
[----:B------:R-:W-:Y:S02]  /*2ee0*/  ISETP.GE.U32.AND P2, PT, R4, UR4, PT ;  /* 0x0000000404007c0c */ /* 0x000fe4000bf46070 */
[C---:B------:R-:W-:Y:S01]  /*2ef0*/  LOP3.LUT R4, R0.reuse, 0x1000, RZ, 0xfc, !PT ;  /* 0x0000100000047812 */ /* 0x040fe200078efcff */
[----:B--2---:R-:W-:Y:S01]  /*2f00*/  VIADD R15, R0, 0xf00 ;  /* 0x00000f00000f7836 */ /* 0x004fe20000000000 */
[----:B------:R-:W-:Y:S01]  /*2f10*/  ISETP.GE.U32.AND.EX P5, PT, RZ, UR5, PT, P5 ;  /* 0x00000005ff007c0c */ /* 0x000fe2000bfa6150 */
[----:B------:R-:W-:Y:S01]  /*2f20*/  @!P0 STG.E desc[UR8][R2.64+0x3000], R7 ;  /* 0x0030000702008986 */ /* 0x000fe2000c101908 */
[----:B------:R-:W-:Y:S02]  /*2f30*/  @!P4 LOP3.LUT R11, R11, 0x80000000, RZ, 0x3c, !PT ;  /* 0x800000000b0bc812 */ /* 0x000fe400078e3cff */
[----:B------:R-:W-:Y:S02]  /*2f40*/  ISETP.GE.U32.AND P3, PT, R15, UR4, PT ;  /* 0x000000040f007c0c */ /* 0x000fe4000bf66070 */
[----:B------:R-:W-:Y:S01]  /*2f50*/  @!P6 LOP3.LUT R15, R6, 0x80000000, RZ, 0x3c, !PT ;  /* 0x80000000060fe812 */ /* 0x000fe200078e3cff */
[----:B------:R-:W-:Y:S01]  /*2f60*/  VIADD R6, R0, 0x1100 ;  /* 0x0000110000067836 */ /* 0x000fe20000000000 */
[----:B------:R3:W-:Y:S01]  /*2f70*/  @!P4 STG.E desc[UR8][R2.64+0x2800], R11 ;  /* 0x0028000b0200c986 */ /* 0x0007e2000c101908 */
[----:B------:R-:W-:Y:S01]  /*2f80*/  ISETP.GE.U32.AND P4, PT, R4, UR4, PT ;  /* 0x0000000404007c0c */ /* 0x000fe2000bf86070 */
[----:B------:R-:W-:Y:S01]  /*2f90*/  VIADD R0, R0, 0x1200 ;  /* 0x0000120000007836 */ /* 0x000fe20000000000 */
[----:B------:R-:W-:Y:S01]  /*2fa0*/  ISETP.GE.U32.AND.EX P2, PT, RZ, UR5, PT, P2 ;  /* 0x00000005ff007c0c */ /* 0x000fe2000bf46120 */
[----:B------:R4:W-:Y:S01]  /*2fb0*/  @!P6 STG.E desc[UR8][R2.64+0x2c00], R15 ;  /* 0x002c000f0200e986 */ /* 0x0009e2000c101908 */
[----:B------:R-:W-:-:S02]  /*2fc0*/  ISETP.GE.U32.AND P6, PT, R6, UR4, PT ;  /* 0x0000000406007c0c */ /* 0x000fc4000bfc6070 */
[----:B------:R-:W-:Y:S02]  /*2fd0*/  ISETP.GE.U32.AND.EX P3, PT, RZ, UR5, PT, P3 ;  /* 0x00000005ff007c0c */ /* 0x000fe4000bf66130 */
[----:B------:R-:W-:Y:S02]  /*2fe0*/  ISETP.GE.U32.AND.EX P4, PT, RZ, UR5, PT, P4 ;  /* 0x00000005ff007c0c */ /* 0x000fe4000bf86140 */
[----:B------:R-:W-:Y:S02]  /*2ff0*/  ISETP.GE.U32.AND.EX P6, PT, RZ, UR5, PT, P6 ;  /* 0x00000005ff007c0c */ /* 0x000fe4000bfc6160 */
[----:B------:R-:W-:Y:S02]  /*3000*/  ISETP.GE.U32.AND P0, PT, R0, UR4, PT ;  /* 0x0000000400007c0c */ /* 0x000fe4000bf06070 */
[----:B0-----:R-:W-:Y:S02]  /*3010*/  @!P5 LOP3.LUT R17, R8, 0x80000000, RZ, 0x3c, !PT ;  /* 0x800000000811d812 */ /* 0x001fe400078e3cff */
[----:B------:R-:W-:-:S02]  /*3020*/  ISETP.GE.U32.AND.EX P0, PT, RZ, UR5, PT, P0 ;  /* 0x00000005ff007c0c */ /* 0x000fc4000bf06100 */
[----:B------:R-:W-:Y:S01]  /*3030*/  @!P2 LOP3.LUT R9, R9, 0x80000000, RZ, 0x3c, !PT ;  /* 0x800000000909a812 */ /* 0x000fe200078e3cff */
[----:B------:R0:W-:Y:S01]  /*3040*/  @!P5 STG.E desc[UR8][R2.64+0x3400], R17 ;  /* 0x003400110200d986 */ /* 0x0001e2000c101908 */
[----:B---3--:R-:W-:Y:S02]  /*3050*/  @!P3 LOP3.LUT R11, R10, 0x80000000, RZ, 0x3c, !PT ;  /* 0x800000000a0bb812 */ /* 0x008fe400078e3cff */
[----:B----4-:R-:W-:Y:S01]  /*3060*/  @!P4 LOP3.LUT R15, R12, 0x80000000, RZ, 0x3c, !PT ;  /* 0x800000000c0fc812 */ /* 0x010fe200078e3cff */
[----:B------:R0:W-:Y:S01]  /*3070*/  @!P2 STG.E desc[UR8][R2.64+0x3800], R9 ;  /* 0x003800090200a986 */ /* 0x0001e2000c101908 */
[----:B-----5:R-:W-:Y:S02]  /*3080*/  @!P6 LOP3.LUT R13, R13, 0x80000000, RZ, 0x3c, !PT ;  /* 0x800000000d0de812 */ /* 0x020fe400078e3cff */
[----:B-1----:R-:W-:Y:S01]  /*3090*/  @!P1 LOP3.LUT R5, R14, 0x80000000, RZ, 0x3c, !PT ;  /* 0x800000000e059812 */ /* 0x002fe200078e3cff */
[----:B------:R0:W-:Y:S04]  /*30a0*/  @!P3 STG.E desc[UR8][R2.64+0x3c00], R11 ;  /* 0x003c000b0200b986 */ /* 0x0001e8000c101908 */
[----:B------:R0:W-:Y:S04]  /*30b0*/  @!P4 STG.E desc[UR8][R2.64+0x4000], R15 ;  /* 0x0040000f0200c986 */ /* 0x0001e8000c101908 */
[----:B------:R0:W-:Y:S04]  /*30c0*/  @!P6 STG.E desc[UR8][R2.64+0x4400], R13 ;  /* 0x0044000d0200e986 */ /* 0x0001e8000c101908 */
[----:B------:R0:W-:Y:S01]  /*30d0*/  @!P1 STG.E desc[UR8][R2.64], R5 ;  /* 0x0000000502009986 */ /* 0x0001e2000c101908 */
[----:B------:R-:W-:Y:S05]  /*30e0*/  @P0 EXIT ;  /* 0x000000000000094d */ /* 0x000fea0003800000 */
[----:B------:R-:W0:Y:S02]  /*30f0*/  LDS R33, [R33+0x4800] ;  /* 0x0048000021217984 */ /* 0x000e240000000800 */
[----:B0-----:R-:W-:-:S05]  /*3100*/  LOP3.LUT R5, R33, 0x80000000, RZ, 0x3c, !PT ;  /* 0x8000000021057812 */ /* 0x001fca00078e3cff */
[----:B------:R-:W-:Y:S01]  /*3110*/  STG.E desc[UR8][R2.64+0x4800], R5 ;  /* 0x0048000502007986 */ /* 0x000fe2000c101908 */
[----:B------:R-:W-:Y:S05]  /*3120*/  EXIT ;  /* 0x000000000000794d */ /* 0x000fea0003800000 */
.L_x_669:
        /* <DEDUP_REMOVED lines=13> */
.L_x_2769:


//--------------------- .text._ZN3cub18CUB_300001_SM_10006detail6reduce28DeviceReduceSingleTileKernelINS2_10policy_hubIiyN4cuda3std3__44plusIiEEE10Policy1000EPiSC_iS9_iiNS7_10__identityEEEvT0_T1_T2_T3_T4_T6_ --------------------------
	.section	.text._ZN3cub18CUB_300001_SM_10006detail6reduce28DeviceReduceSingleTileKernelINS2_10policy_hubIiyN4cuda3std3__44plusIiEEE10Policy1000EPiSC_iS9_iiNS7_10__identityEEEvT0_T1_T2_T3_T4_T6_,"ax",@progbits
	.align	128
        .global         _ZN3cub18CUB_300001_SM_10006detail6reduce28DeviceReduceSingleTileKernelINS2_10policy_hubIiyN4cuda3std3__44plusIiEEE10Policy1000EPiSC_iS9_iiNS7_10__identityEEEvT0_T1_T2_T3_T4_T6_
        .type           _ZN3cub18CUB_300001_SM_10006detail6reduce28DeviceReduceSingleTileKernelINS2_10policy_hubIiyN4cuda3std3__44plusIiEEE10Policy1000EPiSC_iS9_iiNS7_10__identityEEEvT0_T1_T2_T3_T4_T6_,@function
        .size           _ZN3cub18CUB_300001_SM_10006detail6reduce28DeviceReduceSingleTileKernelINS2_10policy_hubIiyN4cuda3std3__44plusIiEEE10Policy1000EPiSC_iS9_iiNS7_10__identityEEEvT0_T1_T2_T3_T4_T6_,(.L_x_2770 - _ZN3cub18CUB_300001_SM_10006detail6reduce28DeviceReduceSingleTileKernelINS2_10policy_hubIiyN4cuda3std3__44plusIiEEE10Policy1000EPiSC_iS9_iiNS7_10__identityEEEvT0_T1_T2_T3_T4_T6_)
        .other          _ZN3cub18CUB_300001_SM_10006detail6reduce28DeviceReduceSingleTileKernelINS2_10policy_hubIiyN4cuda3std3__44plusIiEEE10Policy1000EPiSC_iS9_iiNS7_10__identityEEEvT0_T1_T2_T3_T4_T6_,@"STO_CUDA_ENTRY STV_DEFAULT"
_ZN3cub18CUB_300001_SM_10006detail6reduce28DeviceReduceSingleTileKernelINS2_10policy_hubIiyN4cuda3std3__44plusIiEEE10Policy1000EPiSC_iS9_iiNS7_10__identityEEEvT0_T1_T2_T3_T4_T6_:
.text._ZN3cub18CUB_300001_SM_10006detail6reduce28DeviceReduceSingleTileKernelINS2_10policy_hubIiyN4cuda3std3__44plusIiEEE10Policy1000EPiSC_iS9_iiNS7_10__identityEEEvT0_T1_T2_T3_T4_T6_:
[----:B------:R-:W-:Y:S01]  /*0000*/  LDC R1, c[0x0][0x37c] ;  /* 0x0000df00ff017b82 */ /* 0x000fe20000000800 */
[----:B------:R-:W0:Y:S01]  /*0010*/  LDCU UR4, c[0x0][0x390] ;  /* 0x00007200ff0477ac */ /* 0x000e220008000800 */
[----:B------:R-:W1:Y:S01]  /*0020*/  LDCU.64 UR6, c[0x0][0x358] ;  /* 0x00006b00ff0677ac */ /* 0x000e620008000a00 */
[----:B0-----:R-:W-:-:S05]  /*0030*/  IMAD.U32 R20, RZ, RZ, UR4 ;  /* 0x00000004ff147e24 */ /* 0x001fca000f8e00ff */
[----:B------:R-:W-:-:S13]  /*0040*/  ISETP.NE.AND P0, PT, R20, RZ, PT ;  /* 0x000000ff1400720c */ /* 0x000fda0003f05270 */
[----:B-1----:R-:W-:Y:S05]  /*0050*/  @P0 BRA `(.L_x_670) ;  /* 0x00000000001c0947 */ /* 0x002fea0003800000 */
[----:B------:R-:W0:Y:S02]  /*0060*/  S2R R0, SR_TID.X ;  /* 0x0000000000007919 */ /* 0x000e240000002100 */
[----:B0-----:R-:W-:-:S13]  /*0070*/  ISETP.NE.AND P0, PT, R0, RZ, PT ;  /* 0x000000ff0000720c */ /* 0x001fda0003f05270 */
[----:B------:R-:W-:Y:S05]  /*0080*/  @P0 EXIT ;  /* 0x000000000000094d */ /* 0x000fea0003800000 */
[----:B------:R-:W0:Y:S08]  /*0090*/  LDC R5, c[0x0][0x398] ;  /* 0x0000e600ff057b82 */ /* 0x000e300000000800 */
[----:B------:R-:W0:Y:S02]  /*00a0*/  LDC.64 R2, c[0x0][0x388] ;  /* 0x0000e200ff027b82 */ /* 0x000e240000000a00 */
[----:B0-----:R-:W-:Y:S01]  /*00b0*/  STG.E desc[UR6][R2.64], R5 ;  /* 0x0000000502007986 */ /* 0x001fe2000c101906 */
[----:B------:R-:W-:Y:S05]  /*00c0*/  EXIT ;  /* 0x000000000000794d */ /* 0x000fea0003800000 */
.L_x_670:
[----:B------:R-:W0:Y:S01]  /*00d0*/  LDCU UR4, c[0x0][0x380] ;  /* 0x00007000ff0477ac */ /* 0x000e220008000800 */
[----:B------:R-:W-:Y:S01]  /*00e0*/  BSSY.RECONVERGENT B0, `(.L_x_671) ;  /* 0x0000385000007945 */ /* 0x000fe20003800200 */
[----:B0-----:R-:W-:-:S09]  /*00f0*/  ULOP3.LUT UP0, URZ, UR4, 0xf, URZ, 0xc0, !UPT ;  /* 0x0000000f04ff7892 */ /* 0x001fd2000f80c0ff */
[----:B------:R-:W-:Y:S05]  /*0100*/  BRA.U UP0, `(.L_x_672) ;  /* 0x0000001900d87547 */ /* 0x000fea000b800000 */
[----:B------:R-:W-:-:S13]  /*0110*/  ISETP.GT.AND P0, PT, R20, 0xfff, PT ;  /* 0x00000fff1400780c */ /* 0x000fda0003f04270 */
[----:B------:R-:W-:Y:S05]  /*0120*/  @P0 BRA `(.L_x_673) ;  /* 0x0000000c008c0947 */ /* 0x000fea0003800000 */
[----:B------:R-:W0:Y:S01]  /*0130*/  S2R R9, SR_TID.X ;  /* 0x0000000000097919 */ /* 0x000e220000002100 */
[----:B------:R-:W-:Y:S01]  /*0140*/  BSSY.RECONVERGENT B1, `(.L_x_674) ;  /* 0x0000009000017945 */ /* 0x000fe20003800200 */
[----:B------:R-:W-:Y:S01]  /*0150*/  IMAD.MOV.U32 R0, RZ, RZ, RZ ;  /* 0x000000ffff007224 */ /* 0x000fe200078e00ff */
[----:B0-----:R-:W-:Y:S01]  /*0160*/  ISETP.GE.AND P0, PT, R9, R20, PT ;  /* 0x000000140900720c */ /* 0x001fe20003f06270 */
[----:B------:R-:W-:-:S12]  /*0170*/  IMAD.MOV.U32 R11, RZ, RZ, R9 ;  /* 0x000000ffff0b7224 */ /* 0x000fd800078e0009 */
[----:B------:R-:W-:Y:S05]  /*0180*/  @P0 BRA `(.L_x_675) ;  /* 0x0000000000100947 */ /* 0x000fea0003800000 */
[----:B------:R-:W0:Y:S02]  /*0190*/  LDC.64 R2, c[0x0][0x380] ;  /* 0x0000e000ff027b82 */ /* 0x000e240000000a00 */
[----:B0-----:R-:W-:-:S05]  /*01a0*/  IMAD.WIDE.U32 R2, R9, 0x4, R2 ;  /* 0x0000000409027825 */ /* 0x001fca00078e0002 */
[----:B------:R0:W5:Y:S01]  /*01b0*/  LDG.E.CONSTANT R0, desc[UR6][R2.64] ;  /* 0x0000000602007981 */ /* 0x000162000c1e9900 */
[----:B------:R-:W-:-:S07]  /*01c0*/  VIADD R11, R9, 0x100 ;  /* 0x00000100090b7836 */ /* 0x000fce0000000000 */
.L_x_675:
[----:B------:R-:W-:Y:S05]  /*01d0*/  BSYNC.RECONVERGENT B1 ;  /* 0x0000000000017941 */ /* 0x000fea0003800200 */
.L_x_674:
[----:B------:R-:W-:Y:S01]  /*01e0*/  ISETP.GE.AND P0, PT, R11, R20, PT ;  /* 0x000000140b00720c */ /* 0x000fe20003f06270 */
[----:B------:R-:W-:-:S12]  /*01f0*/  BSSY.RECONVERGENT B1, `(.L_x_676) ;  /* 0x0000066000017945 */ /* 0x000fd80003800200 */
[----:B------:R-:W-:Y:S05]  /*0200*/  @P0 BRA `(.L_x_677) ;  /* 0x0000000400900947 */ /* 0x000fea0003800000 */
[----:B0-----:R-:W-:Y:S01]  /*0210*/  LOP3.LUT R3, RZ, R11, RZ, 0x33, !PT ;  /* 0x0000000bff037212 */ /* 0x001fe200078e33ff */
[----:B------:R-:W-:Y:S04]  /*0220*/  BSSY.RECONVERGENT B2, `(.L_x_678) ;  /* 0x0000015000027945 */ /* 0x000fe80003800200 */
[----:B------:R-:W-:-:S05]  /*0230*/  IMAD.IADD R4, R3, 0x1, R20 ;  /* 0x0000000103047824 */ /* 0x000fca00078e0214 */
[C---:B------:R-:W-:Y:S02]  /*0240*/  LOP3.LUT R2, R4.reuse, 0x300, RZ, 0xc0, !PT ;  /* 0x0000030004027812 */ /* 0x040fe400078ec0ff */
[----:B------:R-:W-:Y:S02]  /*0250*/  ISETP.GE.U32.AND P1, PT, R4, 0x300, PT ;  /* 0x000003000400780c */ /* 0x000fe40003f26070 */
[----:B------:R-:W-:-:S13]  /*0260*/  ISETP.NE.AND P0, PT, R2, 0x300, PT ;  /* 0x000003000200780c */ /* 0x000fda0003f05270 */
[----:B------:R-:W-:Y:S05]  /*0270*/  @!P0 BRA `(.L_x_679) ;  /* 0x00000000003c8947 */ /* 0x000fea0003800000 */
[----:B------:R-:W0:Y:S01]  /*0280*/  LDC.64 R2, c[0x0][0x380] ;  /* 0x0000e000ff027b82 */ /* 0x000e220000000a00 */
[----:B------:R-:W-:-:S04]  /*0290*/  LEA.HI R4, R4, 0x1, RZ, 0x18 ;  /* 0x0000000104047811 */ /* 0x000fc800078fc0ff */
[----:B------:R-:W-:-:S05]  /*02a0*/  LOP3.LUT R4, R4, 0x3, RZ, 0xc0, !PT ;  /* 0x0000000304047812 */ /* 0x000fca00078ec0ff */
[----:B------:R-:W-:Y:S02]  /*02b0*/  IMAD.MOV R4, RZ, RZ, -R4 ;  /* 0x000000ffff047224 */ /* 0x000fe400078e0a04 */
[----:B0-----:R-:W-:-:S04]  /*02c0*/  IMAD.WIDE.U32 R2, R11, 0x4, R2 ;  /* 0x000000040b027825 */ /* 0x001fc800078e0002 */
[----:B------:R-:W-:-:S07]  /*02d0*/  IMAD.MOV.U32 R5, RZ, RZ, R3 ;  /* 0x000000ffff057224 */ /* 0x000fce00078e0003 */
.L_x_680:
[----:B------:R-:W-:-:S06]  /*02e0*/  IMAD.MOV.U32 R3, RZ, RZ, R5 ;  /* 0x000000ffff037224 */ /* 0x000fcc00078e0005 */
[----:B------:R0:W2:Y:S01]  /*02f0*/  LDG.E.CONSTANT R3, desc[UR6][R2.64] ;  /* 0x0000000602037981 */ /* 0x0000a2000c1e9900 */
[----:B------:R-:W-:Y:S02]  /*0300*/  VIADD R4, R4, 0x1 ;  /* 0x0000000104047836 */ /* 0x000fe40000000000 */
[----:B------:R-:W-:-:S03]  /*0310*/  VIADD R11, R11, 0x100 ;  /* 0x000001000b0b7836 */ /* 0x000fc60000000000 */
[----:B------:R-:W-:Y:S02]  /*0320*/  ISETP.NE.AND P0, PT, R4, RZ, PT ;  /* 0x000000ff0400720c */ /* 0x000fe40003f05270 */
[----:B0-----:R-:W-:-:S05]  /*0330*/  IADD3 R2, P2, PT, R2, 0x400, RZ ;  /* 0x0000040002027810 */ /* 0x001fca0007f5e0ff */
[----:B------:R-:W-:Y:S02]  /*0340*/  IMAD.X R5, RZ, RZ, R5, P2 ;  /* 0x000000ffff057224 */ /* 0x000fe400010e0605 */
[----:B--2--5:R-:W-:-:S04]  /*0350*/  IMAD.IADD R0, R3, 0x1, R0 ;  /* 0x0000000103007824 */ /* 0x024fc800078e0200 */
[----:B------:R-:W-:Y:S05]  /*0360*/  @P0 BRA `(.L_x_680) ;  /* 0xfffffffc00dc0947 */ /* 0x000fea000383ffff */
.L_x_679:
[----:B------:R-:W-:Y:S05]  /*0370*/  BSYNC.RECONVERGENT B2 ;  /* 0x0000000000027941 */ /* 0x000fea0003800200 */
.L_x_678:
[----:B------:R-:W-:Y:S05]  /*0380*/  @!P1 BRA `(.L_x_677) ;  /* 0x0000000400309947 */ /* 0x000fea0003800000 */
[----:B------:R-:W-:Y:S01]  /*0390*/  IMAD.IADD R2, R20, 0x1, -R11 ;  /* 0x0000000114027824 */ /* 0x000fe200078e0a0b */
[----:B------:R-:W-:Y:S01]  /*03a0*/  BSSY.RECONVERGENT B2, `(.L_x_681) ;  /* 0x0000029000027945 */ /* 0x000fe20003800200 */
[----:B------:R-:W-:-:S03]  /*03b0*/  PLOP3.LUT P0, PT, PT, PT, PT, 0x80, 0x8 ;  /* 0x000000000008781c */ /* 0x000fc60003f0f070 */
[----:B------:R-:W-:-:S13]  /*03c0*/  ISETP.GT.AND P1, PT, R2, 0xc00, PT ;  /* 0x00000c000200780c */ /* 0x000fda0003f24270 */
[----:B------:R-:W-:Y:S05]  /*03d0*/  @!P1 BRA `(.L_x_682) ;  /* 0x0000000000949947 */ /* 0x000fea0003800000 */
[----:B------:R-:W-:Y:S01]  /*03e0*/  PLOP3.LUT P0, PT, PT, PT, PT, 0x8, 0x80 ;  /* 0x000000000080781c */ /* 0x000fe20003f0e170 */
[----:B------:R-:W-:-:S12]  /*03f0*/  VIADD R8, R20, 0xfffff400 ;  /* 0xfffff40014087836 */ /* 0x000fd80000000000 */
.L_x_683:
[----:B------:R-:W0:Y:S01]  /*0400*/  LDC.64 R4, c[0x0][0x380] ;  /* 0x0000e000ff047b82 */ /* 0x000e220000000a00 */
[C---:B------:R-:W-:Y:S02]  /*0410*/  VIADD R7, R11.reuse, 0x400 ;  /* 0x000004000b077836 */ /* 0x040fe40000000000 */
[C---:B------:R-:W-:Y:S02]  /*0420*/  VIADD R3, R11.reuse, 0x800 ;  /* 0x000008000b037836 */ /* 0x040fe40000000000 */
[----:B0-----:R-:W-:-:S05]  /*0430*/  IMAD.WIDE R22, R11, 0x4, R4 ;  /* 0x000000040b167825 */ /* 0x001fca00078e0204 */
[----:B------:R-:W2:Y:S01]  /*0440*/  LDG.E.CONSTANT R13, desc[UR6][R22.64] ;  /* 0x00000006160d7981 */ /* 0x000ea2000c1e9900 */
[----:B------:R-:W-:-:S03]  /*0450*/  IMAD.WIDE R6, R7, 0x4, R4 ;  /* 0x0000000407067825 */ /* 0x000fc600078e0204 */
[----:B------:R-:W2:Y:S04]  /*0460*/  LDG.E.CONSTANT R10, desc[UR6][R22.64+0x400] ;  /* 0x00040006160a7981 */ /* 0x000ea8000c1e9900 */
[----:B------:R-:W3:Y:S04]  /*0470*/  LDG.E.CONSTANT R12, desc[UR6][R22.64+0x800] ;  /* 0x00080006160c7981 */ /* 0x000ee8000c1e9900 */
[----:B------:R-:W3:Y:S01]  /*0480*/  LDG.E.CONSTANT R19, desc[UR6][R22.64+0xc00] ;  /* 0x000c000616137981 */ /* 0x000ee2000c1e9900 */
[----:B------:R-:W-:-:S03]  /*0490*/  IMAD.WIDE R2, R3, 0x4, R4 ;  /* 0x0000000403027825 */ /* 0x000fc600078e0204 */
[----:B------:R-:W4:Y:S04]  /*04a0*/  LDG.E.CONSTANT R16, desc[UR6][R6.64] ;  /* 0x0000000606107981 */ /* 0x000f28000c1e9900 */
[----:B------:R-:W4:Y:S01]  /*04b0*/  LDG.E.CONSTANT R15, desc[UR6][R6.64+0x400] ;  /* 0x00040006060f7981 */ /* 0x000f22000c1e9900 */
[----:B------:R-:W-:-:S03]  /*04c0*/  VIADD R25, R11, 0xc00 ;  /* 0x00000c000b197836 */ /* 0x000fc60000000000 */
[----:B------:R-:W4:Y:S04]  /*04d0*/  LDG.E.CONSTANT R14, desc[UR6][R6.64+0x800] ;  /* 0x00080006060e7981 */ /* 0x000f28000c1e9900 */
[----:B------:R-:W4:Y:S01]  /*04e0*/  LDG.E.CONSTANT R21, desc[UR6][R6.64+0xc00] ;  /* 0x000c000606157981 */ /* 0x000f22000c1e9900 */
[----:B------:R-:W-:-:S03]  /*04f0*/  IMAD.WIDE R4, R25, 0x4, R4 ;  /* 0x0000000419047825 */ /* 0x000fc600078e0204 */
[----:B------:R-:W4:Y:S04]  /*0500*/  LDG.E.CONSTANT R18, desc[UR6][R2.64] ;  /* 0x0000000602127981 */ /* 0x000f28000c1e9900 */
[----:B------:R-:W4:Y:S04]  /*0510*/  LDG.E.CONSTANT R17, desc[UR6][R2.64+0x400] ;  /* 0x0004000602117981 */ /* 0x000f28000c1e9900 */
[----:B------:R-:W4:Y:S04]  /*0520*/  LDG.E.CONSTANT R23, desc[UR6][R2.64+0x800] ;  /* 0x0008000602177981 */ /* 0x000f28000c1e9900 */
[----:B------:R-:W4:Y:S04]  /*0530*/  LDG.E.CONSTANT R24, desc[UR6][R2.64+0xc00] ;  /* 0x000c000602187981 */ /* 0x000f28000c1e9900 */
[----:B------:R-:W4:Y:S04]  /*0540*/  LDG.E.CONSTANT R25, desc[UR6][R4.64] ;  /* 0x0000000604197981 */ /* 0x000f28000c1e9900 */
[----:B------:R-:W4:Y:S04]  /*0550*/  LDG.E.CONSTANT R26, desc[UR6][R4.64+0x400] ;  /* 0x00040006041a7981 */ /* 0x000f28000c1e9900 */
[----:B------:R-:W4:Y:S04]  /*0560*/  LDG.E.CONSTANT R22, desc[UR6][R4.64+0x800] ;  /* 0x0008000604167981 */ /* 0x000f28000c1e9900 */
[----:B------:R-:W4:Y:S01]  /*0570*/  LDG.E.CONSTANT R27, desc[UR6][R4.64+0xc00] ;  /* 0x000c0006041b7981 */ /* 0x000f22000c1e9900 */
[----:B------:R-:W-:-:S05]  /*0580*/  VIADD R11, R11, 0x1000 ;  /* 0x000010000b0b7836 */ /* 0x000fca0000000000 */
[----:B------:R-:W-:Y:S02]  /*0590*/  ISETP.GE.AND P1, PT, R11, R8, PT ;  /* 0x000000080b00720c */ /* 0x000fe40003f26270 */
[----:B--2--5:R-:W-:-:S04]  /*05a0*/  IADD3 R10, PT, PT, R10, R13, R0 ;  /* 0x0000000d0a0a7210 */ /* 0x024fc80007ffe000 */
[----:B---3--:R-:W-:-:S04]  /*05b0*/  IADD3 R10, PT, PT, R19, R12, R10 ;  /* 0x0000000c130a7210 */ /* 0x008fc80007ffe00a */
[----:B----4-:R-:W-:-:S04]  /*05c0*/  IADD3 R10, PT, PT, R15, R16, R10 ;  /* 0x000000100f0a7210 */ /* 0x010fc80007ffe00a */
[----:B------:R-:W-:-:S04]  /*05d0*/  IADD3 R10, PT, PT, R21, R14, R10 ;  /* 0x0000000e150a7210 */ /* 0x000fc80007ffe00a */
[----:B------:R-:W-:-:S04]  /*05e0*/  IADD3 R10, PT, PT, R17, R18, R10 ;  /* 0x00000012110a7210 */ /* 0x000fc80007ffe00a */
[----:B------:R-:W-:-:S04]  /*05f0*/  IADD3 R10, PT, PT, R24, R23, R10 ;  /* 0x00000017180a7210 */ /* 0x000fc80007ffe00a */
[----:B------:R-:W-:-:S04]  /*0600*/  IADD3 R25, PT, PT, R26, R25, R10 ;  /* 0x000000191a197210 */ /* 0x000fc80007ffe00a */
[----:B------:R-:W-:Y:S01]  /*0610*/  IADD3 R0, PT, PT, R27, R22, R25 ;  /* 0x000000161b007210 */ /* 0x000fe20007ffe019 */
[----:B------:R-:W-:Y:S06]  /*0620*/  @!P1 BRA `(.L_x_683) ;  /* 0xfffffffc00749947 */ /* 0x000fec000383ffff */
.L_x_682:
[----:B------:R-:W-:Y:S05]  /*0630*/  BSYNC.RECONVERGENT B2 ;  /* 0x0000000000027941 */ /* 0x000fea0003800200 */
.L_x_681:
[----:B------:R-:W-:Y:S01]  /*0640*/  IMAD.IADD R2, R20, 0x1, -R11 ;  /* 0x0000000114027824 */ /* 0x000fe200078e0a0b */
[----:B------:R-:W-:Y:S04]  /*0650*/  BSSY.RECONVERGENT B2, `(.L_x_684) ;  /* 0x0000015000027945 */ /* 0x000fe80003800200 */
[----:B------:R-:W-:-:S13]  /*0660*/  ISETP.GT.AND P1, PT, R2, 0x400, PT ;  /* 0x000004000200780c */ /* 0x000fda0003f24270 */
[----:B------:R-:W-:Y:S05]  /*0670*/  @!P1 BRA `(.L_x_685) ;  /* 0x0000000000489947 */ /* 0x000fea0003800000 */
[----:B------:R-:W0:Y:S01]  /*0680*/  LDC.64 R4, c[0x0][0x380] ;  /* 0x0000e000ff047b82 */ /* 0x000e220000000a00 */
[C---:B------:R-:W-:Y:S02]  /*0690*/  VIADD R13, R11.reuse, 0x400 ;  /* 0x000004000b0d7836 */ /* 0x040fe40000000000 */
[----:B0-----:R-:W-:-:S05]  /*06a0*/  IMAD.WIDE R2, R11, 0x4, R4 ;  /* 0x000000040b027825 */ /* 0x001fca00078e0204 */
[----:B------:R-:W2:Y:S01]  /*06b0*/  LDG.E.CONSTANT R7, desc[UR6][R2.64] ;  /* 0x0000000602077981 */ /* 0x000ea2000c1e9900 */
[----:B------:R-:W-:-:S03]  /*06c0*/  IMAD.WIDE R4, R13, 0x4, R4 ;  /* 0x000000040d047825 */ /* 0x000fc600078e0204 */
[----:B------:R-:W2:Y:S04]  /*06d0*/  LDG.E.CONSTANT R6, desc[UR6][R2.64+0x400] ;  /* 0x0004000602067981 */ /* 0x000ea8000c1e9900 */
[----:B------:R-:W3:Y:S04]  /*06e0*/  LDG.E.CONSTANT R13, desc[UR6][R2.64+0x800] ;  /* 0x00080006020d7981 */ /* 0x000ee8000c1e9900 */
[----:B------:R-:W3:Y:S04]  /*06f0*/  LDG.E.CONSTANT R8, desc[UR6][R2.64+0xc00] ;  /* 0x000c000602087981 */ /* 0x000ee8000c1e9900 */
[----:B------:R-:W4:Y:S04]  /*0700*/  LDG.E.CONSTANT R15, desc[UR6][R4.64] ;  /* 0x00000006040f7981 */ /* 0x000f28000c1e9900 */
[----:B------:R-:W4:Y:S04]  /*0710*/  LDG.E.CONSTANT R10, desc[UR6][R4.64+0x400] ;  /* 0x00040006040a7981 */ /* 0x000f28000c1e9900 */
[----:B------:R-:W4:Y:S04]  /*0720*/  LDG.E.CONSTANT R17, desc[UR6][R4.64+0x800] ;  /* 0x0008000604117981 */ /* 0x000f28000c1e9900 */
[----:B------:R-:W4:Y:S01]  /*0730*/  LDG.E.CONSTANT R12, desc[UR6][R4.64+0xc00] ;  /* 0x000c0006040c7981 */ /* 0x000f22000c1e9900 */
[----:B------:R-:W-:Y:S01]  /*0740*/  PLOP3.LUT P0, PT, PT, PT, PT, 0x8, 0x80 ;  /* 0x000000000080781c */ /* 0x000fe20003f0e170 */
[----:B------:R-:W-:Y:S01]  /*0750*/  VIADD R11, R11, 0x800 ;  /* 0x000008000b0b7836 */ /* 0x000fe20000000000 */
[----:B--2--5:R-:W-:-:S04]  /*0760*/  IADD3 R6, PT, PT, R6, R7, R0 ;  /* 0x0000000706067210 */ /* 0x024fc80007ffe000 */
[----:B---3--:R-:W-:-:S04]  /*0770*/  IADD3 R6, PT, PT, R8, R13, R6 ;  /* 0x0000000d08067210 */ /* 0x008fc80007ffe006 */
[----:B----4-:R-:W-:-:S04]  /*0780*/  IADD3 R6, PT, PT, R10, R15, R6 ;  /* 0x0000000f0a067210 */ /* 0x010fc80007ffe006 */
[----:B------:R-:W-:-:S07]  /*0790*/  IADD3 R0, PT, PT, R12, R17, R6 ;  /* 0x000000110c007210 */ /* 0x000fce0007ffe006 */
.L_x_685:
[----:B------:R-:W-:Y:S05]  /*07a0*/  BSYNC.RECONVERGENT B2 ;  /* 0x0000000000027941 */ /* 0x000fea0003800200 */
.L_x_684:
[----:B------:R-:W-:-:S13]  /*07b0*/  ISETP.LT.OR P0, PT, R11, R20, P0 ;  /* 0x000000140b00720c */ /* 0x000fda0000701670 */
[----:B------:R-:W-:Y:S05]  /*07c0*/  @!P0 BRA `(.L_x_677) ;  /* 0x0000000000208947 */ /* 0x000fea0003800000 */
[----:B------:R-:W0:Y:S02]  /*07d0*/  LDC.64 R2, c[0x0][0x380] ;  /* 0x0000e000ff027b82 */ /* 0x000e240000000a00 */
[----:B0-----:R-:W-:-:S05]  /*07e0*/  IMAD.WIDE R2, R11, 0x4, R2 ;  /* 0x000000040b027825 */ /* 0x001fca00078e0202 */
[----:B------:R-:W2:Y:S04]  /*07f0*/  LDG.E.CONSTANT R5, desc[UR6][R2.64] ;  /* 0x0000000602057981 */ /* 0x000ea8000c1e9900 */
[----:B------:R-:W2:Y:S04]  /*0800*/  LDG.E.CONSTANT R4, desc[UR6][R2.64+0x400] ;  /* 0x0004000602047981 */ /* 0x000ea8000c1e9900 */
[----:B------:R-:W3:Y:S04]  /*0810*/  LDG.E.CONSTANT R7, desc[UR6][R2.64+0x800] ;  /* 0x0008000602077981 */ /* 0x000ee8000c1e9900 */
[----:B------:R-:W3:Y:S01]  /*0820*/  LDG.E.CONSTANT R6, desc[UR6][R2.64+0xc00] ;  /* 0x000c000602067981 */ /* 0x000ee2000c1e9900 */
[----:B--2--5:R-:W-:-:S04]  /*0830*/  IADD3 R0, PT, PT, R4, R5, R0 ;  /* 0x0000000504007210 */ /* 0x024fc80007ffe000 */
[----:B---3--:R-:W-:-:S07]  /*0840*/  IADD3 R0, PT, PT, R6, R7, R0 ;  /* 0x0000000706007210 */ /* 0x008fce0007ffe000 */
.L_x_677:
[----:B------:R-:W-:Y:S05]  /*0850*/  BSYNC.RECONVERGENT B1 ;  /* 0x0000000000017941 */ /* 0x000fea0003800200 */
.L_x_676:
[----:B------:R-:W-:-:S13]  /*0860*/  ISETP.GE.AND P0, PT, R20, 0x100, PT ;  /* 0x000001001400780c */ /* 0x000fda0003f06270 */
[----:B------:R-:W-:Y:S05]  /*0870*/  @!P0 BRA `(.L_x_686) ;  /* 0x0000000000ac8947 */ /* 0x000fea0003800000 */
[----:B------:R-:W1:Y:S01]  /*0880*/  S2R R6, SR_LANEID ;  /* 0x0000000000067919 */ /* 0x000e620000000000 */
[----:B0----5:R-:W0:Y:S01]  /*0890*/  SHFL.DOWN PT, R2, R0, 0x1, 0x1f ;  /* 0x08201f0000027f89 */ /* 0x021e2200000e0000 */
[C---:B-1----:R-:W-:Y:S02]  /*08a0*/  ISETP.GT.AND P0, PT, R6.reuse, 0x1e, PT ;  /* 0x0000001e0600780c */ /* 0x042fe40003f04270 */
[----:B------:R-:W-:Y:S02]  /*08b0*/  ISETP.NE.AND P1, PT, R6, RZ, PT ;  /* 0x000000ff0600720c */ /* 0x000fe40003f25270 */
[----:B0-----:R-:W-:Y:S02]  /*08c0*/  SEL R3, R2, RZ, !P0 ;  /* 0x000000ff02037207 */ /* 0x001fe40004000000 */
[----:B------:R-:W-:-:S03]  /*08d0*/  ISETP.GT.AND P0, PT, R6, 0x1d, PT ;  /* 0x0000001d0600780c */ /* 0x000fc60003f04270 */
[----:B------:R-:W-:-:S05]  /*08e0*/  IMAD.IADD R3, R3, 0x1, R0 ;  /* 0x0000000103037824 */ /* 0x000fca00078e0200 */
[----:B------:R-:W0:Y:S01]  /*08f0*/  SHFL.DOWN PT, R2, R3, 0x2, 0x1f ;  /* 0x08401f0003027f89 */ /* 0x000e2200000e0000 */
[----:B------:R-:W1:Y:S01]  /*0900*/  @!P1 S2R R7, SR_CgaCtaId ;  /* 0x0000000000079919 */ /* 0x000e620000008800 */
[----:B0-----:R-:W-:Y:S02]  /*0910*/  SEL R2, R2, RZ, !P0 ;  /* 0x000000ff02027207 */ /* 0x001fe40004000000 */
[----:B------:R-:W-:-:S03]  /*0920*/  ISETP.GT.AND P0, PT, R6, 0x1b, PT ;  /* 0x0000001b0600780c */ /* 0x000fc60003f04270 */
[----:B------:R-:W-:-:S05]  /*0930*/  IMAD.IADD R2, R3, 0x1, R2 ;  /* 0x0000000103027824 */ /* 0x000fca00078e0202 */
[----:B------:R-:W0:Y:S02]  /*0940*/  SHFL.DOWN PT, R4, R2, 0x4, 0x1f ;  /* 0x08801f0002047f89 */ /* 0x000e2400000e0000 */
[----:B0-----:R-:W-:Y:S02]  /*0950*/  SEL R5, R4, RZ, !P0 ;  /* 0x000000ff04057207 */ /* 0x001fe40004000000 */
[----:B------:R-:W-:Y:S02]  /*0960*/  ISETP.GT.AND P0, PT, R6, 0x17, PT ;  /* 0x000000170600780c */ /* 0x000fe40003f04270 */
[----:B------:R-:W-:Y:S01]  /*0970*/  @!P1 MOV R4, 0x400 ;  /* 0x0000040000049802 */ /* 0x000fe20000000f00 */
[----:B------:R-:W-:Y:S01]  /*0980*/  IMAD.IADD R5, R2, 0x1, R5 ;  /* 0x0000000102057824 */ /* 0x000fe200078e0205 */
[----:B------:R-:W-:Y:S02]  /*0990*/  @!P1 SHF.R.U32.HI R2, RZ, 0x3, R9 ;  /* 0x00000003ff029819 */ /* 0x000fe40000011609 */
[----:B-1----:R-:W-:-:S02]  /*09a0*/  @!P1 LEA R7, R7, R4, 0x18 ;  /* 0x0000000407079211 */ /* 0x002fc400078ec0ff */
[----:B------:R-:W0:Y:S01]  /*09b0*/  SHFL.DOWN PT, R0, R5, 0x8, 0x1f ;  /* 0x09001f0005007f89 */ /* 0x000e2200000e0000 */
[----:B------:R-:W-:-:S05]  /*09c0*/  @!P1 LOP3.LUT R2, R2, 0x7c, RZ, 0xc0, !PT ;  /* 0x0000007c02029812 */ /* 0x000fca00078ec0ff */
[----:B------:R-:W-:Y:S01]  /*09d0*/  @!P1 IMAD.IADD R2, R2, 0x1, R7 ;  /* 0x0000000102029824 */ /* 0x000fe200078e0207 */
[----:B0-----:R-:W-:Y:S02]  /*09e0*/  SEL R0, R0, RZ, !P0 ;  /* 0x000000ff00007207 */ /* 0x001fe40004000000 */
[----:B------:R-:W-:-:S03]  /*09f0*/  ISETP.GT.AND P0, PT, R6, 0xf, PT ;  /* 0x0000000f0600780c */ /* 0x000fc60003f04270 */
[----:B------:R-:W-:-:S05]  /*0a00*/  IMAD.IADD R0, R5, 0x1, R0 ;  /* 0x0000000105007824 */ /* 0x000fca00078e0200 */
[----:B------:R-:W0:Y:S02]  /*0a10*/  SHFL.DOWN PT, R3, R0, 0x10, 0x1f ;  /* 0x0a001f0000037f89 */ /* 0x000e2400000e0000 */
[----:B0-----:R-:W-:Y:S02]  /*0a20*/  SEL R3, R3, RZ, !P0 ;  /* 0x000000ff03037207 */ /* 0x001fe40004000000 */
[----:B------:R-:W-:-:S03]  /*0a30*/  ISETP.NE.AND P0, PT, R9, RZ, PT ;  /* 0x000000ff0900720c */ /* 0x000fc60003f05270 */
[----:B------:R-:W-:-:S05]  /*0a40*/  IMAD.IADD R3, R0, 0x1, R3 ;  /* 0x0000000100037824 */ /* 0x000fca00078e0203 */
[----:B------:R0:W-:Y:S01]  /*0a50*/  @!P1 STS [R2+0x8], R3 ;  /* 0x0000080302009388 */ /* 0x0001e20000000800 */
[----:B------:R-:W-:Y:S06]  /*0a60*/  BAR.SYNC.DEFER_BLOCKING 0x0 ;  /* 0x0000000000007b1d */ /* 0x000fec0000010000 */
[----:B------:R-:W-:Y:S05]  /*0a70*/  @P0 BRA `(.L_x_687) ;  /* 0x0000002c00ac0947 */ /* 0x000fea0003800000 */
[----:B------:R-:W1:Y:S01]  /*0a80*/  S2UR UR5, SR_CgaCtaId ;  /* 0x00000000000579c3 */ /* 0x000e620000008800 */
[----:B------:R-:W-:Y:S02]  /*0a90*/  UMOV UR4, 0x400 ;  /* 0x0000040000047882 */ /* 0x000fe40000000000 */
[----:B-1----:R-:W-:-:S09]  /*0aa0*/  ULEA UR4, UR5, UR4, 0x18 ;  /* 0x0000000405047291 */ /* 0x002fd2000f8ec0ff */
[----:B------:R-:W-:Y:S04]  /*0ab0*/  LDS R0, [UR4+0xc] ;  /* 0x00000c04ff007984 */ /* 0x000fe80008000800 */
[----:B------:R-:W1:Y:S04]  /*0ac0*/  LDS.128 R4, [UR4+0x10] ;  /* 0x00001004ff047984 */ /* 0x000e680008000c00 */
[----:B------:R-:W2:Y:S01]  /*0ad0*/  LDS.64 R8, [UR4+0x20] ;  /* 0x00002004ff087984 */ /* 0x000ea20008000a00 */
[----:B-1----:R-:W-:-:S04]  /*0ae0*/  IADD3 R0, PT, PT, R4, R0, R3 ;  /* 0x0000000004007210 */ /* 0x002fc80007ffe003 */
[----:B------:R-:W-:-:S04]  /*0af0*/  IADD3 R0, PT, PT, R6, R0, R5 ;  /* 0x0000000006007210 */ /* 0x000fc80007ffe005 */
[----:B--2---:R-:W-:-:S05]  /*0b00*/  IADD3 R0, PT, PT, R8, R0, R7 ;  /* 0x0000000008007210 */ /* 0x004fca0007ffe007 */
[----:B0-----:R-:W-:Y:S01]  /*0b10*/  IMAD.IADD R3, R0, 0x1, R9 ;  /* 0x0000000100037824 */ /* 0x001fe200078e0209 */
[----:B------:R-:W-:Y:S06]  /*0b20*/  BRA `(.L_x_687) ;  /* 0x0000002c00807947 */ /* 0x000fec0003800000 */
.L_x_686:
[----:B0-----:R-:W-:Y:S01]  /*0b30*/  LOP3.LUT R2, R9, 0x3e0, RZ, 0xc0, !PT ;  /* 0x000003e009027812 */ /* 0x001fe200078ec0ff */
[----:B------:R-:W0:Y:S03]  /*0b40*/  S2R R8, SR_LANEID ;  /* 0x0000000000087919 */ /* 0x000e260000000000 */
[----:B------:R-:W-:Y:S01]  /*0b50*/  LOP3.LUT R5, RZ, R2, RZ, 0x33, !PT ;  /* 0x00000002ff057212 */ /* 0x000fe200078e33ff */
[----:B------:R-:W-:-:S04]  /*0b60*/  VIADD R3, R2, 0x20 ;  /* 0x0000002002037836 */ /* 0x000fc80000000000 */
[----:B------:R-:W-:Y:S01]  /*0b70*/  IMAD.IADD R5, R5, 0x1, R20 ;  /* 0x0000000105057824 */ /* 0x000fe200078e0214 */
[----:B------:R-:W-:-:S04]  /*0b80*/  ISETP.GT.AND P0, PT, R3, R20, PT ;  /* 0x000000140300720c */ /* 0x000fc80003f04270 */
[----:B------:R-:W-:-:S05]  /*0b90*/  SEL R5, R5, 0x1f, P0 ;  /* 0x0000001f05057807 */ /* 0x000fca0000000000 */
[----:B-----5:R-:W1:Y:S01]  /*0ba0*/  SHFL.DOWN PT, R2, R0, 0x1, R5 ;  /* 0x0820000000027989 */ /* 0x020e6200000e0005 */
[CC--:B0-----:R-:W-:Y:S01]  /*0bb0*/  ISETP.GE.AND P0, PT, R8.reuse, R5.reuse, PT ;  /* 0x000000050800720c */ /* 0x0c1fe20003f06270 */
[C---:B------:R-:W-:Y:S01]  /*0bc0*/  VIADD R4, R8.reuse, 0x2 ;  /* 0x0000000208047836 */ /* 0x040fe20000000000 */
[C---:B------:R-:W-:Y:S01]  /*0bd0*/  ISETP.NE.AND P1, PT, R8.reuse, RZ, PT ;  /* 0x000000ff0800720c */ /* 0x040fe20003f25270 */
[----:B------:R-:W-:Y:S01]  /*0be0*/  VIADD R6, R8, 0x4 ;  /* 0x0000000408067836 */ /* 0x000fe20000000000 */
[----:B-1----:R-:W-:Y:S02]  /*0bf0*/  SEL R3, R2, RZ, !P0 ;  /* 0x000000ff02037207 */ /* 0x002fe40004000000 */
[----:B------:R-:W-:-:S03]  /*0c00*/  ISETP.GT.AND P0, PT, R4, R5, PT ;  /* 0x000000050400720c */ /* 0x000fc60003f04270 */
[----:B------:R-:W-:-:S06]  /*0c10*/  IMAD.IADD R2, R3, 0x1, R0 ;  /* 0x0000000103027824 */ /* 0x000fcc00078e0200 */
[----:B------:R-:W0:Y:S01]  /*0c20*/  @!P1 S2R R10, SR_CgaCtaId ;  /* 0x00000000000a9919 */ /* 0x000e220000008800 */
[----:B------:R-:W-:Y:S01]  /*0c30*/  @!P1 MOV R7, 0x400 ;  /* 0x0000040000079802 */ /* 0x000fe20000000f00 */
[----:B------:R-:W1:Y:S02]  /*0c40*/  SHFL.DOWN PT, R3, R2, 0x2, R5 ;  /* 0x0840000002037989 */ /* 0x000e6400000e0005 */
[----:B-1----:R-:W-:Y:S02]  /*0c50*/  SEL R3, R3, RZ, !P0 ;  /* 0x000000ff03037207 */ /* 0x002fe40004000000 */
[----:B------:R-:W-:Y:S02]  /*0c60*/  ISETP.GT.AND P0, PT, R6, R5, PT ;  /* 0x000000050600720c */ /* 0x000fe40003f04270 */
[----:B------:R-:W-:Y:S01]  /*0c70*/  @!P1 SHF.R.U32.HI R6, RZ, 0x3, R9 ;  /* 0x00000003ff069819 */ /* 0x000fe20000011609 */
[----:B------:R-:W-:Y:S01]  /*0c80*/  IMAD.IADD R4, R2, 0x1, R3 ;  /* 0x0000000102047824 */ /* 0x000fe200078e0203 */
[----:B0-----:R-:W-:Y:S01]  /*0c90*/  @!P1 LEA R7, R10, R7, 0x18 ;  /* 0x000000070a079211 */ /* 0x001fe200078ec0ff */
[----:B------:R-:W-:Y:S01]  /*0ca0*/  VIADD R2, R8, 0x8 ;  /* 0x0000000808027836 */ /* 0x000fe20000000000 */
[----:B------:R-:W-:-:S02]  /*0cb0*/  @!P1 LOP3.LUT R6, R6, 0x7c, RZ, 0xc0, !PT ;  /* 0x0000007c06069812 */ /* 0x000fc400078ec0ff */
[----:B------:R-:W0:Y:S03]  /*0cc0*/  SHFL.DOWN PT, R3, R4, 0x4, R5 ;  /* 0x0880000004037989 */ /* 0x000e2600000e0005 */
[----:B------:R-:W-:Y:S01]  /*0cd0*/  @!P1 IMAD.IADD R6, R6, 0x1, R7 ;  /* 0x0000000106069824 */ /* 0x000fe200078e0207 */
[----:B0-----:R-:W-:Y:S02]  /*0ce0*/  SEL R3, R3, RZ, !P0 ;  /* 0x000000ff03037207 */ /* 0x001fe40004000000 */
[----:B------:R-:W-:-:S03]  /*0cf0*/  ISETP.GT.AND P0, PT, R2, R5, PT ;  /* 0x000000050200720c */ /* 0x000fc60003f04270 */
[----:B------:R-:W-:Y:S02]  /*0d00*/  IMAD.IADD R0, R4, 0x1, R3 ;  /* 0x0000000104007824 */ /* 0x000fe400078e0203 */
[----:B------:R-:W-:-:S03]  /*0d10*/  VIADD R4, R8, 0x10 ;  /* 0x0000001008047836 */ /* 0x000fc60000000000 */
[----:B------:R-:W0:Y:S02]  /*0d20*/  SHFL.DOWN PT, R3, R0, 0x8, R5 ;  /* 0x0900000000037989 */ /* 0x000e2400000e0005 */
[----:B0-----:R-:W-:Y:S02]  /*0d30*/  SEL R3, R3, RZ, !P0 ;  /* 0x000000ff03037207 */ /* 0x001fe40004000000 */
[----:B------:R-:W-:-:S03]  /*0d40*/  ISETP.GT.AND P0, PT, R4, R5, PT ;  /* 0x000000050400720c */ /* 0x000fc60003f04270 */
[----:B------:R-:W-:-:S05]  /*0d50*/  IMAD.IADD R2, R0, 0x1, R3 ;  /* 0x0000000100027824 */ /* 0x000fca00078e0203 */
[----:B------:R-:W0:Y:S02]  /*0d60*/  SHFL.DOWN PT, R3, R2, 0x10, R5 ;  /* 0x0a00000002037989 */ /* 0x000e2400000e0005 */
[----:B0-----:R-:W-:Y:S02]  /*0d70*/  SEL R3, R3, RZ, !P0 ;  /* 0x000000ff03037207 */ /* 0x001fe40004000000 */
[----:B------:R-:W-:-:S03]  /*0d80*/  ISETP.NE.AND P0, PT, R9, RZ, PT ;  /* 0x000000ff0900720c */ /* 0x000fc60003f05270 */
[----:B------:R-:W-:-:S05]  /*0d90*/  IMAD.IADD R3, R2, 0x1, R3 ;  /* 0x0000000102037824 */ /* 0x000fca00078e0203 */
[----:B------:R4:W-:Y:S01]  /*0da0*/  @!P1 STS [R6+0x8], R3 ;  /* 0x0000080306009388 */ /* 0x0009e20000000800 */
[----:B------:R-:W-:Y:S06]  /*0db0*/  BAR.SYNC.DEFER_BLOCKING 0x0 ;  /* 0x0000000000007b1d */ /* 0x000fec0000010000 */
[----:B------:R-:W-:Y:S05]  /*0dc0*/  @P0 BRA `(.L_x_687) ;  /* 0x0000002800d80947 */ /* 0x000fea0003800000 */
[----:B------:R-:W0:Y:S01]  /*0dd0*/  S2UR UR5, SR_CgaCtaId ;  /* 0x00000000000579c3 */ /* 0x000e220000008800 */
[----:B------:R-:W-:Y:S01]  /*0de0*/  UMOV UR4, 0x400 ;  /* 0x0000040000047882 */ /* 0x000fe20000000000 */
[C---:B------:R-:W-:Y:S02]  /*0df0*/  ISETP.GT.AND P2, PT, R20.reuse, 0x40, PT ;  /* 0x000000401400780c */ /* 0x040fe40003f44270 */
[C---:B------:R-:W-:Y:S02]  /*0e00*/  ISETP.GT.AND P1, PT, R20.reuse, 0x20, PT ;  /* 0x000000201400780c */ /* 0x040fe40003f24270 */
[----:B------:R-:W-:Y:S01]  /*0e10*/  ISETP.GT.AND P3, PT, R20, 0x80, PT ;  /* 0x000000801400780c */ /* 0x000fe20003f64270 */
[----:B0-----:R-:W-:-:S09]  /*0e20*/  ULEA UR4, UR5, UR4, 0x18 ;  /* 0x0000000405047291 */ /* 0x001fd2000f8ec0ff */
[----:B----4-:R-:W0:Y:S04]  /*0e30*/  LDS.128 R4, [UR4+0x10] ;  /* 0x00001004ff047984 */ /* 0x010e280008000c00 */
[----:B------:R-:W1:Y:S04]  /*0e40*/  LDS R0, [UR4+0xc] ;  /* 0x00000c04ff007984 */ /* 0x000e680008000800 */
[----:B------:R-:W2:Y:S01]  /*0e50*/  LDS.64 R8, [UR4+0x20] ;  /* 0x00002004ff087984 */ /* 0x000ea20008000a00 */
[----:B0-----:R-:W-:Y:S02]  /*0e60*/  SEL R4, R4, RZ, P2 ;  /* 0x000000ff04047207 */ /* 0x001fe40001000000 */
[----:B------:R-:W-:-:S02]  /*0e70*/  ISETP.GT.AND P2, PT, R20, 0x60, PT ;  /* 0x000000601400780c */ /* 0x000fc40003f44270 */
[----:B-1----:R-:W-:Y:S02]  /*0e80*/  SEL R0, R0, RZ, P1 ;  /* 0x000000ff00007207 */ /* 0x002fe40000800000 */
[----:B------:R-:W-:Y:S02]  /*0e90*/  SEL R5, R5, RZ, P2 ;  /* 0x000000ff05057207 */ /* 0x000fe40001000000 */
[----:B------:R-:W-:Y:S02]  /*0ea0*/  IADD3 R0, PT, PT, R4, R0, R3 ;  /* 0x0000000004007210 */ /* 0x000fe40007ffe003 */
[----:B------:R-:W-:Y:S02]  /*0eb0*/  ISETP.GT.AND P1, PT, R20, 0xa0, PT ;  /* 0x000000a01400780c */ /* 0x000fe40003f24270 */
[----:B------:R-:W-:Y:S02]  /*0ec0*/  SEL R6, R6, RZ, P3 ;  /* 0x000000ff06067207 */ /* 0x000fe40001800000 */
[----:B------:R-:W-:-:S02]  /*0ed0*/  ISETP.GT.AND P2, PT, R20, 0xc0, PT ;  /* 0x000000c01400780c */ /* 0x000fc40003f44270 */
[----:B------:R-:W-:Y:S02]  /*0ee0*/  ISETP.GT.AND P3, PT, R20, 0xe0, PT ;  /* 0x000000e01400780c */ /* 0x000fe40003f64270 */
[----:B------:R-:W-:Y:S02]  /*0ef0*/  SEL R7, R7, RZ, P1 ;  /* 0x000000ff07077207 */ /* 0x000fe40000800000 */
[----:B------:R-:W-:Y:S02]  /*0f00*/  IADD3 R0, PT, PT, R6, R0, R5 ;  /* 0x0000000006007210 */ /* 0x000fe40007ffe005 */
[----:B--2---:R-:W-:Y:S02]  /*0f10*/  SEL R8, R8, RZ, P2 ;  /* 0x000000ff08087207 */ /* 0x004fe40001000000 */
[----:B------:R-:W-:Y:S02]  /*0f20*/  SEL R9, R9, RZ, P3 ;  /* 0x000000ff09097207 */ /* 0x000fe40001800000 */
[----:B------:R-:W-:-:S05]  /*0f30*/  IADD3 R0, PT, PT, R8, R0, R7 ;  /* 0x0000000008007210 */ /* 0x000fca0007ffe007 */
[----:B------:R-:W-:Y:S01]  /*0f40*/  IMAD.IADD R3, R0, 0x1, R9 ;  /* 0x0000000100037824 */ /* 0x000fe200078e0209 */
[----:B------:R-:W-:Y:S06]  /*0f50*/  BRA `(.L_x_687) ;  /* 0x0000002800747947 */ /* 0x000fec0003800000 */
.L_x_673:
[----:B------:R-:W0:Y:S01]  /*0f60*/  S2R R0, SR_TID.X ;  /* 0x0000000000007919 */ /* 0x000e220000002100 */
[----:B------:R-:W1:Y:S01]  /*0f70*/  LDC.64 R2, c[0x0][0x380] ;  /* 0x0000e000ff027b82 */ /* 0x000e620000000a00 */
[----:B0-----:R-:W-:-:S04]  /*0f80*/  IMAD.SHL.U32 R5, R0, 0x4, RZ ;  /* 0x0000000400057824 */ /* 0x001fc800078e00ff */
[----:B-1----:R-:W-:-:S05]  /*0f90*/  IMAD.WIDE.U32 R2, R5, 0x4, R2 ;  /* 0x0000000405027825 */ /* 0x002fca00078e0002 */
[----:B------:R-:W2:Y:S04]  /*0fa0*/  LDG.E.128.CONSTANT R4, desc[UR6][R2.64] ;  /* 0x0000000602047981 */ /* 0x000ea8000c1e9d00 */
[----:B------:R-:W3:Y:S04]  /*0fb0*/  LDG.E.128.CONSTANT R8, desc[UR6][R2.64+0x1000] ;  /* 0x0010000602087981 */ /* 0x000ee8000c1e9d00 */
[----:B------:R-:W4:Y:S04]  /*0fc0*/  LDG.E.128.CONSTANT R12, desc[UR6][R2.64+0x2000] ;  /* 0x00200006020c7981 */ /* 0x000f28000c1e9d00 */
[----:B------:R-:W5:Y:S01]  /*0fd0*/  LDG.E.128.CONSTANT R16, desc[UR6][R2.64+0x3000] ;  /* 0x0030000602107981 */ /* 0x000f62000c1e9d00 */
[----:B------:R-:W-:Y:S01]  /*0fe0*/  ISETP.GE.U32.AND P0, PT, R20, 0x2000, PT ;  /* 0x000020001400780c */ /* 0x000fe20003f06070 */
[----:B------:R-:W-:Y:S01]  /*0ff0*/  IMAD.MOV.U32 R23, RZ, RZ, 0x1000 ;  /* 0x00001000ff177424 */ /* 0x000fe200078e00ff */
[----:B--2---:R-:W-:-:S04]  /*1000*/  IADD3 R5, PT, PT, R6, R5, R4 ;  /* 0x0000000506057210 */ /* 0x004fc80007ffe004 */
[----:B---3--:R-:W-:-:S04]  /*1010*/  IADD3 R5, PT, PT, R8, R7, R5 ;  /* 0x0000000708057210 */ /* 0x008fc80007ffe005 */
[----:B------:R-:W-:-:S04]  /*1020*/  IADD3 R5, PT, PT, R10, R9, R5 ;  /* 0x000000090a057210 */ /* 0x000fc80007ffe005 */
[----:B----4-:R-:W-:-:S04]  /*1030*/  IADD3 R5, PT, PT, R12, R11, R5 ;  /* 0x0000000b0c057210 */ /* 0x010fc80007ffe005 */
[----:B------:R-:W-:-:S04]  /*1040*/  IADD3 R5, PT, PT, R14, R13, R5 ;  /* 0x0000000d0e057210 */ /* 0x000fc80007ffe005 */
[----:B-----5:R-:W-:-:S04]  /*1050*/  IADD3 R5, PT, PT, R16, R15, R5 ;  /* 0x0000000f10057210 */ /* 0x020fc80007ffe005 */
[----:B------:R-:W-:-:S05]  /*1060*/  IADD3 R5, PT, PT, R18, R17, R5 ;  /* 0x0000001112057210 */ /* 0x000fca0007ffe005 */
[----:B------:R-:W-:Y:S01]  /*1070*/  IMAD.IADD R21, R19, 0x1, R5 ;  /* 0x0000000113157824 */ /* 0x000fe200078e0205 */
[----:B------:R-:W-:Y:S06]  /*1080*/  @!P0 BRA `(.L_x_688) ;  /* 0x00000000005c8947 */ /* 0x000fec0003800000 */
[----:B------:R-:W0:Y:S01]  /*1090*/  LDC R24, c[0x0][0x390] ;  /* 0x0000e400ff187b82 */ /* 0x000e220000000800 */
[----:B------:R-:W-:Y:S02]  /*10a0*/  VIADD R22, R20, 0xfffff000 ;  /* 0xfffff00014167836 */ /* 0x000fe40000000000 */
[----:B------:R-:W-:-:S07]  /*10b0*/  IMAD.MOV.U32 R23, RZ, RZ, 0x1000 ;  /* 0x00001000ff177424 */ /* 0x000fce00078e00ff */
.L_x_690:
[----:B------:R-:W-:-:S05]  /*10c0*/  IMAD.WIDE R26, R23, 0x4, R2 ;  /* 0x00000004171a7825 */ /* 0x000fca00078e0202 */
[----:B------:R-:W2:Y:S04]  /*10d0*/  LDG.E.128.CONSTANT R12, desc[UR6][R26.64] ;  /* 0x000000061a0c7981 */ /* 0x000ea8000c1e9d00 */
[----:B------:R-:W3:Y:S04]  /*10e0*/  LDG.E.128.CONSTANT R16, desc[UR6][R26.64+0x1000] ;  /* 0x001000061a107981 */ /* 0x000ee8000c1e9d00 */
[----:B------:R-:W4:Y:S04]  /*10f0*/  LDG.E.128.CONSTANT R4, desc[UR6][R26.64+0x2000] ;  /* 0x002000061a047981 */ /* 0x000f28000c1e9d00 */
[----:B------:R-:W5:Y:S01]  /*1100*/  LDG.E.128.CONSTANT R8, desc[UR6][R26.64+0x3000] ;  /* 0x003000061a087981 */ /* 0x000f62000c1e9d00 */
[----:B0-----:R-:W-:Y:S01]  /*1110*/  IMAD.MOV.U32 R20, RZ, RZ, R24 ;  /* 0x000000ffff147224 */ /* 0x001fe200078e0018 */
[----:B--2---:R-:W-:-:S04]  /*1120*/  IADD3 R13, PT, PT, R13, R12, R21 ;  /* 0x0000000c0d0d7210 */ /* 0x004fc80007ffe015 */
[----:B------:R-:W-:-:S04]  /*1130*/  IADD3 R13, PT, PT, R15, R14, R13 ;  /* 0x0000000e0f0d7210 */ /* 0x000fc80007ffe00d */
[----:B---3--:R-:W-:-:S04]  /*1140*/  IADD3 R13, PT, PT, R17, R16, R13 ;  /* 0x00000010110d7210 */ /* 0x008fc80007ffe00d */
[----:B------:R-:W-:-:S04]  /*1150*/  IADD3 R13, PT, PT, R19, R18, R13 ;  /* 0x00000012130d7210 */ /* 0x000fc80007ffe00d */
[----:B----4-:R-:W-:Y:S01]  /*1160*/  IADD3 R13, PT, PT, R5, R4, R13 ;  /* 0x00000004050d7210 */ /* 0x010fe20007ffe00d */
[----:B------:R-:W-:-:S03]  /*1170*/  IMAD.IADD R4, R20, 0x1, -R23 ;  /* 0x0000000114047824 */ /* 0x000fc600078e0a17 */
[----:B------:R-:W-:Y:S02]  /*1180*/  IADD3 R13, PT, PT, R7, R6, R13 ;  /* 0x00000006070d7210 */ /* 0x000fe40007ffe00d */
[----:B------:R-:W-:Y:S02]  /*1190*/  ISETP.GE.AND P0, PT, R4, 0x1000, PT ;  /* 0x000010000400780c */ /* 0x000fe40003f06270 */
[----:B-----5:R-:W-:-:S04]  /*11a0*/  IADD3 R13, PT, PT, R9, R8, R13 ;  /* 0x00000008090d7210 */ /* 0x020fc80007ffe00d */
[----:B------:R-:W-:-:S07]  /*11b0*/  IADD3 R21, PT, PT, R11, R10, R13 ;  /* 0x0000000a0b157210 */ /* 0x000fce0007ffe00d */
[----:B------:R-:W-:Y:S05]  /*11c0*/  @!P0 BRA `(.L_x_689) ;  /* 0x0000000400fc8947 */ /* 0x000fea0003800000 */
[----:B------:R-:W-:-:S05]  /*11d0*/  VIADD R23, R23, 0x1000 ;  /* 0x0000100017177836 */ /* 0x000fca0000000000 */
[----:B------:R-:W-:-:S13]  /*11e0*/  ISETP.GT.AND P0, PT, R23, R22, PT ;  /* 0x000000161700720c */ /* 0x000fda0003f04270 */
[----:B------:R-:W-:Y:S05]  /*11f0*/  @!P0 BRA `(.L_x_690) ;  /* 0xfffffffc00b08947 */ /* 0x000fea000383ffff */
.L_x_688:
[----:B------:R-:W-:-:S13]  /*1200*/  ISETP.GE.AND P0, PT, R23, R20, PT ;  /* 0x000000141700720c */ /* 0x000fda0003f06270 */
[----:B------:R-:W-:Y:S05]  /*1210*/  @P0 BRA `(.L_x_689) ;  /* 0x0000000400e80947 */ /* 0x000fea0003800000 */
[----:B------:R-:W-:Y:S01]  /*1220*/  IMAD.IADD R9, R20, 0x1, -R23 ;  /* 0x0000000114097824 */ /* 0x000fe200078e0a17 */
[----:B------:R-:W-:Y:S04]  /*1230*/  BSSY.RECONVERGENT B1, `(.L_x_689) ;  /* 0x0000078000017945 */ /* 0x000fe80003800200 */
[----:B------:R-:W-:-:S13]  /*1240*/  ISETP.GE.AND P0, PT, R0, R9, PT ;  /* 0x000000090000720c */ /* 0x000fda0003f06270 */
[----:B------:R-:W-:Y:S05]  /*1250*/  @P0 BRA `(.L_x_691) ;  /* 0x0000000400d40947 */ /* 0x000fea0003800000 */
[----:B------:R-:W-:Y:S01]  /*1260*/  LOP3.LUT R2, RZ, R0, RZ, 0x33, !PT ;  /* 0x00000000ff027212 */ /* 0x000fe200078e33ff */
[----:B------:R-:W-:Y:S01]  /*1270*/  BSSY.RECONVERGENT B2, `(.L_x_692) ;  /* 0x0000015000027945 */ /* 0x000fe20003800200 */
[----:B------:R-:W-:Y:S02]  /*1280*/  IMAD.MOV.U32 R8, RZ, RZ, R0 ;  /* 0x000000ffff087224 */ /* 0x000fe400078e0000 */
[----:B------:R-:W-:-:S04]  /*1290*/  IADD3 R2, PT, PT, -R23, R20, R2 ;  /* 0x0000001417027210 */ /* 0x000fc80007ffe102 */
[C---:B------:R-:W-:Y:S02]  /*12a0*/  LOP3.LUT R3, R2.reuse, 0x300, RZ, 0xc0, !PT ;  /* 0x0000030002037812 */ /* 0x040fe400078ec0ff */
[----:B------:R-:W-:Y:S02]  /*12b0*/  ISETP.GE.U32.AND P1, PT, R2, 0x300, PT ;  /* 0x000003000200780c */ /* 0x000fe40003f26070 */
[----:B------:R-:W-:-:S13]  /*12c0*/  ISETP.NE.AND P0, PT, R3, 0x300, PT ;  /* 0x000003000300780c */ /* 0x000fda0003f05270 */
[----:B------:R-:W-:Y:S05]  /*12d0*/  @!P0 BRA `(.L_x_693) ;  /* 0x0000000000388947 */ /* 0x000fea0003800000 */
[----:B------:R-:W0:Y:S01]  /*12e0*/  LDC.64 R4, c[0x0][0x380] ;  /* 0x0000e000ff047b82 */ /* 0x000e220000000a00 */
[----:B------:R-:W-:Y:S01]  /*12f0*/  LEA.HI R2, R2, 0x1, RZ, 0x18 ;  /* 0x0000000102027811 */ /* 0x000fe200078fc0ff */
[----:B------:R-:W-:Y:S02]  /*1300*/  IMAD.IADD R7, R0, 0x1, R23 ;  /* 0x0000000100077824 */ /* 0x000fe400078e0217 */
[----:B------:R-:W-:Y:S01]  /*1310*/  IMAD.MOV.U32 R8, RZ, RZ, R0 ;  /* 0x000000ffff087224 */ /* 0x000fe200078e0000 */
[----:B------:R-:W-:-:S05]  /*1320*/  LOP3.LUT R2, R2, 0x3, RZ, 0xc0, !PT ;  /* 0x0000000302027812 */ /* 0x000fca00078ec0ff */
[----:B------:R-:W-:-:S07]  /*1330*/  IMAD.MOV R6, RZ, RZ, -R2 ;  /* 0x000000ffff067224 */ /* 0x000fce00078e0a02 */
.L_x_694:
[----:B0-----:R-:W-:-:S06]  /*1340*/  IMAD.WIDE.U32 R2, R7, 0x4, R4 ;  /* 0x0000000407027825 */ /* 0x001fcc00078e0004 */
[----:B------:R-:W2:Y:S01]  /*1350*/  LDG.E.CONSTANT R2, desc[UR6][R2.64] ;  /* 0x0000000602027981 */ /* 0x000ea2000c1e9900 */
[----:B------:R-:W-:Y:S02]  /*1360*/  VIADD R6, R6, 0x1 ;  /* 0x0000000106067836 */ /* 0x000fe40000000000 */
[----:B------:R-:W-:Y:S02]  /*1370*/  VIADD R8, R8, 0x100 ;  /* 0x0000010008087836 */ /* 0x000fe40000000000 */
[----:B------:R-:W-:Y:S01]  /*1380*/  VIADD R7, R7, 0x100 ;  /* 0x0000010007077836 */ /* 0x000fe20000000000 */
[----:B------:R-:W-:Y:S01]  /*1390*/  ISETP.NE.AND P0, PT, R6, RZ, PT ;  /* 0x000000ff0600720c */ /* 0x000fe20003f05270 */
[----:B--2---:R-:W-:-:S12]  /*13a0*/  IMAD.IADD R21, R2, 0x1, R21 ;  /* 0x0000000102157824 */ /* 0x004fd800078e0215 */
[----:B------:R-:W-:Y:S05]  /*13b0*/  @P0 BRA `(.L_x_694) ;  /* 0xfffffffc00e00947 */ /* 0x000fea000383ffff */
.L_x_693:
[----:B------:R-:W-:Y:S05]  /*13c0*/  BSYNC.RECONVERGENT B2 ;  /* 0x0000000000027941 */ /* 0x000fea0003800200 */
.L_x_692:
[----:B------:R-:W-:Y:S05]  /*13d0*/  @!P1 BRA `(.L_x_691) ;  /* 0x0000000400749947 */ /* 0x000fea0003800000 */
[----:B------:R-:W0:Y:S01]  /*13e0*/  LDCU.64 UR4, c[0x0][0x380] ;  /* 0x00007000ff0477ac */ /* 0x000e220008000a00 */
[----:B------:R-:W-:Y:S01]  /*13f0*/  IMAD.IADD R5, R9, 0x1, -R8 ;  /* 0x0000000109057824 */ /* 0x000fe200078e0a08 */
[C---:B------:R-:W-:Y:S01]  /*1400*/  IADD3 R3, P0, PT, R8.reuse, R23, RZ ;  /* 0x0000001708037210 */ /* 0x040fe20007f1e0ff */
[----:B------:R-:W-:Y:S01]  /*1410*/  BSSY.RECONVERGENT B2, `(.L_x_695) ;  /* 0x0000033000027945 */ /* 0x000fe20003800200 */
[----:B------:R-:W-:Y:S02]  /*1420*/  IMAD.IADD R23, R8, 0x1, R23 ;  /* 0x0000000108177824 */ /* 0x000fe400078e0217 */
[----:B------:R-:W-:Y:S01]  /*1430*/  ISETP.GT.AND P1, PT, R5, 0xc00, PT ;  /* 0x00000c000500780c */ /* 0x000fe20003f24270 */
[----:B------:R-:W-:Y:S01]  /*1440*/  IMAD.X R4, RZ, RZ, RZ, P0 ;  /* 0x000000ffff047224 */ /* 0x000fe200000e06ff */
[----:B0-----:R-:W-:-:S04]  /*1450*/  LEA R2, P0, R3, UR4, 0x2 ;  /* 0x0000000403027c11 */ /* 0x001fc8000f8010ff */
[----:B------:R-:W-:Y:S02]  /*1460*/  LEA.HI.X R3, R3, UR5, R4, 0x2, P0 ;  /* 0x0000000503037c11 */ /* 0x000fe400080f1404 */
[----:B------:R-:W-:-:S05]  /*1470*/  IADD3 R2, P0, PT, R2, 0x800, RZ ;  /* 0x0000080002027810 */ /* 0x000fca0007f1e0ff */
[----:B------:R-:W-:Y:S01]  /*1480*/  IMAD.X R3, RZ, RZ, R3, P0 ;  /* 0x000000ffff037224 */ /* 0x000fe200000e0603 */
[----:B------:R-:W-:Y:S01]  /*1490*/  PLOP3.LUT P0, PT, PT, PT, PT, 0x80, 0x8 ;  /* 0x000000000008781c */ /* 0x000fe20003f0f070 */
[----:B------:R-:W-:-:S12]  /*14a0*/  @!P1 BRA `(.L_x_696) ;  /* 0x0000000000a49947 */ /* 0x000fd80003800000 */
[----:B------:R-:W-:Y:S01]  /*14b0*/  PLOP3.LUT P0, PT, PT, PT, PT, 0x8, 0x80 ;  /* 0x000000000080781c */ /* 0x000fe20003f0e170 */
[----:B------:R-:W-:-:S12]  /*14c0*/  VIADD R11, R9, 0xfffff400 ;  /* 0xfffff400090b7836 */ /* 0x000fd80000000000 */
.L_x_697:
[----:B------:R-:W0:Y:S01]  /*14d0*/  LDC.64 R4, c[0x0][0x380] ;  /* 0x0000e000ff047b82 */ /* 0x000e220000000a00 */
[C---:B------:R-:W-:Y:S01]  /*14e0*/  VIADD R27, R23.reuse, 0x400 ;  /* 0x00000400171b7836 */ /* 0x040fe20000000000 */
[----:B------:R-:W2:Y:S01]  /*14f0*/  LDG.E.CONSTANT R12, desc[UR6][R2.64+-0x400] ;  /* 0xfffc0006020c7981 */ /* 0x000ea2000c1e9900 */
[----:B------:R-:W-:-:S03]  /*1500*/  VIADD R7, R23, 0x800 ;  /* 0x0000080017077836 */ /* 0x000fc60000000000 */
[----:B------:R-:W3:Y:S04]  /*1510*/  LDG.E.CONSTANT R18, desc[UR6][R2.64] ;  /* 0x0000000602127981 */ /* 0x000ee8000c1e9900 */
[----:B------:R-:W3:Y:S04]  /*1520*/  LDG.E.CONSTANT R17, desc[UR6][R2.64+0x400] ;  /* 0x0004000602117981 */ /* 0x000ee8000c1e9900 */
[----:B------:R-:W4:Y:S01]  /*1530*/  LDG.E.CONSTANT R15, desc[UR6][R2.64+0xc00] ;  /* 0x000c0006020f7981 */ /* 0x000f22000c1e9900 */
[----:B------:R-:W-:-:S03]  /*1540*/  VIADD R29, R23, 0xc00 ;  /* 0x00000c00171d7836 */ /* 0x000fc60000000000 */
[----:B------:R-:W5:Y:S04]  /*1550*/  LDG.E.CONSTANT R14, desc[UR6][R2.64+0x1000] ;  /* 0x00100006020e7981 */ /* 0x000f68000c1e9900 */
[----:B------:R-:W5:Y:S01]  /*1560*/  LDG.E.CONSTANT R13, desc[UR6][R2.64+0x1400] ;  /* 0x00140006020d7981 */ /* 0x000f62000c1e9900 */
[----:B0-----:R-:W-:-:S03]  /*1570*/  IMAD.WIDE.U32 R24, R23, 0x4, R4 ;  /* 0x0000000417187825 */ /* 0x001fc600078e0004 */
[----:B------:R-:W5:Y:S04]  /*1580*/  LDG.E.CONSTANT R19, desc[UR6][R2.64+0x1c00] ;  /* 0x001c000602137981 */ /* 0x000f68000c1e9900 */
[----:B------:R-:W2:Y:S01]  /*1590*/  LDG.E.CONSTANT R10, desc[UR6][R24.64] ;  /* 0x00000006180a7981 */ /* 0x000ea2000c1e9900 */
[----:B------:R-:W-:-:S03]  /*15a0*/  IMAD.WIDE.U32 R26, R27, 0x4, R4 ;  /* 0x000000041b1a7825 */ /* 0x000fc600078e0004 */
[----:B------:R-:W5:Y:S01]  /*15b0*/  LDG.E.CONSTANT R20, desc[UR6][R2.64+0x2400] ;  /* 0x0024000602147981 */ /* 0x000f62000c1e9900 */
[----:B------:R-:W-:-:S03]  /*15c0*/  IMAD.WIDE.U32 R6, R7, 0x4, R4 ;  /* 0x0000000407067825 */ /* 0x000fc600078e0004 */
[----:B------:R-:W4:Y:S01]  /*15d0*/  LDG.E.CONSTANT R16, desc[UR6][R26.64] ;  /* 0x000000061a107981 */ /* 0x000f22000c1e9900 */
[----:B------:R-:W-:-:S03]  /*15e0*/  IMAD.WIDE.U32 R4, R29, 0x4, R4 ;  /* 0x000000041d047825 */ /* 0x000fc600078e0004 */
[----:B------:R-:W5:Y:S04]  /*15f0*/  LDG.E.CONSTANT R6, desc[UR6][R6.64] ;  /* 0x0000000606067981 */ /* 0x000f68000c1e9900 */
[----:B------:R-:W5:Y:S04]  /*1600*/  LDG.E.CONSTANT R25, desc[UR6][R2.64+0x2000] ;  /* 0x0020000602197981 */ /* 0x000f68000c1e9900 */
[----:B------:R0:W5:Y:S04]  /*1610*/  LDG.E.CONSTANT R5, desc[UR6][R4.64] ;  /* 0x0000000604057981 */ /* 0x000168000c1e9900 */
[----:B------:R-:W5:Y:S04]  /*1620*/  LDG.E.CONSTANT R24, desc[UR6][R2.64+0x2c00] ;  /* 0x002c000602187981 */ /* 0x000f68000c1e9900 */
[----:B------:R-:W5:Y:S04]  /*1630*/  LDG.E.CONSTANT R27, desc[UR6][R2.64+0x3000] ;  /* 0x00300006021b7981 */ /* 0x000f68000c1e9900 */
[----:B------:R1:W5:Y:S01]  /*1640*/  LDG.E.CONSTANT R22, desc[UR6][R2.64+0x3400] ;  /* 0x0034000602167981 */ /* 0x000362000c1e9900 */
[----:B------:R-:W-:-:S05]  /*1650*/  VIADD R8, R8, 0x1000 ;  /* 0x0000100008087836 */ /* 0x000fca0000000000 */
[----:B------:R-:W-:Y:S02]  /*1660*/  ISETP.GE.AND P1, PT, R8, R11, PT ;  /* 0x0000000b0800720c */ /* 0x000fe40003f26270 */
[----:B0-----:R-:W-:Y:S01]  /*1670*/  IADD3 R4, P2, PT, R2, 0x4000, RZ ;  /* 0x0000400002047810 */ /* 0x001fe20007f5e0ff */
[----:B------:R-:W-:-:S04]  /*1680*/  VIADD R23, R23, 0x1000 ;  /* 0x0000100017177836 */ /* 0x000fc80000000000 */
[----:B-1----:R-:W-:Y:S02]  /*1690*/  IMAD.X R3, RZ, RZ, R3, P2 ;  /* 0x000000ffff037224 */ /* 0x002fe400010e0603 */
[----:B------:R-:W-:Y:S01]  /*16a0*/  IMAD.MOV.U32 R2, RZ, RZ, R4 ;  /* 0x000000ffff027224 */ /* 0x000fe200078e0004 */
[----:B--2---:R-:W-:-:S04]  /*16b0*/  IADD3 R10, PT, PT, R12, R10, R21 ;  /* 0x0000000a0c0a7210 */ /* 0x004fc80007ffe015 */
[----:B---3--:R-:W-:-:S04]  /*16c0*/  IADD3 R10, PT, PT, R17, R18, R10 ;  /* 0x00000012110a7210 */ /* 0x008fc80007ffe00a */
[----:B----4-:R-:W-:-:S04]  /*16d0*/  IADD3 R10, PT, PT, R15, R16, R10 ;  /* 0x000000100f0a7210 */ /* 0x010fc80007ffe00a */
[----:B-----5:R-:W-:-:S04]  /*16e0*/  IADD3 R10, PT, PT, R13, R14, R10 ;  /* 0x0000000e0d0a7210 */ /* 0x020fc80007ffe00a */
[----:B------:R-:W-:-:S04]  /*16f0*/  IADD3 R6, PT, PT, R19, R6, R10 ;  /* 0x0000000613067210 */ /* 0x000fc80007ffe00a */
[----:B------:R-:W-:-:S04]  /*1700*/  IADD3 R6, PT, PT, R20, R25, R6 ;  /* 0x0000001914067210 */ /* 0x000fc80007ffe006 */
[----:B------:R-:W-:-:S04]  /*1710*/  IADD3 R5, PT, PT, R24, R5, R6 ;  /* 0x0000000518057210 */ /* 0x000fc80007ffe006 */
[----:B------:R-:W-:Y:S01]  /*1720*/  IADD3 R21, PT, PT, R22, R27, R5 ;  /* 0x0000001b16157210 */ /* 0x000fe20007ffe005 */
[----:B------:R-:W-:Y:S06]  /*1730*/  @!P1 BRA `(.L_x_697) ;  /* 0xfffffffc00649947 */ /* 0x000fec000383ffff */
.L_x_696:
[----:B------:R-:W-:Y:S05]  /*1740*/  BSYNC.RECONVERGENT B2 ;  /* 0x0000000000027941 */ /* 0x000fea0003800200 */
.L_x_695:
[----:B------:R-:W-:Y:S01]  /*1750*/  IMAD.IADD R4, R9, 0x1, -R8 ;  /* 0x0000000109047824 */ /* 0x000fe200078e0a08 */
[----:B------:R-:W-:Y:S04]  /*1760*/  BSSY.RECONVERGENT B2, `(.L_x_698) ;  /* 0x000001a000027945 */ /* 0x000fe80003800200 */
[----:B------:R-:W-:-:S13]  /*1770*/  ISETP.GT.AND P1, PT, R4, 0x400, PT ;  /* 0x000004000400780c */ /* 0x000fda0003f24270 */
[----:B------:R-:W-:Y:S05]  /*1780*/  @!P1 BRA `(.L_x_699) ;  /* 0x00000000005c9947 */ /* 0x000fea0003800000 */
[----:B------:R-:W0:Y:S01]  /*1790*/  LDC.64 R6, c[0x0][0x380] ;  /* 0x0000e000ff067b82 */ /* 0x000e220000000a00 */
[C---:B------:R-:W-:Y:S01]  /*17a0*/  VIADD R11, R23.reuse, 0x400 ;  /* 0x00000400170b7836 */ /* 0x040fe20000000000 */
[----:B------:R-:W2:Y:S04]  /*17b0*/  LDG.E.CONSTANT R10, desc[UR6][R2.64+-0x400] ;  /* 0xfffc0006020a7981 */ /* 0x000ea8000c1e9900 */
[----:B------:R-:W3:Y:S04]  /*17c0*/  LDG.E.CONSTANT R12, desc[UR6][R2.64+0x400] ;  /* 0x00040006020c7981 */ /* 0x000ee8000c1e9900 */
[----:B------:R-:W4:Y:S04]  /*17d0*/  LDG.E.CONSTANT R13, desc[UR6][R2.64+0xc00] ;  /* 0x000c0006020d7981 */ /* 0x000f28000c1e9900 */
[----:B------:R-:W5:Y:S04]  /*17e0*/  LDG.E.CONSTANT R15, desc[UR6][R2.64+0x1000] ;  /* 0x00100006020f7981 */ /* 0x000f68000c1e9900 */
[----:B------:R1:W5:Y:S01]  /*17f0*/  LDG.E.CONSTANT R14, desc[UR6][R2.64+0x1400] ;  /* 0x00140006020e7981 */ /* 0x000362000c1e9900 */
[----:B0-----:R-:W-:-:S04]  /*1800*/  IMAD.WIDE.U32 R4, R23, 0x4, R6 ;  /* 0x0000000417047825 */ /* 0x001fc800078e0006 */
[----:B------:R-:W-:Y:S02]  /*1810*/  IMAD.WIDE.U32 R6, R11, 0x4, R6 ;  /* 0x000000040b067825 */ /* 0x000fe400078e0006 */
[----:B------:R-:W2:Y:S04]  /*1820*/  LDG.E.CONSTANT R4, desc[UR6][R4.64] ;  /* 0x0000000604047981 */ /* 0x000ea8000c1e9900 */
[----:B------:R-:W3:Y:S04]  /*1830*/  LDG.E.CONSTANT R11, desc[UR6][R2.64] ;  /* 0x00000006020b7981 */ /* 0x000ee8000c1e9900 */
[----:B------:R-:W4:Y:S01]  /*1840*/  LDG.E.CONSTANT R7, desc[UR6][R6.64] ;  /* 0x0000000606077981 */ /* 0x000f22000c1e9900 */
[----:B------:R-:W-:Y:S01]  /*1850*/  PLOP3.LUT P0, PT, PT, PT, PT, 0x8, 0x80 ;  /* 0x000000000080781c */ /* 0x000fe20003f0e170 */
[----:B------:R-:W-:-:S02]  /*1860*/  VIADD R8, R8, 0x800 ;  /* 0x0000080008087836 */ /* 0x000fc40000000000 */
[----:B------:R-:W-:Y:S01]  /*1870*/  VIADD R23, R23, 0x800 ;  /* 0x0000080017177836 */ /* 0x000fe20000000000 */
[----:B--2---:R-:W-:Y:S02]  /*1880*/  IADD3 R10, PT, PT, R10, R4, R21 ;  /* 0x000000040a0a7210 */ /* 0x004fe40007ffe015 */
[----:B------:R-:W-:Y:S02]  /*1890*/  IADD3 R4, P1, PT, R2, 0x2000, RZ ;  /* 0x0000200002047810 */ /* 0x000fe40007f3e0ff */
[----:B---3--:R-:W-:-:S03]  /*18a0*/  IADD3 R10, PT, PT, R12, R11, R10 ;  /* 0x0000000b0c0a7210 */ /* 0x008fc60007ffe00a */
[----:B------:R-:W-:Y:S01]  /*18b0*/  IMAD.X R5, RZ, RZ, R3, P1 ;  /* 0x000000ffff057224 */ /* 0x000fe200008e0603 */
[----:B----4-:R-:W-:Y:S01]  /*18c0*/  IADD3 R10, PT, PT, R13, R7, R10 ;  /* 0x000000070d0a7210 */ /* 0x010fe20007ffe00a */
[----:B-1----:R-:W-:Y:S02]  /*18d0*/  IMAD.MOV.U32 R2, RZ, RZ, R4 ;  /* 0x000000ffff027224 */ /* 0x002fe400078e0004 */
[----:B------:R-:W-:Y:S01]  /*18e0*/  IMAD.MOV.U32 R3, RZ, RZ, R5 ;  /* 0x000000ffff037224 */ /* 0x000fe200078e0005 */
[----:B-----5:R-:W-:-:S07]  /*18f0*/  IADD3 R21, PT, PT, R14, R15, R10 ;  /* 0x0000000f0e157210 */ /* 0x020fce0007ffe00a */
.L_x_699:
[----:B------:R-:W-:Y:S05]  /*1900*/  BSYNC.RECONVERGENT B2 ;  /* 0x0000000000027941 */ /* 0x000fea0003800200 */
.L_x_698:
[----:B------:R-:W-:-:S13]  /*1910*/  ISETP.LT.OR P0, PT, R8, R9, P0 ;  /* 0x000000090800720c */ /* 0x000fda0000701670 */
[----:B------:R-:W-:Y:S05]  /*1920*/  @!P0 BRA `(.L_x_691) ;  /* 0x0000000000208947 */ /* 0x000fea0003800000 */
[----:B------:R-:W0:Y:S01]  /*1930*/  LDC.64 R4, c[0x0][0x380] ;  /* 0x0000e000ff047b82 */ /* 0x000e220000000a00 */
[----:B------:R-:W2:Y:S04]  /*1940*/  LDG.E.CONSTANT R6, desc[UR6][R2.64+-0x400] ;  /* 0xfffc000602067981 */ /* 0x000ea8000c1e9900 */
[----:B------:R-:W3:Y:S04]  /*1950*/  LDG.E.CONSTANT R7, desc[UR6][R2.64] ;  /* 0x0000000602077981 */ /* 0x000ee8000c1e9900 */
[----:B------:R-:W3:Y:S01]  /*1960*/  LDG.E.CONSTANT R8, desc[UR6][R2.64+0x400] ;  /* 0x0004000602087981 */ /* 0x000ee2000c1e9900 */
[----:B0-----:R-:W-:-:S06]  /*1970*/  IMAD.WIDE.U32 R4, R23, 0x4, R4 ;  /* 0x0000000417047825 */ /* 0x001fcc00078e0004 */
[----:B------:R-:W2:Y:S02]  /*1980*/  LDG.E.CONSTANT R4, desc[UR6][R4.64] ;  /* 0x0000000604047981 */ /* 0x000ea4000c1e9900 */
[----:B--2---:R-:W-:-:S04]  /*1990*/  IADD3 R6, PT, PT, R6, R4, R21 ;  /* 0x0000000406067210 */ /* 0x004fc80007ffe015 */
[----:B---3--:R-:W-:-:S07]  /*19a0*/  IADD3 R21, PT, PT, R8, R7, R6 ;  /* 0x0000000708157210 */ /* 0x008fce0007ffe006 */
.L_x_691:
[----:B------:R-:W-:Y:S05]  /*19b0*/  BSYNC.RECONVERGENT B1 ;  /* 0x0000000000017941 */ /* 0x000fea0003800200 */
.L_x_689:
[----:B------:R-:W0:Y:S01]  /*19c0*/  S2R R8, SR_LANEID ;  /* 0x0000000000087919 */ /* 0x000e220000000000 */
[----:B------:R-:W1:Y:S01]  /*19d0*/  SHFL.DOWN PT, R2, R21, 0x1, 0x1f ;  /* 0x08201f0015027f89 */ /* 0x000e6200000e0000 */
[C---:B0-----:R-:W-:Y:S02]  /*19e0*/  ISETP.GT.AND P0, PT, R8.reuse, 0x1e, PT ;  /* 0x0000001e0800780c */ /* 0x041fe40003f04270 */
[----:B------:R-:W-:Y:S02]  /*19f0*/  ISETP.NE.AND P1, PT, R8, RZ, PT ;  /* 0x000000ff0800720c */ /* 0x000fe40003f25270 */
[----:B-1----:R-:W-:Y:S02]  /*1a00*/  SEL R2, R2, RZ, !P0 ;  /* 0x000000ff02027207 */ /* 0x002fe40004000000 */
[----:B------:R-:W-:-:S03]  /*1a10*/  ISETP.GT.AND P0, PT, R8, 0x1d, PT ;  /* 0x0000001d0800780c */ /* 0x000fc60003f04270 */
[----:B------:R-:W-:-:S05]  /*1a20*/  IMAD.IADD R2, R2, 0x1, R21 ;  /* 0x0000000102027824 */ /* 0x000fca00078e0215 */
[----:B------:R-:W0:Y:S01]  /*1a30*/  SHFL.DOWN PT, R3, R2, 0x2, 0x1f ;  /* 0x08401f0002037f89 */ /* 0x000e2200000e0000 */
[----:B------:R-:W-:Y:S01]  /*1a40*/  @!P1 MOV R6, 0x400 ;  /* 0x0000040000069802 */ /* 0x000fe20000000f00 */
[----:B------:R-:W1:Y:S01]  /*1a50*/  @!P1 S2R R7, SR_CgaCtaId ;  /* 0x0000000000079919 */ /* 0x000e620000008800 */
[----:B0-----:R-:W-:Y:S02]  /*1a60*/  SEL R3, R3, RZ, !P0 ;  /* 0x000000ff03037207 */ /* 0x001fe40004000000 */
[----:B------:R-:W-:-:S03]  /*1a70*/  ISETP.GT.AND P0, PT, R8, 0x1b, PT ;  /* 0x0000001b0800780c */ /* 0x000fc60003f04270 */
[----:B------:R-:W-:-:S05]  /*1a80*/  IMAD.IADD R3, R2, 0x1, R3 ;  /* 0x0000000102037824 */ /* 0x000fca00078e0203 */
[----:B------:R-:W0:Y:S01]  /*1a90*/  SHFL.DOWN PT, R4, R3, 0x4, 0x1f ;  /* 0x08801f0003047f89 */ /* 0x000e2200000e0000 */
[----:B-1----:R-:W-:Y:S02]  /*1aa0*/  @!P1 LEA R6, R7, R6, 0x18 ;  /* 0x0000000607069211 */ /* 0x002fe400078ec0ff */
[----:B0-----:R-:W-:Y:S02]  /*1ab0*/  SEL R4, R4, RZ, !P0 ;  /* 0x000000ff04047207 */ /* 0x001fe40004000000 */
[----:B------:R-:W-:-:S03]  /*1ac0*/  ISETP.GT.AND P0, PT, R8, 0x17, PT ;  /* 0x000000170800780c */ /* 0x000fc60003f04270 */
[----:B------:R-:W-:Y:S01]  /*1ad0*/  IMAD.IADD R4, R3, 0x1, R4 ;  /* 0x0000000103047824 */ /* 0x000fe200078e0204 */
[----:B------:R-:W-:-:S04]  /*1ae0*/  @!P1 SHF.R.U32.HI R3, RZ, 0x3, R0 ;  /* 0x00000003ff039819 */ /* 0x000fc80000011600 */
        /* <DEDUP_REMOVED lines=13> */
[----:B------:R-:W0:Y:S01]  /*1bc0*/  S2UR UR5, SR_CgaCtaId ;  /* 0x00000000000579c3 */ /* 0x000e220000008800 */
[----:B------:R-:W-:Y:S02]  /*1bd0*/  UMOV UR4, 0x400 ;  /* 0x0000040000047882 */ /* 0x000fe40000000000 */
[----:B0-----:R-:W-:-:S09]  /*1be0*/  ULEA UR4, UR5, UR4, 0x18 ;  /* 0x0000000405047291 */ /* 0x001fd2000f8ec0ff */
[----:B------:R-:W-:Y:S04]  /*1bf0*/  LDS R0, [UR4+0xc] ;  /* 0x00000c04ff007984 */ /* 0x000fe80008000800 */
[----:B---3--:R-:W0:Y:S04]  /*1c00*/  LDS.128 R4, [UR4+0x10] ;  /* 0x00001004ff047984 */ /* 0x008e280008000c00 */
[----:B------:R-:W1:Y:S01]  /*1c10*/  LDS.64 R8, [UR4+0x20] ;  /* 0x00002004ff087984 */ /* 0x000e620008000a00 */
[----:B0-----:R-:W-:-:S04]  /*1c20*/  IADD3 R0, PT, PT, R4, R0, R3 ;  /* 0x0000000004007210 */ /* 0x001fc80007ffe003 */
[----:B------:R-:W-:-:S04]  /*1c30*/  IADD3 R0, PT, PT, R6, R0, R5 ;  /* 0x0000000006007210 */ /* 0x000fc80007ffe005 */
[----:B-1----:R-:W-:-:S05]  /*1c40*/  IADD3 R0, PT, PT, R8, R0, R7 ;  /* 0x0000000008007210 */ /* 0x002fca0007ffe007 */
[----:B------:R-:W-:Y:S01]  /*1c50*/  IMAD.IADD R3, R0, 0x1, R9 ;  /* 0x0000000100037824 */ /* 0x000fe200078e0209 */
[----:B------:R-:W-:Y:S06]  /*1c60*/  BRA `(.L_x_687) ;  /* 0x0000001c00307947 */ /* 0x000fec0003800000 */
.L_x_672:
        /* <DEDUP_REMOVED lines=12> */
.L_x_702:
[----:B------:R-:W-:Y:S05]  /*1d30*/  BSYNC.RECONVERGENT B1 ;  /* 0x0000000000017941 */ /* 0x000fea0003800200 */
.L_x_701:
        /* <DEDUP_REMOVED lines=16> */
.L_x_707:
        /* <DEDUP_REMOVED lines=9> */
.L_x_706:
[----:B------:R-:W-:Y:S05]  /*1ed0*/  BSYNC.RECONVERGENT B2 ;  /* 0x0000000000027941 */ /* 0x000fea0003800200 */
.L_x_705:
        /* <DEDUP_REMOVED lines=8> */
.L_x_710:
        /* <DEDUP_REMOVED lines=35> */
.L_x_709:
[----:B------:R-:W-:Y:S05]  /*2190*/  BSYNC.RECONVERGENT B2 ;  /* 0x0000000000027941 */ /* 0x000fea0003800200 */
.L_x_708:
        /* <DEDUP_REMOVED lines=22> */
.L_x_712:
[----:B------:R-:W-:Y:S05]  /*2300*/  BSYNC.RECONVERGENT B2 ;  /* 0x0000000000027941 */ /* 0x000fea0003800200 */
.L_x_711:
        /* <DEDUP_REMOVED lines=10> */
.L_x_704:
[----:B------:R-:W-:Y:S05]  /*23b0*/  BSYNC.RECONVERGENT B1 ;  /* 0x0000000000017941 */ /* 0x000fea0003800200 */
.L_x_703:
        /* <DEDUP_REMOVED lines=38> */
[----:B------:R-:W0:Y:S04]  /*2620*/  LDS.128 R4, [UR4+0x10] ;  /* 0x00001004ff047984 */ /* 0x000e280008000c00 */
[----:B------:R-:W1:Y:S01]  /*2630*/  LDS.64 R8, [UR4+0x20] ;  /* 0x00002004ff087984 */ /* 0x000e620008000a00 */
[----:B0-----:R-:W-:-:S04]  /*2640*/  IADD3 R0, PT, PT, R4, R0, R3 ;  /* 0x0000000004007210 */ /* 0x001fc80007ffe003 */
[----:B------:R-:W-:-:S04]  /*2650*/  IADD3 R0, PT, PT, R6, R0, R5 ;  /* 0x0000000006007210 */ /* 0x000fc80007ffe005 */
[----:B-1----:R-:W-:-:S05]  /*2660*/  IADD3 R0, PT, PT, R8, R0, R7 ;  /* 0x0000000008007210 */ /* 0x002fca0007ffe007 */
[----:B--2---:R-:W-:Y:S01]  /*2670*/  IMAD.IADD R3, R0, 0x1, R9 ;  /* 0x0000000100037824 */ /* 0x004fe200078e0209 */
[----:B------:R-:W-:Y:S06]  /*2680*/  BRA `(.L_x_687) ;  /* 0x0000001000a87947 */ /* 0x000fec0003800000 */
.L_x_713:
        /* <DEDUP_REMOVED lines=16> */
[----:B------:R-:W1:Y:S02]  /*2790*/  SHFL.DOWN PT, R2, R3, 0x2, R7 ;  /* 0x0840000003027989 */ /* 0x000e6400000e0007 */
[----:B-1----:R-:W-:Y:S02]  /*27a0*/  SEL R2, R2, RZ, !P0 ;  /* 0x000000ff02027207 */ /* 0x002fe40004000000 */
[----:B------:R-:W-:-:S03]  /*27b0*/  ISETP.GT.AND P0, PT, R8, R7, PT ;  /* 0x000000070800720c */ /* 0x000fc60003f04270 */
[----:B------:R-:W-:Y:S01]  /*27c0*/  IMAD.IADD R2, R3, 0x1, R2 ;  /* 0x0000000103027824 */ /* 0x000fe200078e0202 */
[----:B------:R-:W-:-:S04]  /*27d0*/  @!P1 SHF.R.U32.HI R3, RZ, 0x3, R9 ;  /* 0x00000003ff039819 */ /* 0x000fc80000011609 */
[----:B------:R-:W1:Y:S02]  /*27e0*/  SHFL.DOWN PT, R4, R2, 0x4, R7 ;  /* 0x0880000002047989 */ /* 0x000e6400000e0007 */
[----:B-1----:R-:W-:Y:S01]  /*27f0*/  SEL R5, R4, RZ, !P0 ;  /* 0x000000ff04057207 */ /* 0x002fe20004000000 */
[C---:B------:R-:W-:Y:S02]  /*2800*/  VIADD R4, R6.reuse, 0x8 ;  /* 0x0000000806047836 */ /* 0x040fe40000000000 */
[----:B------:R-:W-:Y:S02]  /*2810*/  VIADD R6, R6, 0x10 ;  /* 0x0000001006067836 */ /* 0x000fe40000000000 */
[----:B------:R-:W-:Y:S01]  /*2820*/  IMAD.IADD R5, R2, 0x1, R5 ;  /* 0x0000000102057824 */ /* 0x000fe200078e0205 */
[----:B------:R-:W-:Y:S02]  /*2830*/  ISETP.GT.AND P0, PT, R4, R7, PT ;  /* 0x000000070400720c */ /* 0x000fe40003f04270 */
[----:B------:R-:W-:-:S02]  /*2840*/  @!P1 MOV R4, 0x400 ;  /* 0x0000040000049802 */ /* 0x000fc40000000f00 */
[----:B------:R-:W1:Y:S02]  /*2850*/  SHFL.DOWN PT, R0, R5, 0x8, R7 ;  /* 0x0900000005007989 */ /* 0x000e6400000e0007 */
[----:B0-----:R-:W-:Y:S02]  /*2860*/  @!P1 LEA R11, R11, R4, 0x18 ;  /* 0x000000040b0b9211 */ /* 0x001fe400078ec0ff */
[----:B------:R-:W-:-:S05]  /*2870*/  @!P1 LOP3.LUT R4, R3, 0x7c, RZ, 0xc0, !PT ;  /* 0x0000007c03049812 */ /* 0x000fca00078ec0ff */
[----:B------:R-:W-:Y:S01]  /*2880*/  @!P1 IMAD.IADD R4, R4, 0x1, R11 ;  /* 0x0000000104049824 */ /* 0x000fe200078e020b */
[----:B-1----:R-:W-:Y:S02]  /*2890*/  SEL R0, R0, RZ, !P0 ;  /* 0x000000ff00007207 */ /* 0x002fe40004000000 */
        /* <DEDUP_REMOVED lines=15> */
[----:B-1----:R-:W0:Y:S04]  /*2990*/  LDS.128 R4, [UR4+0x10] ;  /* 0x00001004ff047984 */ /* 0x002e280008000c00 */
        /* <DEDUP_REMOVED lines=18> */
.L_x_700:
[----:B------:R-:W0:Y:S01]  /*2ac0*/  S2R R0, SR_TID.X ;  /* 0x0000000000007919 */ /* 0x000e220000002100 */
[----:B------:R-:W0:Y:S02]  /*2ad0*/  LDC.64 R2, c[0x0][0x380] ;  /* 0x0000e000ff027b82 */ /* 0x000e240000000a00 */
[----:B0-----:R-:W-:-:S05]  /*2ae0*/  IMAD.WIDE.U32 R2, R0, 0x4, R2 ;  /* 0x0000000400027825 */ /* 0x001fca00078e0002 */
[----:B------:R-:W2:Y:S04]  /*2af0*/  LDG.E.CONSTANT R19, desc[UR6][R2.64] ;  /* 0x0000000602137981 */ /* 0x000ea8000c1e9900 */
[----:B------:R-:W2:Y:S04]  /*2b00*/  LDG.E.CONSTANT R4, desc[UR6][R2.64+0x400] ;  /* 0x0004000602047981 */ /* 0x000ea8000c1e9900 */
[----:B------:R-:W2:Y:S04]  /*2b10*/  LDG.E.CONSTANT R5, desc[UR6][R2.64+0x800] ;  /* 0x0008000602057981 */ /* 0x000ea8000c1e9900 */
[----:B------:R-:W3:Y:S04]  /*2b20*/  LDG.E.CONSTANT R6, desc[UR6][R2.64+0xc00] ;  /* 0x000c000602067981 */ /* 0x000ee8000c1e9900 */
[----:B------:R-:W3:Y:S04]  /*2b30*/  LDG.E.CONSTANT R7, desc[UR6][R2.64+0x1000] ;  /* 0x0010000602077981 */ /* 0x000ee8000c1e9900 */
[----:B------:R-:W4:Y:S04]  /*2b40*/  LDG.E.CONSTANT R8, desc[UR6][R2.64+0x1400] ;  /* 0x0014000602087981 */ /* 0x000f28000c1e9900 */
[----:B------:R-:W4:Y:S04]  /*2b50*/  LDG.E.CONSTANT R9, desc[UR6][R2.64+0x1800] ;  /* 0x0018000602097981 */ /* 0x000f28000c1e9900 */
[----:B------:R-:W5:Y:S04]  /*2b60*/  LDG.E.CONSTANT R10, desc[UR6][R2.64+0x1c00] ;  /* 0x001c0006020a7981 */ /* 0x000f68000c1e9900 */
[----:B------:R-:W5:Y:S04]  /*2b70*/  LDG.E.CONSTANT R11, desc[UR6][R2.64+0x2000] ;  /* 0x00200006020b7981 */ /* 0x000f68000c1e9900 */
[----:B------:R-:W5:Y:S04]  /*2b80*/  LDG.E.CONSTANT R12, desc[UR6][R2.64+0x2400] ;  /* 0x00240006020c7981 */ /* 0x000f68000c1e9900 */
[----:B------:R-:W5:Y:S04]  /*2b90*/  LDG.E.CONSTANT R13, desc[UR6][R2.64+0x2800] ;  /* 0x00280006020d7981 */ /* 0x000f68000c1e9900 */
[----:B------:R-:W5:Y:S04]  /*2ba0*/  LDG.E.CONSTANT R14, desc[UR6][R2.64+0x2c00] ;  /* 0x002c0006020e7981 */ /* 0x000f68000c1e9900 */
[----:B------:R-:W5:Y:S04]  /*2bb0*/  LDG.E.CONSTANT R15, desc[UR6][R2.64+0x3000] ;  /* 0x00300006020f7981 */ /* 0x000f68000c1e9900 */
[----:B------:R-:W5:Y:S04]  /*2bc0*/  LDG.E.CONSTANT R16, desc[UR6][R2.64+0x3400] ;  /* 0x0034000602107981 */ /* 0x000f68000c1e9900 */
[----:B------:R-:W5:Y:S04]  /*2bd0*/  LDG.E.CONSTANT R17, desc[UR6][R2.64+0x3800] ;  /* 0x0038000602117981 */ /* 0x000f68000c1e9900 */
[----:B------:R-:W5:Y:S01]  /*2be0*/  LDG.E.CONSTANT R18, desc[UR6][R2.64+0x3c00] ;  /* 0x003c000602127981 */ /* 0x000f62000c1e9900 */
[----:B------:R-:W-:-:S02]  /*2bf0*/  ISETP.GE.U32.AND P0, PT, R20, 0x2000, PT ;  /* 0x000020001400780c */ /* 0x000fc40003f06070 */
[----:B--2---:R-:W-:-:S04]  /*2c00*/  IADD3 R4, PT, PT, R5, R4, R19 ;  /* 0x0000000405047210 */ /* 0x004fc80007ffe013 */
[----:B---3--:R-:W-:-:S04]  /*2c10*/  IADD3 R4, PT, PT, R7, R6, R4 ;  /* 0x0000000607047210 */ /* 0x008fc80007ffe004 */
[----:B----4-:R-:W-:-:S04]  /*2c20*/  IADD3 R4, PT, PT, R9, R8, R4 ;  /* 0x0000000809047210 */ /* 0x010fc80007ffe004 */
[----:B-----5:R-:W-:Y:S01]  /*2c30*/  IADD3 R4, PT, PT, R11, R10, R4 ;  /* 0x0000000a0b047210 */ /* 0x020fe20007ffe004 */
[----:B------:R-:W-:-:S03]  /*2c40*/  IMAD.MOV.U32 R11, RZ, RZ, 0x1000 ;  /* 0x00001000ff0b7424 */ /* 0x000fc600078e00ff */
[----:B------:R-:W-:-:S04]  /*2c50*/  IADD3 R4, PT, PT, R13, R12, R4 ;  /* 0x0000000c0d047210 */ /* 0x000fc80007ffe004 */
[----:B------:R-:W-:-:S04]  /*2c60*/  IADD3 R4, PT, PT, R15, R14, R4 ;  /* 0x0000000e0f047210 */ /* 0x000fc80007ffe004 */
[----:B------:R-:W-:-:S05]  /*2c70*/  IADD3 R17, PT, PT, R17, R16, R4 ;  /* 0x0000001011117210 */ /* 0x000fca0007ffe004 */
[----:B------:R-:W-:Y:S01]  /*2c80*/  IMAD.IADD R8, R18, 0x1, R17 ;  /* 0x0000000112087824 */ /* 0x000fe200078e0211 */
[----:B------:R-:W-:Y:S06]  /*2c90*/  @!P0 BRA `(.L_x_714) ;  /* 0x00000000008c8947 */ /* 0x000fec0003800000 */
[----:B------:R-:W0:Y:S01]  /*2ca0*/  LDC R7, c[0x0][0x390] ;  /* 0x0000e400ff077b82 */ /* 0x000e220000000800 */
[----:B------:R-:W-:Y:S02]  /*2cb0*/  VIADD R6, R20, 0xfffff000 ;  /* 0xfffff00014067836 */ /* 0x000fe40000000000 */
[----:B------:R-:W-:-:S07]  /*2cc0*/  IMAD.MOV.U32 R11, RZ, RZ, 0x1000 ;  /* 0x00001000ff0b7424 */ /* 0x000fce00078e00ff */
.L_x_716:
[----:B------:R-:W-:-:S05]  /*2cd0*/  IMAD.WIDE R4, R11, 0x4, R2 ;  /* 0x000000040b047825 */ /* 0x000fca00078e0202 */
        /* <DEDUP_REMOVED lines=16> */
[----:B--2---:R-:W-:-:S04]  /*2de0*/  IADD3 R18, PT, PT, R18, R19, R8 ;  /* 0x0000001312127210 */ /* 0x004fc80007ffe008 */
[----:B---3--:R-:W-:Y:S01]  /*2df0*/  IADD3 R18, PT, PT, R21, R20, R18 ;  /* 0x0000001415127210 */ /* 0x008fe20007ffe012 */
[----:B0-----:R-:W-:-:S04]  /*2e00*/  IMAD.MOV.U32 R20, RZ, RZ, R7 ;  /* 0x000000ffff147224 */ /* 0x001fc800078e0007 */
[----:B------:R-:W-:Y:S01]  /*2e10*/  IMAD.IADD R8, R20, 0x1, -R11 ;  /* 0x0000000114087824 */ /* 0x000fe200078e0a0b */
[----:B----4-:R-:W-:-:S04]  /*2e20*/  IADD3 R18, PT, PT, R23, R22, R18 ;  /* 0x0000001617127210 */ /* 0x010fc80007ffe012 */
[----:B------:R-:W-:Y:S02]  /*2e30*/  ISETP.GE.AND P0, PT, R8, 0x1000, PT ;  /* 0x000010000800780c */ /* 0x000fe40003f06270 */
[----:B-----5:R-:W-:-:S04]  /*2e40*/  IADD3 R18, PT, PT, R25, R24, R18 ;  /* 0x0000001819127210 */ /* 0x020fc80007ffe012 */
[----:B------:R-:W-:-:S04]  /*2e50*/  IADD3 R14, PT, PT, R14, R17, R18 ;  /* 0x000000110e0e7210 */ /* 0x000fc80007ffe012 */
[----:B------:R-:W-:-:S04]  /*2e60*/  IADD3 R12, PT, PT, R15, R12, R14 ;  /* 0x0000000c0f0c7210 */ /* 0x000fc80007ffe00e */
[----:B------:R-:W-:-:S04]  /*2e70*/  IADD3 R10, PT, PT, R10, R13, R12 ;  /* 0x0000000d0a0a7210 */ /* 0x000fc80007ffe00c */
[----:B------:R-:W-:Y:S01]  /*2e80*/  IADD3 R8, PT, PT, R16, R9, R10 ;  /* 0x0000000910087210 */ /* 0x000fe20007ffe00a */
[----:B------:R-:W-:Y:S06]  /*2e90*/  @!P0 BRA `(.L_x_715) ;  /* 0x0000000400fc8947 */ /* 0x000fec0003800000 */
[----:B------:R-:W-:-:S05]  /*2ea0*/  VIADD R11, R11, 0x1000 ;  /* 0x000010000b0b7836 */ /* 0x000fca0000000000 */
[----:B------:R-:W-:-:S13]  /*2eb0*/  ISETP.GT.AND P0, PT, R11, R6, PT ;  /* 0x000000060b00720c */ /* 0x000fda0003f04270 */
[----:B------:R-:W-:Y:S05]  /*2ec0*/  @!P0 BRA `(.L_x_716) ;  /* 0xfffffffc00808947 */ /* 0x000fea000383ffff */
.L_x_714:
        /* <DEDUP_REMOVED lines=20> */
.L_x_720:
        /* <DEDUP_REMOVED lines=8> */
.L_x_719:
[----:B------:R-:W-:Y:S05]  /*3090*/  BSYNC.RECONVERGENT B2 ;  /* 0x0000000000027941 */ /* 0x000fea0003800200 */
.L_x_718:
        /* <DEDUP_REMOVED lines=16> */
.L_x_723:
        /* <DEDUP_REMOVED lines=20> */
[----:B------:R-:W5:Y:S04]  /*32e0*/  LDG.E.CONSTANT R22, desc[UR6][R2.64+0x2400] ;  /* 0x0024000602167981 */ /* 0x000f68000c1e9900 */
[----:B------:R0:W5:Y:S04]  /*32f0*/  LDG.E.CONSTANT R5, desc[UR6][R4.64] ;  /* 0x0000000604057981 */ /* 0x000168000c1e9900 */
        /* <DEDUP_REMOVED lines=17> */
.L_x_722:
[----:B------:R-:W-:Y:S05]  /*3410*/  BSYNC.RECONVERGENT B2 ;  /* 0x0000000000027941 */ /* 0x000fea0003800200 */
.L_x_721:
        /* <DEDUP_REMOVED lines=10> */
[----:B------:R-:W5:Y:S01]  /*34c0*/  LDG.E.CONSTANT R16, desc[UR6][R2.64+0x1400] ;  /* 0x0014000602107981 */ /* 0x000f62000c1e9900 */
[----:B0-----:R-:W-:-:S04]  /*34d0*/  IMAD.WIDE.U32 R4, R11, 0x4, R6 ;  /* 0x000000040b047825 */ /* 0x001fc800078e0006 */
[----:B------:R-:W-:Y:S02]  /*34e0*/  IMAD.WIDE.U32 R6, R13, 0x4, R6 ;  /* 0x000000040d067825 */ /* 0x000fe400078e0006 */
[----:B------:R0:W2:Y:S04]  /*34f0*/  LDG.E.CONSTANT R5, desc[UR6][R4.64] ;  /* 0x0000000604057981 */ /* 0x0000a8000c1e9900 */
[----:B------:R1:W3:Y:S04]  /*3500*/  LDG.E.CONSTANT R13, desc[UR6][R2.64] ;  /* 0x00000006020d7981 */ /* 0x0002e8000c1e9900 */
[----:B------:R-:W4:Y:S01]  /*3510*/  LDG.E.CONSTANT R7, desc[UR6][R6.64] ;  /* 0x0000000606077981 */ /* 0x000f22000c1e9900 */
[----:B0-----:R-:W-:Y:S01]  /*3520*/  IADD3 R4, P1, PT, R2, 0x2000, RZ ;  /* 0x0000200002047810 */ /* 0x001fe20007f3e0ff */
[----:B------:R-:W-:Y:S01]  /*3530*/  VIADD R10, R10, 0x800 ;  /* 0x000008000a0a7836 */ /* 0x000fe20000000000 */
[----:B------:R-:W-:Y:S01]  /*3540*/  PLOP3.LUT P0, PT, PT, PT, PT, 0x8, 0x80 ;  /* 0x000000000080781c */ /* 0x000fe20003f0e170 */
[----:B------:R-:W-:-:S02]  /*3550*/  VIADD R11, R11, 0x800 ;  /* 0x000008000b0b7836 */ /* 0x000fc40000000000 */
[----:B-1----:R-:W-:Y:S01]  /*3560*/  IMAD.MOV.U32 R2, RZ, RZ, R4 ;  /* 0x000000ffff027224 */ /* 0x002fe200078e0004 */
[----:B--2---:R-:W-:-:S04]  /*3570*/  IADD3 R12, PT, PT, R12, R5, R8 ;  /* 0x000000050c0c7210 */ /* 0x004fc80007ffe008 */
[----:B---3--:R-:W-:Y:S01]  /*3580*/  IADD3 R12, PT, PT, R14, R13, R12 ;  /* 0x0000000d0e0c7210 */ /* 0x008fe20007ffe00c */
[----:B------:R-:W-:-:S03]  /*3590*/  IMAD.X R5, RZ, RZ, R3, P1 ;  /* 0x000000ffff057224 */ /* 0x000fc600008e0603 */
[----:B----4-:R-:W-:Y:S01]  /*35a0*/  IADD3 R12, PT, PT, R15, R7, R12 ;  /* 0x000000070f0c7210 */ /* 0x010fe20007ffe00c */
[----:B------:R-:W-:-:S03]  /*35b0*/  IMAD.MOV.U32 R3, RZ, RZ, R5 ;  /* 0x000000ffff037224 */ /* 0x000fc600078e0005 */
[----:B-----5:R-:W-:-:S07]  /*35c0*/  IADD3 R8, PT, PT, R16, R17, R12 ;  /* 0x0000001110087210 */ /* 0x020fce0007ffe00c */
.L_x_725:
[----:B------:R-:W-:Y:S05]  /*35d0*/  BSYNC.RECONVERGENT B2 ;  /* 0x0000000000027941 */ /* 0x000fea0003800200 */
.L_x_724:
        /* <DEDUP_REMOVED lines=10> */
.L_x_717:
[----:B------:R-:W-:Y:S05]  /*3680*/  BSYNC.RECONVERGENT B1 ;  /* 0x0000000000017941 */ /* 0x000fea0003800200 */
.L_x_715:
[----:B------:R-:W0:Y:S01]  /*3690*/  S2R R9, SR_LANEID ;  /* 0x0000000000097919 */ /* 0x000e220000000000 */
[----:B------:R-:W1:Y:S01]  /*36a0*/  SHFL.DOWN PT, R2, R8, 0x1, 0x1f ;  /* 0x08201f0008027f89 */ /* 0x000e6200000e0000 */
[C---:B0-----:R-:W-:Y:S02]  /*36b0*/  ISETP.GT.AND P0, PT, R9.reuse, 0x1e, PT ;  /* 0x0000001e0900780c */ /* 0x041fe40003f04270 */
[C---:B------:R-:W-:Y:S02]  /*36c0*/  ISETP.NE.AND P1, PT, R9.reuse, RZ, PT ;  /* 0x000000ff0900720c */ /* 0x040fe40003f25270 */
        /* <DEDUP_REMOVED lines=37> */
[----:B0-----:R-:W-:-:S07]  /*3920*/  IMAD.IADD R3, R0, 0x1, R9 ;  /* 0x0000000100037824 */ /* 0x001fce00078e0209 */
.L_x_687:
[----:B------:R-:W-:Y:S05]  /*3930*/  BSYNC.RECONVERGENT B0 ;  /* 0x0000000000007941 */ /* 0x000fea0003800200 */
.L_x_671:
[----:B------:R-:W-:Y:S05]  /*3940*/  @P0 EXIT ;  /* 0x000000000000094d */ /* 0x000fea0003800000 */
[----:B-1----:R-:W1:Y:S01]  /*3950*/  LDC.64 R4, c[0x0][0x388] ;  /* 0x0000e200ff047b82 */ /* 0x002e620000000a00 */
[----:B------:R-:W0:Y:S02]  /*3960*/  LDCU UR4, c[0x0][0x398] ;  /* 0x00007300ff0477ac */ /* 0x000e240008000800 */
[----:B0-234-:R-:W-:-:S05]  /*3970*/  VIADD R3, R3, UR4 ;  /* 0x0000000403037c36 */ /* 0x01dfca0008000000 */
[----:B-1----:R-:W-:Y:S01]  /*3980*/  STG.E desc[UR6][R4.64], R3 ;  /* 0x0000000304007986 */ /* 0x002fe2000c101906 */
[----:B------:R-:W-:Y:S05]  /*3990*/  EXIT ;  /* 0x000000000000794d */ /* 0x000fea0003800000 */
.L_x_726:
        /* <DEDUP_REMOVED lines=14> */
.L_x_2770:


//--------------------- .text._ZN3cub18CUB_300001_SM_10006detail6reduce18DeviceReduceKernelINS2_10policy_hubIiyN4cuda3std3__44plusIiEEE10Policy1000EN6thrust24THRUST_300001_SM_1000_NS6detail15normal_iteratorINSD_10device_ptrIiEEEEyS9_iNS7_10__identityEEEvT0_PT3_T1_NS0_13GridEvenShareISN_EET2_T4_ --------------------------
	.section	.text._ZN3cub18CUB_300001_SM_10006detail6reduce18DeviceReduceKernelINS2_10policy_hubIiyN4cuda3std3__44plusIiEEE10Policy1000EN6thrust24THRUST_300001_SM_1000_NS6detail15normal_iteratorINSD_10device_ptrIiEEEEyS9_iNS7_10__identityEEEvT0_PT3_T1_NS0_13GridEvenShareISN_EET2_T4_,"ax",@progbits
	.align	128
        .global         _ZN3cub18CUB_300001_SM_10006detail6reduce18DeviceReduceKernelINS2_10policy_hubIiyN4cuda3std3__44plusIiEEE10Policy1000EN6thrust24THRUST_300001_SM_1000_NS6detail15normal_iteratorINSD_10device_ptrIiEEEEyS9_iNS7_10__identityEEEvT0_PT3_T1_NS0_13GridEvenShareISN_EET2_T4_
        .type           _ZN3cub18CUB_300001_SM_10006detail6reduce18DeviceReduceKernelINS2_10policy_hubIiyN4cuda3std3__44plusIiEEE10Policy1000EN6thrust24THRUST_300001_SM_1000_NS6detail15normal_iteratorINSD_10device_ptrIiEEEEyS9_iNS7_10__identityEEEvT0_PT3_T1_NS0_13GridEvenShareISN_EET2_T4_,@function
        .size           _ZN3cub18CUB_300001_SM_10006detail6reduce18DeviceReduceKernelINS2_10policy_hubIiyN4cuda3std3__44plusIiEEE10Policy1000EN6thrust24THRUST_300001_SM_1000_NS6detail15normal_iteratorINSD_10device_ptrIiEEEEyS9_iNS7_10__identityEEEvT0_PT3_T1_NS0_13GridEvenShareISN_EET2_T4_,(.L_x_2771 - _ZN3cub18CUB_300001_SM_10006detail6reduce18DeviceReduceKernelINS2_10policy_hubIiyN4cuda3std3__44plusIiEEE10Policy1000EN6thrust24THRUST_300001_SM_1000_NS6detail15normal_iteratorINSD_10device_ptrIiEEEEyS9_iNS7_10__identityEEEvT0_PT3_T1_NS0_13GridEvenShareISN_EET2_T4_)
        .other          _ZN3cub18CUB_300001_SM_10006detail6reduce18DeviceReduceKernelINS2_10policy_hubIiyN4cuda3std3__44plusIiEEE10Policy1000EN6thrust24THRUST_300001_SM_1000_NS6detail15normal_iteratorINSD_10device_ptrIiEEEEyS9_iNS7_10__identityEEEvT0_PT3_T1_NS0_13GridEvenShareISN_EET2_T4_,@"STO_CUDA_ENTRY STV_DEFAULT"
_ZN3cub18CUB_300001_SM_10006detail6reduce18DeviceReduceKernelINS2_10policy_hubIiyN4cuda3std3__44plusIiEEE10Policy1000EN6thrust24THRUST_300001_SM_1000_NS6detail15normal_iteratorINSD_10device_ptrIiEEEEyS9_iNS7_10__identityEEEvT0_PT3_T1_NS0_13GridEvenShareISN_EET2_T4_:
.text._ZN3cub18CUB_300001_SM_10006detail6reduce18DeviceReduceKernelINS2_10policy_hubIiyN4cuda3std3__44plusIiEEE10Policy1000EN6thrust24THRUST_300001_SM_1000_NS6detail15normal_iteratorINSD_10device_ptrIiEEEEyS9_iNS7_10__identityEEEvT0_PT3_T1_NS0_13GridEvenShareISN_EET2_T4_:
[----:B------:R-:W-:Y:S08]  /*0000*/  LDC R1, c[0x0][0x37c] ;  /* 0x0000df00ff017b82 */ /* 0x000ff00000000800 */
[----:B------:R-:W0:Y:S01]  /*0010*/  S2UR UR16, SR_CTAID.X ;  /* 0x00000000001079c3 */ /* 0x000e220000002500 */
[----:B------:R-:W1:Y:S01]  /*0020*/  LDCU.64 UR8, c[0x0][0x3b8] ;  /* 0x00007700ff0877ac */ /* 0x000e620008000a00 */
[----:B------:R-:W-:Y:S01]  /*0030*/  BSSY.RECONVERGENT B0, `(.L_x_727) ;  /* 0x0000201000007945 */ /* 0x000fe20003800200 */
[----:B------:R-:W2:Y:S01]  /*0040*/  LDCU UR5, c[0x0][0x3c0] ;  /* 0x00007800ff0577ac */ /* 0x000ea20008000800 */
[----:B------:R-:W3:Y:S01]  /*0050*/  LDCU.64 UR14, c[0x0][0x358] ;  /* 0x00006b00ff0e77ac */ /* 0x000ee20008000a00 */
[----:B-1----:R-:W-:-:S02]  /*0060*/  IMAD.U32 R2, RZ, RZ, UR8 ;  /* 0x00000008ff027e24 */ /* 0x002fc4000f8e00ff */
[----:B------:R-:W-:Y:S01]  /*0070*/  IMAD.U32 R3, RZ, RZ, UR9 ;  /* 0x00000009ff037e24 */ /* 0x000fe2000f8e00ff */
[----:B--2---:R-:W-:Y:S02]  /*0080*/  USHF.L.U32 UR5, UR5, 0xc, URZ ;  /* 0x0000000c05057899 */ /* 0x004fe400080006ff */
[----:B0-----:R-:W-:Y:S02]  /*0090*/  USHF.L.U32 UR7, UR16, 0xc, URZ ;  /* 0x0000000c10077899 */ /* 0x001fe400080006ff */
[----:B------:R-:W-:-:S04]  /*00a0*/  USHF.R.S32.HI UR4, URZ, 0x1f, UR5 ;  /* 0x0000001fff047899 */ /* 0x000fc80008011405 */
[----:B------:R-:W-:-:S04]  /*00b0*/  IADD3 R23, P1, PT, R2, -UR7, RZ ;  /* 0x8000000702177c10 */ /* 0x000fc8000ff3e0ff */
[----:B------:R-:W-:Y:S02]  /*00c0*/  ISETP.GT.U32.AND P0, PT, R23, 0xfff, PT ;  /* 0x00000fff1700780c */ /* 0x000fe40003f04070 */
[----:B------:R-:W-:-:S04]  /*00d0*/  IADD3.X R22, PT, PT, R3, -0x1, RZ, P1, !PT ;  /* 0xffffffff03167810 */ /* 0x000fc80000ffe4ff */
[----:B------:R-:W-:-:S13]  /*00e0*/  ISETP.GT.U32.AND.EX P0, PT, R22, RZ, PT, P0 ;  /* 0x000000ff1600720c */ /* 0x000fda0003f04100 */
[----:B---3--:R-:W-:Y:S05]  /*00f0*/  @P0 BRA `(.L_x_728) ;  /* 0x0000000c00ac0947 */ /* 0x008fea0003800000 */
[----:B------:R-:W0:Y:S01]  /*0100*/  S2R R3, SR_TID.X ;  /* 0x0000000000037919 */ /* 0x000e220000002100 */
[----:B------:R-:W-:Y:S01]  /*0110*/  VIADD R0, R2, -UR7 ;  /* 0x8000000702007c36 */ /* 0x000fe20008000000 */
[----:B------:R-:W-:Y:S01]  /*0120*/  BSSY.RECONVERGENT B1, `(.L_x_729) ;  /* 0x000000a000017945 */ /* 0x000fe20003800200 */
[----:B------:R-:W-:-:S03]  /*0130*/  IMAD.MOV.U32 R4, RZ, RZ, RZ ;  /* 0x000000ffff047224 */ /* 0x000fc600078e00ff */
[----:B0-----:R-:W-:Y:S01]  /*0140*/  ISETP.GE.AND P0, PT, R3, R0, PT ;  /* 0x000000000300720c */ /* 0x001fe20003f06270 */
[----:B------:R-:W-:-:S12]  /*0150*/  IMAD.MOV.U32 R5, RZ, RZ, R3 ;  /* 0x000000ffff057224 */ /* 0x000fd800078e0003 */
[----:B------:R-:W-:Y:S05]  /*0160*/  @P0 BRA `(.L_x_730) ;  /* 0x0000000000140947 */ /* 0x000fea0003800000 */
[----:B------:R-:W0:Y:S01]  /*0170*/  LDC.64 R6, c[0x0][0x380] ;  /* 0x0000e000ff067b82 */ /* 0x000e220000000a00 */
[----:B------:R-:W-:-:S04]  /*0180*/  VIADD R5, R3, UR7 ;  /* 0x0000000703057c36 */ /* 0x000fc80008000000 */
[----:B0-----:R-:W-:-:S05]  /*0190*/  IMAD.WIDE.U32 R6, R5, 0x4, R6 ;  /* 0x0000000405067825 */ /* 0x001fca00078e0006 */
[----:B------:R0:W5:Y:S01]  /*01a0*/  LDG.E R4, desc[UR14][R6.64] ;  /* 0x0000000e06047981 */ /* 0x000162000c1e1900 */
[----:B------:R-:W-:-:S07]  /*01b0*/  VIADD R5, R3, 0x100 ;  /* 0x0000010003057836 */ /* 0x000fce0000000000 */
.L_x_730:
[----:B------:R-:W-:Y:S05]  /*01c0*/  BSYNC.RECONVERGENT B1 ;  /* 0x0000000000017941 */ /* 0x000fea0003800200 */
.L_x_729:
[----:B------:R-:W-:Y:S01]  /*01d0*/  ISETP.GE.AND P0, PT, R5, R0, PT ;  /* 0x000000000500720c */ /* 0x000fe20003f06270 */
[----:B------:R-:W-:-:S12]  /*01e0*/  BSSY.RECONVERGENT B1, `(.L_x_731) ;  /* 0x000006c000017945 */ /* 0x000fd80003800200 */
[----:B------:R-:W-:Y:S05]  /*01f0*/  @P0 BRA `(.L_x_732) ;  /* 0x0000000400a80947 */ /* 0x000fea0003800000 */
[----:B0-----:R-:W-:Y:S01]  /*0200*/  LOP3.LUT R7, RZ, R5, RZ, 0x33, !PT ;  /* 0x00000005ff077212 */ /* 0x001fe200078e33ff */
[----:B------:R-:W-:Y:S03]  /*0210*/  BSSY.RECONVERGENT B2, `(.L_x_733) ;  /* 0x0000030000027945 */ /* 0x000fe60003800200 */
[----:B------:R-:W-:-:S04]  /*0220*/  IADD3 R7, PT, PT, R2, -UR7, R7 ;  /* 0x8000000702077c10 */ /* 0x000fc8000fffe007 */
[C---:B------:R-:W-:Y:S02]  /*0230*/  ISETP.GE.U32.AND P1, PT, R7.reuse, 0xf00, PT ;  /* 0x00000f000700780c */ /* 0x040fe40003f26070 */
[----:B------:R-:W-:-:S04]  /*0240*/  LEA.HI R2, R7, 0x1, RZ, 0x18 ;  /* 0x0000000107027811 */ /* 0x000fc800078fc0ff */
[----:B------:R-:W-:-:S04]  /*0250*/  LOP3.LUT R21, R2, 0xf, RZ, 0xc0, !PT ;  /* 0x0000000f02157812 */ /* 0x000fc800078ec0ff */
[----:B------:R-:W-:-:S03]  /*0260*/  ISETP.NE.AND P0, PT, R21, RZ, PT ;  /* 0x000000ff1500720c */ /* 0x000fc60003f05270 */
[----:B------:R-:W-:Y:S10]  /*0270*/  @!P1 BRA `(.L_x_734) ;  /* 0x0000000000a49947 */ /* 0x000ff40003800000 */
[----:B------:R-:W0:Y:S01]  /*0280*/  LDCU.64 UR8, c[0x0][0x380] ;  /* 0x00007000ff0877ac */ /* 0x000e220008000a00 */
[----:B------:R-:W-:Y:S01]  /*0290*/  IMAD.WIDE.U32 R6, R5, 0x4, RZ ;  /* 0x0000000405067825 */ /* 0x000fe200078e00ff */
[----:B------:R-:W-:Y:S01]  /*02a0*/  LOP3.LUT R8, R2, 0x1fffff0, RZ, 0xc0, !PT ;  /* 0x01fffff002087812 */ /* 0x000fe200078ec0ff */
[----:B------:R-:W-:-:S04]  /*02b0*/  UIMAD.WIDE.U32 UR4, UR16, 0x4000, URZ ;  /* 0x00004000100478a5 */ /* 0x000fc8000f8e00ff */
[----:B------:R-:W-:Y:S02]  /*02c0*/  IMAD.MOV R8, RZ, RZ, -R8 ;  /* 0x000000ffff087224 */ /* 0x000fe400078e0a08 */
[----:B------:R-:W-:Y:S02]  /*02d0*/  LOP3.LUT R14, R6, UR4, RZ, 0xfc, !PT ;  /* 0x00000004060e7c12 */ /* 0x000fe4000f8efcff */
[----:B------:R-:W-:Y:S02]  /*02e0*/  LOP3.LUT R7, R7, UR5, RZ, 0xfc, !PT ;  /* 0x0000000507077c12 */ /* 0x000fe4000f8efcff */
[----:B0-----:R-:W-:-:S04]  /*02f0*/  IADD3 R14, P1, PT, R14, UR8, RZ ;  /* 0x000000080e0e7c10 */ /* 0x001fc8000ff3e0ff */
[----:B------:R-:W-:-:S04]  /*0300*/  IADD3 R14, P2, PT, R14, 0x2000, RZ ;  /* 0x000020000e0e7810 */ /* 0x000fc80007f5e0ff */
[----:B------:R-:W-:-:S09]  /*0310*/  IADD3.X R7, PT, PT, RZ, UR9, R7, P2, P1 ;  /* 0x00000009ff077c10 */ /* 0x000fd200097e2407 */
.L_x_735:
[----:B------:R-:W-:-:S05]  /*0320*/  IMAD.MOV.U32 R6, RZ, RZ, R14 ;  /* 0x000000ffff067224 */ /* 0x000fca00078e000e */
[----:B------:R-:W2:Y:S04]  /*0330*/  LDG.E R15, desc[UR14][R6.64+-0x2000] ;  /* 0xffe0000e060f7981 */ /* 0x000ea8000c1e1900 */
[----:B------:R-:W2:Y:S04]  /*0340*/  LDG.E R16, desc[UR14][R6.64+-0x1c00] ;  /* 0xffe4000e06107981 */ /* 0x000ea8000c1e1900 */
[----:B------:R-:W3:Y:S04]  /*0350*/  LDG.E R18, desc[UR14][R6.64+-0x1800] ;  /* 0xffe8000e06127981 */ /* 0x000ee8000c1e1900 */
[----:B------:R-:W3:Y:S04]  /*0360*/  LDG.E R17, desc[UR14][R6.64+-0x1400] ;  /* 0xffec000e06117981 */ /* 0x000ee8000c1e1900 */
[----:B------:R-:W4:Y:S04]  /*0370*/  LDG.E R20, desc[UR14][R6.64+-0x1000] ;  /* 0xfff0000e06147981 */ /* 0x000f28000c1e1900 */
        /* <DEDUP_REMOVED lines=10> */
[----:B------:R0:W4:Y:S01]  /*0420*/  LDG.E R10, desc[UR14][R6.64+0x1c00] ;  /* 0x001c000e060a7981 */ /* 0x000122000c1e1900 */
[----:B------:R-:W-:-:S02]  /*0430*/  VIADD R8, R8, 0x10 ;  /* 0x0000001008087836 */ /* 0x000fc40000000000 */
[----:B------:R-:W-:-:S03]  /*0440*/  VIADD R5, R5, 0x1000 ;  /* 0x0000100005057836 */ /* 0x000fc60000000000 */
[----:B------:R-:W-:Y:S02]  /*0450*/  ISETP.NE.AND P1, PT, R8, RZ, PT ;  /* 0x000000ff0800720c */ /* 0x000fe40003f25270 */
[----:B--2--5:R-:W-:-:S04]  /*0460*/  IADD3 R15, PT, PT, R16, R15, R4 ;  /* 0x0000000f100f7210 */ /* 0x024fc80007ffe004 */
[----:B---3--:R-:W-:-:S04]  /*0470*/  IADD3 R15, PT, PT, R17, R18, R15 ;  /* 0x00000012110f7210 */ /* 0x008fc80007ffe00f */
[----:B----4-:R-:W-:-:S04]  /*0480*/  IADD3 R15, PT, PT, R19, R20, R15 ;  /* 0x00000014130f7210 */ /* 0x010fc80007ffe00f */
[----:B------:R-:W-:-:S04]  /*0490*/  IADD3 R15, PT, PT, R23, R22, R15 ;  /* 0x00000016170f7210 */ /* 0x000fc80007ffe00f */
[----:B------:R-:W-:-:S04]  /*04a0*/  IADD3 R15, PT, PT, R25, R24, R15 ;  /* 0x00000018190f7210 */ /* 0x000fc80007ffe00f */
[----:B------:R-:W-:Y:S02]  /*04b0*/  IADD3 R13, PT, PT, R13, R14, R15 ;  /* 0x0000000e0d0d7210 */ /* 0x000fe40007ffe00f */
[----:B------:R-:W-:-:S05]  /*04c0*/  IADD3 R14, P2, PT, R6, 0x4000, RZ ;  /* 0x00004000060e7810 */ /* 0x000fca0007f5e0ff */
[----:B0-----:R-:W-:Y:S01]  /*04d0*/  IMAD.X R7, RZ, RZ, R7, P2 ;  /* 0x000000ffff077224 */ /* 0x001fe200010e0607 */
[----:B------:R-:W-:-:S04]  /*04e0*/  IADD3 R9, PT, PT, R12, R9, R13 ;  /* 0x000000090c097210 */ /* 0x000fc80007ffe00d */
[----:B------:R-:W-:Y:S01]  /*04f0*/  IADD3 R4, PT, PT, R10, R11, R9 ;  /* 0x0000000b0a047210 */ /* 0x000fe20007ffe009 */
[----:B------:R-:W-:Y:S06]  /*0500*/  @P1 BRA `(.L_x_735) ;  /* 0xfffffffc00841947 */ /* 0x000fec000383ffff */
.L_x_734:
[----:B------:R-:W-:Y:S05]  /*0510*/  BSYNC.RECONVERGENT B2 ;  /* 0x0000000000027941 */ /* 0x000fea0003800200 */
.L_x_733:
[----:B------:R-:W-:Y:S05]  /*0520*/  @!P0 BRA `(.L_x_732) ;  /* 0x0000000000dc8947 */ /* 0x000fea0003800000 */
[----:B------:R-:W-:Y:S01]  /*0530*/  ISETP.GE.U32.AND P0, PT, R21, 0x8, PT ;  /* 0x000000081500780c */ /* 0x000fe20003f06070 */
[----:B------:R-:W-:Y:S01]  /*0540*/  BSSY.RECONVERGENT B2, `(.L_x_736) ;  /* 0x0000016000027945 */ /* 0x000fe20003800200 */
[----:B------:R-:W-:-:S04]  /*0550*/  LOP3.LUT R16, R2, 0x7, RZ, 0xc0, !PT ;  /* 0x0000000702107812 */ /* 0x000fc800078ec0ff */
[----:B------:R-:W-:-:S07]  /*0560*/  ISETP.NE.AND P1, PT, R16, RZ, PT ;  /* 0x000000ff1000720c */ /* 0x000fce0003f25270 */
[----:B------:R-:W-:Y:S06]  /*0570*/  @!P0 BRA `(.L_x_737) ;  /* 0x0000000000488947 */ /* 0x000fec0003800000 */
[----:B------:R-:W0:Y:S01]  /*0580*/  LDCU.64 UR4, c[0x0][0x380] ;  /* 0x00007000ff0477ac */ /* 0x000e220008000a00 */
[----:B------:R-:W-:-:S04]  /*0590*/  IADD3 R7, P0, PT, R5, UR7, RZ ;  /* 0x0000000705077c10 */ /* 0x000fc8000ff1e0ff */
[----:B------:R-:W-:Y:S02]  /*05a0*/  LEA.HI.X.SX32 R8, R5, RZ, 0x1, P0 ;  /* 0x000000ff05087211 */ /* 0x000fe400000f0eff */
[----:B0-----:R-:W-:-:S04]  /*05b0*/  LEA R6, P0, R7, UR4, 0x2 ;  /* 0x0000000407067c11 */ /* 0x001fc8000f8010ff */
[----:B------:R-:W-:-:S05]  /*05c0*/  LEA.HI.X R7, R7, UR5, R8, 0x2, P0 ;  /* 0x0000000507077c11 */ /* 0x000fca00080f1408 */
[----:B------:R-:W2:Y:S04]  /*05d0*/  LDG.E R9, desc[UR14][R6.64] ;  /* 0x0000000e06097981 */ /* 0x000ea8000c1e1900 */
[----:B------:R-:W2:Y:S04]  /*05e0*/  LDG.E R8, desc[UR14][R6.64+0x400] ;  /* 0x0004000e06087981 */ /* 0x000ea8000c1e1900 */
[----:B------:R-:W3:Y:S04]  /*05f0*/  LDG.E R11, desc[UR14][R6.64+0x800] ;  /* 0x0008000e060b7981 */ /* 0x000ee8000c1e1900 */
[----:B------:R-:W3:Y:S04]  /*0600*/  LDG.E R10, desc[UR14][R6.64+0xc00] ;  /* 0x000c000e060a7981 */ /* 0x000ee8000c1e1900 */
[----:B------:R-:W4:Y:S04]  /*0610*/  LDG.E R13, desc[UR14][R6.64+0x1000] ;  /* 0x0010000e060d7981 */ /* 0x000f28000c1e1900 */
[----:B------:R-:W4:Y:S04]  /*0620*/  LDG.E R12, desc[UR14][R6.64+0x1400] ;  /* 0x0014000e060c7981 */ /* 0x000f28000c1e1900 */
[----:B------:R-:W4:Y:S04]  /*0630*/  LDG.E R15, desc[UR14][R6.64+0x1800] ;  /* 0x0018000e060f7981 */ /* 0x000f28000c1e1900 */
[----:B------:R-:W4:Y:S01]  /*0640*/  LDG.E R14, desc[UR14][R6.64+0x1c00] ;  /* 0x001c000e060e7981 */ /* 0x000f22000c1e1900 */
[----:B------:R-:W-:Y:S01]  /*0650*/  VIADD R5, R5, 0x800 ;  /* 0x0000080005057836 */ /* 0x000fe20000000000 */
[----:B--2--5:R-:W-:-:S04]  /*0660*/  IADD3 R8, PT, PT, R8, R9, R4 ;  /* 0x0000000908087210 */ /* 0x024fc80007ffe004 */
[----:B---3--:R-:W-:-:S04]  /*0670*/  IADD3 R8, PT, PT, R10, R11, R8 ;  /* 0x0000000b0a087210 */ /* 0x008fc80007ffe008 */
[----:B----4-:R-:W-:-:S04]  /*0680*/  IADD3 R8, PT, PT, R12, R13, R8 ;  /* 0x0000000d0c087210 */ /* 0x010fc80007ffe008 */
[----:B------:R-:W-:-:S07]  /*0690*/  IADD3 R4, PT, PT, R14, R15, R8 ;  /* 0x0000000f0e047210 */ /* 0x000fce0007ffe008 */
.L_x_737:
[----:B------:R-:W-:Y:S05]  /*06a0*/  BSYNC.RECONVERGENT B2 ;  /* 0x0000000000027941 */ /* 0x000fea0003800200 */
.L_x_736:
        /* <DEDUP_REMOVED lines=14> */
[----:B------:R-:W3:Y:S01]  /*0790*/  LDG.E R10, desc[UR14][R6.64+0xc00] ;  /* 0x000c000e060a7981 */ /* 0x000ee2000c1e1900 */
[----:B------:R-:W-:Y:S01]  /*07a0*/  VIADD R5, R5, 0x400 ;  /* 0x0000040005057836 */ /* 0x000fe20000000000 */
[----:B--2--5:R-:W-:-:S04]  /*07b0*/  IADD3 R4, PT, PT, R8, R9, R4 ;  /* 0x0000000908047210 */ /* 0x024fc80007ffe004 */
[----:B---3--:R-:W-:-:S07]  /*07c0*/  IADD3 R4, PT, PT, R10, R11, R4 ;  /* 0x0000000b0a047210 */ /* 0x008fce0007ffe004 */
.L_x_739:
[----:B------:R-:W-:Y:S05]  /*07d0*/  BSYNC.RECONVERGENT B2 ;  /* 0x0000000000027941 */ /* 0x000fea0003800200 */
.L_x_738:
[----:B------:R-:W-:Y:S05]  /*07e0*/  @!P1 BRA `(.L_x_732) ;  /* 0x00000000002c9947 */ /* 0x000fea0003800000 */
[----:B------:R-:W0:Y:S01]  /*07f0*/  LDC.64 R6, c[0x0][0x380] ;  /* 0x0000e000ff067b82 */ /* 0x000e220000000a00 */
[----:B------:R-:W-:Y:S02]  /*0800*/  IMAD.U32 R9, RZ, RZ, UR16 ;  /* 0x00000010ff097e24 */ /* 0x000fe4000f8e00ff */
[----:B------:R-:W-:Y:S02]  /*0810*/  IMAD.MOV R2, RZ, RZ, -R2 ;  /* 0x000000ffff027224 */ /* 0x000fe400078e0a02 */
[----:B0-----:R-:W-:-:S07]  /*0820*/  IMAD.WIDE.U32 R6, R9, 0x4000, R6 ;  /* 0x0000400009067825 */ /* 0x001fce00078e0006 */
.L_x_740:
[----:B------:R-:W-:-:S06]  /*0830*/  IMAD.WIDE R8, R5, 0x4, R6 ;  /* 0x0000000405087825 */ /* 0x000fcc00078e0206 */
[----:B------:R-:W2:Y:S01]  /*0840*/  LDG.E R9, desc[UR14][R8.64] ;  /* 0x0000000e08097981 */ /* 0x000ea2000c1e1900 */
[----:B------:R-:W-:Y:S02]  /*0850*/  VIADD R2, R2, 0x1 ;  /* 0x0000000102027836 */ /* 0x000fe40000000000 */
[----:B------:R-:W-:-:S03]  /*0860*/  VIADD R5, R5, 0x100 ;  /* 0x0000010005057836 */ /* 0x000fc60000000000 */
[----:B------:R-:W-:Y:S01]  /*0870*/  ISETP.NE.AND P0, PT, R2, RZ, PT ;  /* 0x000000ff0200720c */ /* 0x000fe20003f05270 */
[----:B--2--5:R-:W-:-:S12]  /*0880*/  IMAD.IADD R4, R9, 0x1, R4 ;  /* 0x0000000109047824 */ /* 0x024fd800078e0204 */
[----:B------:R-:W-:Y:S05]  /*0890*/  @P0 BRA `(.L_x_740) ;  /* 0xfffffffc00e40947 */ /* 0x000fea000383ffff */
.L_x_732:
[----:B------:R-:W-:Y:S05]  /*08a0*/  BSYNC.RECONVERGENT B1 ;  /* 0x0000000000017941 */ /* 0x000fea0003800200 */
.L_x_731:
[----:B------:R-:W-:-:S13]  /*08b0*/  ISETP.GE.AND P0, PT, R0, 0x100, PT ;  /* 0x000001000000780c */ /* 0x000fda0003f06270 */
[----:B------:R-:W-:Y:S05]  /*08c0*/  @!P0 BRA `(.L_x_741) ;  /* 0x0000000000ac8947 */ /* 0x000fea0003800000 */
[----:B------:R-:W1:Y:S01]  /*08d0*/  S2R R8, SR_LANEID ;  /* 0x0000000000087919 */ /* 0x000e620000000000 */
[----:B-----5:R-:W2:Y:S01]  /*08e0*/  SHFL.DOWN PT, R0, R4, 0x1, 0x1f ;  /* 0x08201f0004007f89 */ /* 0x020ea200000e0000 */
[C---:B-1----:R-:W-:Y:S02]  /*08f0*/  ISETP.GT.AND P0, PT, R8.reuse, 0x1e, PT ;  /* 0x0000001e0800780c */ /* 0x042fe40003f04270 */
[----:B------:R-:W-:Y:S02]  /*0900*/  ISETP.NE.AND P1, PT, R8, RZ, PT ;  /* 0x000000ff0800720c */ /* 0x000fe40003f25270 */
[----:B--2---:R-:W-:Y:S02]  /*0910*/  SEL R5, R0, RZ, !P0 ;  /* 0x000000ff00057207 */ /* 0x004fe40004000000 */
[----:B------:R-:W-:-:S03]  /*0920*/  ISETP.GT.AND P0, PT, R8, 0x1d, PT ;  /* 0x0000001d0800780c */ /* 0x000fc60003f04270 */
[----:B------:R-:W-:-:S05]  /*0930*/  IMAD.IADD R5, R5, 0x1, R4 ;  /* 0x0000000105057824 */ /* 0x000fca00078e0204 */
[----:B------:R-:W1:Y:S01]  /*0940*/  SHFL.DOWN PT, R0, R5, 0x2, 0x1f ;  /* 0x08401f0005007f89 */ /* 0x000e6200000e0000 */
[----:B0-----:R-:W0:Y:S01]  /*0950*/  @!P1 S2R R6, SR_CgaCtaId ;  /* 0x0000000000069919 */ /* 0x001e220000008800 */
[----:B-1----:R-:W-:Y:S02]  /*0960*/  SEL R0, R0, RZ, !P0 ;  /* 0x000000ff00007207 */ /* 0x002fe40004000000 */
[----:B------:R-:W-:-:S03]  /*0970*/  ISETP.GT.AND P0, PT, R8, 0x1b, PT ;  /* 0x0000001b0800780c */ /* 0x000fc60003f04270 */
[----:B------:R-:W-:Y:S01]  /*0980*/  IMAD.IADD R0, R5, 0x1, R0 ;  /* 0x0000000105007824 */ /* 0x000fe200078e0200 */
[----:B------:R-:W-:-:S04]  /*0990*/  @!P1 MOV R5, 0x400 ;  /* 0x0000040000059802 */ /* 0x000fc80000000f00 */
[----:B------:R-:W1:Y:S01]  /*09a0*/  SHFL.DOWN PT, R2, R0, 0x4, 0x1f ;  /* 0x08801f0000027f89 */ /* 0x000e6200000e0000 */
[----:B0-----:R-:W-:Y:S02]  /*09b0*/  @!P1 LEA R5, R6, R5, 0x18 ;  /* 0x0000000506059211 */ /* 0x001fe400078ec0ff */
[----:B-1----:R-:W-:Y:S02]  /*09c0*/  SEL R7, R2, RZ, !P0 ;  /* 0x000000ff02077207 */ /* 0x002fe40004000000 */
        /* <DEDUP_REMOVED lines=19> */
[----:B--2---:R-:W-:Y:S04]  /*0b00*/  LDS R0, [UR4+0xc] ;  /* 0x00000c04ff007984 */ /* 0x004fe80008000800 */
[----:B------:R-:W0:Y:S04]  /*0b10*/  LDS.128 R4, [UR4+0x10] ;  /* 0x00001004ff047984 */ /* 0x000e280008000c00 */
[----:B------:R-:W1:Y:S01]  /*0b20*/  LDS.64 R2, [UR4+0x20] ;  /* 0x00002004ff027984 */ /* 0x000e620008000a00 */
[----:B0-----:R-:W-:-:S04]  /*0b30*/  IADD3 R0, PT, PT, R4, R0, R9 ;  /* 0x0000000004007210 */ /* 0x001fc80007ffe009 */
[----:B------:R-:W-:-:S04]  /*0b40*/  IADD3 R0, PT, PT, R6, R0, R5 ;  /* 0x0000000006007210 */ /* 0x000fc80007ffe005 */
[----:B-1----:R-:W-:-:S05]  /*0b50*/  IADD3 R0, PT, PT, R2, R0, R7 ;  /* 0x0000000002007210 */ /* 0x002fca0007ffe007 */
[----:B------:R-:W-:Y:S01]  /*0b60*/  IMAD.IADD R9, R0, 0x1, R3 ;  /* 0x0000000100097824 */ /* 0x000fe200078e0203 */
[----:B------:R-:W-:Y:S06]  /*0b70*/  BRA `(.L_x_742) ;  /* 0x0000001400307947 */ /* 0x000fec0003800000 */
.L_x_741:
[----:B------:R-:W-:Y:S01]  /*0b80*/  LOP3.LUT R2, R3, 0x3e0, RZ, 0xc0, !PT ;  /* 0x000003e003027812 */ /* 0x000fe200078ec0ff */
[----:B------:R-:W1:Y:S03]  /*0b90*/  S2R R10, SR_LANEID ;  /* 0x00000000000a7919 */ /* 0x000e660000000000 */
[----:B0-----:R-:W-:Y:S01]  /*0ba0*/  LOP3.LUT R7, RZ, R2, RZ, 0x33, !PT ;  /* 0x00000002ff077212 */ /* 0x001fe200078e33ff */
[----:B------:R-:W-:-:S04]  /*0bb0*/  VIADD R5, R2, 0x20 ;  /* 0x0000002002057836 */ /* 0x000fc80000000000 */
[----:B------:R-:W-:Y:S01]  /*0bc0*/  IMAD.IADD R7, R0, 0x1, R7 ;  /* 0x0000000100077824 */ /* 0x000fe200078e0207 */
[----:B------:R-:W-:-:S04]  /*0bd0*/  ISETP.GT.AND P0, PT, R5, R0, PT ;  /* 0x000000000500720c */ /* 0x000fc80003f04270 */
[----:B------:R-:W-:-:S05]  /*0be0*/  SEL R7, R7, 0x1f, P0 ;  /* 0x0000001f07077807 */ /* 0x000fca0000000000 */
[----:B-----5:R-:W0:Y:S01]  /*0bf0*/  SHFL.DOWN PT, R2, R4, 0x1, R7 ;  /* 0x0820000004027989 */ /* 0x020e2200000e0007 */
[CC--:B-1----:R-:W-:Y:S01]  /*0c00*/  ISETP.GE.AND P0, PT, R10.reuse, R7.reuse, PT ;  /* 0x000000070a00720c */ /* 0x0c2fe20003f06270 */
[C---:B------:R-:W-:Y:S01]  /*0c10*/  VIADD R6, R10.reuse, 0x2 ;  /* 0x000000020a067836 */ /* 0x040fe20000000000 */
[C---:B------:R-:W-:Y:S01]  /*0c20*/  ISETP.NE.AND P1, PT, R10.reuse, RZ, PT ;  /* 0x000000ff0a00720c */ /* 0x040fe20003f25270 */
[----:B------:R-:W-:Y:S01]  /*0c30*/  VIADD R8, R10, 0x4 ;  /* 0x000000040a087836 */ /* 0x000fe20000000000 */
[----:B0-----:R-:W-:Y:S02]  /*0c40*/  SEL R5, R2, RZ, !P0 ;  /* 0x000000ff02057207 */ /* 0x001fe40004000000 */
        /* <DEDUP_REMOVED lines=35> */
[----:B------:R-:W0:Y:S04]  /*0e80*/  LDS.128 R4, [UR4+0x10] ;  /* 0x00001004ff047984 */ /* 0x000e280008000c00 */
[----:B------:R-:W2:Y:S04]  /*0e90*/  LDS R2, [UR4+0xc] ;  /* 0x00000c04ff027984 */ /* 0x000ea80008000800 */
[----:B------:R-:W3:Y:S01]  /*0ea0*/  LDS.64 R10, [UR4+0x20] ;  /* 0x00002004ff0a7984 */ /* 0x000ee20008000a00 */
[----:B0-----:R-:W-:Y:S02]  /*0eb0*/  SEL R4, R4, RZ, P2 ;  /* 0x000000ff04047207 */ /* 0x001fe40001000000 */
[----:B------:R-:W-:-:S02]  /*0ec0*/  ISETP.GT.AND P2, PT, R0, 0x60, PT ;  /* 0x000000600000780c */ /* 0x000fc40003f44270 */
[----:B--2---:R-:W-:Y:S02]  /*0ed0*/  SEL R2, R2, RZ, P1 ;  /* 0x000000ff02027207 */ /* 0x004fe40000800000 */
        /* <DEDUP_REMOVED lines=8> */
[----:B---3--:R-:W-:Y:S02]  /*0f60*/  SEL R10, R10, RZ, P2 ;  /* 0x000000ff0a0a7207 */ /* 0x008fe40001000000 */
[----:B------:R-:W-:Y:S02]  /*0f70*/  SEL R11, R11, RZ, P3 ;  /* 0x000000ff0b0b7207 */ /* 0x000fe40001800000 */
[----:B------:R-:W-:-:S05]  /*0f80*/  IADD3 R2, PT, PT, R10, R2, R7 ;  /* 0x000000020a027210 */ /* 0x000fca0007ffe007 */
[----:B-1----:R-:W-:Y:S01]  /*0f90*/  IMAD.IADD R9, R2, 0x1, R11 ;  /* 0x0000000102097824 */ /* 0x002fe200078e020b */
[----:B------:R-:W-:Y:S06]  /*0fa0*/  BRA `(.L_x_742) ;  /* 0x0000001000247947 */ /* 0x000fec0003800000 */
.L_x_728:
[----:B------:R-:W0:Y:S01]  /*0fb0*/  S2R R0, SR_TID.X ;  /* 0x0000000000007919 */ /* 0x000e220000002100 */
[----:B------:R-:W1:Y:S01]  /*0fc0*/  LDC.64 R4, c[0x0][0x380] ;  /* 0x0000e000ff047b82 */ /* 0x000e620000000a00 */
[----:B0-----:R-:W-:-:S04]  /*0fd0*/  VIADD R7, R0, UR7 ;  /* 0x0000000700077c36 */ /* 0x001fc80008000000 */
[----:B-1----:R-:W-:-:S05]  /*0fe0*/  IMAD.WIDE.U32 R4, R7, 0x4, R4 ;  /* 0x0000000407047825 */ /* 0x002fca00078e0004 */
[----:B------:R-:W2:Y:S04]  /*0ff0*/  LDG.E R6, desc[UR14][R4.64] ;  /* 0x0000000e04067981 */ /* 0x000ea8000c1e1900 */
[----:B------:R-:W2:Y:S04]  /*1000*/  LDG.E R7, desc[UR14][R4.64+0x400] ;  /* 0x0004000e04077981 */ /* 0x000ea8000c1e1900 */
[----:B------:R-:W2:Y:S04]  /*1010*/  LDG.E R8, desc[UR14][R4.64+0x800] ;  /* 0x0008000e04087981 */ /* 0x000ea8000c1e1900 */
[----:B------:R-:W3:Y:S04]  /*1020*/  LDG.E R9, desc[UR14][R4.64+0xc00] ;  /* 0x000c000e04097981 */ /* 0x000ee8000c1e1900 */
[----:B------:R-:W3:Y:S04]  /*1030*/  LDG.E R10, desc[UR14][R4.64+0x1000] ;  /* 0x0010000e040a7981 */ /* 0x000ee8000c1e1900 */
[----:B------:R-:W4:Y:S04]  /*1040*/  LDG.E R11, desc[UR14][R4.64+0x1400] ;  /* 0x0014000e040b7981 */ /* 0x000f28000c1e1900 */
[----:B------:R-:W4:Y:S04]  /*1050*/  LDG.E R12, desc[UR14][R4.64+0x1800] ;  /* 0x0018000e040c7981 */ /* 0x000f28000c1e1900 */
[----:B------:R-:W5:Y:S04]  /*1060*/  LDG.E R13, desc[UR14][R4.64+0x1c00] ;  /* 0x001c000e040d7981 */ /* 0x000f68000c1e1900 */
[----:B------:R-:W5:Y:S04]  /*1070*/  LDG.E R14, desc[UR14][R4.64+0x2000] ;  /* 0x0020000e040e7981 */ /* 0x000f68000c1e1900 */
[----:B------:R-:W5:Y:S04]  /*1080*/  LDG.E R15, desc[UR14][R4.64+0x2400] ;  /* 0x0024000e040f7981 */ /* 0x000f68000c1e1900 */
[----:B------:R-:W5:Y:S04]  /*1090*/  LDG.E R16, desc[UR14][R4.64+0x2800] ;  /* 0x0028000e04107981 */ /* 0x000f68000c1e1900 */
[----:B------:R-:W5:Y:S04]  /*10a0*/  LDG.E R17, desc[UR14][R4.64+0x2c00] ;  /* 0x002c000e04117981 */ /* 0x000f68000c1e1900 */
[----:B------:R-:W5:Y:S04]  /*10b0*/  LDG.E R18, desc[UR14][R4.64+0x3000] ;  /* 0x0030000e04127981 */ /* 0x000f68000c1e1900 */
[----:B------:R-:W5:Y:S04]  /*10c0*/  LDG.E R19, desc[UR14][R4.64+0x3400] ;  /* 0x0034000e04137981 */ /* 0x000f68000c1e1900 */
[----:B------:R-:W5:Y:S04]  /*10d0*/  LDG.E R20, desc[UR14][R4.64+0x3800] ;  /* 0x0038000e04147981 */ /* 0x000f68000c1e1900 */
[----:B------:R-:W5:Y:S01]  /*10e0*/  LDG.E R21, desc[UR14][R4.64+0x3c00] ;  /* 0x003c000e04157981 */ /* 0x000f62000c1e1900 */
[----:B------:R-:W-:-:S04]  /*10f0*/  ISETP.GE.U32.AND P0, PT, R23, UR5, PT ;  /* 0x0000000517007c0c */ /* 0x000fc8000bf06070 */
[----:B------:R-:W-:Y:S02]  /*1100*/  ISETP.GE.U32.AND.EX P0, PT, R22, UR4, PT, P0 ;  /* 0x0000000416007c0c */ /* 0x000fe4000bf06100 */
[----:B--2---:R-:W-:-:S04]  /*1110*/  IADD3 R6, PT, PT, R8, R7, R6 ;  /* 0x0000000708067210 */ /* 0x004fc80007ffe006 */
[----:B---3--:R-:W-:-:S04]  /*1120*/  IADD3 R6, PT, PT, R10, R9, R6 ;  /* 0x000000090a067210 */ /* 0x008fc80007ffe006 */
[----:B----4-:R-:W-:-:S04]  /*1130*/  IADD3 R6, PT, PT, R12, R11, R6 ;  /* 0x0000000b0c067210 */ /* 0x010fc80007ffe006 */
[----:B-----5:R-:W-:-:S04]  /*1140*/  IADD3 R6, PT, PT, R14, R13, R6 ;  /* 0x0000000d0e067210 */ /* 0x020fc80007ffe006 */
[----:B------:R-:W-:-:S04]  /*1150*/  IADD3 R6, PT, PT, R16, R15, R6 ;  /* 0x0000000f10067210 */ /* 0x000fc80007ffe006 */
[----:B------:R-:W-:-:S04]  /*1160*/  IADD3 R6, PT, PT, R18, R17, R6 ;  /* 0x0000001112067210 */ /* 0x000fc80007ffe006 */
[----:B------:R-:W-:-:S05]  /*1170*/  IADD3 R6, PT, PT, R20, R19, R6 ;  /* 0x0000001314067210 */ /* 0x000fca0007ffe006 */
[----:B------:R-:W-:Y:S01]  /*1180*/  IMAD.IADD R8, R21, 0x1, R6 ;  /* 0x0000000115087824 */ /* 0x000fe200078e0206 */
[----:B------:R-:W-:Y:S06]  /*1190*/  @!P0 BRA `(.L_x_743) ;  /* 0x0000000c00008947 */ /* 0x000fec0003800000 */
[----:B------:R-:W-:Y:S01]  /*11a0*/  UIADD3 UR8, UP0, UPT, UR5, UR7, URZ ;  /* 0x0000000705087290 */ /* 0x000fe2000ff1e0ff */
[----:B------:R-:W-:Y:S01]  /*11b0*/  IADD3 R20, P1, PT, R2, -0x1000, RZ ;  /* 0xfffff00002147810 */ /* 0x000fe20007f3e0ff */
[----:B------:R-:W0:Y:S01]  /*11c0*/  LDCU.64 UR12, c[0x0][0x380] ;  /* 0x00007000ff0c77ac */ /* 0x000e220008000a00 */
[----:B------:R-:W-:Y:S02]  /*11d0*/  LOP3.LUT R5, RZ, R0, RZ, 0x33, !PT ;  /* 0x00000000ff057212 */ /* 0x000fe400078e33ff */
[----:B------:R-:W-:Y:S01]  /*11e0*/  IADD3.X R9, PT, PT, R3, -0x1, RZ, P1, !PT ;  /* 0xffffffff03097810 */ /* 0x000fe20000ffe4ff */
[----:B------:R-:W-:Y:S01]  /*11f0*/  UIADD3.X UR9, UPT, UPT, URZ, UR4, URZ, UP0, !UPT ;  /* 0x00000004ff097290 */ /* 0x000fe200087fe4ff */
[----:B------:R-:W-:Y:S01]  /*1200*/  ISETP.LT.U32.AND P0, PT, R20, UR8, PT ;  /* 0x0000000814007c0c */ /* 0x000fe2000bf01070 */
[----:B------:R-:W-:Y:S01]  /*1210*/  UMOV UR6, UR5 ;  /* 0x0000000500067c82 */ /* 0x000fe20008000000 */
[----:B------:R-:W-:Y:S01]  /*1220*/  IADD3 R11, P2, PT, R0, UR8, RZ ;  /* 0x00000008000b7c10 */ /* 0x000fe2000ff5e0ff */
[----:B------:R-:W-:Y:S01]  /*1230*/  UMOV UR4, URZ ;  /* 0x000000ff00047c82 */ /* 0x000fe20008000000 */
[----:B------:R-:W-:Y:S01]  /*1240*/  IADD3 R5, PT, PT, R2, -UR5, R5 ;  /* 0x8000000502057c10 */ /* 0x000fe2000fffe005 */
[----:B------:R-:W-:Y:S01]  /*1250*/  IMAD.U32 R10, RZ, RZ, UR9 ;  /* 0x00000009ff0a7e24 */ /* 0x000fe2000f8e00ff */
[----:B------:R-:W-:Y:S01]  /*1260*/  UMOV UR10, UR8 ;  /* 0x00000008000a7c82 */ /* 0x000fe20008000000 */
[----:B------:R-:W-:-:S02]  /*1270*/  IMAD.X R4, RZ, RZ, UR9, P2 ;  /* 0x00000009ff047e24 */ /* 0x000fc400090e06ff */
[----:B------:R-:W-:Y:S01]  /*1280*/  VIADD R7, R5, -UR7 ;  /* 0x8000000705077c36 */ /* 0x000fe20008000000 */
[----:B------:R-:W-:Y:S01]  /*1290*/  ISETP.GT.U32.AND.EX P0, PT, R10, R9, PT, P0 ;  /* 0x000000090a00720c */ /* 0x000fe20003f04100 */
[----:B------:R-:W-:Y:S01]  /*12a0*/  UMOV UR7, UR9 ;  /* 0x0000000900077c82 */ /* 0x000fe20008000000 */
[----:B0-----:R-:W-:-:S04]  /*12b0*/  LEA R6, P1, R11, UR12, 0x2 ;  /* 0x0000000c0b067c11 */ /* 0x001fc8000f8210ff */
[----:B------:R-:W-:Y:S02]  /*12c0*/  IADD3 R6, P2, PT, R6, 0x2000, RZ ;  /* 0x0000200006067810 */ /* 0x000fe40007f5e0ff */
[----:B------:R-:W-:-:S05]  /*12d0*/  LEA.HI.X R11, R11, UR13, R4, 0x2, P1 ;  /* 0x0000000d0b0b7c11 */ /* 0x000fca00088f1404 */
[----:B------:R-:W-:Y:S01]  /*12e0*/  IMAD.X R11, RZ, RZ, R11, P2 ;  /* 0x000000ffff0b7224 */ /* 0x000fe200010e060b */
[----:B------:R-:W-:Y:S06]  /*12f0*/  @P0 BRA `(.L_x_744) ;  /* 0x0000000000d40947 */ /* 0x000fec0003800000 */
[----:B------:R-:W0:Y:S01]  /*1300*/  LDC.64 R2, c[0x0][0x3b8] ;  /* 0x0000ee00ff027b82 */ /* 0x000e220000000a00 */
[----:B------:R-:W1:Y:S01]  /*1310*/  LDCU.64 UR12, c[0x0][0x380] ;  /* 0x00007000ff0c77ac */ /* 0x000e620008000a00 */
[----:B------:R-:W-:Y:S01]  /*1320*/  NOP ;  /* 0x0000000000007918 */ /* 0x000fe20000000000 */
.L_x_745:
[----:B------:R-:W-:-:S05]  /*1330*/  IADD3 R5, P0, PT, R0, UR8, RZ ;  /* 0x0000000800057c10 */ /* 0x000fca000ff1e0ff */
[----:B------:R-:W-:Y:S01]  /*1340*/  IMAD.X R10, RZ, RZ, UR9, P0 ;  /* 0x00000009ff0a7e24 */ /* 0x000fe200080e06ff */
[----:B-1----:R-:W-:-:S04]  /*1350*/  LEA R4, P0, R5, UR12, 0x2 ;  /* 0x0000000c05047c11 */ /* 0x002fc8000f8010ff */
[----:B------:R-:W-:-:S05]  /*1360*/  LEA.HI.X R5, R5, UR13, R10, 0x2, P0 ;  /* 0x0000000d05057c11 */ /* 0x000fca00080f140a */
        /* <DEDUP_REMOVED lines=15> */
[----:B------:R1:W5:Y:S01]  /*1460*/  LDG.E R21, desc[UR14][R4.64+0x3c00] ;  /* 0x003c000e04157981 */ /* 0x000362000c1e1900 */
[----:B------:R-:W-:-:S02]  /*1470*/  USHF.R.S32.HI UR11, URZ, 0x1f, UR5 ;  /* 0x0000001fff0b7899 */ /* 0x000fc40008011405 */
[----:B------:R-:W-:-:S04]  /*1480*/  UIADD3 UR6, UP0, UPT, UR5, UR10, URZ ;  /* 0x0000000a05067290 */ /* 0x000fc8000ff1e0ff */
[----:B------:R-:W-:Y:S01]  /*1490*/  UIADD3.X UR7, UPT, UPT, UR11, UR7, URZ, UP0, !UPT ;  /* 0x000000070b077290 */ /* 0x000fe200087fe4ff */
[----:B--2---:R-:W-:Y:S02]  /*14a0*/  IADD3 R22, PT, PT, R22, R23, R8 ;  /* 0x0000001716167210 */ /* 0x004fe40007ffe008 */
[----:B0-----:R-:W-:-:S04]  /*14b0*/  IADD3 R8, P1, PT, R2, -UR8, RZ ;  /* 0x8000000802087c10 */ /* 0x001fc8000ff3e0ff */
[----:B------:R-:W-:Y:S02]  /*14c0*/  ISETP.GE.U32.AND P0, PT, R8, UR5, PT ;  /* 0x0000000508007c0c */ /* 0x000fe4000bf06070 */
[----:B---3--:R-:W-:Y:S02]  /*14d0*/  IADD3 R22, PT, PT, R25, R24, R22 ;  /* 0x0000001819167210 */ /* 0x008fe40007ffe016 */
[----:B-1----:R-:W-:-:S04]  /*14e0*/  IADD3.X R4, PT, PT, R3, ~UR9, RZ, P1, !PT ;  /* 0x8000000903047c10 */ /* 0x002fc80008ffe4ff */
[----:B------:R-:W-:Y:S02]  /*14f0*/  ISETP.GE.U32.AND.EX P0, PT, R4, UR11, PT, P0 ;  /* 0x0000000b04007c0c */ /* 0x000fe4000bf06100 */
[----:B----4-:R-:W-:-:S04]  /*1500*/  IADD3 R22, PT, PT, R27, R26, R22 ;  /* 0x0000001a1b167210 */ /* 0x010fc80007ffe016 */
[----:B-----5:R-:W-:-:S04]  /*1510*/  IADD3 R18, PT, PT, R19, R18, R22 ;  /* 0x0000001213127210 */ /* 0x020fc80007ffe016 */
[----:B------:R-:W-:-:S04]  /*1520*/  IADD3 R10, PT, PT, R10, R15, R18 ;  /* 0x0000000f0a0a7210 */ /* 0x000fc80007ffe012 */
[----:B------:R-:W-:-:S04]  /*1530*/  IADD3 R10, PT, PT, R16, R17, R10 ;  /* 0x00000011100a7210 */ /* 0x000fc80007ffe00a */
[----:B------:R-:W-:-:S04]  /*1540*/  IADD3 R10, PT, PT, R13, R14, R10 ;  /* 0x0000000e0d0a7210 */ /* 0x000fc80007ffe00a */
[----:B------:R-:W-:Y:S01]  /*1550*/  IADD3 R8, PT, PT, R21, R12, R10 ;  /* 0x0000000c15087210 */ /* 0x000fe20007ffe00a */
[----:B------:R-:W-:Y:S06]  /*1560*/  @!P0 BRA `(.L_x_743) ;  /* 0x00000008000c8947 */ /* 0x000fec0003800000 */
[----:B------:R-:W-:Y:S02]  /*1570*/  UIADD3 UR8, UP0, UPT, UR5, UR8, URZ ;  /* 0x0000000805087290 */ /* 0x000fe4000ff1e0ff */
[----:B------:R-:W-:Y:S01]  /*1580*/  IMAD.U32 R5, RZ, RZ, UR5 ;  /* 0x00000005ff057e24 */ /* 0x000fe2000f8e00ff */
[----:B------:R-:W-:Y:S01]  /*1590*/  UIADD3 UR4, UPT, UPT, UR4, 0x1, URZ ;  /* 0x0000000104047890 */ /* 0x000fe2000fffe0ff */
[----:B------:R-:W-:Y:S01]  /*15a0*/  IMAD.MOV.U32 R10, RZ, RZ, R6 ;  /* 0x000000ffff0a7224 */ /* 0x000fe200078e0006 */
[----:B------:R-:W-:Y:S01]  /*15b0*/  UIADD3.X UR9, UPT, UPT, UR11, UR9, URZ, UP0, !UPT ;  /* 0x000000090b097290 */ /* 0x000fe200087fe4ff */
[----:B------:R-:W-:Y:S01]  /*15c0*/  VIADD R7, R7, -UR5 ;  /* 0x8000000507077c36 */ /* 0x000fe20008000000 */
[----:B------:R-:W-:Y:S01]  /*15d0*/  ISETP.LT.U32.AND P0, PT, R20, UR8, PT ;  /* 0x0000000814007c0c */ /* 0x000fe2000bf01070 */
[----:B------:R-:W-:Y:S01]  /*15e0*/  IMAD.WIDE R10, R5, 0x4, R10 ;  /* 0x00000004050a7825 */ /* 0x000fe200078e020a */
[----:B------:R-:W-:-:S03]  /*15f0*/  UMOV UR10, UR6 ;  /* 0x00000006000a7c82 */ /* 0x000fc60008000000 */
[----:B------:R-:W-:Y:S02]  /*1600*/  IMAD.U32 R4, RZ, RZ, UR9 ;  /* 0x00000009ff047e24 */ /* 0x000fe4000f8e00ff */
[----:B------:R-:W-:-:S03]  /*1610*/  IMAD.MOV.U32 R6, RZ, RZ, R10 ;  /* 0x000000ffff067224 */ /* 0x000fc600078e000a */
[----:B------:R-:W-:-:S13]  /*1620*/  ISETP.GT.U32.AND.EX P0, PT, R4, R9, PT, P0 ;  /* 0x000000090400720c */ /* 0x000fda0003f04100 */
[----:B------:R-:W-:Y:S05]  /*1630*/  @!P0 BRA `(.L_x_745) ;  /* 0xfffffffc003c8947 */ /* 0x000fea000383ffff */
[----:B------:R-:W-:-:S05]  /*1640*/  UMOV UR6, UR5 ;  /* 0x0000000500067c82 */ /* 0x000fca0008000000 */
.L_x_744:
[C---:B------:R-:W-:Y:S01]  /*1650*/  VIADD R5, R2.reuse, -UR8 ;  /* 0x8000000802057c36 */ /* 0x040fe20008000000 */
[----:B------:R-:W-:Y:S01]  /*1660*/  ISETP.LE.U32.AND P1, PT, R2, UR8, PT ;  /* 0x0000000802007c0c */ /* 0x000fe2000bf23070 */
[----:B------:R-:W-:Y:S01]  /*1670*/  IMAD.U32 R4, RZ, RZ, UR9 ;  /* 0x00000009ff047e24 */ /* 0x000fe2000f8e00ff */
[----:B------:R-:W-:Y:S02]  /*1680*/  BSSY.RECONVERGENT B1, `(.L_x_743) ;  /* 0x0000071000017945 */ /* 0x000fe40003800200 */
[----:B------:R-:W-:-:S04]  /*1690*/  ISETP.GE.AND P0, PT, R0, R5, PT ;  /* 0x000000050000720c */ /* 0x000fc80003f06270 */
[----:B------:R-:W-:-:S13]  /*16a0*/  ISETP.GE.U32.OR.EX P0, PT, R4, R3, P0, P1 ;  /* 0x000000030400720c */ /* 0x000fda0000706510 */
[----:B------:R-:W-:Y:S05]  /*16b0*/  @P0 BRA `(.L_x_746) ;  /* 0x0000000400b40947 */ /* 0x000fea0003800000 */
[----:B------:R-:W0:Y:S01]  /*16c0*/  LDC R4, c[0x0][0x3c0] ;  /* 0x0000f000ff047b82 */ /* 0x000e220000000800 */
[----:B------:R-:W-:Y:S01]  /*16d0*/  USHF.L.U32 UR5, UR16, 0xc, URZ ;  /* 0x0000000c10057899 */ /* 0x000fe200080006ff */
[----:B------:R-:W-:Y:S01]  /*16e0*/  LOP3.LUT R3, RZ, R0, RZ, 0x33, !PT ;  /* 0x00000000ff037212 */ /* 0x000fe200078e33ff */
[----:B------:R-:W-:Y:S02]  /*16f0*/  BSSY.RECONVERGENT B2, `(.L_x_747) ;  /* 0x000002e000027945 */ /* 0x000fe40003800200 */
[----:B------:R-:W-:-:S06]  /*1700*/  UIADD3 UR5, UPT, UPT, UR5, UR6, URZ ;  /* 0x0000000605057290 */ /* 0x000fcc000fffe0ff */
[----:B------:R-:W-:Y:S01]  /*1710*/  IADD3 R2, PT, PT, R2, -UR5, R3 ;  /* 0x8000000502027c10 */ /* 0x000fe2000fffe003 */
[----:B0-----:R-:W-:-:S04]  /*1720*/  IMAD R3, R4, UR4, RZ ;  /* 0x0000000404037c24 */ /* 0x001fc8000f8e02ff */
[----:B------:R-:W-:-:S05]  /*1730*/  IMAD R2, R3, -0x1000, R2 ;  /* 0xfffff00003027824 */ /* 0x000fca00078e0202 */
[C---:B------:R-:W-:Y:S02]  /*1740*/  ISETP.GE.U32.AND P0, PT, R2.reuse, 0xf00, PT ;  /* 0x00000f000200780c */ /* 0x040fe40003f06070 */
[----:B------:R-:W-:Y:S01]  /*1750*/  LEA.HI R20, R2, 0x1, RZ, 0x18 ;  /* 0x0000000102147811 */ /* 0x000fe200078fc0ff */
[----:B------:R-:W-:-:S03]  /*1760*/  IMAD.MOV.U32 R2, RZ, RZ, R0 ;  /* 0x000000ffff027224 */ /* 0x000fc600078e0000 */
[----:B------:R-:W-:-:S04]  /*1770*/  LOP3.LUT R21, R20, 0xf, RZ, 0xc0, !PT ;  /* 0x0000000f14157812 */ /* 0x000fc800078ec0ff */
[----:B------:R-:W-:-:S03]  /*1780*/  ISETP.NE.AND P1, PT, R21, RZ, PT ;  /* 0x000000ff1500720c */ /* 0x000fc60003f25270 */
[----:B------:R-:W-:Y:S10]  /*1790*/  @!P0 BRA `(.L_x_748) ;  /* 0x00000000008c8947 */ /* 0x000ff40003800000 */
[----:B------:R-:W-:-:S04]  /*17a0*/  LEA.HI R2, R7, 0x1, RZ, 0x18 ;  /* 0x0000000107027811 */ /* 0x000fc800078fc0ff */
[----:B------:R-:W-:Y:S01]  /*17b0*/  LOP3.LUT R3, R2, 0x1fffff0, RZ, 0xc0, !PT ;  /* 0x01fffff002037812 */ /* 0x000fe200078ec0ff */
[----:B------:R-:W-:-:S04]  /*17c0*/  IMAD.MOV.U32 R2, RZ, RZ, R0 ;  /* 0x000000ffff027224 */ /* 0x000fc800078e0000 */
[----:B------:R-:W-:-:S07]  /*17d0*/  IMAD.MOV R3, RZ, RZ, -R3 ;  /* 0x000000ffff037224 */ /* 0x000fce00078e0a03 */
.L_x_749:
[----:B------:R-:W-:-:S05]  /*17e0*/  IMAD.MOV.U32 R10, RZ, RZ, R6 ;  /* 0x000000ffff0a7224 */ /* 0x000fca00078e0006 */
        /* <DEDUP_REMOVED lines=16> */
[----:B------:R-:W-:-:S02]  /*18f0*/  VIADD R3, R3, 0x10 ;  /* 0x0000001003037836 */ /* 0x000fc40000000000 */
[----:B------:R-:W-:-:S03]  /*1900*/  VIADD R2, R2, 0x1000 ;  /* 0x0000100002027836 */ /* 0x000fc60000000000 */
[----:B------:R-:W-:Y:S02]  /*1910*/  ISETP.NE.AND P0, PT, R3, RZ, PT ;  /* 0x000000ff0300720c */ /* 0x000fe40003f05270 */
[----:B--2---:R-:W-:-:S04]  /*1920*/  IADD3 R14, PT, PT, R14, R15, R8 ;  /* 0x0000000f0e0e7210 */ /* 0x004fc80007ffe008 */
[----:B---3--:R-:W-:-:S04]  /*1930*/  IADD3 R14, PT, PT, R16, R17, R14 ;  /* 0x00000011100e7210 */ /* 0x008fc80007ffe00e */
[----:B----4-:R-:W-:-:S04]  /*1940*/  IADD3 R14, PT, PT, R18, R19, R14 ;  /* 0x00000013120e7210 */ /* 0x010fc80007ffe00e */
[----:B-----5:R-:W-:-:S04]  /*1950*/  IADD3 R14, PT, PT, R22, R23, R14 ;  /* 0x00000017160e7210 */ /* 0x020fc80007ffe00e */
[----:B------:R-:W-:-:S04]  /*1960*/  IADD3 R14, PT, PT, R24, R25, R14 ;  /* 0x00000019180e7210 */ /* 0x000fc80007ffe00e */
[----:B------:R-:W-:Y:S02]  /*1970*/  IADD3 R13, PT, PT, R6, R13, R14 ;  /* 0x0000000d060d7210 */ /* 0x000fe40007ffe00e */
[----:B------:R-:W-:-:S05]  /*1980*/  IADD3 R6, P2, PT, R10, 0x4000, RZ ;  /* 0x000040000a067810 */ /* 0x000fca0007f5e0ff */
[----:B0-----:R-:W-:Y:S01]  /*1990*/  IMAD.X R11, RZ, RZ, R11, P2 ;  /* 0x000000ffff0b7224 */ /* 0x001fe200010e060b */
[----:B------:R-:W-:-:S04]  /*19a0*/  IADD3 R9, PT, PT, R12, R9, R13 ;  /* 0x000000090c097210 */ /* 0x000fc80007ffe00d */
[----:B------:R-:W-:Y:S01]  /*19b0*/  IADD3 R8, PT, PT, R5, R4, R9 ;  /* 0x0000000405087210 */ /* 0x000fe20007ffe009 */
[----:B------:R-:W-:Y:S06]  /*19c0*/  @P0 BRA `(.L_x_749) ;  /* 0xfffffffc00840947 */ /* 0x000fec000383ffff */
.L_x_748:
[----:B------:R-:W-:Y:S05]  /*19d0*/  BSYNC.RECONVERGENT B2 ;  /* 0x0000000000027941 */ /* 0x000fea0003800200 */
.L_x_747:
[----:B------:R-:W-:Y:S05]  /*19e0*/  @!P1 BRA `(.L_x_746) ;  /* 0x0000000000e89947 */ /* 0x000fea0003800000 */
[----:B------:R-:W-:Y:S01]  /*19f0*/  ISETP.GE.U32.AND P0, PT, R21, 0x8, PT ;  /* 0x000000081500780c */ /* 0x000fe20003f06070 */
[----:B------:R-:W-:Y:S01]  /*1a00*/  BSSY.RECONVERGENT B2, `(.L_x_750) ;  /* 0x0000015000027945 */ /* 0x000fe20003800200 */
[----:B------:R-:W-:-:S04]  /*1a10*/  LOP3.LUT R15, R20, 0x7, RZ, 0xc0, !PT ;  /* 0x00000007140f7812 */ /* 0x000fc800078ec0ff */
[----:B------:R-:W-:-:S07]  /*1a20*/  ISETP.NE.AND P1, PT, R15, RZ, PT ;  /* 0x000000ff0f00720c */ /* 0x000fce0003f25270 */
[----:B------:R-:W-:Y:S06]  /*1a30*/  @!P0 BRA `(.L_x_751) ;  /* 0x0000000000448947 */ /* 0x000fec0003800000 */
[----:B------:R-:W-:-:S05]  /*1a40*/  IADD3 R3, P0, PT, R2, UR8, RZ ;  /* 0x0000000802037c10 */ /* 0x000fca000ff1e0ff */
[----:B------:R-:W-:Y:S01]  /*1a50*/  IMAD.X R6, RZ, RZ, UR9, P0 ;  /* 0x00000009ff067e24 */ /* 0x000fe200080e06ff */
[----:B------:R-:W-:-:S04]  /*1a60*/  LEA R4, P0, R3, UR12, 0x2 ;  /* 0x0000000c03047c11 */ /* 0x000fc8000f8010ff */
        /* <DEDUP_REMOVED lines=8> */
[----:B------:R-:W5:Y:S01]  /*1af0*/  LDG.E R13, desc[UR14][R4.64+0x1c00] ;  /* 0x001c000e040d7981 */ /* 0x000f62000c1e1900 */
[----:B------:R-:W-:Y:S01]  /*1b00*/  VIADD R2, R2, 0x800 ;  /* 0x0000080002027836 */ /* 0x000fe20000000000 */
[----:B--2---:R-:W-:-:S04]  /*1b10*/  IADD3 R3, PT, PT, R6, R3, R8 ;  /* 0x0000000306037210 */ /* 0x004fc80007ffe008 */
[----:B---3--:R-:W-:-:S04]  /*1b20*/  IADD3 R3, PT, PT, R9, R10, R3 ;  /* 0x0000000a09037210 */ /* 0x008fc80007ffe003 */
[----:B----4-:R-:W-:-:S04]  /*1b30*/  IADD3 R3, PT, PT, R11, R12, R3 ;  /* 0x0000000c0b037210 */ /* 0x010fc80007ffe003 */
[----:B-----5:R-:W-:-:S07]  /*1b40*/  IADD3 R8, PT, PT, R13, R14, R3 ;  /* 0x0000000e0d087210 */ /* 0x020fce0007ffe003 */
.L_x_751:
[----:B------:R-:W-:Y:S05]  /*1b50*/  BSYNC.RECONVERGENT B2 ;  /* 0x0000000000027941 */ /* 0x000fea0003800200 */
.L_x_750:
[----:B------:R-:W-:Y:S05]  /*1b60*/  @!P1 BRA `(.L_x_746) ;  /* 0x0000000000889947 */ /* 0x000fea0003800000 */
[----:B------:R-:W-:Y:S01]  /*1b70*/  ISETP.GE.U32.AND P0, PT, R15, 0x4, PT ;  /* 0x000000040f00780c */ /* 0x000fe20003f06070 */
[----:B------:R-:W-:Y:S01]  /*1b80*/  BSSY.RECONVERGENT B2, `(.L_x_752) ;  /* 0x000000e000027945 */ /* 0x000fe20003800200 */
[----:B------:R-:W-:-:S11]  /*1b90*/  LOP3.LUT P1, RZ, R20, 0x3, RZ, 0xc0, !PT ;  /* 0x0000000314ff7812 */ /* 0x000fd6000782c0ff */
[----:B------:R-:W-:Y:S05]  /*1ba0*/  @!P0 BRA `(.L_x_753) ;  /* 0x00000000002c8947 */ /* 0x000fea0003800000 */
[----:B------:R-:W-:-:S05]  /*1bb0*/  IADD3 R3, P0, PT, R2, UR8, RZ ;  /* 0x0000000802037c10 */ /* 0x000fca000ff1e0ff */
[----:B------:R-:W-:Y:S01]  /*1bc0*/  IMAD.X R6, RZ, RZ, UR9, P0 ;  /* 0x00000009ff067e24 */ /* 0x000fe200080e06ff */
[----:B------:R-:W-:-:S04]  /*1bd0*/  LEA R4, P0, R3, UR12, 0x2 ;  /* 0x0000000c03047c11 */ /* 0x000fc8000f8010ff */
[----:B------:R-:W-:-:S05]  /*1be0*/  LEA.HI.X R5, R3, UR13, R6, 0x2, P0 ;  /* 0x0000000d03057c11 */ /* 0x000fca00080f1406 */
[----:B------:R-:W2:Y:S04]  /*1bf0*/  LDG.E R3, desc[UR14][R4.64] ;  /* 0x0000000e04037981 */ /* 0x000ea8000c1e1900 */
[----:B------:R-:W2:Y:S04]  /*1c00*/  LDG.E R6, desc[UR14][R4.64+0x400] ;  /* 0x0004000e04067981 */ /* 0x000ea8000c1e1900 */
[----:B------:R-:W3:Y:S04]  /*1c10*/  LDG.E R10, desc[UR14][R4.64+0x800] ;  /* 0x0008000e040a7981 */ /* 0x000ee8000c1e1900 */
[----:B------:R-:W3:Y:S01]  /*1c20*/  LDG.E R9, desc[UR14][R4.64+0xc00] ;  /* 0x000c000e04097981 */ /* 0x000ee2000c1e1900 */
[----:B------:R-:W-:Y:S01]  /*1c30*/  VIADD R2, R2, 0x400 ;  /* 0x0000040002027836 */ /* 0x000fe20000000000 */
[----:B--2---:R-:W-:-:S04]  /*1c40*/  IADD3 R3, PT, PT, R6, R3, R8 ;  /* 0x0000000306037210 */ /* 0x004fc80007ffe008 */
[----:B---3--:R-:W-:-:S07]  /*1c50*/  IADD3 R8, PT, PT, R9, R10, R3 ;  /* 0x0000000a09087210 */ /* 0x008fce0007ffe003 */
.L_x_753:
[----:B------:R-:W-:Y:S05]  /*1c60*/  BSYNC.RECONVERGENT B2 ;  /* 0x0000000000027941 */ /* 0x000fea0003800200 */
.L_x_752:
[----:B------:R-:W-:Y:S05]  /*1c70*/  @!P1 BRA `(.L_x_746) ;  /* 0x0000000000449947 */ /* 0x000fea0003800000 */
[----:B------:R-:W-:Y:S02]  /*1c80*/  LOP3.LUT R7, R7, 0xffff, RZ, 0xc0, !PT ;  /* 0x0000ffff07077812 */ /* 0x000fe400078ec0ff */
[----:B------:R-:W-:Y:S02]  /*1c90*/  IADD3 R6, P0, PT, R2, UR10, RZ ;  /* 0x0000000a02067c10 */ /* 0x000fe4000ff1e0ff */
[----:B------:R-:W-:Y:S02]  /*1ca0*/  LEA.HI R2, R7, 0x1, RZ, 0x18 ;  /* 0x0000000107027811 */ /* 0x000fe400078fc0ff */
[----:B------:R-:W-:Y:S01]  /*1cb0*/  LEA R5, P1, R6, UR12, 0x2 ;  /* 0x0000000c06057c11 */ /* 0x000fe2000f8210ff */
[----:B------:R-:W-:Y:S01]  /*1cc0*/  IMAD.X R3, RZ, RZ, UR7, P0 ;  /* 0x00000007ff037e24 */ /* 0x000fe200080e06ff */
[----:B------:R-:W-:-:S04]  /*1cd0*/  LOP3.LUT R2, R2, 0x3, RZ, 0xc0, !PT ;  /* 0x0000000302027812 */ /* 0x000fc800078ec0ff */
[----:B------:R-:W-:Y:S01]  /*1ce0*/  LEA.HI.X R6, R6, UR13, R3, 0x2, P1 ;  /* 0x0000000d06067c11 */ /* 0x000fe200088f1403 */
[----:B------:R-:W-:-:S07]  /*1cf0*/  IMAD.MOV R4, RZ, RZ, -R2 ;  /* 0x000000ffff047224 */ /* 0x000fce00078e0a02 */
.L_x_754:
[----:B------:R-:W-:Y:S02]  /*1d00*/  IMAD.MOV.U32 R3, RZ, RZ, R6 ;  /* 0x000000ffff037224 */ /* 0x000fe400078e0006 */
[----:B------:R-:W-:-:S05]  /*1d10*/  IMAD.MOV.U32 R2, RZ, RZ, R5 ;  /* 0x000000ffff027224 */ /* 0x000fca00078e0005 */
[----:B------:R-:W2:Y:S01]  /*1d20*/  LDG.E R3, desc[UR14][R2.64] ;  /* 0x0000000e02037981 */ /* 0x000ea2000c1e1900 */
[----:B------:R-:W-:Y:S01]  /*1d30*/  VIADD R4, R4, 0x1 ;  /* 0x0000000104047836 */ /* 0x000fe20000000000 */
[----:B------:R-:W-:-:S04]  /*1d40*/  IADD3 R5, P1, PT, R5, 0x400, RZ ;  /* 0x0000040005057810 */ /* 0x000fc80007f3e0ff */
[----:B------:R-:W-:Y:S01]  /*1d50*/  ISETP.NE.AND P0, PT, R4, RZ, PT ;  /* 0x000000ff0400720c */ /* 0x000fe20003f05270 */
[----:B------:R-:W-:Y:S02]  /*1d60*/  IMAD.X R6, RZ, RZ, R6, P1 ;  /* 0x000000ffff067224 */ /* 0x000fe400008e0606 */
[----:B--2---:R-:W-:-:S10]  /*1d70*/  IMAD.IADD R8, R3, 0x1, R8 ;  /* 0x0000000103087824 */ /* 0x004fd400078e0208 */
[----:B------:R-:W-:Y:S05]  /*1d80*/  @P0 BRA `(.L_x_754) ;  /* 0xfffffffc00dc0947 */ /* 0x000fea000383ffff */
.L_x_746:
[----:B------:R-:W-:Y:S05]  /*1d90*/  BSYNC.RECONVERGENT B1 ;  /* 0x0000000000017941 */ /* 0x000fea0003800200 */
.L_x_743:
        /* <DEDUP_REMOVED lines=37> */
[----:B0-----:R-:W0:Y:S01]  /*1ff0*/  LDS.64 R2, [UR4+0x20] ;  /* 0x00002004ff027984 */ /* 0x001e220008000a00 */
[----:B-1----:R-:W-:-:S04]  /*2000*/  IADD3 R0, PT, PT, R4, R0, R9 ;  /* 0x0000000004007210 */ /* 0x002fc80007ffe009 */
[----:B------:R-:W-:-:S04]  /*2010*/  IADD3 R0, PT, PT, R6, R0, R5 ;  /* 0x0000000006007210 */ /* 0x000fc80007ffe005 */
[----:B0-----:R-:W-:-:S05]  /*2020*/  IADD3 R0, PT, PT, R2, R0, R7 ;  /* 0x0000000002007210 */ /* 0x001fca0007ffe007 */
[----:B------:R-:W-:-:S07]  /*2030*/  IMAD.IADD R9, R0, 0x1, R3 ;  /* 0x0000000100097824 */ /* 0x000fce00078e0203 */
.L_x_742:
[----:B------:R-:W-:Y:S05]  /*2040*/  BSYNC.RECONVERGENT B0 ;  /* 0x0000000000007941 */ /* 0x000fea0003800200 */
.L_x_727:
[----:B------:R-:W-:Y:S05]  /*2050*/  @P0 EXIT ;  /* 0x000000000000094d */ /* 0x000fea0003800000 */
[----:B------:R-:W3:Y:S02]  /*2060*/  LDCU.64 UR4, c[0x0][0x388] ;  /* 0x00007100ff0477ac */ /* 0x000ee40008000a00 */
[----:B---3--:R-:W-:-:S06]  /*2070*/  UIMAD.WIDE.U32 UR4, UR16, 0x4, UR4 ;  /* 0x00000004100478a5 */ /* 0x008fcc000f8e0004 */
[----:B0-----:R-:W-:Y:S02]  /*2080*/  IMAD.U32 R2, RZ, RZ, UR4 ;  /* 0x00000004ff027e24 */ /* 0x001fe4000f8e00ff */
[----:B------:R-:W-:-:S05]  /*2090*/  IMAD.U32 R3, RZ, RZ, UR5 ;  /* 0x00000005ff037e24 */ /* 0x000fca000f8e00ff */
[----:B------:R-:W-:Y:S01]  /*20a0*/  STG.E desc[UR14][R2.64], R9 ;  /* 0x0000000902007986 */ /* 0x000fe2000c10190e */
[----:B------:R-:W-:Y:S05]  /*20b0*/  EXIT ;  /* 0x000000000000794d */ /* 0x000fea0003800000 */
.L_x_755:
        /* <DEDUP_REMOVED lines=12> */
.L_x_2771:


//--------------------- .text._ZN3cub18CUB_300001_SM_10006detail6reduce28DeviceReduceSingleTileKernelINS2_10policy_hubIiyN4cuda3std3__44plusIiEEE10Policy1000EN6thrust24THRUST_300001_SM_1000_NS6detail15normal_iteratorINSD_10device_ptrIiEEEEPiyS9_iiNS7_10__identityEEEvT0_T1_T2_T3_T4_T6_ --------------------------
	.section	.text._ZN3cub18CUB_300001_SM_10006detail6reduce28DeviceReduceSingleTileKernelINS2_10policy_hubIiyN4cuda3std3__44plusIiEEE10Policy1000EN6thrust24THRUST_300001_SM_1000_NS6detail15normal_iteratorINSD_10device_ptrIiEEEEPiyS9_iiNS7_10__identityEEEvT0_T1_T2_T3_T4_T6_,"ax",@progbits
	.align	128
        .global         _ZN3cub18CUB_300001_SM_10006detail6reduce28DeviceReduceSingleTileKernelINS2_10policy_hubIiyN4cuda3std3__44plusIiEEE10Policy1000EN6thrust24THRUST_300001_SM_1000_NS6detail15normal_iteratorINSD_10device_ptrIiEEEEPiyS9_iiNS7_10__identityEEEvT0_T1_T2_T3_T4_T6_
        .type           _ZN3cub18CUB_300001_SM_10006detail6reduce28DeviceReduceSingleTileKernelINS2_10policy_hubIiyN4cuda3std3__44plusIiEEE10Policy1000EN6thrust24THRUST_300001_SM_1000_NS6detail15normal_iteratorINSD_10device_ptrIiEEEEPiyS9_iiNS7_10__identityEEEvT0_T1_T2_T3_T4_T6_,@function
        .size           _ZN3cub18CUB_300001_SM_10006detail6reduce28DeviceReduceSingleTileKernelINS2_10policy_hubIiyN4cuda3std3__44plusIiEEE10Policy1000EN6thrust24THRUST_300001_SM_1000_NS6detail15normal_iteratorINSD_10device_ptrIiEEEEPiyS9_iiNS7_10__identityEEEvT0_T1_T2_T3_T4_T6_,(.L_x_2772 - _ZN3cub18CUB_300001_SM_10006detail6reduce28DeviceReduceSingleTileKernelINS2_10policy_hubIiyN4cuda3std3__44plusIiEEE10Policy1000EN6thrust24THRUST_300001_SM_1000_NS6detail15normal_iteratorINSD_10device_ptrIiEEEEPiyS9_iiNS7_10__identityEEEvT0_T1_T2_T3_T4_T6_)
        .other          _ZN3cub18CUB_300001_SM_10006detail6reduce28DeviceReduceSingleTileKernelINS2_10policy_hubIiyN4cuda3std3__44plusIiEEE10Policy1000EN6thrust24THRUST_300001_SM_1000_NS6detail15normal_iteratorINSD_10device_ptrIiEEEEPiyS9_iiNS7_10__identityEEEvT0_T1_T2_T3_T4_T6_,@"STO_CUDA_ENTRY STV_DEFAULT"
_ZN3cub18CUB_300001_SM_10006detail6reduce28DeviceReduceSingleTileKernelINS2_10policy_hubIiyN4cuda3std3__44plusIiEEE10Policy1000EN6thrust24THRUST_300001_SM_1000_NS6detail15normal_iteratorINSD_10device_ptrIiEEEEPiyS9_iiNS7_10__identityEEEvT0_T1_T2_T3_T4_T6_:
.text._ZN3cub18CUB_300001_SM_10006detail6reduce28DeviceReduceSingleTileKernelINS2_10policy_hubIiyN4cuda3std3__44plusIiEEE10Policy1000EN6thrust24THRUST_300001_SM_1000_NS6detail15normal_iteratorINSD_10device_ptrIiEEEEPiyS9_iiNS7_10__identityEEEvT0_T1_T2_T3_T4_T6_:
[----:B------:R-:W-:Y:S01]  /*0000*/  LDC R1, c[0x0][0x37c] ;  /* 0x0000df00ff017b82 */ /* 0x000fe20000000800 */
[----:B------:R-:W0:Y:S01]  /*0010*/  LDCU.64 UR4, c[0x0][0x390] ;  /* 0x00007200ff0477ac */ /* 0x000e220008000a00 */
[----:B------:R-:W1:Y:S01]  /*0020*/  LDCU.64 UR6, c[0x0][0x358] ;  /* 0x00006b00ff0677ac */ /* 0x000e620008000a00 */
[----:B0-----:R-:W-:Y:S02]  /*0030*/  IMAD.U32 R4, RZ, RZ, UR4 ;  /* 0x00000004ff047e24 */ /* 0x001fe4000f8e00ff */
[----:B------:R-:W-:-:S03]  /*0040*/  IMAD.U32 R0, RZ, RZ, UR5 ;  /* 0x00000005ff007e24 */ /* 0x000fc6000f8e00ff */
[----:B------:R-:W-:-:S04]  /*0050*/  ISETP.NE.U32.AND P0, PT, R4, RZ, PT ;  /* 0x000000ff0400720c */ /* 0x000fc80003f05070 */
[----:B------:R-:W-:-:S13]  /*0060*/  ISETP.NE.AND.EX P0, PT, R0, RZ, PT, P0 ;  /* 0x000000ff0000720c */ /* 0x000fda0003f05300 */
        /* <DEDUP_REMOVED lines=8> */
.L_x_756:
[----:B------:R-:W-:Y:S01]  /*00f0*/  ISETP.GT.U32.AND P0, PT, R4, 0xfff, PT ;  /* 0x00000fff0400780c */ /* 0x000fe20003f04070 */
[----:B------:R-:W-:Y:S03]  /*0100*/  BSSY.RECONVERGENT B0, `(.L_x_757) ;  /* 0x00001d1000007945 */ /* 0x000fe60003800200 */
[----:B------:R-:W-:-:S13]  /*0110*/  ISETP.GT.U32.AND.EX P0, PT, R0, RZ, PT, P0 ;  /* 0x000000ff0000720c */ /* 0x000fda0003f04100 */
[----:B------:R-:W-:Y:S05]  /*0120*/  @P0 BRA `(.L_x_758) ;  /* 0x0000000c00940947 */ /* 0x000fea0003800000 */
[----:B------:R-:W0:Y:S01]  /*0130*/  S2R R5, SR_TID.X ;  /* 0x0000000000057919 */ /* 0x000e220000002100 */
[----:B------:R-:W-:Y:S01]  /*0140*/  BSSY.RECONVERGENT B1, `(.L_x_759) ;  /* 0x0000009000017945 */ /* 0x000fe20003800200 */
[----:B------:R-:W-:Y:S01]  /*0150*/  IMAD.MOV.U32 R6, RZ, RZ, RZ ;  /* 0x000000ffff067224 */ /* 0x000fe200078e00ff */
[----:B0-----:R-:W-:Y:S01]  /*0160*/  ISETP.GE.U32.AND P0, PT, R5, R4, PT ;  /* 0x000000040500720c */ /* 0x001fe20003f06070 */
[----:B------:R-:W-:-:S12]  /*0170*/  IMAD.MOV.U32 R7, RZ, RZ, R5 ;  /* 0x000000ffff077224 */ /* 0x000fd800078e0005 */
[----:B------:R-:W-:Y:S05]  /*0180*/  @P0 BRA `(.L_x_760) ;  /* 0x0000000000100947 */ /* 0x000fea0003800000 */
[----:B------:R-:W0:Y:S02]  /*0190*/  LDC.64 R2, c[0x0][0x380] ;  /* 0x0000e000ff027b82 */ /* 0x000e240000000a00 */
[----:B0-----:R-:W-:-:S05]  /*01a0*/  IMAD.WIDE.U32 R2, R5, 0x4, R2 ;  /* 0x0000000405027825 */ /* 0x001fca00078e0002 */
[----:B------:R0:W5:Y:S01]  /*01b0*/  LDG.E R6, desc[UR6][R2.64] ;  /* 0x0000000602067981 */ /* 0x000162000c1e1900 */
[----:B------:R-:W-:-:S07]  /*01c0*/  VIADD R7, R5, 0x100 ;  /* 0x0000010005077836 */ /* 0x000fce0000000000 */
.L_x_760:
[----:B------:R-:W-:Y:S05]  /*01d0*/  BSYNC.RECONVERGENT B1 ;  /* 0x0000000000017941 */ /* 0x000fea0003800200 */
.L_x_759:
[----:B------:R-:W-:Y:S01]  /*01e0*/  ISETP.GE.U32.AND P0, PT, R7, R4, PT ;  /* 0x000000040700720c */ /* 0x000fe20003f06070 */
[----:B------:R-:W-:-:S12]  /*01f0*/  BSSY.RECONVERGENT B1, `(.L_x_761) ;  /* 0x0000060000017945 */ /* 0x000fd80003800200 */
[----:B------:R-:W-:Y:S05]  /*0200*/  @P0 BRA `(.L_x_762) ;  /* 0x0000000400780947 */ /* 0x000fea0003800000 */
[----:B0-----:R-:W-:Y:S01]  /*0210*/  LOP3.LUT R3, RZ, R7, RZ, 0x33, !PT ;  /* 0x00000007ff037212 */ /* 0x001fe200078e33ff */
[----:B------:R-:W-:Y:S04]  /*0220*/  BSSY.RECONVERGENT B2, `(.L_x_763) ;  /* 0x000002c000027945 */ /* 0x000fe80003800200 */
[----:B------:R-:W-:-:S05]  /*0230*/  IMAD.IADD R3, R3, 0x1, R4 ;  /* 0x0000000103037824 */ /* 0x000fca00078e0204 */
[C---:B------:R-:W-:Y:S02]  /*0240*/  ISETP.GE.U32.AND P0, PT, R3.reuse, 0xf00, PT ;  /* 0x00000f000300780c */ /* 0x040fe40003f06070 */
[----:B------:R-:W-:-:S04]  /*0250*/  LEA.HI R8, R3, 0x1, RZ, 0x18 ;  /* 0x0000000103087811 */ /* 0x000fc800078fc0ff */
[----:B------:R-:W-:-:S04]  /*0260*/  LOP3.LUT R22, R8, 0xf, RZ, 0xc0, !PT ;  /* 0x0000000f08167812 */ /* 0x000fc800078ec0ff */
[----:B------:R-:W-:-:S03]  /*0270*/  ISETP.NE.AND P1, PT, R22, RZ, PT ;  /* 0x000000ff1600720c */ /* 0x000fc60003f25270 */
[----:B------:R-:W-:Y:S10]  /*0280*/  @!P0 BRA `(.L_x_764) ;  /* 0x0000000000948947 */ /* 0x000ff40003800000 */
[----:B------:R-:W0:Y:S01]  /*0290*/  LDC.64 R2, c[0x0][0x380] ;  /* 0x0000e000ff027b82 */ /* 0x000e220000000a00 */
[----:B------:R-:W-:-:S05]  /*02a0*/  LOP3.LUT R9, R8, 0x1fffff0, RZ, 0xc0, !PT ;  /* 0x01fffff008097812 */ /* 0x000fca00078ec0ff */
[----:B------:R-:W-:Y:S02]  /*02b0*/  IMAD.MOV R9, RZ, RZ, -R9 ;  /* 0x000000ffff097224 */ /* 0x000fe400078e0a09 */
[----:B0-----:R-:W-:-:S03]  /*02c0*/  IMAD.WIDE.U32 R2, R7, 0x4, R2 ;  /* 0x0000000407027825 */ /* 0x001fc600078e0002 */
[----:B------:R-:W-:-:S05]  /*02d0*/  IADD3 R15, P0, PT, R2, 0x2000, RZ ;  /* 0x00002000020f7810 */ /* 0x000fca0007f1e0ff */
[----:B------:R-:W-:-:S08]  /*02e0*/  IMAD.X R3, RZ, RZ, R3, P0 ;  /* 0x000000ffff037224 */ /* 0x000fd000000e0603 */
.L_x_765:
        /* <DEDUP_REMOVED lines=31> */
.L_x_764:
[----:B------:R-:W-:Y:S05]  /*04e0*/  BSYNC.RECONVERGENT B2 ;  /* 0x0000000000027941 */ /* 0x000fea0003800200 */
.L_x_763:
[----:B------:R-:W-:Y:S05]  /*04f0*/  @!P1 BRA `(.L_x_762) ;  /* 0x0000000000bc9947 */ /* 0x000fea0003800000 */
[----:B------:R-:W-:Y:S01]  /*0500*/  ISETP.GE.U32.AND P0, PT, R22, 0x8, PT ;  /* 0x000000081600780c */ /* 0x000fe20003f06070 */
[----:B------:R-:W-:Y:S01]  /*0510*/  BSSY.RECONVERGENT B2, `(.L_x_766) ;  /* 0x0000013000027945 */ /* 0x000fe20003800200 */
[----:B------:R-:W-:-:S04]  /*0520*/  LOP3.LUT R17, R8, 0x7, RZ, 0xc0, !PT ;  /* 0x0000000708117812 */ /* 0x000fc800078ec0ff */
[----:B------:R-:W-:-:S07]  /*0530*/  ISETP.NE.AND P1, PT, R17, RZ, PT ;  /* 0x000000ff1100720c */ /* 0x000fce0003f25270 */
[----:B------:R-:W-:Y:S06]  /*0540*/  @!P0 BRA `(.L_x_767) ;  /* 0x00000000003c8947 */ /* 0x000fec0003800000 */
[----:B------:R-:W0:Y:S02]  /*0550*/  LDC.64 R2, c[0x0][0x380] ;  /* 0x0000e000ff027b82 */ /* 0x000e240000000a00 */
[----:B0-----:R-:W-:-:S05]  /*0560*/  IMAD.WIDE R2, R7, 0x4, R2 ;  /* 0x0000000407027825 */ /* 0x001fca00078e0202 */
        /* <DEDUP_REMOVED lines=13> */
.L_x_767:
[----:B------:R-:W-:Y:S05]  /*0640*/  BSYNC.RECONVERGENT B2 ;  /* 0x0000000000027941 */ /* 0x000fea0003800200 */
.L_x_766:
        /* <DEDUP_REMOVED lines=11> */
[----:B------:R-:W3:Y:S01]  /*0700*/  LDG.E R12, desc[UR6][R2.64+0xc00] ;  /* 0x000c0006020c7981 */ /* 0x000ee2000c1e1900 */
[----:B------:R-:W-:Y:S01]  /*0710*/  VIADD R7, R7, 0x400 ;  /* 0x0000040007077836 */ /* 0x000fe20000000000 */
[----:B--2--5:R-:W-:-:S04]  /*0720*/  IADD3 R6, PT, PT, R8, R9, R6 ;  /* 0x0000000908067210 */ /* 0x024fc80007ffe006 */
[----:B---3--:R-:W-:-:S07]  /*0730*/  IADD3 R6, PT, PT, R12, R11, R6 ;  /* 0x0000000b0c067210 */ /* 0x008fce0007ffe006 */
.L_x_769:
[----:B------:R-:W-:Y:S05]  /*0740*/  BSYNC.RECONVERGENT B2 ;  /* 0x0000000000027941 */ /* 0x000fea0003800200 */
.L_x_768:
[----:B------:R-:W-:Y:S05]  /*0750*/  @!P1 BRA `(.L_x_762) ;  /* 0x0000000000249947 */ /* 0x000fea0003800000 */
[----:B------:R-:W0:Y:S01]  /*0760*/  LDC.64 R8, c[0x0][0x380] ;  /* 0x0000e000ff087b82 */ /* 0x000e220000000a00 */
[----:B------:R-:W-:-:S07]  /*0770*/  IMAD.MOV R10, RZ, RZ, -R10 ;  /* 0x000000ffff0a7224 */ /* 0x000fce00078e0a0a */
.L_x_770:
[----:B0-----:R-:W-:-:S06]  /*0780*/  IMAD.WIDE R2, R7, 0x4, R8 ;  /* 0x0000000407027825 */ /* 0x001fcc00078e0208 */
[----:B------:R-:W2:Y:S01]  /*0790*/  LDG.E R3, desc[UR6][R2.64] ;  /* 0x0000000602037981 */ /* 0x000ea2000c1e1900 */
[----:B------:R-:W-:Y:S02]  /*07a0*/  VIADD R10, R10, 0x1 ;  /* 0x000000010a0a7836 */ /* 0x000fe40000000000 */
[----:B------:R-:W-:-:S03]  /*07b0*/  VIADD R7, R7, 0x100 ;  /* 0x0000010007077836 */ /* 0x000fc60000000000 */
[----:B------:R-:W-:Y:S01]  /*07c0*/  ISETP.NE.AND P0, PT, R10, RZ, PT ;  /* 0x000000ff0a00720c */ /* 0x000fe20003f05270 */
[----:B--2--5:R-:W-:-:S12]  /*07d0*/  IMAD.IADD R6, R3, 0x1, R6 ;  /* 0x0000000103067824 */ /* 0x024fd800078e0206 */
[----:B------:R-:W-:Y:S05]  /*07e0*/  @P0 BRA `(.L_x_770) ;  /* 0xfffffffc00e40947 */ /* 0x000fea000383ffff */
.L_x_762:
[----:B------:R-:W-:Y:S05]  /*07f0*/  BSYNC.RECONVERGENT B1 ;  /* 0x0000000000017941 */ /* 0x000fea0003800200 */
.L_x_761:
[----:B------:R-:W-:-:S04]  /*0800*/  ISETP.GE.U32.AND P0, PT, R4, 0x100, PT ;  /* 0x000001000400780c */ /* 0x000fc80003f06070 */
[----:B------:R-:W-:-:S13]  /*0810*/  ISETP.GE.U32.AND.EX P0, PT, R0, RZ, PT, P0 ;  /* 0x000000ff0000720c */ /* 0x000fda0003f06100 */
[----:B------:R-:W-:Y:S05]  /*0820*/  @!P0 BRA `(.L_x_771) ;  /* 0x0000000000ac8947 */ /* 0x000fea0003800000 */
[----:B------:R-:W1:Y:S01]  /*0830*/  S2R R8, SR_LANEID ;  /* 0x0000000000087919 */ /* 0x000e620000000000 */
[----:B------:R-:W-:Y:S01]  /*0840*/  ISETP.NE.AND P5, PT, R5, RZ, PT ;  /* 0x000000ff0500720c */ /* 0x000fe20003fa5270 */
[----:B-----5:R-:W0:Y:S01]  /*0850*/  SHFL.DOWN PT, R0, R6, 0x1, 0x1f ;  /* 0x08201f0006007f89 */ /* 0x020e2200000e0000 */
[C---:B-1----:R-:W-:Y:S02]  /*0860*/  ISETP.GT.AND P0, PT, R8.reuse, 0x1e, PT ;  /* 0x0000001e0800780c */ /* 0x042fe40003f04270 */
[----:B------:R-:W-:Y:S02]  /*0870*/  ISETP.NE.AND P1, PT, R8, RZ, PT ;  /* 0x000000ff0800720c */ /* 0x000fe40003f25270 */
[----:B0-----:R-:W-:Y:S02]  /*0880*/  SEL R3, R0, RZ, !P0 ;  /* 0x000000ff00037207 */ /* 0x001fe40004000000 */
        /* <DEDUP_REMOVED lines=21> */
[----:B0-----:R-:W-:-:S05]  /*09e0*/  SEL R3, R3, RZ, !P0 ;  /* 0x000000ff03037207 */ /* 0x001fca0004000000 */
[----:B------:R-:W-:-:S05]  /*09f0*/  IMAD.IADD R7, R2, 0x1, R3 ;  /* 0x0000000102077824 */ /* 0x000fca00078e0203 */
[----:B------:R1:W-:Y:S01]  /*0a00*/  @!P1 STS [R0+0x8], R7 ;  /* 0x0000080700009388 */ /* 0x0003e20000000800 */
[----:B------:R-:W-:Y:S06]  /*0a10*/  BAR.SYNC.DEFER_BLOCKING 0x0 ;  /* 0x0000000000007b1d */ /* 0x000fec0000010000 */
[----:B------:R-:W-:Y:S05]  /*0a20*/  @P5 BRA `(.L_x_772) ;  /* 0x0000001000f85947 */ /* 0x000fea0003800000 */
[----:B------:R-:W0:Y:S01]  /*0a30*/  S2UR UR5, SR_CgaCtaId ;  /* 0x00000000000579c3 */ /* 0x000e220000008800 */
[----:B------:R-:W-:Y:S02]  /*0a40*/  UMOV UR4, 0x400 ;  /* 0x0000040000047882 */ /* 0x000fe40000000000 */
[----:B0-----:R-:W-:-:S09]  /*0a50*/  ULEA UR4, UR5, UR4, 0x18 ;  /* 0x0000000405047291 */ /* 0x001fd2000f8ec0ff */
[----:B-1----:R-:W-:Y:S04]  /*0a60*/  LDS R0, [UR4+0xc] ;  /* 0x00000c04ff007984 */ /* 0x002fe80008000800 */
[----:B------:R-:W0:Y:S04]  /*0a70*/  LDS.128 R8, [UR4+0x10] ;  /* 0x00001004ff087984 */ /* 0x000e280008000c00 */
[----:B------:R-:W1:Y:S01]  /*0a80*/  LDS.64 R2, [UR4+0x20] ;  /* 0x00002004ff027984 */ /* 0x000e620008000a00 */
[----:B0-----:R-:W-:-:S04]  /*0a90*/  IADD3 R0, PT, PT, R8, R0, R7 ;  /* 0x0000000008007210 */ /* 0x001fc80007ffe007 */
[----:B------:R-:W-:-:S04]  /*0aa0*/  IADD3 R0, PT, PT, R10, R0, R9 ;  /* 0x000000000a007210 */ /* 0x000fc80007ffe009 */
[----:B-1----:R-:W-:-:S05]  /*0ab0*/  IADD3 R0, PT, PT, R2, R0, R11 ;  /* 0x0000000002007210 */ /* 0x002fca0007ffe00b */
[----:B------:R-:W-:Y:S01]  /*0ac0*/  IMAD.IADD R7, R0, 0x1, R3 ;  /* 0x0000000100077824 */ /* 0x000fe200078e0203 */
[----:B------:R-:W-:Y:S06]  /*0ad0*/  BRA `(.L_x_772) ;  /* 0x0000001000cc7947 */ /* 0x000fec0003800000 */
.L_x_771:
[C---:B0-----:R-:W-:Y:S01]  /*0ae0*/  LOP3.LUT R2, R5.reuse, 0x3e0, RZ, 0xc0, !PT ;  /* 0x000003e005027812 */ /* 0x041fe200078ec0ff */
[----:B------:R-:W0:Y:S01]  /*0af0*/  S2R R12, SR_LANEID ;  /* 0x00000000000c7919 */ /* 0x000e220000000000 */
[----:B------:R-:W-:Y:S02]  /*0b00*/  ISETP.NE.AND P5, PT, R5, RZ, PT ;  /* 0x000000ff0500720c */ /* 0x000fe40003fa5270 */
[----:B------:R-:W-:Y:S01]  /*0b10*/  LOP3.LUT R7, RZ, R2, RZ, 0x33, !PT ;  /* 0x00000002ff077212 */ /* 0x000fe200078e33ff */
[----:B------:R-:W-:-:S04]  /*0b20*/  VIADD R3, R2, 0x20 ;  /* 0x0000002002037836 */ /* 0x000fc80000000000 */
[----:B------:R-:W-:Y:S01]  /*0b30*/  IMAD.IADD R7, R7, 0x1, R4 ;  /* 0x0000000107077824 */ /* 0x000fe200078e0204 */
[----:B------:R-:W-:-:S04]  /*0b40*/  ISETP.GT.U32.AND P0, PT, R3, R4, PT ;  /* 0x000000040300720c */ /* 0x000fc80003f04070 */
        /* <DEDUP_REMOVED lines=10> */
[----:B------:R-:W-:Y:S01]  /*0bf0*/  @!P1 SHF.R.U32.HI R9, RZ, 0x3, R5 ;  /* 0x00000003ff099819 */ /* 0x000fe20000011605 */
[----:B------:R-:W1:Y:S03]  /*0c00*/  SHFL.DOWN PT, R7, R2, 0x2, R3 ;  /* 0x0840000002077989 */ /* 0x000e6600000e0003 */
[----:B------:R-:W-:Y:S02]  /*0c10*/  @!P1 LOP3.LUT R9, R9, 0x7c, RZ, 0xc0, !PT ;  /* 0x0000007c09099812 */ /* 0x000fe400078ec0ff */
[----:B-1----:R-:W-:Y:S02]  /*0c20*/  SEL R7, R7, RZ, !P0 ;  /* 0x000000ff07077207 */ /* 0x002fe40004000000 */
[----:B------:R-:W-:Y:S02]  /*0c30*/  ISETP.GT.AND P0, PT, R10, R3, PT ;  /* 0x000000030a00720c */ /* 0x000fe40003f04270 */
[----:B------:R-:W-:Y:S01]  /*0c40*/  @!P1 MOV R10, 0x400 ;  /* 0x00000400000a9802 */ /* 0x000fe20000000f00 */
[----:B------:R-:W-:-:S02]  /*0c50*/  IMAD.IADD R8, R2, 0x1, R7 ;  /* 0x0000000102087824 */ /* 0x000fc400078e0207 */
[----:B------:R-:W-:Y:S01]  /*0c60*/  VIADD R2, R12, 0x8 ;  /* 0x000000080c027836 */ /* 0x000fe20000000000 */
[----:B0-----:R-:W-:Y:S02]  /*0c70*/  @!P1 LEA R10, R11, R10, 0x18 ;  /* 0x0000000a0b0a9211 */ /* 0x001fe400078ec0ff */
        /* <DEDUP_REMOVED lines=11> */
[----:B0-----:R-:W-:-:S05]  /*0d30*/  SEL R7, R7, RZ, !P0 ;  /* 0x000000ff07077207 */ /* 0x001fca0004000000 */
[----:B------:R-:W-:-:S05]  /*0d40*/  IMAD.IADD R7, R2, 0x1, R7 ;  /* 0x0000000102077824 */ /* 0x000fca00078e0207 */
[----:B------:R0:W-:Y:S01]  /*0d50*/  @!P1 STS [R10+0x8], R7 ;  /* 0x000008070a009388 */ /* 0x0001e20000000800 */
[----:B------:R-:W-:Y:S06]  /*0d60*/  BAR.SYNC.DEFER_BLOCKING 0x0 ;  /* 0x0000000000007b1d */ /* 0x000fec0000010000 */
[----:B------:R-:W-:Y:S05]  /*0d70*/  @P5 BRA `(.L_x_772) ;  /* 0x0000001000245947 */ /* 0x000fea0003800000 */
[----:B------:R-:W1:Y:S01]  /*0d80*/  S2UR UR5, SR_CgaCtaId ;  /* 0x00000000000579c3 */ /* 0x000e620000008800 */
[----:B------:R-:W-:Y:S01]  /*0d90*/  UMOV UR4, 0x400 ;  /* 0x0000040000047882 */ /* 0x000fe20000000000 */
[C---:B------:R-:W-:Y:S02]  /*0da0*/  ISETP.GT.U32.AND P0, PT, R4.reuse, 0x40, PT ;  /* 0x000000400400780c */ /* 0x040fe40003f04070 */
[C---:B------:R-:W-:Y:S02]  /*0db0*/  ISETP.GT.U32.AND P6, PT, R4.reuse, 0x20, PT ;  /* 0x000000200400780c */ /* 0x040fe40003fc4070 */
[C---:B------:R-:W-:Y:S02]  /*0dc0*/  ISETP.GT.U32.AND P4, PT, R4.reuse, 0x60, PT ;  /* 0x000000600400780c */ /* 0x040fe40003f84070 */
[----:B------:R-:W-:Y:S02]  /*0dd0*/  ISETP.GT.U32.AND P2, PT, R4, 0x80, PT ;  /* 0x000000800400780c */ /* 0x000fe40003f44070 */
[----:B------:R-:W-:-:S02]  /*0de0*/  ISETP.GT.U32.AND.EX P0, PT, R0, RZ, PT, P0 ;  /* 0x000000ff0000720c */ /* 0x000fc40003f04100 */
[----:B------:R-:W-:Y:S02]  /*0df0*/  ISETP.GT.U32.AND.EX P6, PT, R0, RZ, PT, P6 ;  /* 0x000000ff0000720c */ /* 0x000fe40003fc4160 */
[C---:B------:R-:W-:Y:S02]  /*0e00*/  ISETP.GT.U32.AND P3, PT, R4.reuse, 0xa0, PT ;  /* 0x000000a00400780c */ /* 0x040fe40003f64070 */
[----:B------:R-:W-:Y:S02]  /*0e10*/  ISETP.GT.U32.AND P1, PT, R4, 0xc0, PT ;  /* 0x000000c00400780c */ /* 0x000fe40003f24070 */
[C---:B------:R-:W-:Y:S02]  /*0e20*/  ISETP.GT.U32.AND.EX P4, PT, R0.reuse, RZ, PT, P4 ;  /* 0x000000ff0000720c */ /* 0x040fe40003f84140 */
[C---:B------:R-:W-:Y:S02]  /*0e30*/  ISETP.GT.U32.AND.EX P2, PT, R0.reuse, RZ, PT, P2 ;  /* 0x000000ff0000720c */ /* 0x040fe40003f44120 */
[C---:B------:R-:W-:Y:S01]  /*0e40*/  ISETP.GT.U32.AND.EX P3, PT, R0.reuse, RZ, PT, P3 ;  /* 0x000000ff0000720c */ /* 0x040fe20003f64130 */
[----:B-1----:R-:W-:Y:S01]  /*0e50*/  ULEA UR4, UR5, UR4, 0x18 ;  /* 0x0000000405047291 */ /* 0x002fe2000f8ec0ff */
[----:B------:R-:W-:-:S08]  /*0e60*/  ISETP.GT.U32.AND.EX P1, PT, R0, RZ, PT, P1 ;  /* 0x000000ff0000720c */ /* 0x000fd00003f24110 */
[----:B0-----:R-:W0:Y:S04]  /*0e70*/  LDS.128 R8, [UR4+0x10] ;  /* 0x00001004ff087984 */ /* 0x001e280008000c00 */
[----:B------:R-:W1:Y:S04]  /*0e80*/  LDS R5, [UR4+0xc] ;  /* 0x00000c04ff057984 */ /* 0x000e680008000800 */
[----:B------:R-:W2:Y:S01]  /*0e90*/  LDS.64 R2, [UR4+0x20] ;  /* 0x00002004ff027984 */ /* 0x000ea20008000a00 */
[----:B0-----:R-:W-:Y:S02]  /*0ea0*/  SEL R8, R8, RZ, P0 ;  /* 0x000000ff08087207 */ /* 0x001fe40000000000 */
[----:B------:R-:W-:-:S02]  /*0eb0*/  ISETP.GT.U32.AND P0, PT, R4, 0xe0, PT ;  /* 0x000000e00400780c */ /* 0x000fc40003f04070 */
[----:B-1----:R-:W-:Y:S02]  /*0ec0*/  SEL R6, R5, RZ, P6 ;  /* 0x000000ff05067207 */ /* 0x002fe40003000000 */
[----:B------:R-:W-:Y:S02]  /*0ed0*/  SEL R9, R9, RZ, P4 ;  /* 0x000000ff09097207 */ /* 0x000fe40002000000 */
[----:B------:R-:W-:Y:S02]  /*0ee0*/  IADD3 R6, PT, PT, R8, R6, R7 ;  /* 0x0000000608067210 */ /* 0x000fe40007ffe007 */
[----:B------:R-:W-:Y:S02]  /*0ef0*/  SEL R10, R10, RZ, P2 ;  /* 0x000000ff0a0a7207 */ /* 0x000fe40001000000 */
[----:B------:R-:W-:Y:S02]  /*0f00*/  ISETP.GT.U32.AND.EX P0, PT, R0, RZ, PT, P0 ;  /* 0x000000ff0000720c */ /* 0x000fe40003f04100 */
[----:B------:R-:W-:-:S02]  /*0f10*/  SEL R11, R11, RZ, P3 ;  /* 0x000000ff0b0b7207 */ /* 0x000fc40001800000 */
[----:B------:R-:W-:Y:S02]  /*0f20*/  IADD3 R6, PT, PT, R10, R6, R9 ;  /* 0x000000060a067210 */ /* 0x000fe40007ffe009 */
[----:B--2---:R-:W-:Y:S02]  /*0f30*/  SEL R2, R2, RZ, P1 ;  /* 0x000000ff02027207 */ /* 0x004fe40000800000 */
[----:B------:R-:W-:Y:S02]  /*0f40*/  SEL R3, R3, RZ, P0 ;  /* 0x000000ff03037207 */ /* 0x000fe40000000000 */
[----:B------:R-:W-:-:S05]  /*0f50*/  IADD3 R2, PT, PT, R2, R6, R11 ;  /* 0x0000000602027210 */ /* 0x000fca0007ffe00b */
[----:B------:R-:W-:Y:S01]  /*0f60*/  IMAD.IADD R7, R2, 0x1, R3 ;  /* 0x0000000102077824 */ /* 0x000fe200078e0203 */
[----:B------:R-:W-:Y:S06]  /*0f70*/  BRA `(.L_x_772) ;  /* 0x0000000c00a47947 */ /* 0x000fec0003800000 */
.L_x_758:
[----:B------:R-:W0:Y:S01]  /*0f80*/  S2R R8, SR_TID.X ;  /* 0x0000000000087919 */ /* 0x000e220000002100 */
[----:B------:R-:W0:Y:S02]  /*0f90*/  LDC.64 R2, c[0x0][0x380] ;  /* 0x0000e000ff027b82 */ /* 0x000e240000000a00 */
[----:B0-----:R-:W-:-:S05]  /*0fa0*/  IMAD.WIDE.U32 R2, R8, 0x4, R2 ;  /* 0x0000000408027825 */ /* 0x001fca00078e0002 */
        /* <DEDUP_REMOVED lines=16> */
[----:B--2---:R-:W-:-:S04]  /*10b0*/  IADD3 R5, PT, PT, R7, R6, R5 ;  /* 0x0000000607057210 */ /* 0x004fc80007ffe005 */
[----:B---3--:R-:W-:Y:S01]  /*10c0*/  IADD3 R5, PT, PT, R12, R9, R5 ;  /* 0x000000090c057210 */ /* 0x008fe20007ffe005 */
[----:B------:R-:W-:Y:S01]  /*10d0*/  IMAD.MOV.U32 R9, RZ, RZ, 0x1000 ;  /* 0x00001000ff097424 */ /* 0x000fe200078e00ff */
[----:B------:R-:W-:-:S04]  /*10e0*/  IADD3 R12, P1, PT, R4, -0x1000, RZ ;  /* 0xfffff000040c7810 */ /* 0x000fc80007f3e0ff */
[----:B------:R-:W-:Y:S02]  /*10f0*/  ISETP.GE.U32.AND P0, PT, R12, 0x1000, PT ;  /* 0x000010000c00780c */ /* 0x000fe40003f06070 */
[----:B----4-:R-:W-:Y:S01]  /*1100*/  IADD3 R5, PT, PT, R14, R11, R5 ;  /* 0x0000000b0e057210 */ /* 0x010fe20007ffe005 */
[----:B------:R-:W-:Y:S01]  /*1110*/  IMAD.MOV.U32 R11, RZ, RZ, RZ ;  /* 0x000000ffff0b7224 */ /* 0x000fe200078e00ff */
[----:B------:R-:W-:-:S04]  /*1120*/  IADD3.X R14, PT, PT, R0, -0x1, RZ, P1, !PT ;  /* 0xffffffff000e7810 */ /* 0x000fc80000ffe4ff */
[----:B------:R-:W-:Y:S02]  /*1130*/  ISETP.GE.U32.AND.EX P0, PT, R14, RZ, PT, P0 ;  /* 0x000000ff0e00720c */ /* 0x000fe40003f06100 */
[----:B-----5:R-:W-:-:S04]  /*1140*/  IADD3 R5, PT, PT, R16, R13, R5 ;  /* 0x0000000d10057210 */ /* 0x020fc80007ffe005 */
[----:B------:R-:W-:-:S04]  /*1150*/  IADD3 R5, PT, PT, R18, R15, R5 ;  /* 0x0000000f12057210 */ /* 0x000fc80007ffe005 */
[----:B------:R-:W-:-:S04]  /*1160*/  IADD3 R5, PT, PT, R20, R17, R5 ;  /* 0x0000001114057210 */ /* 0x000fc80007ffe005 */
[----:B------:R-:W-:-:S05]  /*1170*/  IADD3 R5, PT, PT, R22, R19, R5 ;  /* 0x0000001316057210 */ /* 0x000fca0007ffe005 */
[----:B------:R-:W-:Y:S01]  /*1180*/  IMAD.IADD R10, R10, 0x1, R5 ;  /* 0x000000010a0a7824 */ /* 0x000fe200078e0205 */
[----:B------:R-:W-:Y:S06]  /*1190*/  @!P0 BRA `(.L_x_773) ;  /* 0x0000000000a08947 */ /* 0x000fec0003800000 */
[----:B------:R-:W0:Y:S01]  /*11a0*/  LDC.64 R4, c[0x0][0x390] ;  /* 0x0000e400ff047b82 */ /* 0x000e220000000a00 */
[----:B------:R-:W-:Y:S02]  /*11b0*/  IMAD.MOV.U32 R9, RZ, RZ, 0x1000 ;  /* 0x00001000ff097424 */ /* 0x000fe400078e00ff */
[----:B------:R-:W-:-:S07]  /*11c0*/  IMAD.MOV.U32 R11, RZ, RZ, RZ ;  /* 0x000000ffff0b7224 */ /* 0x000fce00078e00ff */
.L_x_775:
[----:B------:R-:W-:-:S04]  /*11d0*/  LEA R6, P0, R9, R2, 0x2 ;  /* 0x0000000209067211 */ /* 0x000fc800078010ff */
[----:B------:R-:W-:-:S05]  /*11e0*/  LEA.HI.X R7, R9, R3, R11, 0x2, P0 ;  /* 0x0000000309077211 */ /* 0x000fca00000f140b */
        /* <DEDUP_REMOVED lines=16> */
[----:B--2---:R-:W-:-:S02]  /*12f0*/  IADD3 R25, PT, PT, R26, R25, R10 ;  /* 0x000000191a197210 */ /* 0x004fc40007ffe00a */
[----:B0-----:R-:W-:-:S04]  /*1300*/  IADD3 R10, P1, PT, -R9, R4, RZ ;  /* 0x00000004090a7210 */ /* 0x001fc80007f3e1ff */
[----:B------:R-:W-:Y:S02]  /*1310*/  ISETP.GE.U32.AND P0, PT, R10, 0x1000, PT ;  /* 0x000010000a00780c */ /* 0x000fe40003f06070 */
[----:B---3--:R-:W-:-:S04]  /*1320*/  IADD3 R25, PT, PT, R28, R27, R25 ;  /* 0x0000001b1c197210 */ /* 0x008fc80007ffe019 */
[----:B----4-:R-:W-:-:S04]  /*1330*/  IADD3 R23, PT, PT, R23, R24, R25 ;  /* 0x0000001817177210 */ /* 0x010fc80007ffe019 */
[----:B-----5:R-:W-:Y:S01]  /*1340*/  IADD3 R21, PT, PT, R21, R0, R23 ;  /* 0x0000000015157210 */ /* 0x020fe20007ffe017 */
[----:B------:R-:W-:-:S04]  /*1350*/  IMAD.MOV.U32 R0, RZ, RZ, R5 ;  /* 0x000000ffff007224 */ /* 0x000fc800078e0005 */
[----:B------:R-:W-:Y:S01]  /*1360*/  IMAD.X R10, R0, 0x1, ~R11, P1 ;  /* 0x00000001000a7824 */ /* 0x000fe200008e0e0b */
[----:B------:R-:W-:-:S04]  /*1370*/  IADD3 R13, PT, PT, R16, R13, R21 ;  /* 0x0000000d100d7210 */ /* 0x000fc80007ffe015 */
[----:B------:R-:W-:Y:S02]  /*1380*/  ISETP.GE.U32.AND.EX P0, PT, R10, RZ, PT, P0 ;  /* 0x000000ff0a00720c */ /* 0x000fe40003f06100 */
[----:B------:R-:W-:-:S04]  /*1390*/  IADD3 R13, PT, PT, R18, R15, R13 ;  /* 0x0000000f120d7210 */ /* 0x000fc80007ffe00d */
[----:B------:R-:W-:-:S04]  /*13a0*/  IADD3 R13, PT, PT, R20, R17, R13 ;  /* 0x00000011140d7210 */ /* 0x000fc80007ffe00d */
[----:B------:R-:W-:-:S03]  /*13b0*/  IADD3 R10, PT, PT, R22, R19, R13 ;  /* 0x00000013160a7210 */ /* 0x000fc60007ffe00d */
[----:B------:R-:W-:Y:S05]  /*13c0*/  @!P0 BRA `(.L_x_774) ;  /* 0x0000000400e88947 */ /* 0x000fea0003800000 */
[----:B------:R-:W-:-:S05]  /*13d0*/  IADD3 R9, P0, PT, R9, 0x1000, RZ ;  /* 0x0000100009097810 */ /* 0x000fca0007f1e0ff */
[----:B------:R-:W-:Y:S01]  /*13e0*/  IMAD.X R11, RZ, RZ, R11, P0 ;  /* 0x000000ffff0b7224 */ /* 0x000fe200000e060b */
[----:B------:R-:W-:-:S04]  /*13f0*/  ISETP.GT.U32.AND P0, PT, R9, R12, PT ;  /* 0x0000000c0900720c */ /* 0x000fc80003f04070 */
[----:B------:R-:W-:-:S13]  /*1400*/  ISETP.GT.U32.AND.EX P0, PT, R11, R14, PT, P0 ;  /* 0x0000000e0b00720c */ /* 0x000fda0003f04100 */
[----:B------:R-:W-:Y:S05]  /*1410*/  @!P0 BRA `(.L_x_775) ;  /* 0xfffffffc006c8947 */ /* 0x000fea000383ffff */
.L_x_773:
[----:B------:R-:W-:Y:S01]  /*1420*/  IMAD.IADD R3, R4, 0x1, -R9 ;  /* 0x0000000104037824 */ /* 0x000fe200078e0a09 */
[----:B------:R-:W-:Y:S01]  /*1430*/  ISETP.GE.U32.AND P1, PT, R9, R4, PT ;  /* 0x000000040900720c */ /* 0x000fe20003f26070 */
[----:B------:R-:W-:Y:S03]  /*1440*/  BSSY.RECONVERGENT B1, `(.L_x_774) ;  /* 0x0000072000017945 */ /* 0x000fe60003800200 */
[----:B------:R-:W-:-:S04]  /*1450*/  ISETP.GE.AND P0, PT, R8, R3, PT ;  /* 0x000000030800720c */ /* 0x000fc80003f06270 */
[----:B------:R-:W-:-:S13]  /*1460*/  ISETP.GE.U32.OR.EX P0, PT, R11, R0, P0, P1 ;  /* 0x000000000b00720c */ /* 0x000fda0000706510 */
[----:B------:R-:W-:Y:S05]  /*1470*/  @P0 BRA `(.L_x_776) ;  /* 0x0000000400b80947 */ /* 0x000fea0003800000 */
[----:B------:R-:W-:Y:S01]  /*1480*/  LOP3.LUT R0, RZ, R8, RZ, 0x33, !PT ;  /* 0x00000008ff007212 */ /* 0x000fe200078e33ff */
[----:B------:R-:W-:Y:S03]  /*1490*/  BSSY.RECONVERGENT B2, `(.L_x_777) ;  /* 0x0000031000027945 */ /* 0x000fe60003800200 */
[----:B------:R-:W-:-:S04]  /*14a0*/  IADD3 R0, PT, PT, -R9, R4, R0 ;  /* 0x0000000409007210 */ /* 0x000fc80007ffe100 */
[C---:B------:R-:W-:Y:S02]  /*14b0*/  ISETP.GE.U32.AND P0, PT, R0.reuse, 0xf00, PT ;  /* 0x00000f000000780c */ /* 0x040fe40003f06070 */
[----:B------:R-:W-:Y:S01]  /*14c0*/  LEA.HI R4, R0, 0x1, RZ, 0x18 ;  /* 0x0000000100047811 */ /* 0x000fe200078fc0ff */
[----:B------:R-:W-:-:S03]  /*14d0*/  IMAD.MOV.U32 R0, RZ, RZ, R8 ;  /* 0x000000ffff007224 */ /* 0x000fc600078e0008 */
[----:B------:R-:W-:-:S04]  /*14e0*/  LOP3.LUT R24, R4, 0xf, RZ, 0xc0, !PT ;  /* 0x0000000f04187812 */ /* 0x000fc800078ec0ff */
[----:B------:R-:W-:-:S03]  /*14f0*/  ISETP.NE.AND P1, PT, R24, RZ, PT ;  /* 0x000000ff1800720c */ /* 0x000fc60003f25270 */
[----:B------:R-:W-:Y:S10]  /*1500*/  @!P0 BRA `(.L_x_778) ;  /* 0x0000000000a48947 */ /* 0x000ff40003800000 */
[----:B------:R-:W0:Y:S01]  /*1510*/  LDCU.64 UR4, c[0x0][0x380] ;  /* 0x00007000ff0477ac */ /* 0x000e220008000a00 */
[----:B------:R-:W-:Y:S02]  /*1520*/  IADD3 R3, P0, PT, R8, R9, RZ ;  /* 0x0000000908037210 */ /* 0x000fe40007f1e0ff */
[----:B------:R-:W-:-:S03]  /*1530*/  LOP3.LUT R6, R4, 0x1fffff0, RZ, 0xc0, !PT ;  /* 0x01fffff004067812 */ /* 0x000fc600078ec0ff */
[----:B------:R-:W-:Y:S02]  /*1540*/  IMAD.X R0, RZ, RZ, R11, P0 ;  /* 0x000000ffff007224 */ /* 0x000fe400000e060b */
[----:B------:R-:W-:Y:S01]  /*1550*/  IMAD.MOV R6, RZ, RZ, -R6 ;  /* 0x000000ffff067224 */ /* 0x000fe200078e0a06 */
[----:B0-----:R-:W-:-:S04]  /*1560*/  LEA R15, P2, R3, UR4, 0x2 ;  /* 0x00000004030f7c11 */ /* 0x001fc8000f8410ff */
[----:B------:R-:W-:Y:S02]  /*1570*/  IADD3 R15, P0, PT, R15, 0x2000, RZ ;  /* 0x000020000f0f7810 */ /* 0x000fe40007f1e0ff */
[----:B------:R-:W-:Y:S01]  /*1580*/  LEA.HI.X R3, R3, UR5, R0, 0x2, P2 ;  /* 0x0000000503037c11 */ /* 0x000fe200090f1400 */
[----:B------:R-:W-:-:S04]  /*1590*/  IMAD.MOV.U32 R0, RZ, RZ, R8 ;  /* 0x000000ffff007224 */ /* 0x000fc800078e0008 */
[----:B------:R-:W-:-:S07]  /*15a0*/  IMAD.X R3, RZ, RZ, R3, P0 ;  /* 0x000000ffff037224 */ /* 0x000fce00000e0603 */
.L_x_779:
        /* <DEDUP_REMOVED lines=31> */
.L_x_778:
[----:B------:R-:W-:Y:S05]  /*17a0*/  BSYNC.RECONVERGENT B2 ;  /* 0x0000000000027941 */ /* 0x000fea0003800200 */
.L_x_777:
[----:B------:R-:W-:Y:S05]  /*17b0*/  @!P1 BRA `(.L_x_776) ;  /* 0x0000000000e89947 */ /* 0x000fea0003800000 */
[----:B------:R-:W-:Y:S01]  /*17c0*/  ISETP.GE.U32.AND P0, PT, R24, 0x8, PT ;  /* 0x000000081800780c */ /* 0x000fe20003f06070 */
[----:B------:R-:W-:Y:S01]  /*17d0*/  BSSY.RECONVERGENT B2, `(.L_x_780) ;  /* 0x0000016000027945 */ /* 0x000fe20003800200 */
[----:B------:R-:W-:-:S04]  /*17e0*/  LOP3.LUT R17, R4, 0x7, RZ, 0xc0, !PT ;  /* 0x0000000704117812 */ /* 0x000fc800078ec0ff */
[----:B------:R-:W-:-:S07]  /*17f0*/  ISETP.NE.AND P1, PT, R17, RZ, PT ;  /* 0x000000ff1100720c */ /* 0x000fce0003f25270 */
[----:B------:R-:W-:Y:S06]  /*1800*/  @!P0 BRA `(.L_x_781) ;  /* 0x0000000000488947 */ /* 0x000fec0003800000 */
[----:B------:R-:W0:Y:S01]  /*1810*/  LDCU.64 UR4, c[0x0][0x380] ;  /* 0x00007000ff0477ac */ /* 0x000e220008000a00 */
[----:B------:R-:W-:-:S05]  /*1820*/  IADD3 R3, P0, PT, R0, R9, RZ ;  /* 0x0000000900037210 */ /* 0x000fca0007f1e0ff */
[----:B------:R-:W-:Y:S01]  /*1830*/  IMAD.X R6, RZ, RZ, R11, P0 ;  /* 0x000000ffff067224 */ /* 0x000fe200000e060b */
        /* <DEDUP_REMOVED lines=15> */
.L_x_781:
[----:B------:R-:W-:Y:S05]  /*1930*/  BSYNC.RECONVERGENT B2 ;  /* 0x0000000000027941 */ /* 0x000fea0003800200 */
.L_x_780:
        /* <DEDUP_REMOVED lines=18> */
.L_x_783:
[----:B------:R-:W-:Y:S05]  /*1a60*/  BSYNC.RECONVERGENT B2 ;  /* 0x0000000000027941 */ /* 0x000fea0003800200 */
.L_x_782:
[----:B------:R-:W-:Y:S05]  /*1a70*/  @!P1 BRA `(.L_x_776) ;  /* 0x0000000000389947 */ /* 0x000fea0003800000 */
[----:B------:R-:W0:Y:S01]  /*1a80*/  LDCU.64 UR4, c[0x0][0x380] ;  /* 0x00007000ff0477ac */ /* 0x000e220008000a00 */
[----:B------:R-:W-:Y:S01]  /*1a90*/  IADD3 R5, P0, PT, R0, R9, RZ ;  /* 0x0000000900057210 */ /* 0x000fe20007f1e0ff */
[----:B------:R-:W-:-:S04]  /*1aa0*/  IMAD.MOV R0, RZ, RZ, -R6 ;  /* 0x000000ffff007224 */ /* 0x000fc800078e0a06 */
[----:B------:R-:W-:Y:S01]  /*1ab0*/  IMAD.X R4, RZ, RZ, R11, P0 ;  /* 0x000000ffff047224 */ /* 0x000fe200000e060b */
[----:B0-----:R-:W-:-:S04]  /*1ac0*/  LEA R2, P1, R5, UR4, 0x2 ;  /* 0x0000000405027c11 */ /* 0x001fc8000f8210ff */
[----:B------:R-:W-:-:S09]  /*1ad0*/  LEA.HI.X R5, R5, UR5, R4, 0x2, P1 ;  /* 0x0000000505057c11 */ /* 0x000fd200088f1404 */
.L_x_784:
[----:B------:R-:W-:-:S06]  /*1ae0*/  IMAD.MOV.U32 R3, RZ, RZ, R5 ;  /* 0x000000ffff037224 */ /* 0x000fcc00078e0005 */
[----:B------:R0:W2:Y:S01]  /*1af0*/  LDG.E R3, desc[UR6][R2.64] ;  /* 0x0000000602037981 */ /* 0x0000a2000c1e1900 */
[----:B------:R-:W-:-:S05]  /*1b00*/  VIADD R0, R0, 0x1 ;  /* 0x0000000100007836 */ /* 0x000fca0000000000 */
[----:B------:R-:W-:Y:S02]  /*1b10*/  ISETP.NE.AND P0, PT, R0, RZ, PT ;  /* 0x000000ff0000720c */ /* 0x000fe40003f05270 */
[----:B0-----:R-:W-:-:S05]  /*1b20*/  IADD3 R2, P1, PT, R2, 0x400, RZ ;  /* 0x0000040002027810 */ /* 0x001fca0007f3e0ff */
[----:B------:R-:W-:Y:S02]  /*1b30*/  IMAD.X R5, RZ, RZ, R5, P1 ;  /* 0x000000ffff057224 */ /* 0x000fe400008e0605 */
[----:B--2---:R-:W-:-:S04]  /*1b40*/  IMAD.IADD R10, R3, 0x1, R10 ;  /* 0x00000001030a7824 */ /* 0x004fc800078e020a */
[----:B------:R-:W-:Y:S05]  /*1b50*/  @P0 BRA `(.L_x_784) ;  /* 0xfffffffc00e00947 */ /* 0x000fea000383ffff */
.L_x_776:
[----:B------:R-:W-:Y:S05]  /*1b60*/  BSYNC.RECONVERGENT B1 ;  /* 0x0000000000017941 */ /* 0x000fea0003800200 */
.L_x_774:
[----:B------:R-:W0:Y:S01]  /*1b70*/  S2R R6, SR_LANEID ;  /* 0x0000000000067919 */ /* 0x000e220000000000 */
[----:B------:R-:W-:Y:S01]  /*1b80*/  ISETP.NE.AND P5, PT, R8, RZ, PT ;  /* 0x000000ff0800720c */ /* 0x000fe20003fa5270 */
        /* <DEDUP_REMOVED lines=39> */
[----:B------:R-:W-:-:S07]  /*1e00*/  IMAD.IADD R7, R0, 0x1, R3 ;  /* 0x0000000100077824 */ /* 0x000fce00078e0203 */
.L_x_772:
[----:B------:R-:W-:Y:S05]  /*1e10*/  BSYNC.RECONVERGENT B0 ;  /* 0x0000000000007941 */ /* 0x000fea0003800200 */
.L_x_757:
[----:B------:R-:W-:Y:S05]  /*1e20*/  @P5 EXIT ;  /* 0x000000000000594d */ /* 0x000fea0003800000 */
[----:B------:R-:W3:Y:S01]  /*1e30*/  LDC.64 R2, c[0x0][0x388] ;  /* 0x0000e200ff027b82 */ /* 0x000ee20000000a00 */
[----:B------:R-:W0:Y:S02]  /*1e40*/  LDCU UR4, c[0x0][0x39c] ;  /* 0x00007380ff0477ac */ /* 0x000e240008000800 */
[----:B012---:R-:W-:-:S05]  /*1e50*/  VIADD R7, R7, UR4 ;  /* 0x0000000407077c36 */ /* 0x007fca0008000000 */
[----:B---3--:R-:W-:Y:S01]  /*1e60*/  STG.E desc[UR6][R2.64], R7 ;  /* 0x0000000702007986 */ /* 0x008fe2000c101906 */
[----:B------:R-:W-:Y:S05]  /*1e70*/  EXIT ;  /* 0x000000000000794d */ /* 0x000fea0003800000 */
.L_x_785:
        /* <DEDUP_REMOVED lines=16> */
.L_x_2772:


//--------------------- .text._ZN3cub18CUB_300001_SM_10006detail6reduce28DeviceReduceSingleTileKernelINS2_10policy_hubIijN4cuda3std3__44plusIiEEE10Policy1000EPiSC_iS9_iiNS7_10__identityEEEvT0_T1_T2_T3_T4_T6_ --------------------------
	.section	.text._ZN3cub18CUB_300001_SM_10006detail6reduce28DeviceReduceSingleTileKernelINS2_10policy_hubIijN4cuda3std3__44plusIiEEE10Policy1000EPiSC_iS9_iiNS7_10__identityEEEvT0_T1_T2_T3_T4_T6_,"ax",@progbits
	.align	128
        .global         _ZN3cub18CUB_300001_SM_10006detail6reduce28DeviceReduceSingleTileKernelINS2_10policy_hubIijN4cuda3std3__44plusIiEEE10Policy1000EPiSC_iS9_iiNS7_10__identityEEEvT0_T1_T2_T3_T4_T6_
        .type           _ZN3cub18CUB_300001_SM_10006detail6reduce28DeviceReduceSingleTileKernelINS2_10policy_hubIijN4cuda3std3__44plusIiEEE10Policy1000EPiSC_iS9_iiNS7_10__identityEEEvT0_T1_T2_T3_T4_T6_,@function
        .size           _ZN3cub18CUB_300001_SM_10006detail6reduce28DeviceReduceSingleTileKernelINS2_10policy_hubIijN4cuda3std3__44plusIiEEE10Policy1000EPiSC_iS9_iiNS7_10__identityEEEvT0_T1_T2_T3_T4_T6_,(.L_x_2773 - _ZN3cub18CUB_300001_SM_10006detail6reduce28DeviceReduceSingleTileKernelINS2_10policy_hubIijN4cuda3std3__44plusIiEEE10Policy1000EPiSC_iS9_iiNS7_10__identityEEEvT0_T1_T2_T3_T4_T6_)
        .other          _ZN3cub18CUB_300001_SM_10006detail6reduce28DeviceReduceSingleTileKernelINS2_10policy_hubIijN4cuda3std3__44plusIiEEE10Policy1000EPiSC_iS9_iiNS7_10__identityEEEvT0_T1_T2_T3_T4_T6_,@"STO_CUDA_ENTRY STV_DEFAULT"
_ZN3cub18CUB_300001_SM_10006detail6reduce28DeviceReduceSingleTileKernelINS2_10policy_hubIijN4cuda3std3__44plusIiEEE10Policy1000EPiSC_iS9_iiNS7_10__identityEEEvT0_T1_T2_T3_T4_T6_:
.text._ZN3cub18CUB_300001_SM_10006detail6reduce28DeviceReduceSingleTileKernelINS2_10policy_hubIijN4cuda3std3__44plusIiEEE10Policy1000EPiSC_iS9_iiNS7_10__identityEEEvT0_T1_T2_T3_T4_T6_:
        /* <DEDUP_REMOVED lines=13> */
.L_x_786:
        /* <DEDUP_REMOVED lines=16> */
.L_x_791:
[----:B------:R-:W-:Y:S05]  /*01d0*/  BSYNC.RECONVERGENT B1 ;  /* 0x0000000000017941 */ /* 0x000fea0003800200 */
.L_x_790:
        /* <DEDUP_REMOVED lines=16> */
.L_x_796:
        /* <DEDUP_REMOVED lines=9> */
.L_x_795:
[----:B------:R-:W-:Y:S05]  /*0370*/  BSYNC.RECONVERGENT B2 ;  /* 0x0000000000027941 */ /* 0x000fea0003800200 */
.L_x_794:
        /* <DEDUP_REMOVED lines=8> */
.L_x_799:
        /* <DEDUP_REMOVED lines=35> */
.L_x_798:
[----:B------:R-:W-:Y:S05]  /*0630*/  BSYNC.RECONVERGENT B2 ;  /* 0x0000000000027941 */ /* 0x000fea0003800200 */
.L_x_797:
        /* <DEDUP_REMOVED lines=22> */
.L_x_801:
[----:B------:R-:W-:Y:S05]  /*07a0*/  BSYNC.RECONVERGENT B2 ;  /* 0x0000000000027941 */ /* 0x000fea0003800200 */
.L_x_800:
        /* <DEDUP_REMOVED lines=10> */
.L_x_793:
[----:B------:R-:W-:Y:S05]  /*0850*/  BSYNC.RECONVERGENT B1 ;  /* 0x0000000000017941 */ /* 0x000fea0003800200 */
.L_x_792:
        /* <DEDUP_REMOVED lines=45> */
.L_x_802:
        /* <DEDUP_REMOVED lines=67> */
.L_x_789:
        /* <DEDUP_REMOVED lines=22> */
.L_x_806:
        /* <DEDUP_REMOVED lines=20> */
.L_x_804:
        /* <DEDUP_REMOVED lines=20> */
.L_x_810:
        /* <DEDUP_REMOVED lines=8> */
.L_x_809:
[----:B------:R-:W-:Y:S05]  /*13c0*/  BSYNC.RECONVERGENT B2 ;  /* 0x0000000000027941 */ /* 0x000fea0003800200 */
.L_x_808:
        /* <DEDUP_REMOVED lines=16> */
.L_x_813:
        /* <DEDUP_REMOVED lines=39> */
.L_x_812:
[----:B------:R-:W-:Y:S05]  /*1740*/  BSYNC.RECONVERGENT B2 ;  /* 0x0000000000027941 */ /* 0x000fea0003800200 */
.L_x_811:
        /* <DEDUP_REMOVED lines=27> */
.L_x_815:
[----:B------:R-:W-:Y:S05]  /*1900*/  BSYNC.RECONVERGENT B2 ;  /* 0x0000000000027941 */ /* 0x000fea0003800200 */
.L_x_814:
        /* <DEDUP_REMOVED lines=10> */
.L_x_807:
[----:B------:R-:W-:Y:S05]  /*19b0*/  BSYNC.RECONVERGENT B1 ;  /* 0x0000000000017941 */ /* 0x000fea0003800200 */
.L_x_805:
        /* <DEDUP_REMOVED lines=43> */
.L_x_788:
        /* <DEDUP_REMOVED lines=12> */
.L_x_818:
[----:B------:R-:W-:Y:S05]  /*1d30*/  BSYNC.RECONVERGENT B1 ;  /* 0x0000000000017941 */ /* 0x000fea0003800200 */
.L_x_817:
        /* <DEDUP_REMOVED lines=16> */
.L_x_823:
        /* <DEDUP_REMOVED lines=9> */
.L_x_822:
[----:B------:R-:W-:Y:S05]  /*1ed0*/  BSYNC.RECONVERGENT B2 ;  /* 0x0000000000027941 */ /* 0x000fea0003800200 */
.L_x_821:
        /* <DEDUP_REMOVED lines=8> */
.L_x_826:
        /* <DEDUP_REMOVED lines=35> */
.L_x_825:
[----:B------:R-:W-:Y:S05]  /*2190*/  BSYNC.RECONVERGENT B2 ;  /* 0x0000000000027941 */ /* 0x000fea0003800200 */
.L_x_824:
        /* <DEDUP_REMOVED lines=22> */
.L_x_828:
[----:B------:R-:W-:Y:S05]  /*2300*/  BSYNC.RECONVERGENT B2 ;  /* 0x0000000000027941 */ /* 0x000fea0003800200 */
.L_x_827:
        /* <DEDUP_REMOVED lines=10> */
.L_x_820:
[----:B------:R-:W-:Y:S05]  /*23b0*/  BSYNC.RECONVERGENT B1 ;  /* 0x0000000000017941 */ /* 0x000fea0003800200 */
.L_x_819:
        /* <DEDUP_REMOVED lines=45> */
.L_x_829:
        /* <DEDUP_REMOVED lines=67> */
.L_x_816:
        /* <DEDUP_REMOVED lines=33> */
.L_x_832:
        /* <DEDUP_REMOVED lines=32> */
.L_x_830:
        /* <DEDUP_REMOVED lines=20> */
.L_x_836:
        /* <DEDUP_REMOVED lines=8> */
.L_x_835:
[----:B------:R-:W-:Y:S05]  /*3090*/  BSYNC.RECONVERGENT B2 ;  /* 0x0000000000027941 */ /* 0x000fea0003800200 */
.L_x_834:
        /* <DEDUP_REMOVED lines=16> */
.L_x_839:
        /* <DEDUP_REMOVED lines=39> */
.L_x_838:
[----:B------:R-:W-:Y:S05]  /*3410*/  BSYNC.RECONVERGENT B2 ;  /* 0x0000000000027941 */ /* 0x000fea0003800200 */
.L_x_837:
        /* <DEDUP_REMOVED lines=27> */
.L_x_841:
[----:B------:R-:W-:Y:S05]  /*35d0*/  BSYNC.RECONVERGENT B2 ;  /* 0x0000000000027941 */ /* 0x000fea0003800200 */
.L_x_840:
        /* <DEDUP_REMOVED lines=10> */
.L_x_833:
[----:B------:R-:W-:Y:S05]  /*3680*/  BSYNC.RECONVERGENT B1 ;  /* 0x0000000000017941 */ /* 0x000fea0003800200 */
.L_x_831:
        /* <DEDUP_REMOVED lines=42> */
.L_x_803:
[----:B------:R-:W-:Y:S05]  /*3930*/  BSYNC.RECONVERGENT B0 ;  /* 0x0000000000007941 */ /* 0x000fea0003800200 */
.L_x_787:
[----:B------:R-:W-:Y:S05]  /*3940*/  @P0 EXIT ;  /* 0x000000000000094d */ /* 0x000fea0003800000 */
[----:B-1----:R-:W1:Y:S01]  /*3950*/  LDC.64 R4, c[0x0][0x388] ;  /* 0x0000e200ff047b82 */ /* 0x002e620000000a00 */
[----:B------:R-:W0:Y:S02]  /*3960*/  LDCU UR4, c[0x0][0x398] ;  /* 0x00007300ff0477ac */ /* 0x000e240008000800 */
[----:B0-234-:R-:W-:-:S05]  /*3970*/  VIADD R3, R3, UR4 ;  /* 0x0000000403037c36 */ /* 0x01dfca0008000000 */
[----:B-1----:R-:W-:Y:S01]  /*3980*/  STG.E desc[UR6][R4.64], R3 ;  /* 0x0000000304007986 */ /* 0x002fe2000c101906 */
[----:B------:R-:W-:Y:S05]  /*3990*/  EXIT ;  /* 0x000000000000794d */ /* 0x000fea0003800000 */
.L_x_842:
        /* <DEDUP_REMOVED lines=14> */
.L_x_2773:


//--------------------- .text._ZN3cub18CUB_300001_SM_10006detail6reduce18DeviceReduceKernelINS2_10policy_hubIijN4cuda3std3__44plusIiEEE10Policy1000EN6thrust24THRUST_300001_SM_1000_NS6detail15normal_iteratorINSD_10device_ptrIiEEEEjS9_iNS7_10__identityEEEvT0_PT3_T1_NS0_13GridEvenShareISN_EET2_T4_ --------------------------
	.section	.text._ZN3cub18CUB_300001_SM_10006detail6reduce18DeviceReduceKernelINS2_10policy_hubIijN4cuda3std3__44plusIiEEE10Policy1000EN6thrust24THRUST_300001_SM_1000_NS6detail15normal_iteratorINSD_10device_ptrIiEEEEjS9_iNS7_10__identityEEEvT0_PT3_T1_NS0_13GridEvenShareISN_EET2_T4_,"ax",@progbits
	.align	128
        .global         _ZN3cub18CUB_300001_SM_10006detail6reduce18DeviceReduceKernelINS2_10policy_hubIijN4cuda3std3__44plusIiEEE10Policy1000EN6thrust24THRUST_300001_SM_1000_NS6detail15normal_iteratorINSD_10device_ptrIiEEEEjS9_iNS7_10__identityEEEvT0_PT3_T1_NS0_13GridEvenShareISN_EET2_T4_
        .type           _ZN3cub18CUB_300001_SM_10006detail6reduce18DeviceReduceKernelINS2_10policy_hubIijN4cuda3std3__44plusIiEEE10Policy1000EN6thrust24THRUST_300001_SM_1000_NS6detail15normal_iteratorINSD_10device_ptrIiEEEEjS9_iNS7_10__identityEEEvT0_PT3_T1_NS0_13GridEvenShareISN_EET2_T4_,@function
        .size           _ZN3cub18CUB_300001_SM_10006detail6reduce18DeviceReduceKernelINS2_10policy_hubIijN4cuda3std3__44plusIiEEE10Policy1000EN6thrust24THRUST_300001_SM_1000_NS6detail15normal_iteratorINSD_10device_ptrIiEEEEjS9_iNS7_10__identityEEEvT0_PT3_T1_NS0_13GridEvenShareISN_EET2_T4_,(.L_x_2774 - _ZN3cub18CUB_300001_SM_10006detail6reduce18DeviceReduceKernelINS2_10policy_hubIijN4cuda3std3__44plusIiEEE10Policy1000EN6thrust24THRUST_300001_SM_1000_NS6detail15normal_iteratorINSD_10device_ptrIiEEEEjS9_iNS7_10__identityEEEvT0_PT3_T1_NS0_13GridEvenShareISN_EET2_T4_)
        .other          _ZN3cub18CUB_300001_SM_10006detail6reduce18DeviceReduceKernelINS2_10policy_hubIijN4cuda3std3__44plusIiEEE10Policy1000EN6thrust24THRUST_300001_SM_1000_NS6detail15normal_iteratorINSD_10device_ptrIiEEEEjS9_iNS7_10__identityEEEvT0_PT3_T1_NS0_13GridEvenShareISN_EET2_T4_,@"STO_CUDA_ENTRY STV_DEFAULT"
_ZN3cub18CUB_300001_SM_10006detail6reduce18DeviceReduceKernelINS2_10policy_hubIijN4cuda3std3__44plusIiEEE10Policy1000EN6thrust24THRUST_300001_SM_1000_NS6detail15normal_iteratorINSD_10device_ptrIiEEEEjS9_iNS7_10__identityEEEvT0_PT3_T1_NS0_13GridEvenShareISN_EET2_T4_:
.text._ZN3cub18CUB_300001_SM_10006detail6reduce18DeviceReduceKernelINS2_10policy_hubIijN4cuda3std3__44plusIiEEE10Policy1000EN6thrust24THRUST_300001_SM_1000_NS6detail15normal_iteratorINSD_10device_ptrIiEEEEjS9_iNS7_10__identityEEEvT0_PT3_T1_NS0_13GridEvenShareISN_EET2_T4_:
[----:B------:R-:W-:Y:S01]  /*0000*/  LDC R1, c[0x0][0x37c] ;  /* 0x0000df00ff017b82 */ /* 0x000fe20000000800 */
[----:B------:R-:W0:Y:S07]  /*0010*/  S2R R3, SR_CTAID.X ;  /* 0x0000000000037919 */ /* 0x000e2e0000002500 */
[----:B------:R-:W1:Y:S01]  /*0020*/  LDC.64 R8, c[0x0][0x3a8] ;  /* 0x0000ea00ff087b82 */ /* 0x000e620000000a00 */
[----:B------:R-:W2:Y:S01]  /*0030*/  LDCU.64 UR6, c[0x0][0x358] ;  /* 0x00006b00ff0677ac */ /* 0x000ea20008000a00 */
[----:B------:R-:W-:Y:S01]  /*0040*/  BSSY.RECONVERGENT B0, `(.L_x_843) ;  /* 0x0000236000007945 */ /* 0x000fe20003800200 */
[----:B-1----:R-:W-:-:S02]  /*0050*/  IMAD.SHL.U32 R13, R9, 0x1000, RZ ;  /* 0x00001000090d7824 */ /* 0x002fc400078e00ff */
[----:B0-----:R-:W-:-:S05]  /*0060*/  IMAD R0, R3, -0x1000, R8 ;  /* 0xfffff00003007824 */ /* 0x001fca00078e0208 */
[----:B------:R-:W-:-:S13]  /*0070*/  ISETP.GT.U32.AND P0, PT, R0, 0xfff, PT ;  /* 0x00000fff0000780c */ /* 0x000fda0003f04070 */
[----:B--2---:R-:W-:Y:S05]  /*0080*/  @P0 BRA `(.L_x_844) ;  /* 0x0000001000540947 */ /* 0x004fea0003800000 */
[----:B------:R-:W0:Y:S01]  /*0090*/  S2R R2, SR_TID.X ;  /* 0x0000000000027919 */ /* 0x000e220000002100 */
[----:B------:R-:W-:Y:S01]  /*00a0*/  BSSY.RECONVERGENT B1, `(.L_x_845) ;  /* 0x000000a000017945 */ /* 0x000fe20003800200 */
[----:B------:R-:W-:Y:S01]  /*00b0*/  IMAD.MOV.U32 R14, RZ, RZ, RZ ;  /* 0x000000ffff0e7224 */ /* 0x000fe200078e00ff */
[----:B0-----:R-:W-:Y:S01]  /*00c0*/  ISETP.GE.U32.AND P0, PT, R2, R0, PT ;  /* 0x000000000200720c */ /* 0x001fe20003f06070 */
[----:B------:R-:W-:-:S12]  /*00d0*/  IMAD.MOV.U32 R4, RZ, RZ, R2 ;  /* 0x000000ffff047224 */ /* 0x000fd800078e0002 */
[----:B------:R-:W-:Y:S05]  /*00e0*/  @P0 BRA `(.L_x_846) ;  /* 0x0000000000140947 */ /* 0x000fea0003800000 */
[----:B------:R-:W0:Y:S01]  /*00f0*/  LDC.64 R14, c[0x0][0x380] ;  /* 0x0000e000ff0e7b82 */ /* 0x000e220000000a00 */
[----:B------:R-:W-:-:S04]  /*0100*/  IMAD R5, R3, 0x1000, R2 ;  /* 0x0000100003057824 */ /* 0x000fc800078e0202 */
[----:B0-----:R-:W-:-:S06]  /*0110*/  IMAD.WIDE.U32 R14, R5, 0x4, R14 ;  /* 0x00000004050e7825 */ /* 0x001fcc00078e000e */
[----:B------:R0:W5:Y:S01]  /*0120*/  LDG.E R14, desc[UR6][R14.64] ;  /* 0x000000060e0e7981 */ /* 0x000162000c1e1900 */
[----:B------:R-:W-:-:S07]  /*0130*/  VIADD R4, R2, 0x100 ;  /* 0x0000010002047836 */ /* 0x000fce0000000000 */
.L_x_846:
[----:B------:R-:W-:Y:S05]  /*0140*/  BSYNC.RECONVERGENT B1 ;  /* 0x0000000000017941 */ /* 0x000fea0003800200 */
.L_x_845:
[----:B------:R-:W-:Y:S01]  /*0150*/  ISETP.GE.U32.AND P0, PT, R4, R0, PT ;  /* 0x000000000400720c */ /* 0x000fe20003f06070 */
[----:B------:R-:W-:-:S12]  /*0160*/  BSSY.RECONVERGENT B1, `(.L_x_847) ;  /* 0x0000097000017945 */ /* 0x000fd80003800200 */
[----:B------:R-:W-:Y:S05]  /*0170*/  @P0 BRA `(.L_x_848) ;  /* 0x0000000800540947 */ /* 0x000fea0003800000 */
[----:B------:R-:W-:Y:S01]  /*0180*/  LOP3.LUT R5, RZ, R4, RZ, 0x33, !PT ;  /* 0x00000004ff057212 */ /* 0x000fe200078e33ff */
[----:B------:R-:W-:Y:S04]  /*0190*/  BSSY.RECONVERGENT B2, `(.L_x_849) ;  /* 0x000004b000027945 */ /* 0x000fe80003800200 */
[----:B------:R-:W-:-:S04]  /*01a0*/  IMAD.IADD R8, R5, 0x1, R8 ;  /* 0x0000000105087824 */ /* 0x000fc800078e0208 */
[----:B------:R-:W-:-:S05]  /*01b0*/  IMAD R8, R3, -0x1000, R8 ;  /* 0xfffff00003087824 */ /* 0x000fca00078e0208 */
[C---:B------:R-:W-:Y:S02]  /*01c0*/  ISETP.GE.U32.AND P0, PT, R8.reuse, 0xf00, PT ;  /* 0x00000f000800780c */ /* 0x040fe40003f06070 */
[----:B------:R-:W-:-:S04]  /*01d0*/  LEA.HI R5, R8, 0x1, RZ, 0x18 ;  /* 0x0000000108057811 */ /* 0x000fc800078fc0ff */
[----:B------:R-:W-:-:S07]  /*01e0*/  LOP3.LUT R6, R5, 0xf, RZ, 0xc0, !PT ;  /* 0x0000000f05067812 */ /* 0x000fce00078ec0ff */
[----:B------:R-:W-:Y:S05]  /*01f0*/  @!P0 BRA `(.L_x_850) ;  /* 0x0000000400108947 */ /* 0x000fea0003800000 */
[----:B------:R-:W-:Y:S01]  /*0200*/  LOP3.LUT R8, R5, 0x1fffff0, RZ, 0xc0, !PT ;  /* 0x01fffff005087812 */ /* 0x000fe200078ec0ff */
[----:B------:R-:W-:Y:S01]  /*0210*/  BSSY.RECONVERGENT B3, `(.L_x_851) ;  /* 0x0000041000037945 */ /* 0x000fe20003800200 */
[----:B------:R-:W-:Y:S01]  /*0220*/  LOP3.LUT R7, R4, 0x800, RZ, 0xfc, !PT ;  /* 0x0000080004077812 */ /* 0x000fe200078efcff */
[----:B------:R-:W-:Y:S01]  /*0230*/  IMAD R4, R3, 0x1000, R4 ;  /* 0x0000100003047824 */ /* 0x000fe200078e0204 */
[----:B------:R-:W-:-:S07]  /*0240*/  IADD3 R8, PT, PT, -R8, RZ, RZ ;  /* 0x000000ff08087210 */ /* 0x000fce0007ffe1ff */
.L_x_852:
[----:B------:R-:W1:Y:S01]  /*0250*/  LDC.64 R12, c[0x0][0x380] ;  /* 0x0000e000ff0c7b82 */ /* 0x000e620000000a00 */
[----:B------:R-:W-:-:S04]  /*0260*/  VIADD R21, R4, 0x100 ;  /* 0x0000010004157836 */ /* 0x000fc80000000000 */
[----:B-1----:R-:W-:-:S04]  /*0270*/  IMAD.WIDE.U32 R20, R21, 0x4, R12 ;  /* 0x0000000415147825 */ /* 0x002fc800078e000c */
[C---:B------:R-:W-:Y:S01]  /*0280*/  IMAD.WIDE.U32 R16, R4.reuse, 0x4, R12 ;  /* 0x0000000404107825 */ /* 0x040fe200078e000c */
[----:B0-----:R-:W2:Y:S04]  /*0290*/  LDG.E R15, desc[UR6][R20.64] ;  /* 0x00000006140f7981 */ /* 0x001ea8000c1e1900 */
[----:B------:R0:W2:Y:S01]  /*02a0*/  LDG.E R9, desc[UR6][R16.64] ;  /* 0x0000000610097981 */ /* 0x0000a2000c1e1900 */
[C---:B------:R-:W-:Y:S02]  /*02b0*/  VIADD R29, R4.reuse, 0x600 ;  /* 0x00000600041d7836 */ /* 0x040fe40000000000 */
[C---:B------:R-:W-:Y:S01]  /*02c0*/  VIADD R27, R4.reuse, 0x300 ;  /* 0x00000300041b7836 */ /* 0x040fe20000000000 */
[C---:B------:R-:W-:Y:S01]  /*02d0*/  IADD3 R28, PT, PT, R4.reuse, 0x800, RZ ;  /* 0x00000800041c7810 */ /* 0x040fe20007ffe0ff */
[----:B------:R-:W-:-:S02]  /*02e0*/  VIADD R11, R4, 0x200 ;  /* 0x00000200040b7836 */ /* 0x000fc40000000000 */
[----:B------:R-:W-:-:S04]  /*02f0*/  IMAD.WIDE.U32 R26, R27, 0x4, R12 ;  /* 0x000000041b1a7825 */ /* 0x000fc800078e000c */
[--C-:B0-----:R-:W-:Y:S02]  /*0300*/  IMAD.WIDE.U32 R16, R29, 0x4, R12.reuse ;  /* 0x000000041d107825 */ /* 0x101fe400078e000c */
[----:B------:R-:W3:Y:S02]  /*0310*/  LDG.E R26, desc[UR6][R26.64] ;  /* 0x000000061a1a7981 */ /* 0x000ee4000c1e1900 */
[C---:B------:R-:W-:Y:S02]  /*0320*/  VIADD R19, R4.reuse, 0x400 ;  /* 0x0000040004137836 */ /* 0x040fe40000000000 */
[C---:B------:R-:W-:Y:S01]  /*0330*/  VIADD R23, R4.reuse, 0x500 ;  /* 0x0000050004177836 */ /* 0x040fe20000000000 */
[----:B------:R0:W4:Y:S01]  /*0340*/  LDG.E R22, desc[UR6][R16.64] ;  /* 0x0000000610167981 */ /* 0x000122000c1e1900 */
[----:B------:R-:W-:Y:S02]  /*0350*/  VIADD R29, R4, 0x700 ;  /* 0x00000700041d7836 */ /* 0x000fe40000000000 */
[----:B------:R-:W-:-:S04]  /*0360*/  IMAD.WIDE.U32 R10, R11, 0x4, R12 ;  /* 0x000000040b0a7825 */ /* 0x000fc800078e000c */
[--C-:B------:R-:W-:Y:S01]  /*0370*/  IMAD.WIDE.U32 R18, R19, 0x4, R12.reuse ;  /* 0x0000000413127825 */ /* 0x100fe200078e000c */
[----:B------:R1:W3:Y:S03]  /*0380*/  LDG.E R25, desc[UR6][R10.64] ;  /* 0x000000060a197981 */ /* 0x0002e6000c1e1900 */
[--C-:B------:R-:W-:Y:S01]  /*0390*/  IMAD.WIDE.U32 R20, R23, 0x4, R12.reuse ;  /* 0x0000000417147825 */ /* 0x100fe200078e000c */
[----:B------:R-:W4:Y:S03]  /*03a0*/  LDG.E R24, desc[UR6][R18.64] ;  /* 0x0000000612187981 */ /* 0x000f26000c1e1900 */
[--C-:B0-----:R-:W-:Y:S01]  /*03b0*/  IMAD.WIDE.U32 R16, R29, 0x4, R12.reuse ;  /* 0x000000041d107825 */ /* 0x101fe200078e000c */
[----:B------:R0:W4:Y:S03]  /*03c0*/  LDG.E R23, desc[UR6][R20.64] ;  /* 0x0000000614177981 */ /* 0x000126000c1e1900 */
[----:B------:R-:W-:Y:S01]  /*03d0*/  IMAD.WIDE.U32 R28, R28, 0x4, R12 ;  /* 0x000000041c1c7825 */ /* 0x000fe200078e000c */
[----:B------:R-:W4:Y:S03]  /*03e0*/  LDG.E R19, desc[UR6][R16.64] ;  /* 0x0000000610137981 */ /* 0x000f26000c1e1900 */
[----:B------:R-:W-:-:S02]  /*03f0*/  VIADD R27, R4, 0xa00 ;  /* 0x00000a00041b7836 */ /* 0x000fc40000000000 */
[----:B-1----:R-:W-:Y:S01]  /*0400*/  VIADD R11, R4, 0x900 ;  /* 0x00000900040b7836 */ /* 0x002fe20000000000 */
[----:B------:R1:W4:Y:S01]  /*0410*/  LDG.E R18, desc[UR6][R28.64] ;  /* 0x000000061c127981 */ /* 0x000322000c1e1900 */
[----:B0-----:R-:W-:-:S04]  /*0420*/  IMAD.WIDE.U32 R20, R27, 0x4, R12 ;  /* 0x000000041b147825 */ /* 0x001fc800078e000c */
[----:B------:R-:W-:Y:S02]  /*0430*/  VIADD R27, R4, 0xb00 ;  /* 0x00000b00041b7836 */ /* 0x000fe40000000000 */
[----:B------:R-:W-:-:S04]  /*0440*/  IMAD.WIDE.U32 R10, R11, 0x4, R12 ;  /* 0x000000040b0a7825 */ /* 0x000fc800078e000c */
[----:B-1----:R-:W-:Y:S02]  /*0450*/  VIADD R29, R4, 0xc00 ;  /* 0x00000c00041d7836 */ /* 0x002fe40000000000 */
[----:B------:R-:W4:Y:S02]  /*0460*/  LDG.E R11, desc[UR6][R10.64] ;  /* 0x000000060a0b7981 */ /* 0x000f24000c1e1900 */
[----:B------:R-:W-:-:S06]  /*0470*/  IMAD.WIDE.U32 R16, R29, 0x4, R12 ;  /* 0x000000041d107825 */ /* 0x000fcc00078e000c */
[----:B------:R0:W4:Y:S04]  /*0480*/  LDG.E R16, desc[UR6][R16.64] ;  /* 0x0000000610107981 */ /* 0x000128000c1e1900 */
[----:B------:R1:W4:Y:S01]  /*0490*/  LDG.E R10, desc[UR6][R20.64] ;  /* 0x00000006140a7981 */ /* 0x000322000c1e1900 */
[----:B0-----:R-:W-:Y:S01]  /*04a0*/  VIADD R17, R4, 0xf00 ;  /* 0x00000f0004117836 */ /* 0x001fe20000000000 */
[----:B--2--5:R-:W-:Y:S01]  /*04b0*/  IADD3 R9, PT, PT, R15, R9, R14 ;  /* 0x000000090f097210 */ /* 0x024fe20007ffe00e */
[----:B------:R-:W-:-:S04]  /*04c0*/  IMAD.WIDE.U32 R14, R27, 0x4, R12 ;  /* 0x000000041b0e7825 */ /* 0x000fc800078e000c */
[----:B------:R-:W-:Y:S02]  /*04d0*/  VIADD R27, R4, 0xd00 ;  /* 0x00000d00041b7836 */ /* 0x000fe40000000000 */
[----:B------:R-:W2:Y:S02]  /*04e0*/  LDG.E R15, desc[UR6][R14.64] ;  /* 0x000000060e0f7981 */ /* 0x000ea4000c1e1900 */
[----:B------:R-:W-:-:S04]  /*04f0*/  IMAD.WIDE.U32 R28, R27, 0x4, R12 ;  /* 0x000000041b1c7825 */ /* 0x000fc800078e000c */
[----:B------:R-:W-:Y:S02]  /*0500*/  VIADD R27, R4, 0xe00 ;  /* 0x00000e00041b7836 */ /* 0x000fe40000000000 */
[----:B------:R-:W2:Y:S02]  /*0510*/  LDG.E R29, desc[UR6][R28.64] ;  /* 0x000000061c1d7981 */ /* 0x000ea4000c1e1900 */
[----:B-1----:R-:W-:-:S04]  /*0520*/  IMAD.WIDE.U32 R20, R27, 0x4, R12 ;  /* 0x000000041b147825 */ /* 0x002fc800078e000c */
[----:B------:R-:W-:Y:S02]  /*0530*/  IMAD.WIDE.U32 R12, R17, 0x4, R12 ;  /* 0x00000004110c7825 */ /* 0x000fe400078e000c */
[----:B------:R-:W2:Y:S04]  /*0540*/  LDG.E R20, desc[UR6][R20.64] ;  /* 0x0000000614147981 */ /* 0x000ea8000c1e1900 */
[----:B------:R-:W2:Y:S01]  /*0550*/  LDG.E R12, desc[UR6][R12.64] ;  /* 0x000000060c0c7981 */ /* 0x000ea2000c1e1900 */
[----:B---3--:R-:W-:Y:S02]  /*0560*/  IADD3 R9, PT, PT, R26, R25, R9 ;  /* 0x000000191a097210 */ /* 0x008fe40007ffe009 */
[----:B------:R-:W-:Y:S02]  /*0570*/  IADD3 R8, PT, PT, R8, 0x10, RZ ;  /* 0x0000001008087810 */ /* 0x000fe40007ffe0ff */
[----:B----4-:R-:W-:-:S02]  /*0580*/  IADD3 R9, PT, PT, R23, R24, R9 ;  /* 0x0000001817097210 */ /* 0x010fc40007ffe009 */
[----:B------:R-:W-:Y:S02]  /*0590*/  ISETP.NE.AND P0, PT, R8, RZ, PT ;  /* 0x000000ff0800720c */ /* 0x000fe40003f05270 */
[----:B------:R-:W-:Y:S01]  /*05a0*/  IADD3 R9, PT, PT, R19, R22, R9 ;  /* 0x0000001613097210 */ /* 0x000fe20007ffe009 */
[----:B------:R-:W-:Y:S02]  /*05b0*/  VIADD R7, R7, 0x1000 ;  /* 0x0000100007077836 */ /* 0x000fe40000000000 */
[----:B------:R-:W-:Y:S01]  /*05c0*/  VIADD R4, R4, 0x1000 ;  /* 0x0000100004047836 */ /* 0x000fe20000000000 */
[----:B------:R-:W-:-:S04]  /*05d0*/  IADD3 R9, PT, PT, R11, R18, R9 ;  /* 0x000000120b097210 */ /* 0x000fc80007ffe009 */
[----:B--2---:R-:W-:-:S04]  /*05e0*/  IADD3 R9, PT, PT, R15, R10, R9 ;  /* 0x0000000a0f097210 */ /* 0x004fc80007ffe009 */
[----:B------:R-:W-:-:S04]  /*05f0*/  IADD3 R9, PT, PT, R29, R16, R9 ;  /* 0x000000101d097210 */ /* 0x000fc80007ffe009 */
[----:B------:R-:W-:Y:S01]  /*0600*/  IADD3 R14, PT, PT, R12, R20, R9 ;  /* 0x000000140c0e7210 */ /* 0x000fe20007ffe009 */
[----:B------:R-:W-:Y:S06]  /*0610*/  @P0 BRA `(.L_x_852) ;  /* 0xfffffffc000c0947 */ /* 0x000fec000383ffff */
[----:B------:R-:W-:Y:S05]  /*0620*/  BSYNC.RECONVERGENT B3 ;  /* 0x0000000000037941 */ /* 0x000fea0003800200 */
.L_x_851:
[----:B------:R-:W-:-:S07]  /*0630*/  VIADD R4, R7, 0xfffff800 ;  /* 0xfffff80007047836 */ /* 0x000fce0000000000 */
.L_x_850:
[----:B------:R-:W-:Y:S05]  /*0640*/  BSYNC.RECONVERGENT B2 ;  /* 0x0000000000027941 */ /* 0x000fea0003800200 */
.L_x_849:
[----:B------:R-:W-:-:S13]  /*0650*/  ISETP.NE.AND P0, PT, R6, RZ, PT ;  /* 0x000000ff0600720c */ /* 0x000fda0003f05270 */
[----:B------:R-:W-:Y:S05]  /*0660*/  @!P0 BRA `(.L_x_848) ;  /* 0x0000000400188947 */ /* 0x000fea0003800000 */
[----:B------:R-:W-:Y:S01]  /*0670*/  ISETP.GE.U32.AND P0, PT, R6, 0x8, PT ;  /* 0x000000080600780c */ /* 0x000fe20003f06070 */
[----:B------:R-:W-:Y:S01]  /*0680*/  BSSY.RECONVERGENT B2, `(.L_x_853) ;  /* 0x0000022000027945 */ /* 0x000fe20003800200 */
[----:B------:R-:W-:-:S04]  /*0690*/  LOP3.LUT R24, R5, 0x7, RZ, 0xc0, !PT ;  /* 0x0000000705187812 */ /* 0x000fc800078ec0ff */
[----:B------:R-:W-:-:S07]  /*06a0*/  ISETP.NE.AND P1, PT, R24, RZ, PT ;  /* 0x000000ff1800720c */ /* 0x000fce0003f25270 */
[----:B------:R-:W-:Y:S06]  /*06b0*/  @!P0 BRA `(.L_x_854) ;  /* 0x0000000000788947 */ /* 0x000fec0003800000 */
[----:B------:R-:W1:Y:S01]  /*06c0*/  LDC.64 R10, c[0x0][0x380] ;  /* 0x0000e000ff0a7b82 */ /* 0x000e620000000a00 */
[----:B------:R-:W-:-:S04]  /*06d0*/  IMAD R27, R3, 0x1000, R4 ;  /* 0x00001000031b7824 */ /* 0x000fc800078e0204 */
[C---:B------:R-:W-:Y:S02]  /*06e0*/  VIADD R21, R27.reuse, 0x100 ;  /* 0x000001001b157836 */ /* 0x040fe40000000000 */
[C---:B------:R-:W-:Y:S02]  /*06f0*/  VIADD R17, R27.reuse, 0x300 ;  /* 0x000003001b117836 */ /* 0x040fe40000000000 */
[C---:B------:R-:W-:Y:S01]  /*0700*/  VIADD R23, R27.reuse, 0x200 ;  /* 0x000002001b177836 */ /* 0x040fe20000000000 */
[C---:B------:R-:W-:Y:S01]  /*0710*/  IADD3 R7, PT, PT, R27.reuse, 0x400, RZ ;  /* 0x000004001b077810 */ /* 0x040fe20007ffe0ff */
[C---:B------:R-:W-:Y:S02]  /*0720*/  VIADD R9, R27.reuse, 0x500 ;  /* 0x000005001b097836 */ /* 0x040fe40000000000 */
[C---:B------:R-:W-:Y:S02]  /*0730*/  VIADD R25, R27.reuse, 0x600 ;  /* 0x000006001b197836 */ /* 0x040fe40000000000 */
[----:B-1----:R-:W-:-:S04]  /*0740*/  IMAD.WIDE.U32 R12, R27, 0x4, R10 ;  /* 0x000000041b0c7825 */ /* 0x002fc800078e000a */
[--C-:B------:R-:W-:Y:S01]  /*0750*/  IMAD.WIDE.U32 R20, R21, 0x4, R10.reuse ;  /* 0x0000000415147825 */ /* 0x100fe200078e000a */
[----:B0-----:R0:W2:Y:S03]  /*0760*/  LDG.E R15, desc[UR6][R12.64] ;  /* 0x000000060c0f7981 */ /* 0x0010a6000c1e1900 */
[--C-:B------:R-:W-:Y:S01]  /*0770*/  IMAD.WIDE.U32 R16, R17, 0x4, R10.reuse ;  /* 0x0000000411107825 */ /* 0x100fe200078e000a */
[----:B------:R-:W2:Y:S03]  /*0780*/  LDG.E R18, desc[UR6][R20.64] ;  /* 0x0000000614127981 */ /* 0x000ea6000c1e1900 */
[----:B------:R-:W-:Y:S02]  /*0790*/  IMAD.WIDE.U32 R22, R23, 0x4, R10 ;  /* 0x0000000417167825 */ /* 0x000fe400078e000a */
[----:B------:R-:W3:Y:S02]  /*07a0*/  LDG.E R16, desc[UR6][R16.64] ;  /* 0x0000000610107981 */ /* 0x000ee4000c1e1900 */
[----:B------:R-:W-:-:S02]  /*07b0*/  VIADD R27, R27, 0x700 ;  /* 0x000007001b1b7836 */ /* 0x000fc40000000000 */
[--C-:B------:R-:W-:Y:S01]  /*07c0*/  IMAD.WIDE.U32 R6, R7, 0x4, R10.reuse ;  /* 0x0000000407067825 */ /* 0x100fe200078e000a */
[----:B------:R-:W3:Y:S03]  /*07d0*/  LDG.E R19, desc[UR6][R22.64] ;  /* 0x0000000616137981 */ /* 0x000ee6000c1e1900 */
[--C-:B------:R-:W-:Y:S02]  /*07e0*/  IMAD.WIDE.U32 R8, R9, 0x4, R10.reuse ;  /* 0x0000000409087825 */ /* 0x100fe400078e000a */
[----:B------:R-:W4:Y:S02]  /*07f0*/  LDG.E R7, desc[UR6][R6.64] ;  /* 0x0000000606077981 */ /* 0x000f24000c1e1900 */
[--C-:B0-----:R-:W-:Y:S02]  /*0800*/  IMAD.WIDE.U32 R12, R25, 0x4, R10.reuse ;  /* 0x00000004190c7825 */ /* 0x101fe400078e000a */
[----:B------:R-:W4:Y:S02]  /*0810*/  LDG.E R8, desc[UR6][R8.64] ;  /* 0x0000000608087981 */ /* 0x000f24000c1e1900 */
[----:B------:R-:W-:-:S02]  /*0820*/  IMAD.WIDE.U32 R10, R27, 0x4, R10 ;  /* 0x000000041b0a7825 */ /* 0x000fc400078e000a */
[----:B------:R-:W4:Y:S04]  /*0830*/  LDG.E R13, desc[UR6][R12.64] ;  /* 0x000000060c0d7981 */ /* 0x000f28000c1e1900 */
[----:B------:R-:W4:Y:S01]  /*0840*/  LDG.E R10, desc[UR6][R10.64] ;  /* 0x000000060a0a7981 */ /* 0x000f22000c1e1900 */
[----:B------:R-:W-:Y:S01]  /*0850*/  VIADD R4, R4, 0x800 ;  /* 0x0000080004047836 */ /* 0x000fe20000000000 */
[----:B--2--5:R-:W-:-:S04]  /*0860*/  IADD3 R18, PT, PT, R18, R15, R14 ;  /* 0x0000000f12127210 */ /* 0x024fc80007ffe00e */
[----:B---3--:R-:W-:-:S04]  /*0870*/  IADD3 R18, PT, PT, R16, R19, R18 ;  /* 0x0000001310127210 */ /* 0x008fc80007ffe012 */
[----:B----4-:R-:W-:-:S04]  /*0880*/  IADD3 R18, PT, PT, R8, R7, R18 ;  /* 0x0000000708127210 */ /* 0x010fc80007ffe012 */
[----:B------:R-:W-:-:S07]  /*0890*/  IADD3 R14, PT, PT, R10, R13, R18 ;  /* 0x0000000d0a0e7210 */ /* 0x000fce0007ffe012 */
.L_x_854:
[----:B------:R-:W-:Y:S05]  /*08a0*/  BSYNC.RECONVERGENT B2 ;  /* 0x0000000000027941 */ /* 0x000fea0003800200 */
.L_x_853:
        /* <DEDUP_REMOVED lines=8> */
[C---:B------:R-:W-:Y:S01]  /*0930*/  VIADD R13, R11.reuse, 0x100 ;  /* 0x000001000b0d7836 */ /* 0x040fe20000000000 */
[C---:B------:R-:W-:Y:S01]  /*0940*/  IADD3 R17, PT, PT, R11.reuse, 0x300, RZ ;  /* 0x000003000b117810 */ /* 0x040fe20007ffe0ff */
[C---:B0-----:R-:W-:Y:S02]  /*0950*/  VIADD R15, R11.reuse, 0x200 ;  /* 0x000002000b0f7836 */ /* 0x041fe40000000000 */
[----:B-1----:R-:W-:-:S04]  /*0960*/  IMAD.WIDE.U32 R8, R11, 0x4, R6 ;  /* 0x000000040b087825 */ /* 0x002fc800078e0006 */
[--C-:B------:R-:W-:Y:S02]  /*0970*/  IMAD.WIDE.U32 R10, R13, 0x4, R6.reuse ;  /* 0x000000040d0a7825 */ /* 0x100fe400078e0006 */
[----:B------:R-:W2:Y:S02]  /*0980*/  LDG.E R9, desc[UR6][R8.64] ;  /* 0x0000000608097981 */ /* 0x000ea4000c1e1900 */
[--C-:B------:R-:W-:Y:S02]  /*0990*/  IMAD.WIDE.U32 R12, R15, 0x4, R6.reuse ;  /* 0x000000040f0c7825 */ /* 0x100fe400078e0006 */
[----:B------:R-:W2:Y:S02]  /*09a0*/  LDG.E R10, desc[UR6][R10.64] ;  /* 0x000000060a0a7981 */ /* 0x000ea4000c1e1900 */
[----:B------:R-:W-:Y:S02]  /*09b0*/  IMAD.WIDE.U32 R6, R17, 0x4, R6 ;  /* 0x0000000411067825 */ /* 0x000fe400078e0006 */
[----:B------:R-:W3:Y:S04]  /*09c0*/  LDG.E R13, desc[UR6][R12.64] ;  /* 0x000000060c0d7981 */ /* 0x000ee8000c1e1900 */
[----:B------:R-:W3:Y:S01]  /*09d0*/  LDG.E R6, desc[UR6][R6.64] ;  /* 0x0000000606067981 */ /* 0x000ee2000c1e1900 */
[----:B------:R-:W-:Y:S01]  /*09e0*/  VIADD R4, R4, 0x400 ;  /* 0x0000040004047836 */ /* 0x000fe20000000000 */
[----:B--2--5:R-:W-:-:S04]  /*09f0*/  IADD3 R14, PT, PT, R10, R9, R14 ;  /* 0x000000090a0e7210 */ /* 0x024fc80007ffe00e */
[----:B---3--:R-:W-:-:S07]  /*0a00*/  IADD3 R14, PT, PT, R6, R13, R14 ;  /* 0x0000000d060e7210 */ /* 0x008fce0007ffe00e */
.L_x_856:
[----:B------:R-:W-:Y:S05]  /*0a10*/  BSYNC.RECONVERGENT B2 ;  /* 0x0000000000027941 */ /* 0x000fea0003800200 */
.L_x_855:
[----:B------:R-:W-:Y:S05]  /*0a20*/  @!P1 BRA `(.L_x_848) ;  /* 0x0000000000289947 */ /* 0x000fea0003800000 */
[----:B------:R-:W1:Y:S01]  /*0a30*/  LDC.64 R6, c[0x0][0x380] ;  /* 0x0000e000ff067b82 */ /* 0x000e620000000a00 */
[----:B------:R-:W-:Y:S02]  /*0a40*/  IMAD R9, R3, 0x1000, R4 ;  /* 0x0000100003097824 */ /* 0x000fe400078e0204 */
[----:B------:R-:W-:-:S07]  /*0a50*/  IMAD.MOV R8, RZ, RZ, -R5 ;  /* 0x000000ffff087224 */ /* 0x000fce00078e0a05 */
.L_x_857:
[----:B-1----:R-:W-:-:S06]  /*0a60*/  IMAD.WIDE.U32 R4, R9, 0x4, R6 ;  /* 0x0000000409047825 */ /* 0x002fcc00078e0006 */
[----:B------:R-:W2:Y:S01]  /*0a70*/  LDG.E R5, desc[UR6][R4.64] ;  /* 0x0000000604057981 */ /* 0x000ea2000c1e1900 */
[----:B------:R-:W-:Y:S02]  /*0a80*/  VIADD R8, R8, 0x1 ;  /* 0x0000000108087836 */ /* 0x000fe40000000000 */
[----:B------:R-:W-:-:S03]  /*0a90*/  VIADD R9, R9, 0x100 ;  /* 0x0000010009097836 */ /* 0x000fc60000000000 */
[----:B------:R-:W-:Y:S01]  /*0aa0*/  ISETP.NE.AND P0, PT, R8, RZ, PT ;  /* 0x000000ff0800720c */ /* 0x000fe20003f05270 */
[----:B--2--5:R-:W-:-:S12]  /*0ab0*/  IMAD.IADD R14, R5, 0x1, R14 ;  /* 0x00000001050e7824 */ /* 0x024fd800078e020e */
[----:B------:R-:W-:Y:S05]  /*0ac0*/  @P0 BRA `(.L_x_857) ;  /* 0xfffffffc00e40947 */ /* 0x000fea000383ffff */
.L_x_848:
[----:B------:R-:W-:Y:S05]  /*0ad0*/  BSYNC.RECONVERGENT B1 ;  /* 0x0000000000017941 */ /* 0x000fea0003800200 */
.L_x_847:
[----:B------:R-:W-:-:S13]  /*0ae0*/  ISETP.GE.U32.AND P0, PT, R0, 0x100, PT ;  /* 0x000001000000780c */ /* 0x000fda0003f06070 */
[----:B------:R-:W-:Y:S05]  /*0af0*/  @!P0 BRA `(.L_x_858) ;  /* 0x0000000000ac8947 */ /* 0x000fea0003800000 */
[----:B------:R-:W1:Y:S01]  /*0b00*/  S2R R8, SR_LANEID ;  /* 0x0000000000087919 */ /* 0x000e620000000000 */
[----:B-----5:R-:W2:Y:S01]  /*0b10*/  SHFL.DOWN PT, R0, R14, 0x1, 0x1f ;  /* 0x08201f000e007f89 */ /* 0x020ea200000e0000 */
[C---:B-1----:R-:W-:Y:S02]  /*0b20*/  ISETP.GT.AND P0, PT, R8.reuse, 0x1e, PT ;  /* 0x0000001e0800780c */ /* 0x042fe40003f04270 */
[----:B------:R-:W-:Y:S02]  /*0b30*/  ISETP.NE.AND P1, PT, R8, RZ, PT ;  /* 0x000000ff0800720c */ /* 0x000fe40003f25270 */
[----:B--2---:R-:W-:Y:S02]  /*0b40*/  SEL R5, R0, RZ, !P0 ;  /* 0x000000ff00057207 */ /* 0x004fe40004000000 */
[----:B------:R-:W-:Y:S02]  /*0b50*/  ISETP.GT.AND P0, PT, R8, 0x1d, PT ;  /* 0x0000001d0800780c */ /* 0x000fe40003f04270 */
[----:B------:R-:W-:-:S05]  /*0b60*/  IADD3 R5, PT, PT, R5, R14, RZ ;  /* 0x0000000e05057210 */ /* 0x000fca0007ffe0ff */
[----:B------:R-:W1:Y:S02]  /*0b70*/  SHFL.DOWN PT, R0, R5, 0x2, 0x1f ;  /* 0x08401f0005007f89 */ /* 0x000e6400000e0000 */
[----:B------:R-:W-:Y:S01]  /*0b80*/  @!P1 MOV R6, 0x400 ;  /* 0x0000040000069802 */ /* 0x000fe20000000f00 */
[----:B------:R-:W2:Y:S01]  /*0b90*/  @!P1 S2R R9, SR_CgaCtaId ;  /* 0x0000000000099919 */ /* 0x000ea20000008800 */
[----:B-1----:R-:W-:Y:S02]  /*0ba0*/  SEL R0, R0, RZ, !P0 ;  /* 0x000000ff00007207 */ /* 0x002fe40004000000 */
[----:B------:R-:W-:-:S03]  /*0bb0*/  ISETP.GT.AND P0, PT, R8, 0x1b, PT ;  /* 0x0000001b0800780c */ /* 0x000fc60003f04270 */
[----:B------:R-:W-:-:S05]  /*0bc0*/  IMAD.IADD R0, R5, 0x1, R0 ;  /* 0x0000000105007824 */ /* 0x000fca00078e0200 */
[----:B------:R-:W1:Y:S01]  /*0bd0*/  SHFL.DOWN PT, R4, R0, 0x4, 0x1f ;  /* 0x08801f0000047f89 */ /* 0x000e6200000e0000 */
[----:B--2---:R-:W-:Y:S02]  /*0be0*/  @!P1 LEA R9, R9, R6, 0x18 ;  /* 0x0000000609099211 */ /* 0x004fe400078ec0ff */
[----:B-1----:R-:W-:Y:S02]  /*0bf0*/  SEL R7, R4, RZ, !P0 ;  /* 0x000000ff04077207 */ /* 0x002fe40004000000 */
[----:B------:R-:W-:-:S03]  /*0c00*/  ISETP.GT.AND P0, PT, R8, 0x17, PT ;  /* 0x000000170800780c */ /* 0x000fc60003f04270 */
[----:B------:R-:W-:Y:S01]  /*0c10*/  IMAD.IADD R7, R0, 0x1, R7 ;  /* 0x0000000100077824 */ /* 0x000fe200078e0207 */
[----:B------:R-:W-:-:S04]  /*0c20*/  @!P1 SHF.R.U32.HI R0, RZ, 0x3, R2 ;  /* 0x00000003ff009819 */ /* 0x000fc80000011602 */
[----:B------:R-:W1:Y:S01]  /*0c30*/  SHFL.DOWN PT, R4, R7, 0x8, 0x1f ;  /* 0x09001f0007047f89 */ /* 0x000e6200000e0000 */
[----:B------:R-:W-:-:S05]  /*0c40*/  @!P1 LOP3.LUT R0, R0, 0x7c, RZ, 0xc0, !PT ;  /* 0x0000007c00009812 */ /* 0x000fca00078ec0ff */
[----:B------:R-:W-:Y:S01]  /*0c50*/  @!P1 IMAD.IADD R0, R0, 0x1, R9 ;  /* 0x0000000100009824 */ /* 0x000fe200078e0209 */
[----:B-1----:R-:W-:Y:S02]  /*0c60*/  SEL R4, R4, RZ, !P0 ;  /* 0x000000ff04047207 */ /* 0x002fe40004000000 */
[----:B------:R-:W-:-:S03]  /*0c70*/  ISETP.GT.AND P0, PT, R8, 0xf, PT ;  /* 0x0000000f0800780c */ /* 0x000fc60003f04270 */
[----:B------:R-:W-:-:S05]  /*0c80*/  IMAD.IADD R4, R7, 0x1, R4 ;  /* 0x0000000107047824 */ /* 0x000fca00078e0204 */
[----:B------:R-:W1:Y:S02]  /*0c90*/  SHFL.DOWN PT, R5, R4, 0x10, 0x1f ;  /* 0x0a001f0004057f89 */ /* 0x000e6400000e0000 */
[----:B-1----:R-:W-:Y:S02]  /*0ca0*/  SEL R5, R5, RZ, !P0 ;  /* 0x000000ff05057207 */ /* 0x002fe40004000000 */
        /* <DEDUP_REMOVED lines=8> */
[----:B--2---:R-:W-:Y:S04]  /*0d30*/  LDS R0, [UR4+0xc] ;  /* 0x00000c04ff007984 */ /* 0x004fe80008000800 */
[----:B------:R-:W1:Y:S04]  /*0d40*/  LDS.128 R4, [UR4+0x10] ;  /* 0x00001004ff047984 */ /* 0x000e680008000c00 */
[----:B------:R-:W2:Y:S01]  /*0d50*/  LDS.64 R8, [UR4+0x20] ;  /* 0x00002004ff087984 */ /* 0x000ea20008000a00 */
[----:B-1----:R-:W-:-:S04]  /*0d60*/  IADD3 R0, PT, PT, R4, R0, R11 ;  /* 0x0000000004007210 */ /* 0x002fc80007ffe00b */
[----:B------:R-:W-:-:S04]  /*0d70*/  IADD3 R0, PT, PT, R6, R0, R5 ;  /* 0x0000000006007210 */ /* 0x000fc80007ffe005 */
[----:B--2---:R-:W-:-:S05]  /*0d80*/  IADD3 R0, PT, PT, R8, R0, R7 ;  /* 0x0000000008007210 */ /* 0x004fca0007ffe007 */
[----:B------:R-:W-:Y:S01]  /*0d90*/  IMAD.IADD R11, R0, 0x1, R9 ;  /* 0x00000001000b7824 */ /* 0x000fe200078e0209 */
[----:B------:R-:W-:Y:S06]  /*0da0*/  BRA `(.L_x_859) ;  /* 0x00000014007c7947 */ /* 0x000fec0003800000 */
.L_x_858:
[----:B------:R-:W-:Y:S01]  /*0db0*/  LOP3.LUT R4, R2, 0x3e0, RZ, 0xc0, !PT ;  /* 0x000003e002047812 */ /* 0x000fe200078ec0ff */
[----:B------:R-:W1:Y:S03]  /*0dc0*/  S2R R10, SR_LANEID ;  /* 0x00000000000a7919 */ /* 0x000e660000000000 */
[----:B------:R-:W-:Y:S02]  /*0dd0*/  LOP3.LUT R7, RZ, R4, RZ, 0x33, !PT ;  /* 0x00000004ff077212 */ /* 0x000fe400078e33ff */
[----:B------:R-:W-:-:S03]  /*0de0*/  IADD3 R5, PT, PT, R4, 0x20, RZ ;  /* 0x0000002004057810 */ /* 0x000fc60007ffe0ff */
[----:B------:R-:W-:Y:S01]  /*0df0*/  IMAD.IADD R7, R0, 0x1, R7 ;  /* 0x0000000100077824 */ /* 0x000fe200078e0207 */
[----:B------:R-:W-:-:S04]  /*0e00*/  ISETP.GT.U32.AND P0, PT, R5, R0, PT ;  /* 0x000000000500720c */ /* 0x000fc80003f04070 */
[----:B------:R-:W-:-:S05]  /*0e10*/  SEL R7, R7, 0x1f, P0 ;  /* 0x0000001f07077807 */ /* 0x000fca0000000000 */
[----:B-----5:R-:W2:Y:S01]  /*0e20*/  SHFL.DOWN PT, R4, R14, 0x1, R7 ;  /* 0x082000000e047989 */ /* 0x020ea200000e0007 */
[CC--:B-1----:R-:W-:Y:S01]  /*0e30*/  ISETP.GE.AND P0, PT, R10.reuse, R7.reuse, PT ;  /* 0x000000070a00720c */ /* 0x0c2fe20003f06270 */
[C---:B------:R-:W-:Y:S01]  /*0e40*/  VIADD R6, R10.reuse, 0x2 ;  /* 0x000000020a067836 */ /* 0x040fe20000000000 */
[C---:B------:R-:W-:Y:S01]  /*0e50*/  ISETP.NE.AND P1, PT, R10.reuse, RZ, PT ;  /* 0x000000ff0a00720c */ /* 0x040fe20003f25270 */
[----:B------:R-:W-:Y:S01]  /*0e60*/  VIADD R8, R10, 0x4 ;  /* 0x000000040a087836 */ /* 0x000fe20000000000 */
[----:B--2---:R-:W-:Y:S02]  /*0e70*/  SEL R5, R4, RZ, !P0 ;  /* 0x000000ff04057207 */ /* 0x004fe40004000000 */
[----:B------:R-:W-:-:S03]  /*0e80*/  ISETP.GT.AND P0, PT, R6, R7, PT ;  /* 0x000000070600720c */ /* 0x000fc60003f04270 */
[----:B------:R-:W-:-:S06]  /*0e90*/  IMAD.IADD R4, R5, 0x1, R14 ;  /* 0x0000000105047824 */ /* 0x000fcc00078e020e */
[----:B------:R-:W1:Y:S01]  /*0ea0*/  @!P1 S2R R11, SR_CgaCtaId ;  /* 0x00000000000b9919 */ /* 0x000e620000008800 */
[----:B------:R-:W-:Y:S01]  /*0eb0*/  @!P1 SHF.R.U32.HI R9, RZ, 0x3, R2 ;  /* 0x00000003ff099819 */ /* 0x000fe20000011602 */
[----:B------:R-:W2:Y:S03]  /*0ec0*/  SHFL.DOWN PT, R5, R4, 0x2, R7 ;  /* 0x0840000004057989 */ /* 0x000ea600000e0007 */
[----:B------:R-:W-:Y:S02]  /*0ed0*/  @!P1 LOP3.LUT R9, R9, 0x7c, RZ, 0xc0, !PT ;  /* 0x0000007c09099812 */ /* 0x000fe400078ec0ff */
[----:B--2---:R-:W-:Y:S02]  /*0ee0*/  SEL R5, R5, RZ, !P0 ;  /* 0x000000ff05057207 */ /* 0x004fe40004000000 */
[----:B------:R-:W-:-:S03]  /*0ef0*/  ISETP.GT.AND P0, PT, R8, R7, PT ;  /* 0x000000070800720c */ /* 0x000fc60003f04270 */
[----:B------:R-:W-:Y:S01]  /*0f00*/  IMAD.IADD R6, R4, 0x1, R5 ;  /* 0x0000000104067824 */ /* 0x000fe200078e0205 */
[----:B------:R-:W-:-:S04]  /*0f10*/  IADD3 R4, PT, PT, R10, 0x8, RZ ;  /* 0x000000080a047810 */ /* 0x000fc80007ffe0ff */
[----:B------:R-:W2:Y:S02]  /*0f20*/  SHFL.DOWN PT, R5, R6, 0x4, R7 ;  /* 0x0880000006057989 */ /* 0x000ea400000e0007 */
[----:B--2---:R-:W-:Y:S02]  /*0f30*/  SEL R5, R5, RZ, !P0 ;  /* 0x000000ff05057207 */ /* 0x004fe40004000000 */
[----:B------:R-:W-:-:S03]  /*0f40*/  ISETP.GT.AND P0, PT, R4, R7, PT ;  /* 0x000000070400720c */ /* 0x000fc60003f04270 */
[----:B------:R-:W-:Y:S02]  /*0f50*/  IMAD.IADD R8, R6, 0x1, R5 ;  /* 0x0000000106087824 */ /* 0x000fe400078e0205 */
[----:B------:R-:W-:Y:S01]  /*0f60*/  VIADD R6, R10, 0x10 ;  /* 0x000000100a067836 */ /* 0x000fe20000000000 */
[----:B------:R-:W-:Y:S02]  /*0f70*/  @!P1 MOV R10, 0x400 ;  /* 0x00000400000a9802 */ /* 0x000fe40000000f00 */
[----:B------:R-:W2:Y:S02]  /*0f80*/  SHFL.DOWN PT, R5, R8, 0x8, R7 ;  /* 0x0900000008057989 */ /* 0x000ea400000e0007 */
[----:B-1----:R-:W-:-:S05]  /*0f90*/  @!P1 LEA R10, R11, R10, 0x18 ;  /* 0x0000000a0b0a9211 */ /* 0x002fca00078ec0ff */
[----:B------:R-:W-:Y:S01]  /*0fa0*/  @!P1 IMAD.IADD R10, R9, 0x1, R10 ;  /* 0x00000001090a9824 */ /* 0x000fe200078e020a */
[----:B--2---:R-:W-:Y:S02]  /*0fb0*/  SEL R5, R5, RZ, !P0 ;  /* 0x000000ff05057207 */ /* 0x004fe40004000000 */
[----:B------:R-:W-:-:S03]  /*0fc0*/  ISETP.GT.AND P0, PT, R6, R7, PT ;  /* 0x000000070600720c */ /* 0x000fc60003f04270 */
[----:B------:R-:W-:-:S05]  /*0fd0*/  IMAD.IADD R4, R8, 0x1, R5 ;  /* 0x0000000108047824 */ /* 0x000fca00078e0205 */
[----:B------:R-:W1:Y:S02]  /*0fe0*/  SHFL.DOWN PT, R5, R4, 0x10, R7 ;  /* 0x0a00000004057989 */ /* 0x000e6400000e0007 */
[----:B-1----:R-:W-:Y:S02]  /*0ff0*/  SEL R5, R5, RZ, !P0 ;  /* 0x000000ff05057207 */ /* 0x002fe40004000000 */
[----:B------:R-:W-:-:S03]  /*1000*/  ISETP.NE.AND P0, PT, R2, RZ, PT ;  /* 0x000000ff0200720c */ /* 0x000fc60003f05270 */
[----:B------:R-:W-:-:S05]  /*1010*/  IMAD.IADD R11, R4, 0x1, R5 ;  /* 0x00000001040b7824 */ /* 0x000fca00078e0205 */
[----:B------:R1:W-:Y:S01]  /*1020*/  @!P1 STS [R10+0x8], R11 ;  /* 0x0000080b0a009388 */ /* 0x0003e20000000800 */
[----:B------:R-:W-:Y:S06]  /*1030*/  BAR.SYNC.DEFER_BLOCKING 0x0 ;  /* 0x0000000000007b1d */ /* 0x000fec0000010000 */
[----:B------:R-:W-:Y:S05]  /*1040*/  @P0 BRA `(.L_x_859) ;  /* 0x0000001000d40947 */ /* 0x000fea0003800000 */
[----:B------:R-:W2:Y:S01]  /*1050*/  S2UR UR5, SR_CgaCtaId ;  /* 0x00000000000579c3 */ /* 0x000ea20000008800 */
[----:B------:R-:W-:Y:S01]  /*1060*/  UMOV UR4, 0x400 ;  /* 0x0000040000047882 */ /* 0x000fe20000000000 */
[C---:B------:R-:W-:Y:S02]  /*1070*/  ISETP.GT.U32.AND P2, PT, R0.reuse, 0x40, PT ;  /* 0x000000400000780c */ /* 0x040fe40003f44070 */
[C---:B------:R-:W-:Y:S02]  /*1080*/  ISETP.GT.U32.AND P1, PT, R0.reuse, 0x20, PT ;  /* 0x000000200000780c */ /* 0x040fe40003f24070 */
[----:B------:R-:W-:Y:S01]  /*1090*/  ISETP.GT.U32.AND P3, PT, R0, 0x80, PT ;  /* 0x000000800000780c */ /* 0x000fe20003f64070 */
[----:B--2---:R-:W-:-:S09]  /*10a0*/  ULEA UR4, UR5, UR4, 0x18 ;  /* 0x0000000405047291 */ /* 0x004fd2000f8ec0ff */
[----:B------:R-:W2:Y:S04]  /*10b0*/  LDS.128 R4, [UR4+0x10] ;  /* 0x00001004ff047984 */ /* 0x000ea80008000c00 */
[----:B------:R-:W3:Y:S04]  /*10c0*/  LDS R2, [UR4+0xc] ;  /* 0x00000c04ff027984 */ /* 0x000ee80008000800 */
[----:B------:R-:W4:Y:S01]  /*10d0*/  LDS.64 R8, [UR4+0x20] ;  /* 0x00002004ff087984 */ /* 0x000f220008000a00 */
[----:B--2---:R-:W-:Y:S02]  /*10e0*/  SEL R4, R4, RZ, P2 ;  /* 0x000000ff04047207 */ /* 0x004fe40001000000 */
[----:B------:R-:W-:-:S02]  /*10f0*/  ISETP.GT.U32.AND P2, PT, R0, 0x60, PT ;  /* 0x000000600000780c */ /* 0x000fc40003f44070 */
[----:B---3--:R-:W-:Y:S02]  /*1100*/  SEL R2, R2, RZ, P1 ;  /* 0x000000ff02027207 */ /* 0x008fe40000800000 */
[----:B------:R-:W-:Y:S02]  /*1110*/  SEL R5, R5, RZ, P2 ;  /* 0x000000ff05057207 */ /* 0x000fe40001000000 */
[----:B------:R-:W-:Y:S02]  /*1120*/  IADD3 R2, PT, PT, R4, R2, R11 ;  /* 0x0000000204027210 */ /* 0x000fe40007ffe00b */
[----:B------:R-:W-:Y:S02]  /*1130*/  ISETP.GT.U32.AND P1, PT, R0, 0xa0, PT ;  /* 0x000000a00000780c */ /* 0x000fe40003f24070 */
[----:B------:R-:W-:Y:S02]  /*1140*/  SEL R6, R6, RZ, P3 ;  /* 0x000000ff06067207 */ /* 0x000fe40001800000 */
[----:B------:R-:W-:-:S02]  /*1150*/  ISETP.GT.U32.AND P2, PT, R0, 0xc0, PT ;  /* 0x000000c00000780c */ /* 0x000fc40003f44070 */
[----:B------:R-:W-:Y:S02]  /*1160*/  ISETP.GT.U32.AND P3, PT, R0, 0xe0, PT ;  /* 0x000000e00000780c */ /* 0x000fe40003f64070 */
[----:B------:R-:W-:Y:S02]  /*1170*/  SEL R7, R7, RZ, P1 ;  /* 0x000000ff07077207 */ /* 0x000fe40000800000 */
[----:B------:R-:W-:Y:S02]  /*1180*/  IADD3 R2, PT, PT, R6, R2, R5 ;  /* 0x0000000206027210 */ /* 0x000fe40007ffe005 */
[----:B----4-:R-:W-:Y:S02]  /*1190*/  SEL R8, R8, RZ, P2 ;  /* 0x000000ff08087207 */ /* 0x010fe40001000000 */
[----:B------:R-:W-:Y:S02]  /*11a0*/  SEL R9, R9, RZ, P3 ;  /* 0x000000ff09097207 */ /* 0x000fe40001800000 */
[----:B------:R-:W-:-:S05]  /*11b0*/  IADD3 R2, PT, PT, R8, R2, R7 ;  /* 0x0000000208027210 */ /* 0x000fca0007ffe007 */
[----:B-1----:R-:W-:Y:S01]  /*11c0*/  IMAD.IADD R11, R2, 0x1, R9 ;  /* 0x00000001020b7824 */ /* 0x002fe200078e0209 */
[----:B------:R-:W-:Y:S06]  /*11d0*/  BRA `(.L_x_859) ;  /* 0x0000001000707947 */ /* 0x000fec0003800000 */
.L_x_844:
[----:B------:R-:W0:Y:S01]  /*11e0*/  S2R R2, SR_TID.X ;  /* 0x0000000000027919 */ /* 0x000e220000002100 */
[----:B------:R-:W1:Y:S02]  /*11f0*/  LDCU.64 UR4, c[0x0][0x380] ;  /* 0x00007000ff0477ac */ /* 0x000e640008000a00 */
[----:B-1----:R-:W-:Y:S01]  /*1200*/  MOV R4, UR4 ;  /* 0x0000000400047c02 */ /* 0x002fe20008000f00 */
[----:B------:R-:W-:Y:S02]  /*1210*/  IMAD.U32 R5, RZ, RZ, UR5 ;  /* 0x00000005ff057e24 */ /* 0x000fe4000f8e00ff */
[----:B0-----:R-:W-:-:S04]  /*1220*/  IMAD R7, R3, 0x1000, R2 ;  /* 0x0000100003077824 */ /* 0x001fc800078e0202 */
[----:B------:R-:W-:-:S05]  /*1230*/  IMAD.WIDE.U32 R6, R7, 0x4, R4 ;  /* 0x0000000407067825 */ /* 0x000fca00078e0004 */
        /* <DEDUP_REMOVED lines=16> */
[----:B------:R-:W-:-:S02]  /*1340*/  ISETP.GE.U32.AND P0, PT, R0, R13, PT ;  /* 0x0000000d0000720c */ /* 0x000fc40003f06070 */
        /* <DEDUP_REMOVED lines=9> */
[----:B------:R-:W-:Y:S01]  /*13e0*/  IMAD R9, R3, 0x1000, R13 ;  /* 0x0000100003097824 */ /* 0x000fe200078e020d */
[----:B------:R-:W-:Y:S01]  /*13f0*/  LOP3.LUT R6, RZ, R2, RZ, 0x33, !PT ;  /* 0x00000002ff067212 */ /* 0x000fe200078e33ff */
[----:B------:R-:W-:Y:S01]  /*1400*/  VIADD R0, R8, 0xfffff000 ;  /* 0xfffff00008007836 */ /* 0x000fe20000000000 */
[----:B------:R-:W-:Y:S02]  /*1410*/  UMOV UR4, URZ ;  /* 0x000000ff00047c82 */ /* 0x000fe40008000000 */
[----:B------:R-:W-:Y:S02]  /*1420*/  IADD3 R6, PT, PT, -R13, R8, R6 ;  /* 0x000000080d067210 */ /* 0x000fe40007ffe106 */
[C---:B------:R-:W-:Y:S02]  /*1430*/  ISETP.GT.U32.AND P0, PT, R9.reuse, R0, PT ;  /* 0x000000000900720c */ /* 0x040fe40003f04070 */
[----:B------:R-:W-:Y:S01]  /*1440*/  IADD3 R7, PT, PT, R9, 0x800, R2 ;  /* 0x0000080009077810 */ /* 0x000fe20007ffe002 */
[----:B------:R-:W-:-:S02]  /*1450*/  IMAD.MOV.U32 R2, RZ, RZ, R9 ;  /* 0x000000ffff027224 */ /* 0x000fc400078e0009 */
[----:B------:R-:W-:-:S08]  /*1460*/  IMAD R6, R3, -0x1000, R6 ;  /* 0xfffff00003067824 */ /* 0x000fd000078e0206 */
[----:B------:R-:W-:Y:S05]  /*1470*/  @P0 BRA `(.L_x_861) ;  /* 0x00000000009c0947 */ /* 0x000fea0003800000 */
[----:B------:R-:W0:Y:S08]  /*1480*/  LDC R8, c[0x0][0x3a8] ;  /* 0x0000ea00ff087b82 */ /* 0x000e300000000800 */
[----:B------:R-:W1:Y:S02]  /*1490*/  LDC.64 R4, c[0x0][0x380] ;  /* 0x0000e000ff047b82 */ /* 0x000e640000000a00 */
.L_x_862:
[----:B------:R-:W2:Y:S02]  /*14a0*/  S2R R10, SR_TID.X ;  /* 0x00000000000a7919 */ /* 0x000ea40000002100 */
[----:B--2---:R-:W-:-:S04]  /*14b0*/  IMAD.IADD R11, R10, 0x1, R9 ;  /* 0x000000010a0b7824 */ /* 0x004fc800078e0209 */
[----:B-1----:R-:W-:-:S05]  /*14c0*/  IMAD.WIDE.U32 R10, R11, 0x4, R4 ;  /* 0x000000040b0a7825 */ /* 0x002fca00078e0004 */
        /* <DEDUP_REMOVED lines=10> */
[----:B------:R-:W5:Y:S01]  /*1570*/  LDG.E R21, desc[UR6][R10.64+0x2c00] ;  /* 0x002c00060a157981 */ /* 0x000f62000c1e1900 */
[----:B--2---:R-:W-:-:S03]  /*1580*/  IADD3 R20, PT, PT, R20, R18, R27 ;  /* 0x0000001214147210 */ /* 0x004fc60007ffe01b */
[----:B------:R-:W2:Y:S04]  /*1590*/  LDG.E R18, desc[UR6][R10.64+0x2800] ;  /* 0x002800060a127981 */ /* 0x000ea8000c1e1900 */
[----:B------:R-:W2:Y:S01]  /*15a0*/  LDG.E R27, desc[UR6][R10.64+0x3800] ;  /* 0x003800060a1b7981 */ /* 0x000ea2000c1e1900 */
[----:B---3--:R-:W-:-:S03]  /*15b0*/  IADD3 R24, PT, PT, R23, R22, R20 ;  /* 0x0000001617187210 */ /* 0x008fc60007ffe014 */
[----:B------:R-:W3:Y:S04]  /*15c0*/  LDG.E R23, desc[UR6][R10.64+0x3000] ;  /* 0x003000060a177981 */ /* 0x000ee8000c1e1900 */
[----:B------:R-:W3:Y:S04]  /*15d0*/  LDG.E R20, desc[UR6][R10.64+0x3400] ;  /* 0x003400060a147981 */ /* 0x000ee8000c1e1900 */
[----:B------:R-:W3:Y:S01]  /*15e0*/  LDG.E R22, desc[UR6][R10.64+0x3c00] ;  /* 0x003c00060a167981 */ /* 0x000ee2000c1e1900 */
[----:B----4-:R-:W-:-:S04]  /*15f0*/  IADD3 R14, PT, PT, R17, R14, R24 ;  /* 0x0000000e110e7210 */ /* 0x010fc80007ffe018 */
[----:B-----5:R-:W-:-:S04]  /*1600*/  IADD3 R14, PT, PT, R19, R16, R14 ;  /* 0x00000010130e7210 */ /* 0x020fc80007ffe00e */
[----:B------:R-:W-:Y:S02]  /*1610*/  IADD3 R12, PT, PT, R15, R12, R14 ;  /* 0x0000000c0f0c7210 */ /* 0x000fe40007ffe00e */
[----:B0-----:R-:W-:-:S04]  /*1620*/  IADD3 R14, PT, PT, -R9, R8, RZ ;  /* 0x00000008090e7210 */ /* 0x001fc80007ffe1ff */
[----:B------:R-:W-:Y:S02]  /*1630*/  ISETP.GE.U32.AND P0, PT, R14, R13, PT ;  /* 0x0000000d0e00720c */ /* 0x000fe40003f06070 */
[----:B--2---:R-:W-:-:S04]  /*1640*/  IADD3 R12, PT, PT, R21, R18, R12 ;  /* 0x00000012150c7210 */ /* 0x004fc80007ffe00c */
[----:B---3--:R-:W-:-:S04]  /*1650*/  IADD3 R12, PT, PT, R20, R23, R12 ;  /* 0x00000017140c7210 */ /* 0x008fc80007ffe00c */
[----:B------:R-:W-:-:S03]  /*1660*/  IADD3 R27, PT, PT, R22, R27, R12 ;  /* 0x0000001b161b7210 */ /* 0x000fc60007ffe00c */
[----:B------:R-:W-:Y:S05]  /*1670*/  @!P0 BRA `(.L_x_860) ;  /* 0x00000008009c8947 */ /* 0x000fea0003800000 */
[C---:B------:R-:W-:Y:S01]  /*1680*/  IMAD.IADD R9, R13.reuse, 0x1, R9 ;  /* 0x000000010d097824 */ /* 0x040fe200078e0209 */
[----:B------:R-:W-:Y:S01]  /*1690*/  UIADD3 UR4, UPT, UPT, UR4, 0x1, URZ ;  /* 0x0000000104047890 */ /* 0x000fe2000fffe0ff */
[----:B------:R-:W-:Y:S02]  /*16a0*/  IMAD.IADD R2, R13, 0x1, R2 ;  /* 0x000000010d027824 */ /* 0x000fe400078e0202 */
[----:B------:R-:W-:Y:S01]  /*16b0*/  IMAD.IADD R6, R6, 0x1, -R13 ;  /* 0x0000000106067824 */ /* 0x000fe200078e0a0d */
[----:B------:R-:W-:Y:S01]  /*16c0*/  ISETP.GT.U32.AND P0, PT, R9, R0, PT ;  /* 0x000000000900720c */ /* 0x000fe20003f04070 */
[----:B------:R-:W-:-:S12]  /*16d0*/  IMAD.IADD R7, R13, 0x1, R7 ;  /* 0x000000010d077824 */ /* 0x000fd800078e0207 */
[----:B------:R-:W-:Y:S05]  /*16e0*/  @!P0 BRA `(.L_x_862) ;  /* 0xfffffffc006c8947 */ /* 0x000fea000383ffff */
.L_x_861:
[----:B------:R-:W0:Y:S01]  /*16f0*/  S2R R13, SR_TID.X ;  /* 0x00000000000d7919 */ /* 0x000e220000002100 */
[----:B------:R-:W-:Y:S01]  /*1700*/  IMAD.IADD R0, R8, 0x1, -R9 ;  /* 0x0000000108007824 */ /* 0x000fe200078e0a09 */
[----:B------:R-:W-:Y:S04]  /*1710*/  BSSY.RECONVERGENT B1, `(.L_x_860) ;  /* 0x000009d000017945 */ /* 0x000fe80003800200 */
[----:B0-----:R-:W-:-:S04]  /*1720*/  ISETP.GE.AND P0, PT, R13, R0, PT ;  /* 0x000000000d00720c */ /* 0x001fc80003f06270 */
[----:B------:R-:W-:-:S13]  /*1730*/  ISETP.GE.U32.OR P0, PT, R9, R8, P0 ;  /* 0x000000080900720c */ /* 0x000fda0000706470 */
[----:B------:R-:W-:Y:S05]  /*1740*/  @P0 BRA `(.L_x_863) ;  /* 0x0000000800640947 */ /* 0x000fea0003800000 */
[----:B------:R-:W0:Y:S01]  /*1750*/  LDC R10, c[0x0][0x3ac] ;  /* 0x0000eb00ff0a7b82 */ /* 0x000e220000000800 */
[----:B------:R-:W-:Y:S01]  /*1760*/  LOP3.LUT R11, RZ, R13, RZ, 0x33, !PT ;  /* 0x0000000dff0b7212 */ /* 0x000fe200078e33ff */
[----:B------:R-:W-:Y:S06]  /*1770*/  BSSY.RECONVERGENT B2, `(.L_x_864) ;  /* 0x000004f000027945 */ /* 0x000fec0003800200 */
[----:B------:R-:W1:Y:S01]  /*1780*/  LDC R0, c[0x0][0x3ac] ;  /* 0x0000eb00ff007b82 */ /* 0x000e620000000800 */
[----:B0-----:R-:W-:-:S05]  /*1790*/  IMAD.SHL.U32 R10, R10, 0x1000, RZ ;  /* 0x000010000a0a7824 */ /* 0x001fca00078e00ff */
[----:B------:R-:W-:-:S04]  /*17a0*/  LEA R10, R3, R10, 0xc ;  /* 0x0000000a030a7211 */ /* 0x000fc800078e60ff */
[----:B------:R-:W-:Y:S01]  /*17b0*/  IADD3 R8, PT, PT, -R10, R8, R11 ;  /* 0x000000080a087210 */ /* 0x000fe20007ffe10b */
[----:B-1----:R-:W-:Y:S02]  /*17c0*/  IMAD R11, R0, UR4, RZ ;  /* 0x00000004000b7c24 */ /* 0x002fe4000f8e02ff */
[----:B------:R-:W-:Y:S02]  /*17d0*/  IMAD.MOV.U32 R0, RZ, RZ, R13 ;  /* 0x000000ffff007224 */ /* 0x000fe400078e000d */
[----:B------:R-:W-:-:S05]  /*17e0*/  IMAD R8, R11, -0x1000, R8 ;  /* 0xfffff0000b087824 */ /* 0x000fca00078e0208 */
[C---:B------:R-:W-:Y:S02]  /*17f0*/  ISETP.GE.U32.AND P0, PT, R8.reuse, 0xf00, PT ;  /* 0x00000f000800780c */ /* 0x040fe40003f06070 */
[----:B------:R-:W-:-:S04]  /*1800*/  LEA.HI R8, R8, 0x1, RZ, 0x18 ;  /* 0x0000000108087811 */ /* 0x000fc800078fc0ff */
[----:B------:R-:W-:-:S07]  /*1810*/  LOP3.LUT R10, R8, 0xf, RZ, 0xc0, !PT ;  /* 0x0000000f080a7812 */ /* 0x000fce00078ec0ff */
[----:B------:R-:W-:Y:S05]  /*1820*/  @!P0 BRA `(.L_x_865) ;  /* 0x00000004000c8947 */ /* 0x000fea0003800000 */
[----:B------:R-:W-:Y:S01]  /*1830*/  LEA.HI R0, R6, 0x1, RZ, 0x18 ;  /* 0x0000000106007811 */ /* 0x000fe200078fc0ff */
[----:B------:R-:W-:Y:S01]  /*1840*/  BSSY.RECONVERGENT B3, `(.L_x_866) ;  /* 0x0000040000037945 */ /* 0x000fe20003800200 */
[----:B------:R-:W-:Y:S02]  /*1850*/  LOP3.LUT R11, R13, 0x800, RZ, 0xfc, !PT ;  /* 0x000008000d0b7812 */ /* 0x000fe400078efcff */
[----:B------:R-:W-:-:S05]  /*1860*/  LOP3.LUT R0, R0, 0x1fffff0, RZ, 0xc0, !PT ;  /* 0x01fffff000007812 */ /* 0x000fca00078ec0ff */
[----:B------:R-:W-:-:S07]  /*1870*/  IMAD.MOV R0, RZ, RZ, -R0 ;  /* 0x000000ffff007224 */ /* 0x000fce00078e0a00 */
.L_x_867:
[C---:B------:R-:W-:Y:S02]  /*1880*/  VIADD R15, R7.reuse, 0xfffff800 ;  /* 0xfffff800070f7836 */ /* 0x040fe40000000000 */
[----:B------:R-:W-:Y:S02]  /*1890*/  VIADD R21, R7, 0xfffff900 ;  /* 0xfffff90007157836 */ /* 0x000fe40000000000 */
[----:B------:R-:W-:-:S04]  /*18a0*/  IMAD.WIDE.U32 R14, R15, 0x4, R4 ;  /* 0x000000040f0e7825 */ /* 0x000fc800078e0004 */
[--C-:B------:R-:W-:Y:S01]  /*18b0*/  IMAD.WIDE.U32 R20, R21, 0x4, R4.reuse ;  /* 0x0000000415147825 */ /* 0x100fe200078e0004 */
[----:B------:R0:W2:Y:S04]  /*18c0*/  LDG.E R28, desc[UR6][R14.64] ;  /* 0x000000060e1c7981 */ /* 0x0000a8000c1e1900 */
[----:B------:R-:W2:Y:S01]  /*18d0*/  LDG.E R29, desc[UR6][R20.64] ;  /* 0x00000006141d7981 */ /* 0x000ea2000c1e1900 */
[C---:B------:R-:W-:Y:S02]  /*18e0*/  VIADD R17, R7.reuse, 0xfffffa00 ;  /* 0xfffffa0007117836 */ /* 0x040fe40000000000 */
[----:B------:R-:W-:Y:S02]  /*18f0*/  VIADD R19, R7, 0xfffffb00 ;  /* 0xfffffb0007137836 */ /* 0x000fe40000000000 */
[----:B------:R-:W-:-:S04]  /*1900*/  IMAD.WIDE.U32 R16, R17, 0x4, R4 ;  /* 0x0000000411107825 */ /* 0x000fc800078e0004 */
[--C-:B------:R-:W-:Y:S01]  /*1910*/  IMAD.WIDE.U32 R18, R19, 0x4, R4.reuse ;  /* 0x0000000413127825 */ /* 0x100fe200078e0004 */
[----:B------:R1:W3:Y:S04]  /*1920*/  LDG.E R13, desc[UR6][R16.64] ;  /* 0x00000006100d7981 */ /* 0x0002e8000c1e1900 */
[----:B------:R4:W3:Y:S01]  /*1930*/  LDG.E R12, desc[UR6][R18.64] ;  /* 0x00000006120c7981 */ /* 0x0008e2000c1e1900 */
[C---:B------:R-:W-:Y:S01]  /*1940*/  VIADD R22, R7.reuse, 0xfffffd00 ;  /* 0xfffffd0007167836 */ /* 0x040fe20000000000 */
[C---:B------:R-:W-:Y:S01]  /*1950*/  IADD3 R23, PT, PT, R7.reuse, -0x400, RZ ;  /* 0xfffffc0007177810 */ /* 0x040fe20007ffe0ff */
[----:B------:R-:W-:Y:S02]  /*1960*/  VIADD R26, R7, 0xfffffe00 ;  /* 0xfffffe00071a7836 */ /* 0x000fe40000000000 */
[----:B0-----:R-:W-:-:S04]  /*1970*/  IMAD.WIDE.U32 R14, R22, 0x4, R4 ;  /* 0x00000004160e7825 */ /* 0x001fc800078e0004 */
[--C-:B-1----:R-:W-:Y:S02]  /*1980*/  IMAD.WIDE.U32 R16, R26, 0x4, R4.reuse ;  /* 0x000000041a107825 */ /* 0x102fe400078e0004 */
[----:B------:R0:W5:Y:S02]  /*1990*/  LDG.E R26, desc[UR6][R14.64] ;  /* 0x000000060e1a7981 */ /* 0x000164000c1e1900 */
[C-C-:B------:R-:W-:Y:S02]  /*19a0*/  IMAD.WIDE.U32 R24, R7.reuse, 0x4, R4.reuse ;  /* 0x0000000407187825 */ /* 0x140fe400078e0004 */
[----:B------:R-:W5:Y:S02]  /*19b0*/  LDG.E R16, desc[UR6][R16.64] ;  /* 0x0000000610107981 */ /* 0x000f64000c1e1900 */
[----:B----4-:R-:W-:Y:S02]  /*19c0*/  VIADD R19, R7, 0xffffff00 ;  /* 0xffffff0007137836 */ /* 0x010fe40000000000 */
[----:B------:R-:W-:Y:S01]  /*19d0*/  IMAD.WIDE.U32 R20, R23, 0x4, R4 ;  /* 0x0000000417147825 */ /* 0x000fe200078e0004 */
[----:B------:R-:W4:Y:S03]  /*19e0*/  LDG.E R24, desc[UR6][R24.64] ;  /* 0x0000000618187981 */ /* 0x000f26000c1e1900 */
[----:B0-----:R-:W-:-:S02]  /*19f0*/  VIADD R15, R7, 0x200 ;  /* 0x00000200070f7836 */ /* 0x001fc40000000000 */
[----:B------:R-:W-:Y:S02]  /*1a00*/  VIADD R23, R7, 0x100 ;  /* 0x0000010007177836 */ /* 0x000fe40000000000 */
[--C-:B------:R-:W-:Y:S01]  /*1a10*/  IMAD.WIDE.U32 R18, R19, 0x4, R4.reuse ;  /* 0x0000000413127825 */ /* 0x100fe200078e0004 */
[----:B------:R0:W5:Y:S03]  /*1a20*/  LDG.E R25, desc[UR6][R20.64] ;  /* 0x0000000614197981 */ /* 0x000166000c1e1900 */
[----:B------:R-:W-:Y:S02]  /*1a30*/  IMAD.WIDE.U32 R22, R23, 0x4, R4 ;  /* 0x0000000417167825 */ /* 0x000fe400078e0004 */
[----:B------:R-:W4:Y:S04]  /*1a40*/  LDG.E R19, desc[UR6][R18.64] ;  /* 0x0000000612137981 */ /* 0x000f28000c1e1900 */
[----:B------:R1:W4:Y:S01]  /*1a50*/  LDG.E R23, desc[UR6][R22.64] ;  /* 0x0000000616177981 */ /* 0x000322000c1e1900 */
[----:B0-----:R-:W-:-:S04]  /*1a60*/  VIADD R21, R7, 0x300 ;  /* 0x0000030007157836 */ /* 0x001fc80000000000 */
[----:B------:R-:W-:-:S04]  /*1a70*/  IMAD.WIDE.U32 R20, R21, 0x4, R4 ;  /* 0x0000000415147825 */ /* 0x000fc800078e0004 */
[----:B-1----:R-:W-:Y:S02]  /*1a80*/  VIADD R22, R7, 0x700 ;  /* 0x0000070007167836 */ /* 0x002fe40000000000 */
[----:B------:R-:W4:Y:S01]  /*1a90*/  LDG.E R21, desc[UR6][R20.64] ;  /* 0x0000000614157981 */ /* 0x000f22000c1e1900 */
[----:B--2---:R-:W-:Y:S01]  /*1aa0*/  IADD3 R27, PT, PT, R29, R28, R27 ;  /* 0x0000001c1d1b7210 */ /* 0x004fe20007ffe01b */
[----:B------:R-:W-:Y:S01]  /*1ab0*/  IMAD.WIDE.U32 R28, R15, 0x4, R4 ;  /* 0x000000040f1c7825 */ /* 0x000fe200078e0004 */
[----:B------:R-:W-:-:S05]  /*1ac0*/  IADD3 R15, PT, PT, R7, 0x400, RZ ;  /* 0x00000400070f7810 */ /* 0x000fca0007ffe0ff */
[----:B------:R0:W2:Y:S01]  /*1ad0*/  LDG.E R28, desc[UR6][R28.64] ;  /* 0x000000061c1c7981 */ /* 0x0000a2000c1e1900 */
[----:B------:R-:W-:-:S05]  /*1ae0*/  IMAD.WIDE.U32 R14, R15, 0x4, R4 ;  /* 0x000000040f0e7825 */ /* 0x000fca00078e0004 */
[----:B------:R1:W2:Y:S01]  /*1af0*/  LDG.E R17, desc[UR6][R14.64] ;  /* 0x000000060e117981 */ /* 0x0002a2000c1e1900 */
[----:B---3--:R-:W-:Y:S01]  /*1b00*/  IADD3 R27, PT, PT, R12, R13, R27 ;  /* 0x0000000d0c1b7210 */ /* 0x008fe20007ffe01b */
[----:B0-----:R-:W-:-:S04]  /*1b10*/  VIADD R29, R7, 0x500 ;  /* 0x00000500071d7836 */ /* 0x001fc80000000000 */
[----:B------:R-:W-:-:S04]  /*1b20*/  IMAD.WIDE.U32 R12, R29, 0x4, R4 ;  /* 0x000000041d0c7825 */ /* 0x000fc800078e0004 */
[----:B-1----:R-:W-:Y:S01]  /*1b30*/  VIADD R15, R7, 0x600 ;  /* 0x00000600070f7836 */ /* 0x002fe20000000000 */
[----:B------:R0:W3:Y:S03]  /*1b40*/  LDG.E R18, desc[UR6][R12.64] ;  /* 0x000000060c127981 */ /* 0x0000e6000c1e1900 */
[----:B------:R-:W-:-:S04]  /*1b50*/  IMAD.WIDE.U32 R14, R15, 0x4, R4 ;  /* 0x000000040f0e7825 */ /* 0x000fc800078e0004 */
[----:B0-----:R-:W-:Y:S02]  /*1b60*/  IMAD.WIDE.U32 R12, R22, 0x4, R4 ;  /* 0x00000004160c7825 */ /* 0x001fe400078e0004 */
[----:B------:R-:W3:Y:S04]  /*1b70*/  LDG.E R22, desc[UR6][R14.64] ;  /* 0x000000060e167981 */ /* 0x000ee8000c1e1900 */
[----:B------:R-:W3:Y:S01]  /*1b80*/  LDG.E R20, desc[UR6][R12.64] ;  /* 0x000000060c147981 */ /* 0x000ee2000c1e1900 */
[----:B------:R-:W-:Y:S01]  /*1b90*/  VIADD R0, R0, 0x10 ;  /* 0x0000001000007836 */ /* 0x000fe20000000000 */
[----:B-----5:R-:W-:-:S04]  /*1ba0*/  IADD3 R25, PT, PT, R26, R25, R27 ;  /* 0x000000191a197210 */ /* 0x020fc80007ffe01b */
[----:B----4-:R-:W-:Y:S02]  /*1bb0*/  IADD3 R16, PT, PT, R19, R16, R25 ;  /* 0x0000001013107210 */ /* 0x010fe40007ffe019 */
[----:B------:R-:W-:Y:S02]  /*1bc0*/  ISETP.NE.AND P0, PT, R0, RZ, PT ;  /* 0x000000ff0000720c */ /* 0x000fe40003f05270 */
[----:B------:R-:W-:Y:S01]  /*1bd0*/  IADD3 R16, PT, PT, R23, R24, R16 ;  /* 0x0000001817107210 */ /* 0x000fe20007ffe010 */
[----:B------:R-:W-:Y:S02]  /*1be0*/  VIADD R11, R11, 0x1000 ;  /* 0x000010000b0b7836 */ /* 0x000fe40000000000 */
[----:B------:R-:W-:Y:S01]  /*1bf0*/  VIADD R7, R7, 0x1000 ;  /* 0x0000100007077836 */ /* 0x000fe20000000000 */
[----:B--2---:R-:W-:-:S04]  /*1c00*/  IADD3 R16, PT, PT, R21, R28, R16 ;  /* 0x0000001c15107210 */ /* 0x004fc80007ffe010 */
[----:B---3--:R-:W-:-:S04]  /*1c10*/  IADD3 R17, PT, PT, R18, R17, R16 ;  /* 0x0000001112117210 */ /* 0x008fc80007ffe010 */
[----:B------:R-:W-:Y:S01]  /*1c20*/  IADD3 R27, PT, PT, R20, R22, R17 ;  /* 0x00000016141b7210 */ /* 0x000fe20007ffe011 */
[----:B------:R-:W-:Y:S06]  /*1c30*/  @P0 BRA `(.L_x_867) ;  /* 0xfffffffc00100947 */ /* 0x000fec000383ffff */
[----:B------:R-:W-:Y:S05]  /*1c40*/  BSYNC.RECONVERGENT B3 ;  /* 0x0000000000037941 */ /* 0x000fea0003800200 */
.L_x_866:
[----:B------:R-:W-:-:S07]  /*1c50*/  IADD3 R0, PT, PT, R11, -0x800, RZ ;  /* 0xfffff8000b007810 */ /* 0x000fce0007ffe0ff */
.L_x_865:
[----:B------:R-:W-:Y:S05]  /*1c60*/  BSYNC.RECONVERGENT B2 ;  /* 0x0000000000027941 */ /* 0x000fea0003800200 */
.L_x_864:
[----:B------:R-:W-:-:S13]  /*1c70*/  ISETP.NE.AND P0, PT, R10, RZ, PT ;  /* 0x000000ff0a00720c */ /* 0x000fda0003f05270 */
[----:B------:R-:W-:Y:S05]  /*1c80*/  @!P0 BRA `(.L_x_863) ;  /* 0x0000000400148947 */ /* 0x000fea0003800000 */
[----:B------:R-:W-:Y:S01]  /*1c90*/  ISETP.GE.U32.AND P0, PT, R10, 0x8, PT ;  /* 0x000000080a00780c */ /* 0x000fe20003f06070 */
[----:B------:R-:W-:Y:S01]  /*1ca0*/  BSSY.RECONVERGENT B2, `(.L_x_868) ;  /* 0x0000021000027945 */ /* 0x000fe20003800200 */
[----:B------:R-:W-:-:S04]  /*1cb0*/  LOP3.LUT R23, R8, 0x7, RZ, 0xc0, !PT ;  /* 0x0000000708177812 */ /* 0x000fc800078ec0ff */
[----:B------:R-:W-:-:S07]  /*1cc0*/  ISETP.NE.AND P1, PT, R23, RZ, PT ;  /* 0x000000ff1700720c */ /* 0x000fce0003f25270 */
[----:B------:R-:W-:Y:S06]  /*1cd0*/  @!P0 BRA `(.L_x_869) ;  /* 0x0000000000748947 */ /* 0x000fec0003800000 */
[----:B------:R-:W-:-:S04]  /*1ce0*/  IMAD.IADD R11, R0, 0x1, R9 ;  /* 0x00000001000b7824 */ /* 0x000fc800078e0209 */
[C---:B------:R-:W-:Y:S02]  /*1cf0*/  VIADD R19, R11.reuse, 0x100 ;  /* 0x000001000b137836 */ /* 0x040fe40000000000 */
[C---:B------:R-:W-:Y:S02]  /*1d00*/  VIADD R21, R11.reuse, 0x200 ;  /* 0x000002000b157836 */ /* 0x040fe40000000000 */
[C---:B------:R-:W-:Y:S02]  /*1d10*/  VIADD R13, R11.reuse, 0x300 ;  /* 0x000003000b0d7836 */ /* 0x040fe40000000000 */
[----:B------:R-:W-:-:S04]  /*1d20*/  IMAD.WIDE.U32 R16, R11, 0x4, R4 ;  /* 0x000000040b107825 */ /* 0x000fc800078e0004 */
[--C-:B------:R-:W-:Y:S01]  /*1d30*/  IMAD.WIDE.U32 R18, R19, 0x4, R4.reuse ;  /* 0x0000000413127825 */ /* 0x100fe200078e0004 */
[----:B------:R0:W2:Y:S03]  /*1d40*/  LDG.E R22, desc[UR6][R16.64] ;  /* 0x0000000610167981 */ /* 0x0000a6000c1e1900 */
[--C-:B------:R-:W-:Y:S01]  /*1d50*/  IMAD.WIDE.U32 R20, R21, 0x4, R4.reuse ;  /* 0x0000000415147825 */ /* 0x100fe200078e0004 */
[----:B------:R1:W2:Y:S03]  /*1d60*/  LDG.E R7, desc[UR6][R18.64] ;  /* 0x0000000612077981 */ /* 0x0002a6000c1e1900 */
[C---:B------:R-:W-:Y:S02]  /*1d70*/  VIADD R15, R11.reuse, 0x400 ;  /* 0x000004000b0f7836 */ /* 0x040fe40000000000 */
[C---:B------:R-:W-:Y:S01]  /*1d80*/  VIADD R25, R11.reuse, 0x500 ;  /* 0x000005000b197836 */ /* 0x040fe20000000000 */
[----:B------:R-:W-:Y:S01]  /*1d90*/  IADD3 R29, PT, PT, R11, 0x600, RZ ;  /* 0x000006000b1d7810 */ /* 0x000fe20007ffe0ff */
[----:B------:R-:W-:Y:S01]  /*1da0*/  IMAD.WIDE.U32 R12, R13, 0x4, R4 ;  /* 0x000000040d0c7825 */ /* 0x000fe200078e0004 */
[----:B------:R-:W3:Y:S03]  /*1db0*/  LDG.E R20, desc[UR6][R20.64] ;  /* 0x0000000614147981 */ /* 0x000ee6000c1e1900 */
[----:B------:R-:W-:-:S02]  /*1dc0*/  VIADD R24, R11, 0x700 ;  /* 0x000007000b187836 */ /* 0x000fc40000000000 */
[--C-:B------:R-:W-:Y:S01]  /*1dd0*/  IMAD.WIDE.U32 R14, R15, 0x4, R4.reuse ;  /* 0x000000040f0e7825 */ /* 0x100fe200078e0004 */
[----:B------:R-:W3:Y:S03]  /*1de0*/  LDG.E R12, desc[UR6][R12.64] ;  /* 0x000000060c0c7981 */ /* 0x000ee6000c1e1900 */
[--C-:B------:R-:W-:Y:S02]  /*1df0*/  IMAD.WIDE.U32 R10, R25, 0x4, R4.reuse ;  /* 0x00000004190a7825 */ /* 0x100fe400078e0004 */
[----:B------:R-:W4:Y:S02]  /*1e00*/  LDG.E R14, desc[UR6][R14.64] ;  /* 0x000000060e0e7981 */ /* 0x000f24000c1e1900 */
[--C-:B0-----:R-:W-:Y:S02]  /*1e10*/  IMAD.WIDE.U32 R16, R29, 0x4, R4.reuse ;  /* 0x000000041d107825 */ /* 0x101fe400078e0004 */
[----:B------:R-:W4:Y:S02]  /*1e20*/  LDG.E R10, desc[UR6][R10.64] ;  /* 0x000000060a0a7981 */ /* 0x000f24000c1e1900 */
[----:B-1----:R-:W-:-:S02]  /*1e30*/  IMAD.WIDE.U32 R18, R24, 0x4, R4 ;  /* 0x0000000418127825 */ /* 0x002fc400078e0004 */
[----:B------:R-:W5:Y:S04]  /*1e40*/  LDG.E R16, desc[UR6][R16.64] ;  /* 0x0000000610107981 */ /* 0x000f68000c1e1900 */
[----:B------:R-:W5:Y:S01]  /*1e50*/  LDG.E R18, desc[UR6][R18.64] ;  /* 0x0000000612127981 */ /* 0x000f62000c1e1900 */
[----:B------:R-:W-:Y:S01]  /*1e60*/  VIADD R0, R0, 0x800 ;  /* 0x0000080000007836 */ /* 0x000fe20000000000 */
[----:B--2---:R-:W-:-:S04]  /*1e70*/  IADD3 R7, PT, PT, R7, R22, R27 ;  /* 0x0000001607077210 */ /* 0x004fc80007ffe01b */
[----:B---3--:R-:W-:-:S04]  /*1e80*/  IADD3 R7, PT, PT, R12, R20, R7 ;  /* 0x000000140c077210 */ /* 0x008fc80007ffe007 */
[----:B----4-:R-:W-:-:S04]  /*1e90*/  IADD3 R7, PT, PT, R10, R14, R7 ;  /* 0x0000000e0a077210 */ /* 0x010fc80007ffe007 */
[----:B-----5:R-:W-:-:S07]  /*1ea0*/  IADD3 R27, PT, PT, R18, R16, R7 ;  /* 0x00000010121b7210 */ /* 0x020fce0007ffe007 */
.L_x_869:
[----:B------:R-:W-:Y:S05]  /*1eb0*/  BSYNC.RECONVERGENT B2 ;  /* 0x0000000000027941 */ /* 0x000fea0003800200 */
.L_x_868:
[----:B------:R-:W-:Y:S05]  /*1ec0*/  @!P1 BRA `(.L_x_863) ;  /* 0x0000000000849947 */ /* 0x000fea0003800000 */
[----:B------:R-:W-:Y:S01]  /*1ed0*/  ISETP.GE.U32.AND P0, PT, R23, 0x4, PT ;  /* 0x000000041700780c */ /* 0x000fe20003f06070 */
[----:B------:R-:W-:Y:S01]  /*1ee0*/  BSSY.RECONVERGENT B2, `(.L_x_870) ;  /* 0x0000012000027945 */ /* 0x000fe20003800200 */
[----:B------:R-:W-:-:S11]  /*1ef0*/  LOP3.LUT P1, RZ, R8, 0x3, RZ, 0xc0, !PT ;  /* 0x0000000308ff7812 */ /* 0x000fd6000782c0ff */
[----:B------:R-:W-:Y:S05]  /*1f00*/  @!P0 BRA `(.L_x_871) ;  /* 0x00000000003c8947 */ /* 0x000fea0003800000 */
[----:B------:R-:W-:-:S04]  /*1f10*/  IMAD.IADD R7, R0, 0x1, R9 ;  /* 0x0000000100077824 */ /* 0x000fc800078e0209 */
[C---:B------:R-:W-:Y:S02]  /*1f20*/  VIADD R11, R7.reuse, 0x100 ;  /* 0x00000100070b7836 */ /* 0x040fe40000000000 */
[----:B------:R-:W-:-:S04]  /*1f30*/  IMAD.WIDE.U32 R8, R7, 0x4, R4 ;  /* 0x0000000407087825 */ /* 0x000fc800078e0004 */
[C---:B------:R-:W-:Y:S02]  /*1f40*/  VIADD R13, R7.reuse, 0x200 ;  /* 0x00000200070d7836 */ /* 0x040fe40000000000 */
[----:B------:R-:W-:Y:S01]  /*1f50*/  VIADD R15, R7, 0x300 ;  /* 0x00000300070f7836 */ /* 0x000fe20000000000 */
[----:B------:R-:W2:Y:S01]  /*1f60*/  LDG.E R8, desc[UR6][R8.64] ;  /* 0x0000000608087981 */ /* 0x000ea2000c1e1900 */
[----:B------:R-:W-:-:S04]  /*1f70*/  IMAD.WIDE.U32 R10, R11, 0x4, R4 ;  /* 0x000000040b0a7825 */ /* 0x000fc800078e0004 */
[--C-:B------:R-:W-:Y:S02]  /*1f80*/  IMAD.WIDE.U32 R12, R13, 0x4, R4.reuse ;  /* 0x000000040d0c7825 */ /* 0x100fe400078e0004 */
[----:B------:R-:W2:Y:S02]  /*1f90*/  LDG.E R10, desc[UR6][R10.64] ;  /* 0x000000060a0a7981 */ /* 0x000ea4000c1e1900 */
[----:B------:R-:W-:Y:S02]  /*1fa0*/  IMAD.WIDE.U32 R14, R15, 0x4, R4 ;  /* 0x000000040f0e7825 */ /* 0x000fe400078e0004 */
[----:B------:R-:W3:Y:S04]  /*1fb0*/  LDG.E R12, desc[UR6][R12.64] ;  /* 0x000000060c0c7981 */ /* 0x000ee8000c1e1900 */
[----:B------:R-:W3:Y:S01]  /*1fc0*/  LDG.E R14, desc[UR6][R14.64] ;  /* 0x000000060e0e7981 */ /* 0x000ee2000c1e1900 */
[----:B------:R-:W-:-:S02]  /*1fd0*/  IADD3 R0, PT, PT, R0, 0x400, RZ ;  /* 0x0000040000007810 */ /* 0x000fc40007ffe0ff */
[----:B--2---:R-:W-:-:S04]  /*1fe0*/  IADD3 R27, PT, PT, R10, R8, R27 ;  /* 0x000000080a1b7210 */ /* 0x004fc80007ffe01b */
[----:B---3--:R-:W-:-:S07]  /*1ff0*/  IADD3 R27, PT, PT, R14, R12, R27 ;  /* 0x0000000c0e1b7210 */ /* 0x008fce0007ffe01b */
.L_x_871:
[----:B------:R-:W-:Y:S05]  /*2000*/  BSYNC.RECONVERGENT B2 ;  /* 0x0000000000027941 */ /* 0x000fea0003800200 */
.L_x_870:
[----:B------:R-:W-:Y:S05]  /*2010*/  @!P1 BRA `(.L_x_863) ;  /* 0x0000000000309947 */ /* 0x000fea0003800000 */
[----:B------:R-:W-:Y:S01]  /*2020*/  LOP3.LUT R6, R6, 0xffff, RZ, 0xc0, !PT ;  /* 0x0000ffff06067812 */ /* 0x000fe200078ec0ff */
[----:B------:R-:W-:-:S03]  /*2030*/  IMAD.IADD R9, R0, 0x1, R2 ;  /* 0x0000000100097824 */ /* 0x000fc600078e0202 */
[----:B------:R-:W-:-:S04]  /*2040*/  LEA.HI R6, R6, 0x1, RZ, 0x18 ;  /* 0x0000000106067811 */ /* 0x000fc800078fc0ff */
[----:B------:R-:W-:-:S05]  /*2050*/  LOP3.LUT R6, R6, 0x3, RZ, 0xc0, !PT ;  /* 0x0000000306067812 */ /* 0x000fca00078ec0ff */
[----:B------:R-:W-:-:S07]  /*2060*/  IMAD.MOV R0, RZ, RZ, -R6 ;  /* 0x000000ffff007224 */ /* 0x000fce00078e0a06 */
.L_x_872:
[----:B------:R-:W-:-:S06]  /*2070*/  IMAD.WIDE.U32 R6, R9, 0x4, R4 ;  /* 0x0000000409067825 */ /* 0x000fcc00078e0004 */
[----:B------:R-:W2:Y:S01]  /*2080*/  LDG.E R6, desc[UR6][R6.64] ;  /* 0x0000000606067981 */ /* 0x000ea2000c1e1900 */
[----:B------:R-:W-:Y:S02]  /*2090*/  VIADD R0, R0, 0x1 ;  /* 0x0000000100007836 */ /* 0x000fe40000000000 */
[----:B------:R-:W-:-:S03]  /*20a0*/  VIADD R9, R9, 0x100 ;  /* 0x0000010009097836 */ /* 0x000fc60000000000 */
[----:B------:R-:W-:Y:S01]  /*20b0*/  ISETP.NE.AND P0, PT, R0, RZ, PT ;  /* 0x000000ff0000720c */ /* 0x000fe20003f05270 */
[----:B--2---:R-:W-:-:S12]  /*20c0*/  IMAD.IADD R27, R6, 0x1, R27 ;  /* 0x00000001061b7824 */ /* 0x004fd800078e021b */
[----:B------:R-:W-:Y:S05]  /*20d0*/  @P0 BRA `(.L_x_872) ;  /* 0xfffffffc00e40947 */ /* 0x000fea000383ffff */
.L_x_863:
[----:B------:R-:W-:Y:S05]  /*20e0*/  BSYNC.RECONVERGENT B1 ;  /* 0x0000000000017941 */ /* 0x000fea0003800200 */
.L_x_860:
[----:B------:R-:W0:Y:S01]  /*20f0*/  S2R R9, SR_LANEID ;  /* 0x0000000000097919 */ /* 0x000e220000000000 */
[----:B------:R-:W1:Y:S01]  /*2100*/  SHFL.DOWN PT, R0, R27, 0x1, 0x1f ;  /* 0x08201f001b007f89 */ /* 0x000e6200000e0000 */
[----:B------:R-:W2:Y:S01]  /*2110*/  S2R R8, SR_TID.X ;  /* 0x0000000000087919 */ /* 0x000ea20000002100 */
[C---:B0-----:R-:W-:Y:S02]  /*2120*/  ISETP.GT.AND P0, PT, R9.reuse, 0x1e, PT ;  /* 0x0000001e0900780c */ /* 0x041fe40003f04270 */
[C---:B------:R-:W-:Y:S02]  /*2130*/  ISETP.NE.AND P1, PT, R9.reuse, RZ, PT ;  /* 0x000000ff0900720c */ /* 0x040fe40003f25270 */
[----:B-1----:R-:W-:Y:S02]  /*2140*/  SEL R0, R0, RZ, !P0 ;  /* 0x000000ff00007207 */ /* 0x002fe40004000000 */
[----:B------:R-:W-:-:S03]  /*2150*/  ISETP.GT.AND P0, PT, R9, 0x1d, PT ;  /* 0x0000001d0900780c */ /* 0x000fc60003f04270 */
[----:B------:R-:W-:-:S05]  /*2160*/  IMAD.IADD R0, R0, 0x1, R27 ;  /* 0x0000000100007824 */ /* 0x000fca00078e021b */
[----:B------:R-:W0:Y:S01]  /*2170*/  SHFL.DOWN PT, R2, R0, 0x2, 0x1f ;  /* 0x08401f0000027f89 */ /* 0x000e2200000e0000 */
[----:B------:R-:W1:Y:S01]  /*2180*/  @!P1 S2R R6, SR_CgaCtaId ;  /* 0x0000000000069919 */ /* 0x000e620000008800 */
[----:B0-----:R-:W-:Y:S02]  /*2190*/  SEL R5, R2, RZ, !P0 ;  /* 0x000000ff02057207 */ /* 0x001fe40004000000 */
[----:B------:R-:W-:Y:S02]  /*21a0*/  ISETP.GT.AND P0, PT, R9, 0x1b, PT ;  /* 0x0000001b0900780c */ /* 0x000fe40003f04270 */
[----:B------:R-:W-:-:S05]  /*21b0*/  IADD3 R5, PT, PT, R0, R5, RZ ;  /* 0x0000000500057210 */ /* 0x000fca0007ffe0ff */
[----:B------:R-:W0:Y:S02]  /*21c0*/  SHFL.DOWN PT, R2, R5, 0x4, 0x1f ;  /* 0x08801f0005027f89 */ /* 0x000e2400000e0000 */
[----:B0-----:R-:W-:Y:S02]  /*21d0*/  SEL R2, R2, RZ, !P0 ;  /* 0x000000ff02027207 */ /* 0x001fe40004000000 */
[----:B------:R-:W-:-:S03]  /*21e0*/  ISETP.GT.AND P0, PT, R9, 0x17, PT ;  /* 0x000000170900780c */ /* 0x000fc60003f04270 */
[----:B------:R-:W-:Y:S01]  /*21f0*/  IMAD.IADD R2, R5, 0x1, R2 ;  /* 0x0000000105027824 */ /* 0x000fe200078e0202 */
[----:B------:R-:W-:-:S04]  /*2200*/  @!P1 MOV R5, 0x400 ;  /* 0x0000040000059802 */ /* 0x000fc80000000f00 */
[----:B------:R-:W0:Y:S01]  /*2210*/  SHFL.DOWN PT, R4, R2, 0x8, 0x1f ;  /* 0x09001f0002047f89 */ /* 0x000e2200000e0000 */
[----:B-1----:R-:W-:Y:S02]  /*2220*/  @!P1 LEA R5, R6, R5, 0x18 ;  /* 0x0000000506059211 */ /* 0x002fe400078ec0ff */
[----:B0-----:R-:W-:Y:S02]  /*2230*/  SEL R7, R4, RZ, !P0 ;  /* 0x000000ff04077207 */ /* 0x001fe40004000000 */
[----:B------:R-:W-:Y:S02]  /*2240*/  ISETP.GT.AND P0, PT, R9, 0xf, PT ;  /* 0x0000000f0900780c */ /* 0x000fe40003f04270 */
[----:B--2---:R-:W-:Y:S01]  /*2250*/  @!P1 SHF.R.U32.HI R4, RZ, 0x3, R8 ;  /* 0x00000003ff049819 */ /* 0x004fe20000011608 */
[----:B------:R-:W-:-:S03]  /*2260*/  IMAD.IADD R7, R2, 0x1, R7 ;  /* 0x0000000102077824 */ /* 0x000fc600078e0207 */
[----:B------:R-:W-:Y:S02]  /*2270*/  @!P1 LOP3.LUT R4, R4, 0x7c, RZ, 0xc0, !PT ;  /* 0x0000007c04049812 */ /* 0x000fe400078ec0ff */
[----:B------:R-:W0:Y:S03]  /*2280*/  SHFL.DOWN PT, R0, R7, 0x10, 0x1f ;  /* 0x0a001f0007007f89 */ /* 0x000e2600000e0000 */
[----:B------:R-:W-:Y:S01]  /*2290*/  @!P1 IMAD.IADD R4, R4, 0x1, R5 ;  /* 0x0000000104049824 */ /* 0x000fe200078e0205 */
        /* <DEDUP_REMOVED lines=15> */
[----:B------:R-:W-:-:S07]  /*2390*/  IMAD.IADD R11, R0, 0x1, R9 ;  /* 0x00000001000b7824 */ /* 0x000fce00078e0209 */
.L_x_859:
[----:B------:R-:W-:Y:S05]  /*23a0*/  BSYNC.RECONVERGENT B0 ;  /* 0x0000000000007941 */ /* 0x000fea0003800200 */
.L_x_843:
[----:B------:R-:W-:Y:S05]  /*23b0*/  @P0 EXIT ;  /* 0x000000000000094d */ /* 0x000fea0003800000 */
[----:B---3--:R-:W3:Y:S02]  /*23c0*/  LDC.64 R4, c[0x0][0x388] ;  /* 0x0000e200ff047b82 */ /* 0x008ee40000000a00 */
[----:B---3--:R-:W-:-:S05]  /*23d0*/  IMAD.WIDE.U32 R2, R3, 0x4, R4 ;  /* 0x0000000403027825 */ /* 0x008fca00078e0004 */
[----:B------:R-:W-:Y:S01]  /*23e0*/  STG.E desc[UR6][R2.64], R11 ;  /* 0x0000000b02007986 */ /* 0x000fe2000c101906 */
[----:B------:R-:W-:Y:S05]  /*23f0*/  EXIT ;  /* 0x000000000000794d */ /* 0x000fea0003800000 */
.L_x_873:
        /* <DEDUP_REMOVED lines=16> */
.L_x_2774:


//--------------------- .text._ZN3cub18CUB_300001_SM_10006detail6reduce28DeviceReduceSingleTileKernelINS2_10policy_hubIijN4cuda3std3__44plusIiEEE10Policy1000EN6thrust24THRUST_300001_SM_1000_NS6detail15normal_iteratorINSD_10device_ptrIiEEEEPijS9_iiNS7_10__identityEEEvT0_T1_T2_T3_T4_T6_ --------------------------
	.section	.text._ZN3cub18CUB_300001_SM_10006detail6reduce28DeviceReduceSingleTileKernelINS2_10policy_hubIijN4cuda3std3__44plusIiEEE10Policy1000EN6thrust24THRUST_300001_SM_1000_NS6detail15normal_iteratorINSD_10device_ptrIiEEEEPijS9_iiNS7_10__identityEEEvT0_T1_T2_T3_T4_T6_,"ax",@progbits
	.align	128
        .global         _ZN3cub18CUB_300001_SM_10006detail6reduce28DeviceReduceSingleTileKernelINS2_10policy_hubIijN4cuda3std3__44plusIiEEE10Policy1000EN6thrust24THRUST_300001_SM_1000_NS6detail15normal_iteratorINSD_10device_ptrIiEEEEPijS9_iiNS7_10__identityEEEvT0_T1_T2_T3_T4_T6_
        .type           _ZN3cub18CUB_300001_SM_10006detail6reduce28DeviceReduceSingleTileKernelINS2_10policy_hubIijN4cuda3std3__44plusIiEEE10Policy1000EN6thrust24THRUST_300001_SM_1000_NS6detail15normal_iteratorINSD_10device_ptrIiEEEEPijS9_iiNS7_10__identityEEEvT0_T1_T2_T3_T4_T6_,@function
        .size           _ZN3cub18CUB_300001_SM_10006detail6reduce28DeviceReduceSingleTileKernelINS2_10policy_hubIijN4cuda3std3__44plusIiEEE10Policy1000EN6thrust24THRUST_300001_SM_1000_NS6detail15normal_iteratorINSD_10device_ptrIiEEEEPijS9_iiNS7_10__identityEEEvT0_T1_T2_T3_T4_T6_,(.L_x_2775 - _ZN3cub18CUB_300001_SM_10006detail6reduce28DeviceReduceSingleTileKernelINS2_10policy_hubIijN4cuda3std3__44plusIiEEE10Policy1000EN6thrust24THRUST_300001_SM_1000_NS6detail15normal_iteratorINSD_10device_ptrIiEEEEPijS9_iiNS7_10__identityEEEvT0_T1_T2_T3_T4_T6_)
        .other          _ZN3cub18CUB_300001_SM_10006detail6reduce28DeviceReduceSingleTileKernelINS2_10policy_hubIijN4cuda3std3__44plusIiEEE10Policy1000EN6thrust24THRUST_300001_SM_1000_NS6detail15normal_iteratorINSD_10device_ptrIiEEEEPijS9_iiNS7_10__identityEEEvT0_T1_T2_T3_T4_T6_,@"STO_CUDA_ENTRY STV_DEFAULT"
_ZN3cub18CUB_300001_SM_10006detail6reduce28DeviceReduceSingleTileKernelINS2_10policy_hubIijN4cuda3std3__44plusIiEEE10Policy1000EN6thrust24THRUST_300001_SM_1000_NS6detail15normal_iteratorINSD_10device_ptrIiEEEEPijS9_iiNS7_10__identityEEEvT0_T1_T2_T3_T4_T6_:
.text._ZN3cub18CUB_300001_SM_10006detail6reduce28DeviceReduceSingleTileKernelINS2_10policy_hubIijN4cuda3std3__44plusIiEEE10Policy1000EN6thrust24THRUST_300001_SM_1000_NS6detail15normal_iteratorINSD_10device_ptrIiEEEEPijS9_iiNS7_10__identityEEEvT0_T1_T2_T3_T4_T6_:
        /* <DEDUP_REMOVED lines=13> */
.L_x_874:
[----:B------:R-:W-:Y:S01]  /*00d0*/  ISETP.GT.U32.AND P0, PT, R2, 0xfff, PT ;  /* 0x00000fff0200780c */ /* 0x000fe20003f04070 */
[----:B------:R-:W-:-:S12]  /*00e0*/  BSSY.RECONVERGENT B0, `(.L_x_875) ;  /* 0x00001e7000007945 */ /* 0x000fd80003800200 */
        /* <DEDUP_REMOVED lines=11> */
.L_x_878:
[----:B------:R-:W-:Y:S05]  /*01a0*/  BSYNC.RECONVERGENT B1 ;  /* 0x0000000000017941 */ /* 0x000fea0003800200 */
.L_x_877:
        /* <DEDUP_REMOVED lines=17> */
.L_x_883:
        /* <DEDUP_REMOVED lines=31> */
.L_x_882:
[----:B------:R-:W-:Y:S05]  /*04b0*/  BSYNC.RECONVERGENT B2 ;  /* 0x0000000000027941 */ /* 0x000fea0003800200 */
.L_x_881:
[----:B------:R-:W-:Y:S05]  /*04c0*/  @!P0 BRA `(.L_x_880) ;  /* 0x0000000000c88947 */ /* 0x000fea0003800000 */
[----:B------:R-:W-:Y:S01]  /*04d0*/  ISETP.GE.U32.AND P0, PT, R21, 0x8, PT ;  /* 0x000000081500780c */ /* 0x000fe20003f06070 */
[----:B------:R-:W-:Y:S01]  /*04e0*/  BSSY.RECONVERGENT B2, `(.L_x_884) ;  /* 0x0000013000027945 */ /* 0x000fe20003800200 */
[----:B------:R-:W-:-:S04]  /*04f0*/  LOP3.LUT R16, R4, 0x7, RZ, 0xc0, !PT ;  /* 0x0000000704107812 */ /* 0x000fc800078ec0ff */
[----:B------:R-:W-:-:S07]  /*0500*/  ISETP.NE.AND P1, PT, R16, RZ, PT ;  /* 0x000000ff1000720c */ /* 0x000fce0003f25270 */
[----:B------:R-:W-:Y:S06]  /*0510*/  @!P0 BRA `(.L_x_885) ;  /* 0x00000000003c8947 */ /* 0x000fec0003800000 */
[----:B------:R-:W0:Y:S02]  /*0520*/  LDC.64 R6, c[0x0][0x380] ;  /* 0x0000e000ff067b82 */ /* 0x000e240000000a00 */
[----:B0-----:R-:W-:-:S05]  /*0530*/  IMAD.WIDE.U32 R6, R5, 0x4, R6 ;  /* 0x0000000405067825 */ /* 0x001fca00078e0006 */
        /* <DEDUP_REMOVED lines=13> */
.L_x_885:
[----:B------:R-:W-:Y:S05]  /*0610*/  BSYNC.RECONVERGENT B2 ;  /* 0x0000000000027941 */ /* 0x000fea0003800200 */
.L_x_884:
        /* <DEDUP_REMOVED lines=11> */
[----:B------:R-:W3:Y:S01]  /*06d0*/  LDG.E R10, desc[UR6][R6.64+0xc00] ;  /* 0x000c0006060a7981 */ /* 0x000ee2000c1e1900 */
[----:B------:R-:W-:Y:S01]  /*06e0*/  VIADD R5, R5, 0x400 ;  /* 0x0000040005057836 */ /* 0x000fe20000000000 */
[----:B--2--5:R-:W-:-:S04]  /*06f0*/  IADD3 R0, PT, PT, R4, R9, R0 ;  /* 0x0000000904007210 */ /* 0x024fc80007ffe000 */
[----:B---3--:R-:W-:-:S07]  /*0700*/  IADD3 R0, PT, PT, R10, R11, R0 ;  /* 0x0000000b0a007210 */ /* 0x008fce0007ffe000 */
.L_x_887:
[----:B------:R-:W-:Y:S05]  /*0710*/  BSYNC.RECONVERGENT B2 ;  /* 0x0000000000027941 */ /* 0x000fea0003800200 */
.L_x_886:
[----:B------:R-:W-:Y:S05]  /*0720*/  @!P1 BRA `(.L_x_880) ;  /* 0x0000000000309947 */ /* 0x000fea0003800000 */
[----:B------:R-:W0:Y:S02]  /*0730*/  LDC.64 R6, c[0x0][0x380] ;  /* 0x0000e000ff067b82 */ /* 0x000e240000000a00 */
[----:B0-----:R-:W-:-:S04]  /*0740*/  IMAD.WIDE.U32 R4, R5, 0x4, R6 ;  /* 0x0000000405047825 */ /* 0x001fc800078e0006 */
[----:B------:R-:W-:Y:S02]  /*0750*/  IMAD.MOV R6, RZ, RZ, -R8 ;  /* 0x000000ffff067224 */ /* 0x000fe400078e0a08 */
[----:B------:R-:W-:-:S07]  /*0760*/  IMAD.MOV.U32 R7, RZ, RZ, R5 ;  /* 0x000000ffff077224 */ /* 0x000fce00078e0005 */
.L_x_888:
[----:B------:R-:W-:-:S06]  /*0770*/  IMAD.MOV.U32 R5, RZ, RZ, R7 ;  /* 0x000000ffff057224 */ /* 0x000fcc00078e0007 */
[----:B------:R0:W2:Y:S01]  /*0780*/  LDG.E R5, desc[UR6][R4.64] ;  /* 0x0000000604057981 */ /* 0x0000a2000c1e1900 */
[----:B------:R-:W-:-:S05]  /*0790*/  VIADD R6, R6, 0x1 ;  /* 0x0000000106067836 */ /* 0x000fca0000000000 */
[----:B------:R-:W-:Y:S02]  /*07a0*/  ISETP.NE.AND P0, PT, R6, RZ, PT ;  /* 0x000000ff0600720c */ /* 0x000fe40003f05270 */
[----:B0-----:R-:W-:-:S05]  /*07b0*/  IADD3 R4, P1, PT, R4, 0x400, RZ ;  /* 0x0000040004047810 */ /* 0x001fca0007f3e0ff */
[----:B------:R-:W-:Y:S02]  /*07c0*/  IMAD.X R7, RZ, RZ, R7, P1 ;  /* 0x000000ffff077224 */ /* 0x000fe400008e0607 */
[----:B--2--5:R-:W-:-:S04]  /*07d0*/  IMAD.IADD R0, R5, 0x1, R0 ;  /* 0x0000000105007824 */ /* 0x024fc800078e0200 */
[----:B------:R-:W-:Y:S05]  /*07e0*/  @P0 BRA `(.L_x_888) ;  /* 0xfffffffc00e00947 */ /* 0x000fea000383ffff */
.L_x_880:
[----:B------:R-:W-:Y:S05]  /*07f0*/  BSYNC.RECONVERGENT B1 ;  /* 0x0000000000017941 */ /* 0x000fea0003800200 */
.L_x_879:
[----:B------:R-:W-:-:S13]  /*0800*/  ISETP.GE.U32.AND P0, PT, R2, 0x100, PT ;  /* 0x000001000200780c */ /* 0x000fda0003f06070 */
        /* <DEDUP_REMOVED lines=38> */
[----:B-1----:R-:W1:Y:S01]  /*0a70*/  LDS.64 R2, [UR4+0x20] ;  /* 0x00002004ff027984 */ /* 0x002e620008000a00 */
[----:B0-----:R-:W-:-:S04]  /*0a80*/  IADD3 R0, PT, PT, R4, R0, R9 ;  /* 0x0000000004007210 */ /* 0x001fc80007ffe009 */
[----:B------:R-:W-:-:S04]  /*0a90*/  IADD3 R0, PT, PT, R6, R0, R5 ;  /* 0x0000000006007210 */ /* 0x000fc80007ffe005 */
[----:B-1----:R-:W-:-:S05]  /*0aa0*/  IADD3 R0, PT, PT, R2, R0, R7 ;  /* 0x0000000002007210 */ /* 0x002fca0007ffe007 */
[----:B------:R-:W-:Y:S01]  /*0ab0*/  IMAD.IADD R9, R0, 0x1, R3 ;  /* 0x0000000100097824 */ /* 0x000fe200078e0203 */
[----:B------:R-:W-:Y:S06]  /*0ac0*/  BRA `(.L_x_890) ;  /* 0x0000001400207947 */ /* 0x000fec0003800000 */
.L_x_889:
[----:B------:R-:W-:Y:S01]  /*0ad0*/  LOP3.LUT R4, R3, 0x3e0, RZ, 0xc0, !PT ;  /* 0x000003e003047812 */ /* 0x000fe200078ec0ff */
[----:B------:R-:W1:Y:S03]  /*0ae0*/  S2R R10, SR_LANEID ;  /* 0x00000000000a7919 */ /* 0x000e660000000000 */
[----:B0-----:R-:W-:Y:S01]  /*0af0*/  LOP3.LUT R7, RZ, R4, RZ, 0x33, !PT ;  /* 0x00000004ff077212 */ /* 0x001fe200078e33ff */
[----:B------:R-:W-:-:S04]  /*0b00*/  VIADD R5, R4, 0x20 ;  /* 0x0000002004057836 */ /* 0x000fc80000000000 */
[----:B------:R-:W-:Y:S01]  /*0b10*/  IMAD.IADD R7, R7, 0x1, R2 ;  /* 0x0000000107077824 */ /* 0x000fe200078e0202 */
[----:B------:R-:W-:-:S04]  /*0b20*/  ISETP.GT.U32.AND P0, PT, R5, R2, PT ;  /* 0x000000020500720c */ /* 0x000fc80003f04070 */
        /* <DEDUP_REMOVED lines=40> */
[----:B------:R-:W-:Y:S01]  /*0db0*/  ISETP.GT.U32.AND P3, PT, R2, 0x80, PT ;  /* 0x000000800200780c */ /* 0x000fe20003f64070 */
[----:B-1----:R-:W-:-:S09]  /*0dc0*/  ULEA UR4, UR5, UR4, 0x18 ;  /* 0x0000000405047291 */ /* 0x002fd2000f8ec0ff */
[----:B------:R-:W1:Y:S04]  /*0dd0*/  LDS.128 R4, [UR4+0x10] ;  /* 0x00001004ff047984 */ /* 0x000e680008000c00 */
[----:B------:R-:W2:Y:S04]  /*0de0*/  LDS R0, [UR4+0xc] ;  /* 0x00000c04ff007984 */ /* 0x000ea80008000800 */
[----:B------:R-:W3:Y:S01]  /*0df0*/  LDS.64 R10, [UR4+0x20] ;  /* 0x00002004ff0a7984 */ /* 0x000ee20008000a00 */
[----:B-1----:R-:W-:Y:S02]  /*0e00*/  SEL R4, R4, RZ, P2 ;  /* 0x000000ff04047207 */ /* 0x002fe40001000000 */
[----:B------:R-:W-:-:S02]  /*0e10*/  ISETP.GT.U32.AND P2, PT, R2, 0x60, PT ;  /* 0x000000600200780c */ /* 0x000fc40003f44070 */
[----:B--2---:R-:W-:Y:S02]  /*0e20*/  SEL R0, R0, RZ, P1 ;  /* 0x000000ff00007207 */ /* 0x004fe40000800000 */
        /* <DEDUP_REMOVED lines=8> */
[----:B---3--:R-:W-:Y:S02]  /*0eb0*/  SEL R10, R10, RZ, P2 ;  /* 0x000000ff0a0a7207 */ /* 0x008fe40001000000 */
[----:B------:R-:W-:Y:S02]  /*0ec0*/  SEL R11, R11, RZ, P3 ;  /* 0x000000ff0b0b7207 */ /* 0x000fe40001800000 */
[----:B------:R-:W-:-:S05]  /*0ed0*/  IADD3 R0, PT, PT, R10, R0, R7 ;  /* 0x000000000a007210 */ /* 0x000fca0007ffe007 */
[----:B0-----:R-:W-:Y:S01]  /*0ee0*/  IMAD.IADD R9, R0, 0x1, R11 ;  /* 0x0000000100097824 */ /* 0x001fe200078e020b */
[----:B------:R-:W-:Y:S06]  /*0ef0*/  BRA `(.L_x_890) ;  /* 0x0000001000147947 */ /* 0x000fec0003800000 */
.L_x_876:
[----:B------:R-:W0:Y:S01]  /*0f00*/  S2R R0, SR_TID.X ;  /* 0x0000000000007919 */ /* 0x000e220000002100 */
[----:B------:R-:W1:Y:S02]  /*0f10*/  LDCU.64 UR4, c[0x0][0x380] ;  /* 0x00007000ff0477ac */ /* 0x000e640008000a00 */
[----:B-1----:R-:W-:Y:S02]  /*0f20*/  IMAD.U32 R12, RZ, RZ, UR4 ;  /* 0x00000004ff0c7e24 */ /* 0x002fe4000f8e00ff */
[----:B------:R-:W-:Y:S02]  /*0f30*/  IMAD.U32 R13, RZ, RZ, UR5 ;  /* 0x00000005ff0d7e24 */ /* 0x000fe4000f8e00ff */
        /* <DEDUP_REMOVED lines=17> */
[----:B------:R-:W-:Y:S01]  /*1050*/  UMOV UR4, 0x1000 ;  /* 0x0000100000047882 */ /* 0x000fe20000000000 */
[----:B--2---:R-:W-:-:S04]  /*1060*/  IADD3 R3, PT, PT, R7, R6, R3 ;  /* 0x0000000607037210 */ /* 0x004fc80007ffe003 */
[----:B---3--:R-:W-:-:S04]  /*1070*/  IADD3 R3, PT, PT, R9, R8, R3 ;  /* 0x0000000809037210 */ /* 0x008fc80007ffe003 */
[----:B----4-:R-:W-:-:S04]  /*1080*/  IADD3 R3, PT, PT, R11, R10, R3 ;  /* 0x0000000a0b037210 */ /* 0x010fc80007ffe003 */
[----:B-----5:R-:W-:-:S04]  /*1090*/  IADD3 R3, PT, PT, R15, R14, R3 ;  /* 0x0000000e0f037210 */ /* 0x020fc80007ffe003 */
[----:B------:R-:W-:Y:S01]  /*10a0*/  IADD3 R16, PT, PT, R17, R16, R3 ;  /* 0x0000001011107210 */ /* 0x000fe20007ffe003 */
[----:B------:R-:W-:-:S05]  /*10b0*/  VIADD R3, R2, 0xfffff000 ;  /* 0xfffff00002037836 */ /* 0x000fca0000000000 */
[----:B------:R-:W-:Y:S02]  /*10c0*/  ISETP.GE.U32.AND P0, PT, R3, 0x1000, PT ;  /* 0x000010000300780c */ /* 0x000fe40003f06070 */
[----:B------:R-:W-:-:S04]  /*10d0*/  IADD3 R16, PT, PT, R19, R18, R16 ;  /* 0x0000001213107210 */ /* 0x000fc80007ffe010 */
[----:B------:R-:W-:-:S05]  /*10e0*/  IADD3 R21, PT, PT, R21, R20, R16 ;  /* 0x0000001415157210 */ /* 0x000fca0007ffe010 */
[----:B------:R-:W-:Y:S02]  /*10f0*/  IMAD.IADD R7, R22, 0x1, R21 ;  /* 0x0000000116077824 */ /* 0x000fe400078e0215 */
[----:B------:R-:W-:Y:S05]  /*1100*/  @!P0 BRA `(.L_x_891) ;  /* 0x00000000008c8947 */ /* 0x000fea0003800000 */
[----:B------:R-:W0:Y:S01]  /*1110*/  LDC R2, c[0x0][0x390] ;  /* 0x0000e400ff027b82 */ /* 0x000e220000000800 */
[----:B------:R-:W-:-:S07]  /*1120*/  UMOV UR4, 0x1000 ;  /* 0x0000100000047882 */ /* 0x000fce0000000000 */
[----:B------:R-:W1:Y:S02]  /*1130*/  LDC.64 R12, c[0x0][0x380] ;  /* 0x0000e000ff0c7b82 */ /* 0x000e640000000a00 */
.L_x_893:
[----:B------:R-:W-:-:S04]  /*1140*/  VIADD R5, R0, UR4 ;  /* 0x0000000400057c36 */ /* 0x000fc80008000000 */
        /* <DEDUP_REMOVED lines=17> */
[----:B--2---:R-:W-:Y:S01]  /*1260*/  IADD3 R16, PT, PT, R18, R16, R7 ;  /* 0x0000001012107210 */ /* 0x004fe20007ffe007 */
[----:B0-----:R-:W-:-:S05]  /*1270*/  VIADD R7, R2, -UR4 ;  /* 0x8000000402077c36 */ /* 0x001fca0008000000 */
[----:B------:R-:W-:Y:S02]  /*1280*/  ISETP.GE.U32.AND P0, PT, R7, 0x1000, PT ;  /* 0x000010000700780c */ /* 0x000fe40003f06070 */
        /* <DEDUP_REMOVED lines=8> */
[----:B------:R-:W-:-:S06]  /*1310*/  UIADD3 UR4, UPT, UPT, UR4, 0x1000, URZ ;  /* 0x0000100004047890 */ /* 0x000fcc000fffe0ff */
[----:B------:R-:W-:-:S13]  /*1320*/  ISETP.LT.U32.AND P0, PT, R3, UR4, PT ;  /* 0x0000000403007c0c */ /* 0x000fda000bf01070 */
[----:B------:R-:W-:Y:S05]  /*1330*/  @!P0 BRA `(.L_x_893) ;  /* 0xfffffffc00808947 */ /* 0x000fea000383ffff */
.L_x_891:
[----:B------:R-:W-:Y:S01]  /*1340*/  VIADD R3, R2, -UR4 ;  /* 0x8000000402037c36 */ /* 0x000fe20008000000 */
[----:B------:R-:W-:Y:S04]  /*1350*/  BSSY.RECONVERGENT B1, `(.L_x_892) ;  /* 0x0000095000017945 */ /* 0x000fe80003800200 */
[----:B------:R-:W-:-:S04]  /*1360*/  ISETP.GE.AND P0, PT, R0, R3, PT ;  /* 0x000000030000720c */ /* 0x000fc80003f06270 */
[----:B------:R-:W-:-:S13]  /*1370*/  ISETP.LE.U32.OR P0, PT, R2, UR4, P0 ;  /* 0x0000000402007c0c */ /* 0x000fda0008703470 */
[----:B------:R-:W-:Y:S05]  /*1380*/  @P0 BRA `(.L_x_894) ;  /* 0x0000000800440947 */ /* 0x000fea0003800000 */
[----:B------:R-:W-:Y:S01]  /*1390*/  LOP3.LUT R3, RZ, R0, RZ, 0x33, !PT ;  /* 0x00000000ff037212 */ /* 0x000fe200078e33ff */
[----:B------:R-:W-:Y:S01]  /*13a0*/  BSSY.RECONVERGENT B2, `(.L_x_895) ;  /* 0x000004a000027945 */ /* 0x000fe20003800200 */
[----:B------:R-:W-:Y:S02]  /*13b0*/  IMAD.MOV.U32 R5, RZ, RZ, R0 ;  /* 0x000000ffff057224 */ /* 0x000fe400078e0000 */
[----:B------:R-:W-:-:S04]  /*13c0*/  IADD3 R3, PT, PT, R2, -UR4, R3 ;  /* 0x8000000402037c10 */ /* 0x000fc8000fffe003 */
[C---:B------:R-:W-:Y:S02]  /*13d0*/  ISETP.GE.U32.AND P0, PT, R3.reuse, 0xf00, PT ;  /* 0x00000f000300780c */ /* 0x040fe40003f06070 */
[----:B------:R-:W-:-:S04]  /*13e0*/  LEA.HI R3, R3, 0x1, RZ, 0x18 ;  /* 0x0000000103037811 */ /* 0x000fc800078fc0ff */
[----:B------:R-:W-:-:S07]  /*13f0*/  LOP3.LUT R4, R3, 0xf, RZ, 0xc0, !PT ;  /* 0x0000000f03047812 */ /* 0x000fce00078ec0ff */
[----:B------:R-:W-:Y:S05]  /*1400*/  @!P0 BRA `(.L_x_896) ;  /* 0x00000004000c8947 */ /* 0x000fea0003800000 */
[----:B------:R-:W-:Y:S01]  /*1410*/  LOP3.LUT R6, R3, 0x1fffff0, RZ, 0xc0, !PT ;  /* 0x01fffff003067812 */ /* 0x000fe200078ec0ff */
[----:B------:R-:W-:Y:S01]  /*1420*/  BSSY.RECONVERGENT B3, `(.L_x_897) ;  /* 0x0000040000037945 */ /* 0x000fe20003800200 */
[C---:B------:R-:W-:Y:S01]  /*1430*/  LOP3.LUT R5, R0.reuse, 0x800, RZ, 0xfc, !PT ;  /* 0x0000080000057812 */ /* 0x040fe200078efcff */
[----:B------:R-:W-:Y:S02]  /*1440*/  VIADD R2, R0, UR4 ;  /* 0x0000000400027c36 */ /* 0x000fe40008000000 */
[----:B------:R-:W-:-:S07]  /*1450*/  IMAD.MOV R6, RZ, RZ, -R6 ;  /* 0x000000ffff067224 */ /* 0x000fce00078e0a06 */
.L_x_898:
[----:B------:R-:W-:-:S04]  /*1460*/  IMAD.WIDE.U32 R26, R2, 0x4, R12 ;  /* 0x00000004021a7825 */ /* 0x000fc800078e000c */
[C---:B------:R-:W-:Y:S02]  /*1470*/  VIADD R9, R2.reuse, 0x100 ;  /* 0x0000010002097836 */ /* 0x040fe40000000000 */
[----:B------:R-:W-:Y:S01]  /*1480*/  VIADD R15, R2, 0x400 ;  /* 0x00000400020f7836 */ /* 0x000fe20000000000 */
[----:B------:R0:W2:Y:S01]  /*1490*/  LDG.E R26, desc[UR6][R26.64] ;  /* 0x000000061a1a7981 */ /* 0x0000a2000c1e1900 */
[----:B------:R-:W-:-:S04]  /*14a0*/  IMAD.WIDE.U32 R8, R9, 0x4, R12 ;  /* 0x0000000409087825 */ /* 0x000fc800078e000c */
[C---:B------:R-:W-:Y:S01]  /*14b0*/  VIADD R17, R2.reuse, 0x200 ;  /* 0x0000020002117836 */ /* 0x040fe20000000000 */
[----:B------:R1:W2:Y:S01]  /*14c0*/  LDG.E R25, desc[UR6][R8.64] ;  /* 0x0000000608197981 */ /* 0x0002a2000c1e1900 */
[C---:B------:R-:W-:Y:S02]  /*14d0*/  VIADD R11, R2.reuse, 0x300 ;  /* 0x00000300020b7836 */ /* 0x040fe40000000000 */
[----:B0-----:R-:W-:Y:S02]  /*14e0*/  VIADD R27, R2, 0x700 ;  /* 0x00000700021b7836 */ /* 0x001fe40000000000 */
[----:B------:R-:W-:-:S04]  /*14f0*/  IMAD.WIDE.U32 R14, R15, 0x4, R12 ;  /* 0x000000040f0e7825 */ /* 0x000fc800078e000c */
[--C-:B------:R-:W-:Y:S01]  /*1500*/  IMAD.WIDE.U32 R16, R17, 0x4, R12.reuse ;  /* 0x0000000411107825 */ /* 0x100fe200078e000c */
[----:B------:R0:W3:Y:S03]  /*1510*/  LDG.E R22, desc[UR6][R14.64] ;  /* 0x000000060e167981 */ /* 0x0000e6000c1e1900 */
[----:B------:R-:W-:Y:S01]  /*1520*/  VIADD R29, R2, 0x500 ;  /* 0x00000500021d7836 */ /* 0x000fe20000000000 */
[----:B------:R-:W4:Y:S01]  /*1530*/  LDG.E R24, desc[UR6][R16.64] ;  /* 0x0000000610187981 */ /* 0x000f22000c1e1900 */
[----:B------:R-:W-:-:S04]  /*1540*/  IMAD.WIDE.U32 R10, R11, 0x4, R12 ;  /* 0x000000040b0a7825 */ /* 0x000fc800078e000c */
[--C-:B-1----:R-:W-:Y:S01]  /*1550*/  IMAD.WIDE.U32 R8, R27, 0x4, R12.reuse ;  /* 0x000000041b087825 */ /* 0x102fe200078e000c */
[----:B------:R-:W4:Y:S03]  /*1560*/  LDG.E R23, desc[UR6][R10.64] ;  /* 0x000000060a177981 */ /* 0x000f26000c1e1900 */
[----:B------:R-:W-:Y:S02]  /*1570*/  VIADD R27, R2, 0x900 ;  /* 0x00000900021b7836 */ /* 0x000fe40000000000 */
[----:B------:R-:W-:-:S04]  /*1580*/  IMAD.WIDE.U32 R28, R29, 0x4, R12 ;  /* 0x000000041d1c7825 */ /* 0x000fc800078e000c */
[C---:B------:R-:W-:Y:S01]  /*1590*/  VIADD R19, R2.reuse, 0x600 ;  /* 0x0000060002137836 */ /* 0x040fe20000000000 */
[----:B------:R1:W5:Y:S01]  /*15a0*/  LDG.E R11, desc[UR6][R8.64] ;  /* 0x00000006080b7981 */ /* 0x000362000c1e1900 */
[C---:B0-----:R-:W-:Y:S02]  /*15b0*/  VIADD R15, R2.reuse, 0xa00 ;  /* 0x00000a00020f7836 */ /* 0x041fe40000000000 */
[----:B------:R-:W-:Y:S01]  /*15c0*/  VIADD R20, R2, 0x800 ;  /* 0x0000080002147836 */ /* 0x000fe20000000000 */
[----:B------:R0:W3:Y:S01]  /*15d0*/  LDG.E R21, desc[UR6][R28.64] ;  /* 0x000000061c157981 */ /* 0x0000e2000c1e1900 */
[----:B------:R-:W-:-:S04]  /*15e0*/  IMAD.WIDE.U32 R18, R19, 0x4, R12 ;  /* 0x0000000413127825 */ /* 0x000fc800078e000c */
[----:B-1----:R-:W-:-:S04]  /*15f0*/  IMAD.WIDE.U32 R8, R27, 0x4, R12 ;  /* 0x000000041b087825 */ /* 0x002fc800078e000c */
[--C-:B------:R-:W-:Y:S02]  /*1600*/  IMAD.WIDE.U32 R14, R15, 0x4, R12.reuse ;  /* 0x000000040f0e7825 */ /* 0x100fe400078e000c */
[----:B------:R-:W5:Y:S02]  /*1610*/  LDG.E R9, desc[UR6][R8.64] ;  /* 0x0000000608097981 */ /* 0x000f64000c1e1900 */
[--C-:B------:R-:W-:Y:S02]  /*1620*/  IMAD.WIDE.U32 R16, R20, 0x4, R12.reuse ;  /* 0x0000000414107825 */ /* 0x100fe400078e000c */
[----:B------:R1:W5:Y:S02]  /*1630*/  LDG.E R20, desc[UR6][R18.64] ;  /* 0x0000000612147981 */ /* 0x000364000c1e1900 */
[C---:B0-----:R-:W-:Y:S02]  /*1640*/  VIADD R29, R2.reuse, 0xb00 ;  /* 0x00000b00021d7836 */ /* 0x041fe40000000000 */
[----:B------:R-:W-:Y:S01]  /*1650*/  VIADD R27, R2, 0xc00 ;  /* 0x00000c00021b7836 */ /* 0x000fe20000000000 */
[----:B------:R0:W5:Y:S01]  /*1660*/  LDG.E R10, desc[UR6][R16.64] ;  /* 0x00000006100a7981 */ /* 0x000162000c1e1900 */
[----:B------:R-:W-:-:S03]  /*1670*/  IMAD.WIDE.U32 R28, R29, 0x4, R12 ;  /* 0x000000041d1c7825 */ /* 0x000fc600078e000c */
[----:B------:R0:W5:Y:S01]  /*1680*/  LDG.E R8, desc[UR6][R14.64] ;  /* 0x000000060e087981 */ /* 0x000162000c1e1900 */
[C---:B-1----:R-:W-:Y:S02]  /*1690*/  VIADD R19, R2.reuse, 0xe00 ;  /* 0x00000e0002137836 */ /* 0x042fe40000000000 */
[C---:B------:R-:W-:Y:S02]  /*16a0*/  VIADD R18, R2.reuse, 0xf00 ;  /* 0x00000f0002127836 */ /* 0x040fe40000000000 */
[----:B0-----:R-:W-:Y:S02]  /*16b0*/  IMAD.WIDE.U32 R16, R27, 0x4, R12 ;  /* 0x000000041b107825 */ /* 0x001fe400078e000c */
[----:B------:R-:W5:Y:S02]  /*16c0*/  LDG.E R27, desc[UR6][R28.64] ;  /* 0x000000061c1b7981 */ /* 0x000f64000c1e1900 */
[----:B------:R-:W-:-:S04]  /*16d0*/  VIADD R15, R2, 0xd00 ;  /* 0x00000d00020f7836 */ /* 0x000fc80000000000 */
[--C-:B------:R-:W-:Y:S01]  /*16e0*/  IMAD.WIDE.U32 R14, R15, 0x4, R12.reuse ;  /* 0x000000040f0e7825 */ /* 0x100fe200078e000c */
[----:B------:R0:W5:Y:S05]  /*16f0*/  LDG.E R28, desc[UR6][R16.64] ;  /* 0x00000006101c7981 */ /* 0x00016a000c1e1900 */
[----:B------:R-:W5:Y:S01]  /*1700*/  LDG.E R15, desc[UR6][R14.64] ;  /* 0x000000060e0f7981 */ /* 0x000f62000c1e1900 */
[----:B0-----:R-:W-:-:S04]  /*1710*/  IMAD.WIDE.U32 R16, R19, 0x4, R12 ;  /* 0x0000000413107825 */ /* 0x001fc800078e000c */
[----:B------:R-:W-:Y:S02]  /*1720*/  IMAD.WIDE.U32 R18, R18, 0x4, R12 ;  /* 0x0000000412127825 */ /* 0x000fe400078e000c */
[----:B------:R-:W5:Y:S04]  /*1730*/  LDG.E R16, desc[UR6][R16.64] ;  /* 0x0000000610107981 */ /* 0x000f68000c1e1900 */
[----:B------:R-:W5:Y:S01]  /*1740*/  LDG.E R19, desc[UR6][R18.64] ;  /* 0x0000000612137981 */ /* 0x000f62000c1e1900 */
[----:B------:R-:W-:-:S05]  /*1750*/  VIADD R6, R6, 0x10 ;  /* 0x0000001006067836 */ /* 0x000fca0000000000 */
[----:B------:R-:W-:Y:S01]  /*1760*/  ISETP.NE.AND P0, PT, R6, RZ, PT ;  /* 0x000000ff0600720c */ /* 0x000fe20003f05270 */
[----:B------:R-:W-:Y:S02]  /*1770*/  VIADD R5, R5, 0x1000 ;  /* 0x0000100005057836 */ /* 0x000fe40000000000 */
[----:B------:R-:W-:Y:S01]  /*1780*/  VIADD R2, R2, 0x1000 ;  /* 0x0000100002027836 */ /* 0x000fe20000000000 */
[----:B--2---:R-:W-:-:S04]  /*1790*/  IADD3 R25, PT, PT, R25, R26, R7 ;  /* 0x0000001a19197210 */ /* 0x004fc80007ffe007 */
[----:B----4-:R-:W-:-:S04]  /*17a0*/  IADD3 R23, PT, PT, R23, R24, R25 ;  /* 0x0000001817177210 */ /* 0x010fc80007ffe019 */
[----:B---3--:R-:W-:-:S04]  /*17b0*/  IADD3 R21, PT, PT, R21, R22, R23 ;  /* 0x0000001615157210 */ /* 0x008fc80007ffe017 */
[----:B-----5:R-:W-:-:S04]  /*17c0*/  IADD3 R11, PT, PT, R11, R20, R21 ;  /* 0x000000140b0b7210 */ /* 0x020fc80007ffe015 */
[----:B------:R-:W-:-:S04]  /*17d0*/  IADD3 R9, PT, PT, R9, R10, R11 ;  /* 0x0000000a09097210 */ /* 0x000fc80007ffe00b */
[----:B------:R-:W-:-:S04]  /*17e0*/  IADD3 R8, PT, PT, R27, R8, R9 ;  /* 0x000000081b087210 */ /* 0x000fc80007ffe009 */
[----:B------:R-:W-:-:S04]  /*17f0*/  IADD3 R8, PT, PT, R15, R28, R8 ;  /* 0x0000001c0f087210 */ /* 0x000fc80007ffe008 */
[----:B------:R-:W-:Y:S01]  /*1800*/  IADD3 R7, PT, PT, R19, R16, R8 ;  /* 0x0000001013077210 */ /* 0x000fe20007ffe008 */
[----:B------:R-:W-:Y:S06]  /*1810*/  @P0 BRA `(.L_x_898) ;  /* 0xfffffffc00100947 */ /* 0x000fec000383ffff */
[----:B------:R-:W-:Y:S05]  /*1820*/  BSYNC.RECONVERGENT B3 ;  /* 0x0000000000037941 */ /* 0x000fea0003800200 */
.L_x_897:
[----:B------:R-:W-:-:S07]  /*1830*/  VIADD R5, R5, 0xfffff800 ;  /* 0xfffff80005057836 */ /* 0x000fce0000000000 */
.L_x_896:
[----:B------:R-:W-:Y:S05]  /*1840*/  BSYNC.RECONVERGENT B2 ;  /* 0x0000000000027941 */ /* 0x000fea0003800200 */
.L_x_895:
[----:B------:R-:W-:-:S13]  /*1850*/  ISETP.NE.AND P0, PT, R4, RZ, PT ;  /* 0x000000ff0400720c */ /* 0x000fda0003f05270 */
[----:B------:R-:W-:Y:S05]  /*1860*/  @!P0 BRA `(.L_x_894) ;  /* 0x00000004000c8947 */ /* 0x000fea0003800000 */
[----:B------:R-:W-:Y:S01]  /*1870*/  ISETP.GE.U32.AND P0, PT, R4, 0x8, PT ;  /* 0x000000080400780c */ /* 0x000fe20003f06070 */
[----:B------:R-:W-:Y:S01]  /*1880*/  BSSY.RECONVERGENT B2, `(.L_x_899) ;  /* 0x0000021000027945 */ /* 0x000fe20003800200 */
[----:B------:R-:W-:-:S04]  /*1890*/  LOP3.LUT R24, R3, 0x7, RZ, 0xc0, !PT ;  /* 0x0000000703187812 */ /* 0x000fc800078ec0ff */
[----:B------:R-:W-:-:S07]  /*18a0*/  ISETP.NE.AND P1, PT, R24, RZ, PT ;  /* 0x000000ff1800720c */ /* 0x000fce0003f25270 */
[----:B------:R-:W-:Y:S06]  /*18b0*/  @!P0 BRA `(.L_x_900) ;  /* 0x0000000000748947 */ /* 0x000fec0003800000 */
[----:B------:R-:W-:-:S04]  /*18c0*/  VIADD R9, R5, UR4 ;  /* 0x0000000405097c36 */ /* 0x000fc80008000000 */
[C---:B------:R-:W-:Y:S02]  /*18d0*/  VIADD R21, R9.reuse, 0x100 ;  /* 0x0000010009157836 */ /* 0x040fe40000000000 */
[C---:B------:R-:W-:Y:S02]  /*18e0*/  VIADD R11, R9.reuse, 0x300 ;  /* 0x00000300090b7836 */ /* 0x040fe40000000000 */
[C---:B------:R-:W-:Y:S02]  /*18f0*/  VIADD R23, R9.reuse, 0x200 ;  /* 0x0000020009177836 */ /* 0x040fe40000000000 */
[----:B------:R-:W-:-:S04]  /*1900*/  IMAD.WIDE.U32 R16, R9, 0x4, R12 ;  /* 0x0000000409107825 */ /* 0x000fc800078e000c */
[--C-:B------:R-:W-:Y:S01]  /*1910*/  IMAD.WIDE.U32 R20, R21, 0x4, R12.reuse ;  /* 0x0000000415147825 */ /* 0x100fe200078e000c */
[----:B------:R0:W2:Y:S03]  /*1920*/  LDG.E R2, desc[UR6][R16.64] ;  /* 0x0000000610027981 */ /* 0x0000a6000c1e1900 */
[C---:B------:R-:W-:Y:S01]  /*1930*/  VIADD R15, R9.reuse, 0x400 ;  /* 0x00000400090f7836 */ /* 0x040fe20000000000 */
[----:B------:R-:W2:Y:S01]  /*1940*/  LDG.E R4, desc[UR6][R20.64] ;  /* 0x0000000614047981 */ /* 0x000ea2000c1e1900 */
[----:B------:R-:W-:Y:S02]  /*1950*/  VIADD R19, R9, 0x500 ;  /* 0x0000050009137836 */ /* 0x000fe40000000000 */
[----:B------:R-:W-:-:S04]  /*1960*/  IMAD.WIDE.U32 R10, R11, 0x4, R12 ;  /* 0x000000040b0a7825 */ /* 0x000fc800078e000c */
[--C-:B------:R-:W-:Y:S02]  /*1970*/  IMAD.WIDE.U32 R22, R23, 0x4, R12.reuse ;  /* 0x0000000417167825 */ /* 0x100fe400078e000c */
[----:B------:R-:W3:Y:S02]  /*1980*/  LDG.E R10, desc[UR6][R10.64] ;  /* 0x000000060a0a7981 */ /* 0x000ee4000c1e1900 */
[C---:B------:R-:W-:Y:S02]  /*1990*/  VIADD R25, R9.reuse, 0x600 ;  /* 0x0000060009197836 */ /* 0x040fe40000000000 */
[----:B------:R-:W-:Y:S01]  /*19a0*/  VIADD R27, R9, 0x700 ;  /* 0x00000700091b7836 */ /* 0x000fe20000000000 */
[----:B------:R-:W3:Y:S01]  /*19b0*/  LDG.E R6, desc[UR6][R22.64] ;  /* 0x0000000616067981 */ /* 0x000ee2000c1e1900 */
[----:B------:R-:W-:-:S04]  /*19c0*/  IMAD.WIDE.U32 R14, R15, 0x4, R12 ;  /* 0x000000040f0e7825 */ /* 0x000fc800078e000c */
[--C-:B------:R-:W-:Y:S02]  /*19d0*/  IMAD.WIDE.U32 R8, R19, 0x4, R12.reuse ;  /* 0x0000000413087825 */ /* 0x100fe400078e000c */
[----:B------:R-:W4:Y:S02]  /*19e0*/  LDG.E R15, desc[UR6][R14.64] ;  /* 0x000000060e0f7981 */ /* 0x000f24000c1e1900 */
[--C-:B------:R-:W-:Y:S02]  /*19f0*/  IMAD.WIDE.U32 R18, R25, 0x4, R12.reuse ;  /* 0x0000000419127825 */ /* 0x100fe400078e000c */
[----:B------:R-:W4:Y:S02]  /*1a00*/  LDG.E R8, desc[UR6][R8.64] ;  /* 0x0000000608087981 */ /* 0x000f24000c1e1900 */
[----:B0-----:R-:W-:Y:S02]  /*1a10*/  IMAD.WIDE.U32 R16, R27, 0x4, R12 ;  /* 0x000000041b107825 */ /* 0x001fe400078e000c */
[----:B------:R-:W5:Y:S04]  /*1a20*/  LDG.E R19, desc[UR6][R18.64] ;  /* 0x0000000612137981 */ /* 0x000f68000c1e1900 */
[----:B------:R-:W5:Y:S01]  /*1a30*/  LDG.E R16, desc[UR6][R16.64] ;  /* 0x0000000610107981 */ /* 0x000f62000c1e1900 */
[----:B------:R-:W-:Y:S01]  /*1a40*/  VIADD R5, R5, 0x800 ;  /* 0x0000080005057836 */ /* 0x000fe20000000000 */
[----:B--2---:R-:W-:-:S04]  /*1a50*/  IADD3 R7, PT, PT, R4, R2, R7 ;  /* 0x0000000204077210 */ /* 0x004fc80007ffe007 */
[----:B---3--:R-:W-:-:S04]  /*1a60*/  IADD3 R6, PT, PT, R10, R6, R7 ;  /* 0x000000060a067210 */ /* 0x008fc80007ffe007 */
[----:B----4-:R-:W-:-:S04]  /*1a70*/  IADD3 R6, PT, PT, R8, R15, R6 ;  /* 0x0000000f08067210 */ /* 0x010fc80007ffe006 */
[----:B-----5:R-:W-:-:S07]  /*1a80*/  IADD3 R7, PT, PT, R16, R19, R6 ;  /* 0x0000001310077210 */ /* 0x020fce0007ffe006 */
.L_x_900:
[----:B------:R-:W-:Y:S05]  /*1a90*/  BSYNC.RECONVERGENT B2 ;  /* 0x0000000000027941 */ /* 0x000fea0003800200 */
.L_x_899:
        /* <DEDUP_REMOVED lines=18> */
[----:B------:R-:W-:Y:S01]  /*1bc0*/  VIADD R5, R5, 0x400 ;  /* 0x0000040005057836 */ /* 0x000fe20000000000 */
[----:B--2---:R-:W-:-:S04]  /*1bd0*/  IADD3 R7, PT, PT, R8, R2, R7 ;  /* 0x0000000208077210 */ /* 0x004fc80007ffe007 */
[----:B---3--:R-:W-:-:S07]  /*1be0*/  IADD3 R7, PT, PT, R14, R10, R7 ;  /* 0x0000000a0e077210 */ /* 0x008fce0007ffe007 */
.L_x_902:
[----:B------:R-:W-:Y:S05]  /*1bf0*/  BSYNC.RECONVERGENT B2 ;  /* 0x0000000000027941 */ /* 0x000fea0003800200 */
.L_x_901:
[----:B------:R-:W-:Y:S05]  /*1c00*/  @!P1 BRA `(.L_x_894) ;  /* 0x0000000000249947 */ /* 0x000fea0003800000 */
[----:B------:R-:W-:Y:S02]  /*1c10*/  VIADD R5, R5, UR4 ;  /* 0x0000000405057c36 */ /* 0x000fe40008000000 */
[----:B------:R-:W-:-:S07]  /*1c20*/  IMAD.MOV R4, RZ, RZ, -R4 ;  /* 0x000000ffff047224 */ /* 0x000fce00078e0a04 */
.L_x_903:
[----:B------:R-:W-:-:S06]  /*1c30*/  IMAD.WIDE.U32 R2, R5, 0x4, R12 ;  /* 0x0000000405027825 */ /* 0x000fcc00078e000c */
[----:B------:R-:W2:Y:S01]  /*1c40*/  LDG.E R2, desc[UR6][R2.64] ;  /* 0x0000000602027981 */ /* 0x000ea2000c1e1900 */
[----:B------:R-:W-:Y:S02]  /*1c50*/  VIADD R4, R4, 0x1 ;  /* 0x0000000104047836 */ /* 0x000fe40000000000 */
[----:B------:R-:W-:-:S03]  /*1c60*/  VIADD R5, R5, 0x100 ;  /* 0x0000010005057836 */ /* 0x000fc60000000000 */
[----:B------:R-:W-:Y:S01]  /*1c70*/  ISETP.NE.AND P0, PT, R4, RZ, PT ;  /* 0x000000ff0400720c */ /* 0x000fe20003f05270 */
[----:B--2---:R-:W-:-:S12]  /*1c80*/  IMAD.IADD R7, R2, 0x1, R7 ;  /* 0x0000000102077824 */ /* 0x004fd800078e0207 */
[----:B------:R-:W-:Y:S05]  /*1c90*/  @P0 BRA `(.L_x_903) ;  /* 0xfffffffc00e40947 */ /* 0x000fea000383ffff */
.L_x_894:
[----:B------:R-:W-:Y:S05]  /*1ca0*/  BSYNC.RECONVERGENT B1 ;  /* 0x0000000000017941 */ /* 0x000fea0003800200 */
.L_x_892:
        /* <DEDUP_REMOVED lines=36> */
[----:B--2---:R-:W0:Y:S04]  /*1ef0*/  LDS.128 R4, [UR4+0x10] ;  /* 0x00001004ff047984 */ /* 0x004e280008000c00 */
[----:B------:R-:W1:Y:S01]  /*1f00*/  LDS.64 R2, [UR4+0x20] ;  /* 0x00002004ff027984 */ /* 0x000e620008000a00 */
[----:B0-----:R-:W-:-:S04]  /*1f10*/  IADD3 R0, PT, PT, R4, R0, R9 ;  /* 0x0000000004007210 */ /* 0x001fc80007ffe009 */
[----:B------:R-:W-:-:S04]  /*1f20*/  IADD3 R0, PT, PT, R6, R0, R5 ;  /* 0x0000000006007210 */ /* 0x000fc80007ffe005 */
[----:B-1----:R-:W-:-:S05]  /*1f30*/  IADD3 R0, PT, PT, R2, R0, R7 ;  /* 0x0000000002007210 */ /* 0x002fca0007ffe007 */
[----:B------:R-:W-:-:S07]  /*1f40*/  IMAD.IADD R9, R0, 0x1, R3 ;  /* 0x0000000100097824 */ /* 0x000fce00078e0203 */
.L_x_890:
[----:B------:R-:W-:Y:S05]  /*1f50*/  BSYNC.RECONVERGENT B0 ;  /* 0x0000000000007941 */ /* 0x000fea0003800200 */
.L_x_875:
[----:B------:R-:W-:Y:S05]  /*1f60*/  @P0 EXIT ;  /* 0x000000000000094d */ /* 0x000fea0003800000 */
[----:B-1----:R-:W1:Y:S01]  /*1f70*/  LDC.64 R2, c[0x0][0x388] ;  /* 0x0000e200ff027b82 */ /* 0x002e620000000a00 */
[----:B------:R-:W0:Y:S02]  /*1f80*/  LDCU UR4, c[0x0][0x398] ;  /* 0x00007300ff0477ac */ /* 0x000e240008000800 */
[----:B0-2---:R-:W-:-:S05]  /*1f90*/  VIADD R9, R9, UR4 ;  /* 0x0000000409097c36 */ /* 0x005fca0008000000 */
[----:B-1----:R-:W-:Y:S01]  /*1fa0*/  STG.E desc[UR6][R2.64], R9 ;  /* 0x0000000902007986 */ /* 0x002fe2000c101906 */
[----:B------:R-:W-:Y:S05]  /*1fb0*/  EXIT ;  /* 0x000000000000794d */ /* 0x000fea0003800000 */
.L_x_904:
        /* <DEDUP_REMOVED lines=12> */
.L_x_2775:


//--------------------- .text._ZN3cub18CUB_300001_SM_10006detail9transform16transform_kernelINS2_10policy_hubILb0EN4cuda3std3__45tupleIJN6thrust24THRUST_300001_SM_1000_NS6detail15normal_iteratorINSA_10device_ptrIfEEEENSC_INSD_IiEEEEEEEE10policy1000ElNS7_7dividesIfEESF_JPfPiEEEvT0_iT1_T2_DpNS2_10kernel_argIT3_EE --------------------------
	.section	.text._ZN3cub18CUB_300001_SM_10006detail9transform16transform_kernelINS2_10policy_hubILb0EN4cuda3std3__45tupleIJN6thrust24THRUST_300001_SM_1000_NS6detail15normal_iteratorINSA_10device_ptrIfEEEENSC_INSD_IiEEEEEEEE10policy1000ElNS7_7dividesIfEESF_JPfPiEEEvT0_iT1_T2_DpNS2_10kernel_argIT3_EE,"ax",@progbits
	.align	128
        .global         _ZN3cub18CUB_300001_SM_10006detail9transform16transform_kernelINS2_10policy_hubILb0EN4cuda3std3__45tupleIJN6thrust24THRUST_300001_SM_1000_NS6detail15normal_iteratorINSA_10device_ptrIfEEEENSC_INSD_IiEEEEEEEE10policy1000ElNS7_7dividesIfEESF_JPfPiEEEvT0_iT1_T2_DpNS2_10kernel_argIT3_EE
        .type           _ZN3cub18CUB_300001_SM_10006detail9transform16transform_kernelINS2_10policy_hubILb0EN4cuda3std3__45tupleIJN6thrust24THRUST_300001_SM_1000_NS6detail15normal_iteratorINSA_10device_ptrIfEEEENSC_INSD_IiEEEEEEEE10policy1000ElNS7_7dividesIfEESF_JPfPiEEEvT0_iT1_T2_DpNS2_10kernel_argIT3_EE,@function
        .size           _ZN3cub18CUB_300001_SM_10006detail9transform16transform_kernelINS2_10policy_hubILb0EN4cuda3std3__45tupleIJN6thrust24THRUST_300001_SM_1000_NS6detail15normal_iteratorINSA_10device_ptrIfEEEENSC_INSD_IiEEEEEEEE10policy1000ElNS7_7dividesIfEESF_JPfPiEEEvT0_iT1_T2_DpNS2_10kernel_argIT3_EE,(.L_x_2755 - _ZN3cub18CUB_300001_SM_10006detail9transform16transform_kernelINS2_10policy_hubILb0EN4cuda3std3__45tupleIJN6thrust24THRUST_300001_SM_1000_NS6detail15normal_iteratorINSA_10device_ptrIfEEEENSC_INSD_IiEEEEEEEE10policy1000ElNS7_7dividesIfEESF_JPfPiEEEvT0_iT1_T2_DpNS2_10kernel_argIT3_EE)
        .other          _ZN3cub18CUB_300001_SM_10006detail9transform16transform_kernelINS2_10policy_hubILb0EN4cuda3std3__45tupleIJN6thrust24THRUST_300001_SM_1000_NS6detail15normal_iteratorINSA_10device_ptrIfEEEENSC_INSD_IiEEEEEEEE10policy1000ElNS7_7dividesIfEESF_JPfPiEEEvT0_iT1_T2_DpNS2_10kernel_argIT3_EE,@"STO_CUDA_ENTRY STV_DEFAULT"
_ZN3cub18CUB_300001_SM_10006detail9transform16transform_kernelINS2_10policy_hubILb0EN4cuda3std3__45tupleIJN6thrust24THRUST_300001_SM_1000_NS6detail15normal_iteratorINSA_10device_ptrIfEEEENSC_INSD_IiEEEEEEEE10policy1000ElNS7_7dividesIfEESF_JPfPiEEEvT0_iT1_T2_DpNS2_10kernel_argIT3_EE:
.text._ZN3cub18CUB_300001_SM_10006detail9transform16transform_kernelINS2_10policy_hubILb0EN4cuda3std3__45tupleIJN6thrust24THRUST_300001_SM_1000_NS6detail15normal_iteratorINSA_10device_ptrIfEEEENSC_INSD_IiEEEEEEEE10policy1000ElNS7_7dividesIfEESF_JPfPiEEEvT0_iT1_T2_DpNS2_10kernel_argIT3_EE:
[----:B------:R-:W-:Y:S01]  /*0000*/  LDC R1, c[0x0][0x37c] ;  /* 0x0000df00ff017b82 */ /* 0x000fe20000000800 */
[----:B------:R-:W1:Y:S07]  /*0010*/  LDCU UR24, c[0x0][0x388] ;  /* 0x00007100ff1877ac */ /* 0x000e6e0008000800 */
[----:B------:R-:W2:Y:S01]  /*0020*/  S2UR UR5, SR_CTAID.X ;  /* 0x00000000000579c3 */ /* 0x000ea20000002500 */
[----:B------:R-:W3:Y:S01]  /*0030*/  LDCU UR7, c[0x0][0x370] ;  /* 0x00006e00ff0777ac */ /* 0x000ee20008000800 */
[----:B------:R-:W4:Y:S06]  /*0040*/  LDCU.64 UR22, c[0x0][0x358] ;  /* 0x00006b00ff1677ac */ /* 0x000f2c0008000a00 */
[----:B------:R-:W5:Y:S01]  /*0050*/  LDC.64 R2, c[0x0][0x380] ;  /* 0x0000e000ff027b82 */ /* 0x000f620000000a00 */
[----:B-1----:R-:W-:-:S04]  /*0060*/  USHF.L.U32 UR19, UR24, 0x7, URZ ;  /* 0x0000000718137899 */ /* 0x002fc800080006ff */
[----:B------:R-:W-:Y:S02]  /*0070*/  USHF.R.S32.HI UR8, URZ, 0x1f, UR19 ;  /* 0x0000001fff087899 */ /* 0x000fe40008011413 */
[----:B--2---:R-:W-:Y:S02]  /*0080*/  UIMAD.WIDE.U32 UR20, UR19, UR5, URZ ;  /* 0x00000005131472a5 */ /* 0x004fe4000f8e00ff */
[----:B------:R-:W-:Y:S02]  /*0090*/  UIMAD UR6, UR8, UR5, URZ ;  /* 0x00000005080672a4 */ /* 0x000fe4000f8e02ff */
[----:B------:R-:W-:Y:S02]  /*00a0*/  UIADD3 UR4, UPT, UPT, UR5, 0x2, URZ ;  /* 0x0000000205047890 */ /* 0x000fe4000fffe0ff */
[----:B------:R-:W-:Y:S02]  /*00b0*/  UIADD3 UR6, UPT, UPT, UR21, UR6, URZ ;  /* 0x0000000615067290 */ /* 0x000fe4000fffe0ff */
[----:B---3--:R-:W-:Y:S01]  /*00c0*/  UISETP.GE.U32.AND UP0, UPT, UR4, UR7, UPT ;  /* 0x000000070400728c */ /* 0x008fe2000bf06070 */
[----:B-----5:R-:W-:-:S03]  /*00d0*/  IADD3 R0, P0, PT, R2, -UR20, RZ ;  /* 0x8000001402007c10 */ /* 0x020fc6000ff1e0ff */
[----:B------:R-:W-:Y:S01]  /*00e0*/  UISETP.EQ.OR UP0, UPT, UR5, URZ, UP0 ;  /* 0x000000ff0500728c */ /* 0x000fe20008702670 */
[----:B------:R-:W-:Y:S02]  /*00f0*/  IADD3.X R2, PT, PT, R3, ~UR6, RZ, P0, !PT ;  /* 0x8000000603027c10 */ /* 0x000fe400087fe4ff */
[----:B------:R-:W-:-:S04]  /*0100*/  ISETP.LT.U32.AND P0, PT, R0, UR19, PT ;  /* 0x0000001300007c0c */ /* 0x000fc8000bf01070 */
[----:B------:R-:W-:-:S04]  /*0110*/  ISETP.LT.AND.EX P0, PT, R2, UR8, PT, P0 ;  /* 0x0000000802007c0c */ /* 0x000fc8000bf01300 */
[----:B------:R-:W-:Y:S01]  /*0120*/  SEL R0, R0, UR19, P0 ;  /* 0x0000001300007c07 */ /* 0x000fe20008000000 */
[----:B----4-:R-:W-:Y:S08]  /*0130*/  BRA.U UP0, `(.L_x_905) ;  /* 0x0000000100e47547 */ /* 0x010ff0000b800000 */
[----:B------:R-:W1:Y:S01]  /*0140*/  S2R R2, SR_TID.X ;  /* 0x0000000000027919 */ /* 0x000e620000002100 */
[----:B------:R-:W-:Y:S01]  /*0150*/  ELECT P0, URZ, PT ;  /* 0x0000000000ff782f */ /* 0x000fe20003800000 */
[----:B------:R-:W-:Y:S03]  /*0160*/  BSSY.RECONVERGENT B0, `(.L_x_906) ;  /* 0x000002e000007945 */ /* 0x000fe60003800200 */
[----:B-1----:R-:W-:-:S13]  /*0170*/  ISETP.GT.U32.OR P0, PT, R2, 0x1f, !P0 ;  /* 0x0000001f0200780c */ /* 0x002fda0004704470 */
[----:B------:R-:W-:Y:S05]  /*0180*/  @P0 BRA `(.L_x_907) ;  /* 0x0000000000ac0947 */ /* 0x000fea0003800000 */
[----:B------:R-:W1:Y:S01]  /*0190*/  S2UR UR18, SR_CgaCtaId ;  /* 0x00000000001279c3 */ /* 0x000e620000008800 */
[----:B------:R-:W2:Y:S01]  /*01a0*/  LDCU UR15, c[0x0][0x3a0] ;  /* 0x00007400ff0f77ac */ /* 0x000ea20008000800 */
[----:B------:R-:W3:Y:S01]  /*01b0*/  LDCU UR17, c[0x0][0x3b0] ;  /* 0x00007600ff1177ac */ /* 0x000ee20008000800 */
[----:B------:R-:W-:Y:S01]  /*01c0*/  ULEA UR14, UR24, 0xf, 0x9 ;  /* 0x0000000f180e7891 */ /* 0x000fe2000f8e48ff */
[----:B------:R-:W-:Y:S01]  /*01d0*/  UMOV UR7, 0x400 ;  /* 0x0000040000077882 */ /* 0x000fe20000000000 */
[----:B------:R-:W-:Y:S01]  /*01e0*/  UMOV UR10, 0x1 ;  /* 0x00000001000a7882 */ /* 0x000fe20000000000 */
[----:B------:R-:W4:Y:S01]  /*01f0*/  LDCU.64 UR4, c[0x0][0x398] ;  /* 0x00007300ff0477ac */ /* 0x000f220008000a00 */
[----:B------:R-:W-:-:S04]  /*0200*/  UIADD3 UR10, UPT, UPT, -UR10, 0x100000, URZ ;  /* 0x001000000a0a7890 */ /* 0x000fc8000fffe1ff */
[----:B------:R-:W-:Y:S02]  /*0210*/  USHF.L.U32 UR11, UR10, 0xb, URZ ;  /* 0x0000000b0a0b7899 */ /* 0x000fe400080006ff */
[----:B------:R-:W-:Y:S02]  /*0220*/  USHF.L.U32 UR10, UR10, 0x1, URZ ;  /* 0x000000010a0a7899 */ /* 0x000fe400080006ff */
[----:B--2---:R-:W-:Y:S01]  /*0230*/  UIADD3 UR15, UPT, UPT, UR14, UR15, URZ ;  /* 0x0000000f0e0f7290 */ /* 0x004fe2000fffe0ff */
[----:B------:R-:W2:Y:S01]  /*0240*/  LDCU.64 UR12, c[0x0][0x3a8] ;  /* 0x00007500ff0c77ac */ /* 0x000ea20008000a00 */
[----:B---3--:R-:W-:Y:S02]  /*0250*/  UIADD3 UR14, UPT, UPT, UR14, UR17, URZ ;  /* 0x000000110e0e7290 */ /* 0x008fe4000fffe0ff */
[----:B-1----:R-:W-:Y:S02]  /*0260*/  ULEA UR17, UR18, UR7, 0x18 ;  /* 0x0000000712117291 */ /* 0x002fe4000f8ec0ff */
[----:B------:R-:W-:-:S02]  /*0270*/  UIADD3 UR16, UPT, UPT, UR7, 0x80, URZ ;  /* 0x0000008007107890 */ /* 0x000fc4000fffe0ff */
[----:B------:R-:W-:Y:S02]  /*0280*/  USHF.L.U64.HI UR9, UR20, 0x2, UR6 ;  /* 0x0000000214097899 */ /* 0x000fe40008010206 */
[----:B------:R-:W-:Y:S02]  /*0290*/  USHF.L.U32 UR8, UR20, 0x2, URZ ;  /* 0x0000000214087899 */ /* 0x000fe400080006ff */
[----:B------:R-:W-:Y:S02]  /*02a0*/  ULOP3.LUT UR15, UR15, 0xfffffff0, URZ, 0xc0, !UPT ;  /* 0xfffffff00f0f7892 */ /* 0x000fe4000f8ec0ff */
[----:B------:R-:W-:Y:S01]  /*02b0*/  ULOP3.LUT UR14, UR14, 0xfffffff0, URZ, 0xc0, !UPT ;  /* 0xfffffff00e0e7892 */ /* 0x000fe2000f8ec0ff */
[----:B------:R-:W1:Y:S02]  /*02c0*/  FENCE.VIEW.ASYNC.S ;  /* 0x00000000000073c6 */ /* 0x000e640000000000 */
[----:B-1----:R1:W3:Y:S02]  /*02d0*/  SYNCS.EXCH.64 URZ, [UR17], UR10 ;  /* 0x0000000a11ff75b2 */ /* 0x0022e40008000100 */
[----:B------:R-:W-:Y:S01]  /*02e0*/  @!PT LDS RZ, [RZ] ;  /* 0x00000000fffff984 */ /* 0x000fe20000000800 */
[----:B------:R-:W-:Y:S01]  /*02f0*/  @!PT LDS RZ, [RZ] ;  /* 0x00000000fffff984 */ /* 0x000fe20000000800 */
[----:B------:R-:W-:Y:S01]  /*0300*/  @!PT LDS RZ, [RZ] ;  /* 0x00000000fffff984 */ /* 0x000fe20000000800 */
[----:B------:R-:W-:Y:S01]  /*0310*/  @!PT LDS RZ, [RZ] ;  /* 0x00000000fffff984 */ /* 0x000fe20000000800 */
[----:B---3--:R3:W-:Y:S06]  /*0320*/  MEMBAR.ALL.CTA ;  /* 0x0000000000007992 */ /* 0x0087ec0000008000 */
[----:B---3--:R-:W3:Y:S01]  /*0330*/  FENCE.VIEW.ASYNC.S ;  /* 0x00000000000073c6 */ /* 0x008ee20000000000 */
[----:B------:R-:W-:-:S02]  /*0340*/  ULEA UR16, UR18, UR16, 0x18 ;  /* 0x0000001012107291 */ /* 0x000fc4000f8ec0ff */
[----:B----4-:R-:W-:Y:S02]  /*0350*/  UIADD3.64 UR4, UPT, UPT, UR8, UR4, URZ ;  /* 0x0000000408047297 */ /* 0x010fe4000fffe0ff */
[----:B------:R-:W-:Y:S02]  /*0360*/  USHF.R.U32.HI UR7, URZ, 0x4, UR15 ;  /* 0x00000004ff077899 */ /* 0x000fe4000801160f */
[----:B--2---:R-:W-:Y:S02]  /*0370*/  UIADD3.64 UR8, UPT, UPT, UR8, UR12, URZ ;  /* 0x0000000c08087297 */ /* 0x004fe4000fffe0ff */
[----:B------:R-:W-:Y:S02]  /*0380*/  UIADD3 UR15, UPT, UPT, UR15, UR14, URZ ;  /* 0x0000000e0f0f7290 */ /* 0x000fe4000fffe0ff */
[----:B------:R-:W-:Y:S02]  /*0390*/  ULEA UR12, UR24, UR16, 0x9 ;  /* 0x00000010180c7291 */ /* 0x000fe4000f8e48ff */
[----:B------:R-:W-:-:S02]  /*03a0*/  USHF.R.U32.HI UR14, URZ, 0x4, UR14 ;  /* 0x00000004ff0e7899 */ /* 0x000fc4000801160e */
[----:B------:R-:W-:Y:S01]  /*03b0*/  UPRMT UR7, UR7, 0x5410, URZ ;  /* 0x0000541007077896 */ /* 0x000fe200080000ff */
[----:B------:R-:W-:Y:S01]  /*03c0*/  IMAD.U32 R2, RZ, RZ, UR15 ;  /* 0x0000000fff027e24 */ /* 0x000fe2000f8e00ff */
[----:B------:R-:W-:Y:S02]  /*03d0*/  UIADD3 UR12, UPT, UPT, UR12, 0x80, URZ ;  /* 0x000000800c0c7890 */ /* 0x000fe4000fffe0ff */
[----:B------:R-:W-:Y:S01]  /*03e0*/  UPRMT UR14, UR14, 0x5410, URZ ;  /* 0x000054100e0e7896 */ /* 0x000fe200080000ff */
[----:B------:R-:W-:-:S04]  /*03f0*/  UMOV UR13, UR17 ;  /* 0x00000011000d7c82 */ /* 0x000fc80008000000 */
[----:B---3--:R1:W-:Y:S04]  /*0400*/  UBLKCP.S.G [UR16], [UR4], UR7 ;  /* 0x00000010040073ba */ /* 0x0083e80008000207 */
[----:B------:R1:W-:Y:S01]  /*0410*/  UBLKCP.S.G [UR12], [UR8], UR14 ;  /* 0x0000000c080073ba */ /* 0x0003e2000800020e */
[----:B------:R1:W-:Y:S01]  /*0420*/  SYNCS.ARRIVE.TRANS64 RZ, [UR17], R2 ;  /* 0x00000002ffff79a7 */ /* 0x0003e20008000011 */
[----:B------:R-:W-:Y:S01]  /*0430*/  NOP ;  /* 0x0000000000007918 */ /* 0x000fe20000000000 */
.L_x_907:
[----:B-1----:R-:W-:Y:S05]  /*0440*/  BSYNC.RECONVERGENT B0 ;  /* 0x0000000000007941 */ /* 0x002fea0003800200 */
.L_x_906:
[----:B------:R-:W1:Y:S08]  /*0450*/  S2UR UR5, SR_CgaCtaId ;  /* 0x00000000000579c3 */ /* 0x000e700000008800 */
[----:B------:R-:W-:Y:S01]  /*0460*/  BAR.SYNC.DEFER_BLOCKING 0x0 ;  /* 0x0000000000007b1d */ /* 0x000fe20000010000 */
[----:B------:R-:W-:-:S05]  /*0470*/  SHF.L.U32 R2, RZ, 0x1f, RZ ;  /* 0x0000001fff027819 */ /* 0x000fca00000006ff */
[----:B------:R-:W-:Y:S02]  /*0480*/  UMOV UR4, 0x400 ;  /* 0x0000040000047882 */ /* 0x000fe40000000000 */
[----:B-1----:R-:W-:-:S12]  /*0490*/  ULEA UR4, UR5, UR4, 0x18 ;  /* 0x0000000405047291 */ /* 0x002fd8000f8ec0ff */
.L_x_908:
[----:B------:R-:W1:Y:S02]  /*04a0*/  SYNCS.PHASECHK.TRANS64.TRYWAIT P0, [UR4], R2 ;  /* 0x00000002ff0075a7 */ /* 0x000e640008001104 */
[----:B-1----:R-:W-:Y:S05]  /*04b0*/  @!P0 BRA `(.L_x_908) ;  /* 0xfffffffc00f88947 */ /* 0x002fea000383ffff */
[----:B------:R-:W-:Y:S05]  /*04c0*/  BRA `(.L_x_909) ;  /* 0x0000001400407947 */ /* 0x000fea0003800000 */
.L_x_905:
[----:B------:R-:W1:Y:S01]  /*04d0*/  S2R R3, SR_TID.Y ;  /* 0x0000000000037919 */ /* 0x000e620000002200 */
[----:B------:R-:W2:Y:S01]  /*04e0*/  LDCU UR9, c[0x0][0x360] ;  /* 0x00006c00ff0977ac */ /* 0x000ea20008000800 */
[----:B------:R-:W-:Y:S01]  /*04f0*/  IMAD.SHL.U32 R4, R0, 0x4, RZ ;  /* 0x0000000400047824 */ /* 0x000fe200078e00ff */
[----:B------:R-:W-:Y:S01]  /*0500*/  BSSY.RECONVERGENT B0, `(.L_x_910) ;  /* 0x00000aa000007945 */ /* 0x000fe20003800200 */
[----:B------:R-:W1:Y:S01]  /*0510*/  S2R R6, SR_TID.Z ;  /* 0x0000000000067919 */ /* 0x000e620000002300 */
[----:B------:R-:W2:Y:S01]  /*0520*/  LDCU UR10, c[0x0][0x364] ;  /* 0x00006c80ff0a77ac */ /* 0x000ea20008000800 */
[----:B------:R-:W3:Y:S01]  /*0530*/  LDC R2, c[0x0][0x368] ;  /* 0x0000da00ff027b82 */ /* 0x000ee20000000800 */
[----:B------:R-:W-:Y:S01]  /*0540*/  SHF.R.S32.HI R5, RZ, 0x1f, R4 ;  /* 0x0000001fff057819 */ /* 0x000fe20000011404 */
[----:B------:R-:W4:Y:S03]  /*0550*/  S2R R8, SR_TID.X ;  /* 0x0000000000087919 */ /* 0x000f260000002100 */
[----:B------:R-:W-:-:S02]  /*0560*/  SHF.R.U64 R4, R4, 0x2, R5 ;  /* 0x0000000204047819 */ /* 0x000fc40000001205 */
[----:B------:R-:W-:Y:S01]  /*0570*/  SHF.R.U32.HI R5, RZ, 0x2, R5 ;  /* 0x00000002ff057819 */ /* 0x000fe20000011605 */
[----:B--2---:R-:W-:Y:S02]  /*0580*/  UIMAD UR4, UR9, UR10, URZ ;  /* 0x0000000a090472a4 */ /* 0x004fe4000f8e02ff */
[----:B-1----:R-:W-:Y:S02]  /*0590*/  IMAD R3, R6, UR10, R3 ;  /* 0x0000000a06037c24 */ /* 0x002fe4000f8e0203 */
[----:B------:R-:W-:Y:S02]  /*05a0*/  IMAD.MOV.U32 R6, RZ, RZ, RZ ;  /* 0x000000ffff067224 */ /* 0x000fe400078e00ff */
[----:B----4-:R-:W-:Y:S02]  /*05b0*/  IMAD R3, R3, UR9, R8 ;  /* 0x0000000903037c24 */ /* 0x010fe4000f8e0208 */
[----:B---3--:R-:W-:Y:S01]  /*05c0*/  IMAD R8, R2, UR4, RZ ;  /* 0x0000000402087c24 */ /* 0x008fe2000f8e02ff */
[----:B------:R-:W-:-:S02]  /*05d0*/  UMOV UR4, URZ ;  /* 0x000000ff00047c82 */ /* 0x000fc40008000000 */
[----:B------:R-:W-:-:S04]  /*05e0*/  ISETP.GT.U32.AND P0, PT, R4, R3, PT ;  /* 0x000000030400720c */ /* 0x000fc80003f04070 */
[----:B------:R-:W-:-:S13]  /*05f0*/  ISETP.GT.U32.AND.EX P0, PT, R5, RZ, PT, P0 ;  /* 0x000000ff0500720c */ /* 0x000fda0003f04100 */
[----:B------:R-:W-:Y:S05]  /*0600*/  @!P0 BRA `(.L_x_911) ;  /* 0x0000000800648947 */ /* 0x000fea0003800000 */
[----:B------:R-:W-:Y:S01]  /*0610*/  IMAD.IADD R9, R8, 0x1, R3 ;  /* 0x0000000108097824 */ /* 0x000fe200078e0203 */
[----:B------:R-:W-:Y:S01]  /*0620*/  BSSY.RECONVERGENT B1, `(.L_x_912) ;  /* 0x0000024000017945 */ /* 0x000fe20003800200 */
[----:B------:R-:W-:-:S03]  /*0630*/  IMAD.MOV.U32 R12, RZ, RZ, -0x1 ;  /* 0xffffffffff0c7424 */ /* 0x000fc600078e00ff */
[CC--:B------:R-:W-:Y:S02]  /*0640*/  ISETP.GT.U32.AND P1, PT, R4.reuse, R9.reuse, PT ;  /* 0x000000090400720c */ /* 0x0c0fe40003f24070 */
[CC--:B------:R-:W-:Y:S02]  /*0650*/  ISETP.GT.U32.AND P0, PT, R4.reuse, R9.reuse, PT ;  /* 0x000000090400720c */ /* 0x0c0fe40003f04070 */
[C---:B------:R-:W-:Y:S02]  /*0660*/  ISETP.GT.U32.AND.EX P1, PT, R5.reuse, RZ, PT, P1 ;  /* 0x000000ff0500720c */ /* 0x040fe40003f24110 */
[----:B------:R-:W-:Y:S02]  /*0670*/  ISETP.GT.U32.AND.EX P0, PT, R5, RZ, PT, P0 ;  /* 0x000000ff0500720c */ /* 0x000fe40003f04100 */
[----:B------:R-:W-:Y:S02]  /*0680*/  SEL R10, R4, R9, P1 ;  /* 0x00000009040a7207 */ /* 0x000fe40000800000 */
[----:B------:R-:W-:-:S02]  /*0690*/  SEL R7, RZ, 0x1, !P0 ;  /* 0x00000001ff077807 */ /* 0x000fc40004000000 */
[----:B------:R-:W-:Y:S02]  /*06a0*/  SEL R11, R5, RZ, P1 ;  /* 0x000000ff050b7207 */ /* 0x000fe40000800000 */
[----:B------:R-:W-:-:S04]  /*06b0*/  IADD3 R14, P0, P1, R10, -R7, -R9 ;  /* 0x800000070a0e7210 */ /* 0x000fc8000791e809 */
[----:B------:R-:W-:-:S04]  /*06c0*/  IADD3.X R15, PT, PT, R11, -0x1, R12, P0, P1 ;  /* 0xffffffff0b0f7810 */ /* 0x000fc800007e240c */
[----:B------:R-:W-:-:S13]  /*06d0*/  ISETP.NE.U32.AND P0, PT, R15, RZ, PT ;  /* 0x000000ff0f00720c */ /* 0x000fda0003f05070 */
[----:B------:R-:W-:Y:S05]  /*06e0*/  @P0 BRA `(.L_x_913) ;  /* 0x0000000000500947 */ /* 0x000fea0003800000 */
[----:B------:R-:W1:Y:S01]  /*06f0*/  I2F.U32.RP R9, R8 ;  /* 0x0000000800097306 */ /* 0x000e620000209000 */
[----:B------:R-:W-:Y:S01]  /*0700*/  IMAD.MOV R13, RZ, RZ, -R8 ;  /* 0x000000ffff0d7224 */ /* 0x000fe200078e0a08 */
[----:B------:R-:W-:-:S06]  /*0710*/  ISETP.NE.U32.AND P2, PT, R8, RZ, PT ;  /* 0x000000ff0800720c */ /* 0x000fcc0003f45070 */
[----:B-1----:R-:W1:Y:S02]  /*0720*/  MUFU.RCP R9, R9 ;  /* 0x0000000900097308 */ /* 0x002e640000001000 */
[----:B-1----:R-:W-:-:S06]  /*0730*/  VIADD R10, R9, 0xffffffe ;  /* 0x0ffffffe090a7836 */ /* 0x002fcc0000000000 */
[----:B------:R1:W2:Y:S02]  /*0740*/  F2I.FTZ.U32.TRUNC.NTZ R11, R10 ;  /* 0x0000000a000b7305 */ /* 0x0002a4000021f000 */
[----:B-1----:R-:W-:Y:S02]  /*0750*/  IMAD.MOV.U32 R10, RZ, RZ, RZ ;  /* 0x000000ffff0a7224 */ /* 0x002fe400078e00ff */
[----:B--2---:R-:W-:-:S04]  /*0760*/  IMAD R13, R13, R11, RZ ;  /* 0x0000000b0d0d7224 */ /* 0x004fc800078e02ff */
[----:B------:R-:W-:-:S06]  /*0770*/  IMAD.HI.U32 R11, R11, R13, R10 ;  /* 0x0000000d0b0b7227 */ /* 0x000fcc00078e000a */
[----:B------:R-:W-:-:S04]  /*0780*/  IMAD.HI.U32 R10, R11, R14, RZ ;  /* 0x0000000e0b0a7227 */ /* 0x000fc800078e00ff */
[----:B------:R-:W-:-:S04]  /*0790*/  IMAD.MOV R11, RZ, RZ, -R10 ;  /* 0x000000ffff0b7224 */ /* 0x000fc800078e0a0a */
[----:B------:R-:W-:-:S05]  /*07a0*/  IMAD R11, R8, R11, R14 ;  /* 0x0000000b080b7224 */ /* 0x000fca00078e020e */
[----:B------:R-:W-:-:S13]  /*07b0*/  ISETP.GE.U32.AND P0, PT, R11, R8, PT ;  /* 0x000000080b00720c */ /* 0x000fda0003f06070 */
[----:B------:R-:W-:Y:S02]  /*07c0*/  @P0 IMAD.IADD R11, R11, 0x1, -R8 ;  /* 0x000000010b0b0824 */ /* 0x000fe400078e0a08 */
[----:B------:R-:W-:-:S03]  /*07d0*/  @P0 VIADD R10, R10, 0x1 ;  /* 0x000000010a0a0836 */ /* 0x000fc60000000000 */
[----:B------:R-:W-:Y:S01]  /*07e0*/  ISETP.GE.U32.AND P1, PT, R11, R8, PT ;  /* 0x000000080b00720c */ /* 0x000fe20003f26070 */
[----:B------:R-:W-:-:S12]  /*07f0*/  IMAD.MOV.U32 R11, RZ, RZ, RZ ;  /* 0x000000ffff0b7224 */ /* 0x000fd800078e00ff */
[----:B------:R-:W-:Y:S01]  /*0800*/  @P1 VIADD R10, R10, 0x1 ;  /* 0x000000010a0a1836 */ /* 0x000fe20000000000 */
[----:B------:R-:W-:Y:S01]  /*0810*/  @!P2 LOP3.LUT R10, RZ, R8, RZ, 0x33, !PT ;  /* 0x00000008ff0aa212 */ /* 0x000fe200078e33ff */
[----:B------:R-:W-:Y:S06]  /*0820*/  BRA `(.L_x_914) ;  /* 0x00000000000c7947 */ /* 0x000fec0003800000 */
.L_x_913:
[----:B------:R-:W-:Y:S01]  /*0830*/  IMAD.MOV.U32 R9, RZ, RZ, R14 ;  /* 0x000000ffff097224 */ /* 0x000fe200078e000e */
[----:B------:R-:W-:-:S07]  /*0840*/  MOV R14, 0x860 ;  /* 0x00000860000e7802 */ /* 0x000fce0000000f00 */
[----:B------:R-:W-:Y:S05]  /*0850*/  CALL.REL.NOINC `($__internal_0_$__cuda_sm20_div_u64) ;  /* 0x0000001400ec7944 */ /* 0x000fea0003c00000 */
.L_x_914:
[----:B------:R-:W-:Y:S05]  /*0860*/  BSYNC.RECONVERGENT B1 ;  /* 0x0000000000017941 */ /* 0x000fea0003800200 */
.L_x_912:
[----:B------:R-:W-:Y:S01]  /*0870*/  IADD3 R9, P0, PT, R10, R7, RZ ;  /* 0x000000070a097210 */ /* 0x000fe20007f1e0ff */
[----:B------:R-:W1:Y:S01]  /*0880*/  LDC R13, c[0x0][0x3a0] ;  /* 0x0000e800ff0d7b82 */ /* 0x000e620000000800 */
[----:B------:R-:W-:Y:S01]  /*0890*/  BSSY.RECONVERGENT B1, `(.L_x_915) ;  /* 0x0000033000017945 */ /* 0x000fe20003800200 */
[----:B------:R-:W-:Y:S01]  /*08a0*/  IMAD.MOV.U32 R29, RZ, RZ, R3 ;  /* 0x000000ffff1d7224 */ /* 0x000fe200078e0003 */
[C---:B------:R-:W-:Y:S01]  /*08b0*/  LOP3.LUT R7, R9.reuse, 0x3, RZ, 0xc0, !PT ;  /* 0x0000000309077812 */ /* 0x040fe200078ec0ff */
[----:B------:R-:W-:Y:S01]  /*08c0*/  IMAD.X R10, RZ, RZ, R11, P0 ;  /* 0x000000ffff0a7224 */ /* 0x000fe200000e060b */
[----:B------:R-:W-:Y:S02]  /*08d0*/  ISETP.GE.U32.AND P0, PT, R9, 0x3, PT ;  /* 0x000000030900780c */ /* 0x000fe40003f06070 */
[----:B------:R-:W-:Y:S02]  /*08e0*/  ISETP.NE.U32.AND P1, PT, R7, 0x3, PT ;  /* 0x000000030700780c */ /* 0x000fe40003f25070 */
[----:B------:R-:W-:Y:S01]  /*08f0*/  ISETP.GE.U32.AND.EX P0, PT, R10, RZ, PT, P0 ;  /* 0x000000ff0a00720c */ /* 0x000fe20003f06100 */
[----:B------:R-:W-:Y:S01]  /*0900*/  IMAD.MOV.U32 R10, RZ, RZ, R6 ;  /* 0x000000ffff0a7224 */ /* 0x000fe200078e0006 */
[----:B------:R-:W-:-:S02]  /*0910*/  ISETP.NE.AND.EX P1, PT, RZ, RZ, PT, P1 ;  /* 0x000000ffff00720c */ /* 0x000fc40003f25310 */
[----:B-1----:R-:W-:-:S11]  /*0920*/  SHF.R.S32.HI R11, RZ, 0x1f, R13 ;  /* 0x0000001fff0b7819 */ /* 0x002fd6000001140d */
[----:B------:R-:W-:Y:S05]  /*0930*/  @!P1 BRA `(.L_x_916) ;  /* 0x0000000000a09947 */ /* 0x000fea0003800000 */
[----:B------:R-:W1:Y:S01]  /*0940*/  S2UR UR7, SR_CgaCtaId ;  /* 0x00000000000779c3 */ /* 0x000e620000008800 */
[----:B------:R-:W2:Y:S01]  /*0950*/  LDCU.64 UR12, c[0x0][0x398] ;  /* 0x00007300ff0c77ac */ /* 0x000ea20008000a00 */
[C---:B------:R-:W-:Y:S01]  /*0960*/  IMAD.SHL.U32 R7, R3.reuse, 0x4, RZ ;  /* 0x0000000403077824 */ /* 0x040fe200078e00ff */
[----:B------:R-:W-:Y:S01]  /*0970*/  MOV R15, UR21 ;  /* 0x00000015000f7c02 */ /* 0x000fe20008000f00 */
[----:B------:R-:W-:Y:S01]  /*0980*/  IMAD.U32 R14, RZ, RZ, UR20 ;  /* 0x00000014ff0e7e24 */ /* 0x000fe2000f8e00ff */
[----:B------:R-:W-:Y:S01]  /*0990*/  UMOV UR5, 0x400 ;  /* 0x0000040000057882 */ /* 0x000fe20000000000 */
[----:B------:R-:W-:Y:S01]  /*09a0*/  IMAD.U32 R12, RZ, RZ, UR6 ;  /* 0x00000006ff0c7e24 */ /* 0x000fe2000f8e00ff */
[----:B------:R-:W-:Y:S01]  /*09b0*/  SHF.L.U64.HI R15, R3, 0x2, R6 ;  /* 0x00000002030f7819 */ /* 0x000fe20000010206 */
[----:B------:R-:W-:Y:S01]  /*09c0*/  VIADD R9, R9, 0x1 ;  /* 0x0000000109097836 */ /* 0x000fe20000000000 */
[----:B------:R-:W-:Y:S01]  /*09d0*/  LEA R10, P1, R14, R7, 0x2 ;  /* 0x000000070e0a7211 */ /* 0x000fe200078210ff */
[----:B------:R-:W-:Y:S01]  /*09e0*/  UIADD3 UR5, UPT, UPT, UR5, 0x80, URZ ;  /* 0x0000008005057890 */ /* 0x000fe2000fffe0ff */
[----:B------:R-:W-:-:S02]  /*09f0*/  IMAD R7, R2, UR10, RZ ;  /* 0x0000000a02077c24 */ /* 0x000fc4000f8e02ff */
[----:B------:R-:W-:Y:S01]  /*0a00*/  LEA.HI.X R14, R14, R15, R12, 0x2, P1 ;  /* 0x0000000f0e0e7211 */ /* 0x000fe200008f140c */
[----:B------:R-:W-:Y:S01]  /*0a10*/  IMAD.MOV.U32 R29, RZ, RZ, R3 ;  /* 0x000000ffff1d7224 */ /* 0x000fe200078e0003 */
[----:B------:R-:W-:Y:S01]  /*0a20*/  LOP3.LUT R9, R9, 0x3, RZ, 0xc0, !PT ;  /* 0x0000000309097812 */ /* 0x000fe200078ec0ff */
[----:B------:R-:W-:Y:S01]  /*0a30*/  IMAD R7, R7, UR9, RZ ;  /* 0x0000000907077c24 */ /* 0x000fe2000f8e02ff */
[----:B--2---:R-:W-:Y:S01]  /*0a40*/  IADD3 R17, P1, P2, R10, UR12, R13 ;  /* 0x0000000c0a117c10 */ /* 0x004fe2000fa3e00d */
[----:B------:R-:W-:-:S03]  /*0a50*/  IMAD.MOV.U32 R10, RZ, RZ, R6 ;  /* 0x000000ffff0a7224 */ /* 0x000fc600078e0006 */
[----:B------:R-:W-:Y:S01]  /*0a60*/  IADD3.X R18, PT, PT, R14, UR13, R11, P1, P2 ;  /* 0x0000000d0e127c10 */ /* 0x000fe20008fe440b */
[----:B-1----:R-:W-:Y:S01]  /*0a70*/  ULEA UR5, UR7, UR5, 0x18 ;  /* 0x0000000507057291 */ /* 0x002fe2000f8ec0ff */
[----:B------:R-:W-:-:S05]  /*0a80*/  IADD3 R9, P1, PT, RZ, -R9, RZ ;  /* 0x80000009ff097210 */ /* 0x000fca0007f3e0ff */
[----:B------:R-:W-:Y:S02]  /*0a90*/  VIADD R12, R13, UR5 ;  /* 0x000000050d0c7c36 */ /* 0x000fe40008000000 */
[----:B------:R-:W-:Y:S02]  /*0aa0*/  IMAD.X R16, RZ, RZ, -0x1, P1 ;  /* 0xffffffffff107424 */ /* 0x000fe400008e06ff */
[----:B------:R-:W-:-:S07]  /*0ab0*/  IMAD R12, R3, 0x4, R12 ;  /* 0x00000004030c7824 */ /* 0x000fce00078e020c */
.L_x_917:
[----:B------:R-:W-:Y:S01]  /*0ac0*/  IADD3 R9, P1, PT, R9, 0x1, RZ ;  /* 0x0000000109097810 */ /* 0x000fe20007f3e0ff */
[----:B------:R-:W-:Y:S01]  /*0ad0*/  IMAD.MOV.U32 R14, RZ, RZ, R17 ;  /* 0x000000ffff0e7224 */ /* 0x000fe200078e0011 */
[C---:B------:R-:W-:Y:S01]  /*0ae0*/  IADD3 R29, P2, PT, R8.reuse, R29, RZ ;  /* 0x0000001d081d7210 */ /* 0x040fe20007f5e0ff */
[----:B------:R-:W-:Y:S01]  /*0af0*/  IMAD.MOV.U32 R15, RZ, RZ, R18 ;  /* 0x000000ffff0f7224 */ /* 0x000fe200078e0012 */
[C---:B------:R-:W-:Y:S01]  /*0b00*/  LEA R17, P3, R8.reuse, R17, 0x2 ;  /* 0x0000001108117211 */ /* 0x040fe200078610ff */
[----:B------:R-:W-:Y:S01]  /*0b10*/  IMAD.X R16, RZ, RZ, R16, P1 ;  /* 0x000000ffff107224 */ /* 0x000fe200008e0610 */
[----:B------:R-:W-:Y:S01]  /*0b20*/  ISETP.NE.U32.AND P1, PT, R9, RZ, PT ;  /* 0x000000ff0900720c */ /* 0x000fe20003f25070 */
[----:B------:R-:W-:Y:S01]  /*0b30*/  IMAD.X R10, RZ, RZ, R10, P2 ;  /* 0x000000ffff0a7224 */ /* 0x000fe200010e060a */
[----:B------:R-:W-:Y:S01]  /*0b40*/  @!PT LDS RZ, [RZ] ;  /* 0x00000000fffff984 */ /* 0x000fe20000000800 */
[----:B------:R-:W-:Y:S01]  /*0b50*/  @!PT LDS RZ, [RZ] ;  /* 0x00000000fffff984 */ /* 0x000fe20000000800 */
[----:B------:R-:W-:Y:S01]  /*0b60*/  @!PT LDS RZ, [RZ] ;  /* 0x00000000fffff984 */ /* 0x000fe20000000800 */
[----:B------:R1:W-:Y:S01]  /*0b70*/  LDGSTS.E [R12], desc[UR22][R14.64] ;  /* 0x000000000e0c7fae */ /* 0x0003e2000b9a1016 */
[----:B------:R-:W-:Y:S02]  /*0b80*/  LEA.HI.X R18, R8, R18, RZ, 0x2, P3 ;  /* 0x0000001208127211 */ /* 0x000fe400018f14ff */
[----:B------:R-:W-:Y:S01]  /*0b90*/  ISETP.NE.AND.EX P1, PT, R16, RZ, PT, P1 ;  /* 0x000000ff1000720c */ /* 0x000fe20003f25310 */
[----:B-1----:R-:W-:-:S12]  /*0ba0*/  IMAD R12, R7, 0x4, R12 ;  /* 0x00000004070c7824 */ /* 0x002fd800078e020c */
[----:B------:R-:W-:Y:S05]  /*0bb0*/  @P1 BRA `(.L_x_917) ;  /* 0xfffffffc00c01947 */ /* 0x000fea000383ffff */
.L_x_916:
[----:B------:R-:W-:Y:S05]  /*0bc0*/  BSYNC.RECONVERGENT B1 ;  /* 0x0000000000017941 */ /* 0x000fea0003800200 */
.L_x_915:
[----:B------:R-:W-:Y:S05]  /*0bd0*/  @!P0 BRA `(.L_x_911) ;  /* 0x0000000000f08947 */ /* 0x000fea0003800000 */
[----:B------:R-:W1:Y:S01]  /*0be0*/  S2UR UR8, SR_CgaCtaId ;  /* 0x00000000000879c3 */ /* 0x000e620000008800 */
[----:B------:R-:W2:Y:S01]  /*0bf0*/  LDCU.64 UR12, c[0x0][0x398] ;  /* 0x00007300ff0c77ac */ /* 0x000ea20008000a00 */
[C---:B------:R-:W-:Y:S01]  /*0c00*/  IMAD.SHL.U32 R9, R29.reuse, 0x4, RZ ;  /* 0x000000041d097824 */ /* 0x040fe200078e00ff */
[----:B------:R-:W-:Y:S01]  /*0c10*/  SHF.R.U32.HI R19, RZ, 0x1e, R8 ;  /* 0x0000001eff137819 */ /* 0x000fe20000011608 */
[----:B------:R-:W-:Y:S01]  /*0c20*/  IMAD.U32 R14, RZ, RZ, UR20 ;  /* 0x00000014ff0e7e24 */ /* 0x000fe2000f8e00ff */
[----:B------:R-:W-:Y:S01]  /*0c30*/  UMOV UR7, 0x400 ;  /* 0x0000040000077882 */ /* 0x000fe20000000000 */
[----:B------:R-:W-:Y:S01]  /*0c40*/  IMAD.U32 R15, RZ, RZ, UR21 ;  /* 0x00000015ff0f7e24 */ /* 0x000fe2000f8e00ff */
[C---:B------:R-:W-:Y:S01]  /*0c50*/  SHF.L.U64.HI R15, R29.reuse, 0x2, R10 ;  /* 0x000000021d0f7819 */ /* 0x040fe2000001020a */
[----:B------:R-:W-:Y:S01]  /*0c60*/  IMAD.U32 R12, RZ, RZ, UR6 ;  /* 0x00000006ff0c7e24 */ /* 0x000fe2000f8e00ff */
[----:B------:R-:W-:Y:S01]  /*0c70*/  LEA R9, P0, R14, R9, 0x2 ;  /* 0x000000090e097211 */ /* 0x000fe200078010ff */
[----:B------:R-:W-:Y:S01]  /*0c80*/  UIADD3 UR7, UPT, UPT, UR7, 0x80, URZ ;  /* 0x0000008007077890 */ /* 0x000fe2000fffe0ff */
[----:B------:R-:W-:Y:S01]  /*0c90*/  IMAD.SHL.U32 R18, R8, 0x4, RZ ;  /* 0x0000000408127824 */ /* 0x000fe200078e00ff */
[----:B------:R-:W-:Y:S01]  /*0ca0*/  UMOV UR5, URZ ;  /* 0x000000ff00057c82 */ /* 0x000fe20008000000 */
[----:B------:R-:W-:Y:S01]  /*0cb0*/  LEA.HI.X R12, R14, R15, R12, 0x2, P0 ;  /* 0x0000000f0e0c7211 */ /* 0x000fe200000f140c */
[----:B------:R-:W-:Y:S01]  /*0cc0*/  IMAD R24, R2, UR10, RZ ;  /* 0x0000000a02187c24 */ /* 0x000fe2000f8e02ff */
[----:B------:R-:W-:-:S03]  /*0cd0*/  IADD3 R14, P0, PT, R29, UR20, RZ ;  /* 0x000000141d0e7c10 */ /* 0x000fc6000ff1e0ff */
[----:B------:R-:W-:Y:S01]  /*0ce0*/  IMAD R24, R24, UR9, RZ ;  /* 0x0000000918187c24 */ /* 0x000fe2000f8e02ff */
[----:B------:R-:W-:Y:S02]  /*0cf0*/  IADD3.X R15, PT, PT, R10, UR6, RZ, P0, !PT ;  /* 0x000000060a0f7c10 */ /* 0x000fe400087fe4ff */
[----:B--2---:R-:W-:Y:S02]  /*0d00*/  IADD3 R7, P1, PT, R13, UR12, RZ ;  /* 0x0000000c0d077c10 */ /* 0x004fe4000ff3e0ff */
[C---:B------:R-:W-:Y:S01]  /*0d10*/  SHF.L.U64.HI R15, R14.reuse, 0x2, R15 ;  /* 0x000000020e0f7819 */ /* 0x040fe2000001020f */
[----:B-1----:R-:W-:Y:S01]  /*0d20*/  ULEA UR7, UR8, UR7, 0x18 ;  /* 0x0000000708077291 */ /* 0x002fe2000f8ec0ff */
[----:B------:R-:W-:Y:S02]  /*0d30*/  SHF.L.U32 R14, R14, 0x2, RZ ;  /* 0x000000020e0e7819 */ /* 0x000fe400000006ff */
[----:B------:R-:W-:Y:S02]  /*0d40*/  IADD3.X R11, PT, PT, R11, UR13, RZ, P1, !PT ;  /* 0x0000000d0b0b7c10 */ /* 0x000fe40008ffe4ff */
[-C--:B------:R-:W-:Y:S01]  /*0d50*/  IADD3 R22, P1, PT, R18, R9.reuse, RZ ;  /* 0x0000000912167210 */ /* 0x080fe20007f3e0ff */
[----:B------:R-:W-:Y:S01]  /*0d60*/  VIADD R16, R13, UR7 ;  /* 0x000000070d107c36 */ /* 0x000fe20008000000 */
[C---:B------:R-:W-:Y:S01]  /*0d70*/  LEA R20, P0, R8.reuse, R9, 0x3 ;  /* 0x0000000908147211 */ /* 0x040fe200078018ff */
[----:B------:R-:W-:-:S03]  /*0d80*/  IMAD.WIDE.U32 R14, R8, 0xc, R14 ;  /* 0x0000000c080e7825 */ /* 0x000fc600078e000e */
[----:B------:R-:W-:Y:S01]  /*0d90*/  LEA.HI.X R26, R8, R12, RZ, 0x3, P0 ;  /* 0x0000000c081a7211 */ /* 0x000fe200000f1cff */
[----:B------:R-:W-:Y:S02]  /*0da0*/  IMAD R13, R29, 0x4, R16 ;  /* 0x000000041d0d7824 */ /* 0x000fe400078e0210 */
[----:B------:R-:W-:Y:S02]  /*0db0*/  IMAD.X R28, R19, 0x1, R12, P1 ;  /* 0x00000001131c7824 */ /* 0x000fe400008e060c */
[----:B------:R-:W-:Y:S02]  /*0dc0*/  VIADD R23, R15, UR5 ;  /* 0x000000050f177c36 */ /* 0x000fe40008000000 */
[C-C-:B------:R-:W-:Y:S02]  /*0dd0*/  IMAD R21, R24.reuse, 0x4, R13.reuse ;  /* 0x0000000418157824 */ /* 0x140fe400078e020d */
[C-C-:B------:R-:W-:Y:S02]  /*0de0*/  IMAD R25, R24.reuse, 0x8, R13.reuse ;  /* 0x0000000818197824 */ /* 0x140fe400078e020d */
[----:B------:R-:W-:-:S07]  /*0df0*/  IMAD R27, R24, 0xc, R13 ;  /* 0x0000000c181b7824 */ /* 0x000fce00078e020d */
.L_x_918:
[----:B------:R-:W-:-:S05]  /*0e00*/  IADD3 R16, P0, PT, R7, R9, RZ ;  /* 0x0000000907107210 */ /* 0x000fca0007f1e0ff */
[----:B------:R-:W-:-:S05]  /*0e10*/  IMAD.X R17, R11, 0x1, R12, P0 ;  /* 0x000000010b117824 */ /* 0x000fca00000e060c */
[----:B------:R-:W-:Y:S01]  /*0e20*/  @!PT LDS RZ, [RZ] ;  /* 0x00000000fffff984 */ /* 0x000fe20000000800 */
[----:B------:R-:W-:Y:S01]  /*0e30*/  @!PT LDS RZ, [RZ] ;  /* 0x00000000fffff984 */ /* 0x000fe20000000800 */
[----:B------:R-:W-:Y:S01]  /*0e40*/  @!PT LDS RZ, [RZ] ;  /* 0x00000000fffff984 */ /* 0x000fe20000000800 */
[----:B------:R1:W-:Y:S02]  /*0e50*/  LDGSTS.E [R13], desc[UR22][R16.64] ;  /* 0x00000000100d7fae */ /* 0x0003e4000b9a1016 */
[----:B-1----:R-:W-:Y:S01]  /*0e60*/  IADD3 R16, P0, PT, R7, R22, RZ ;  /* 0x0000001607107210 */ /* 0x002fe20007f1e0ff */
[----:B------:R-:W-:-:S04]  /*0e70*/  IMAD R13, R24, 0x10, R13 ;  /* 0x00000010180d7824 */ /* 0x000fc800078e020d */
[----:B------:R-:W-:-:S05]  /*0e80*/  IMAD.X R17, R11, 0x1, R28, P0 ;  /* 0x000000010b117824 */ /* 0x000fca00000e061c */
[----:B------:R1:W-:Y:S02]  /*0e90*/  LDGSTS.E [R21], desc[UR22][R16.64] ;  /* 0x0000000010157fae */ /* 0x0003e4000b9a1016 */
[----:B-1----:R-:W-:Y:S01]  /*0ea0*/  IADD3 R16, P0, PT, R7, R20, RZ ;  /* 0x0000001407107210 */ /* 0x002fe20007f1e0ff */
[----:B------:R-:W-:-:S04]  /*0eb0*/  IMAD R21, R24, 0x10, R21 ;  /* 0x0000001018157824 */ /* 0x000fc800078e0215 */
[----:B------:R-:W-:-:S05]  /*0ec0*/  IMAD.X R17, R11, 0x1, R26, P0 ;  /* 0x000000010b117824 */ /* 0x000fca00000e061a */
[----:B------:R1:W-:Y:S02]  /*0ed0*/  LDGSTS.E [R25], desc[UR22][R16.64] ;  /* 0x0000000010197fae */ /* 0x0003e4000b9a1016 */
[----:B-1----:R-:W-:Y:S01]  /*0ee0*/  IADD3 R16, P0, PT, R7, R14, RZ ;  /* 0x0000000e07107210 */ /* 0x002fe20007f1e0ff */
[----:B------:R-:W-:Y:S01]  /*0ef0*/  IMAD R25, R24, 0x10, R25 ;  /* 0x0000001018197824 */ /* 0x000fe200078e0219 */
[----:B------:R-:W-:-:S03]  /*0f00*/  LEA R7, P1, R8, R7, 0x4 ;  /* 0x0000000708077211 */ /* 0x000fc600078220ff */
[----:B------:R-:W-:Y:S01]  /*0f10*/  IMAD.X R17, R11, 0x1, R23, P0 ;  /* 0x000000010b117824 */ /* 0x000fe200000e0617 */
[----:B------:R-:W-:Y:S02]  /*0f20*/  IADD3 R29, P0, PT, R18, R29, RZ ;  /* 0x0000001d121d7210 */ /* 0x000fe40007f1e0ff */
[----:B------:R-:W-:Y:S02]  /*0f30*/  LEA.HI.X R11, R8, R11, RZ, 0x4, P1 ;  /* 0x0000000b080b7211 */ /* 0x000fe400008f24ff */
[----:B------:R1:W-:Y:S01]  /*0f40*/  LDGSTS.E [R27], desc[UR22][R16.64] ;  /* 0x00000000101b7fae */ /* 0x0003e2000b9a1016 */
[----:B------:R-:W-:Y:S01]  /*0f50*/  IMAD.X R10, R19, 0x1, R10, P0 ;  /* 0x00000001130a7824 */ /* 0x000fe200000e060a */
[----:B------:R-:W-:-:S04]  /*0f60*/  ISETP.GE.U32.AND P0, PT, R29, R4, PT ;  /* 0x000000041d00720c */ /* 0x000fc80003f06070 */
[----:B------:R-:W-:Y:S01]  /*0f70*/  ISETP.GE.U32.AND.EX P0, PT, R10, R5, PT, P0 ;  /* 0x000000050a00720c */ /* 0x000fe20003f06100 */
[----:B-1----:R-:W-:-:S12]  /*0f80*/  IMAD R27, R24, 0x10, R27 ;  /* 0x00000010181b7824 */ /* 0x002fd800078e021b */
[----:B------:R-:W-:Y:S05]  /*0f90*/  @!P0 BRA `(.L_x_918) ;  /* 0xfffffffc00988947 */ /* 0x000fea000383ffff */
.L_x_911:
[----:B------:R-:W-:Y:S05]  /*0fa0*/  BSYNC.RECONVERGENT B0 ;  /* 0x0000000000007941 */ /* 0x000fea0003800200 */
.L_x_910:
[----:B------:R-:W-:Y:S01]  /*0fb0*/  ISETP.GT.U32.AND P0, PT, R4, R3, PT ;  /* 0x000000030400720c */ /* 0x000fe20003f04070 */
[----:B------:R-:W0:Y:S01]  /*0fc0*/  LDGDEPBAR ;  /* 0x00000000000079af */ /* 0x000e220000000000 */
[----:B------:R-:W-:Y:S02]  /*0fd0*/  BSSY.RECONVERGENT B0, `(.L_x_919) ;  /* 0x000009c000007945 */ /* 0x000fe40003800200 */
[----:B------:R-:W-:-:S13]  /*0fe0*/  ISETP.GT.U32.AND.EX P0, PT, R5, R6, PT, P0 ;  /* 0x000000060500720c */ /* 0x000fda0003f04100 */
        /* <DEDUP_REMOVED lines=17> */
[----:B------:R-:W-:Y:S01]  /*1100*/  ISETP.NE.U32.AND P2, PT, R8, RZ, PT ;  /* 0x000000ff0800720c */ /* 0x000fe20003f45070 */
[----:B------:R-:W-:-:S05]  /*1110*/  IMAD.MOV.U32 R10, RZ, RZ, RZ ;  /* 0x000000ffff0a7224 */ /* 0x000fca00078e00ff */
[----:B-1----:R-:W1:Y:S02]  /*1120*/  MUFU.RCP R13, R13 ;  /* 0x0000000d000d7308 */ /* 0x002e640000001000 */
[----:B-1----:R-:W-:-:S06]  /*1130*/  IADD3 R11, PT, PT, R13, 0xffffffe, RZ ;  /* 0x0ffffffe0d0b7810 */ /* 0x002fcc0007ffe0ff */
[----:B------:R-:W1:Y:S02]  /*1140*/  F2I.FTZ.U32.TRUNC.NTZ R11, R11 ;  /* 0x0000000b000b7305 */ /* 0x000e64000021f000 */
[----:B-1----:R-:W-:-:S04]  /*1150*/  IMAD R9, R9, R11, RZ ;  /* 0x0000000b09097224 */ /* 0x002fc800078e02ff */
[----:B------:R-:W-:-:S04]  /*1160*/  IMAD.HI.U32 R9, R11, R9, R10 ;  /* 0x000000090b097227 */ /* 0x000fc800078e000a */
[----:B------:R-:W-:Y:S02]  /*1170*/  IMAD.MOV.U32 R11, RZ, RZ, RZ ;  /* 0x000000ffff0b7224 */ /* 0x000fe400078e00ff */
[----:B------:R-:W-:-:S04]  /*1180*/  IMAD.HI.U32 R10, R9, R12, RZ ;  /* 0x0000000c090a7227 */ /* 0x000fc800078e00ff */
[----:B------:R-:W-:-:S04]  /*1190*/  IMAD.MOV R9, RZ, RZ, -R10 ;  /* 0x000000ffff097224 */ /* 0x000fc800078e0a0a */
[----:B------:R-:W-:-:S05]  /*11a0*/  IMAD R9, R8, R9, R12 ;  /* 0x0000000908097224 */ /* 0x000fca00078e020c */
[----:B------:R-:W-:-:S13]  /*11b0*/  ISETP.GE.U32.AND P0, PT, R9, R8, PT ;  /* 0x000000080900720c */ /* 0x000fda0003f06070 */
[----:B------:R-:W-:Y:S02]  /*11c0*/  @P0 IMAD.IADD R9, R9, 0x1, -R8 ;  /* 0x0000000109090824 */ /* 0x000fe400078e0a08 */
[----:B------:R-:W-:-:S03]  /*11d0*/  @P0 VIADD R10, R10, 0x1 ;  /* 0x000000010a0a0836 */ /* 0x000fc60000000000 */
[----:B------:R-:W-:-:S13]  /*11e0*/  ISETP.GE.U32.AND P1, PT, R9, R8, PT ;  /* 0x000000080900720c */ /* 0x000fda0003f26070 */
[----:B------:R-:W-:Y:S01]  /*11f0*/  @P1 VIADD R10, R10, 0x1 ;  /* 0x000000010a0a1836 */ /* 0x000fe20000000000 */
[----:B------:R-:W-:Y:S01]  /*1200*/  @!P2 LOP3.LUT R10, RZ, R8, RZ, 0x33, !PT ;  /* 0x00000008ff0aa212 */ /* 0x000fe200078e33ff */
[----:B------:R-:W-:Y:S06]  /*1210*/  BRA `(.L_x_923) ;  /* 0x00000000000c7947 */ /* 0x000fec0003800000 */
.L_x_922:
[----:B------:R-:W-:Y:S01]  /*1220*/  IMAD.MOV.U32 R9, RZ, RZ, R12 ;  /* 0x000000ffff097224 */ /* 0x000fe200078e000c */
[----:B------:R-:W-:-:S07]  /*1230*/  MOV R14, 0x1250 ;  /* 0x00001250000e7802 */ /* 0x000fce0000000f00 */
[----:B------:R-:W-:Y:S05]  /*1240*/  CALL.REL.NOINC `($__internal_0_$__cuda_sm20_div_u64) ;  /* 0x0000000c00707944 */ /* 0x000fea0003c00000 */
.L_x_923:
[----:B------:R-:W-:Y:S05]  /*1250*/  BSYNC.RECONVERGENT B1 ;  /* 0x0000000000017941 */ /* 0x000fea0003800200 */
.L_x_921:
[----:B------:R-:W-:Y:S01]  /*1260*/  IADD3 R7, P0, PT, R10, R7, RZ ;  /* 0x000000070a077210 */ /* 0x000fe20007f1e0ff */
[----:B------:R-:W1:Y:S01]  /*1270*/  LDC R12, c[0x0][0x3b0] ;  /* 0x0000ec00ff0c7b82 */ /* 0x000e620000000800 */
[----:B------:R-:W-:Y:S02]  /*1280*/  BSSY.RECONVERGENT B1, `(.L_x_924) ;  /* 0x0000031000017945 */ /* 0x000fe40003800200 */
[C---:B------:R-:W-:Y:S01]  /*1290*/  LOP3.LUT R9, R7.reuse, 0x3, RZ, 0xc0, !PT ;  /* 0x0000000307097812 */ /* 0x040fe200078ec0ff */
[----:B------:R-:W-:Y:S01]  /*12a0*/  IMAD.X R10, RZ, RZ, R11, P0 ;  /* 0x000000ffff0a7224 */ /* 0x000fe200000e060b */
[----:B------:R-:W-:Y:S02]  /*12b0*/  ISETP.GE.U32.AND P0, PT, R7, 0x3, PT ;  /* 0x000000030700780c */ /* 0x000fe40003f06070 */
[----:B------:R-:W-:Y:S02]  /*12c0*/  ISETP.NE.U32.AND P1, PT, R9, 0x3, PT ;  /* 0x000000030900780c */ /* 0x000fe40003f25070 */
[----:B------:R-:W-:-:S02]  /*12d0*/  ISETP.GE.U32.AND.EX P0, PT, R10, RZ, PT, P0 ;  /* 0x000000ff0a00720c */ /* 0x000fc40003f06100 */
[----:B------:R-:W-:Y:S02]  /*12e0*/  ISETP.NE.AND.EX P1, PT, RZ, RZ, PT, P1 ;  /* 0x000000ffff00720c */ /* 0x000fe40003f25310 */
[----:B-1----:R-:W-:-:S11]  /*12f0*/  SHF.R.S32.HI R13, RZ, 0x1f, R12 ;  /* 0x0000001fff0d7819 */ /* 0x002fd6000001140c */
[----:B------:R-:W-:Y:S05]  /*1300*/  @!P1 BRA `(.L_x_925) ;  /* 0x0000000000a09947 */ /* 0x000fea0003800000 */
[----:B------:R-:W1:Y:S01]  /*1310*/  S2UR UR7, SR_CgaCtaId ;  /* 0x00000000000779c3 */ /* 0x000e620000008800 */
[----:B------:R-:W2:Y:S01]  /*1320*/  LDCU.64 UR12, c[0x0][0x3a8] ;  /* 0x00007500ff0c77ac */ /* 0x000ea20008000a00 */
[----:B------:R-:W-:Y:S02]  /*1330*/  IMAD.SHL.U32 R15, R3, 0x4, RZ ;  /* 0x00000004030f7824 */ /* 0x000fe400078e00ff */
[----:B------:R-:W-:Y:S01]  /*1340*/  IMAD.U32 R10, RZ, RZ, UR20 ;  /* 0x00000014ff0a7e24 */ /* 0x000fe2000f8e00ff */
[----:B------:R-:W-:Y:S01]  /*1350*/  UMOV UR5, 0x400 ;  /* 0x0000040000057882 */ /* 0x000fe20000000000 */
[----:B------:R-:W-:Y:S01]  /*1360*/  VIADD R9, R7, 0x1 ;  /* 0x0000000107097836 */ /* 0x000fe20000000000 */
[----:B------:R-:W-:Y:S01]  /*1370*/  UIADD3 UR5, UPT, UPT, UR5, 0x80, URZ ;  /* 0x0000008005057890 */ /* 0x000fe2000fffe0ff */
[----:B------:R-:W3:Y:S01]  /*1380*/  LDC R14, c[0x0][0x388] ;  /* 0x0000e200ff0e7b82 */ /* 0x000ee20000000800 */
[----:B------:R-:W-:Y:S01]  /*1390*/  IMAD.U32 R16, RZ, RZ, UR6 ;  /* 0x00000006ff107e24 */ /* 0x000fe2000f8e00ff */
[----:B------:R-:W-:Y:S01]  /*13a0*/  SHF.L.U64.HI R7, R3, 0x2, R6 ;  /* 0x0000000203077819 */ /* 0x000fe20000010206 */
[----:B------:R-:W-:Y:S01]  /*13b0*/  IMAD.U32 R11, RZ, RZ, UR21 ;  /* 0x00000015ff0b7e24 */ /* 0x000fe2000f8e00ff */
[----:B------:R-:W-:Y:S01]  /*13c0*/  LEA R15, P1, R10, R15, 0x2 ;  /* 0x0000000f0a0f7211 */ /* 0x000fe200078210ff */
[----:B------:R-:W-:Y:S01]  /*13d0*/  IMAD R11, R2, UR10, RZ ;  /* 0x0000000a020b7c24 */ /* 0x000fe2000f8e02ff */
[----:B------:R-:W-:-:S02]  /*13e0*/  LOP3.LUT R9, R9, 0x3, RZ, 0xc0, !PT ;  /* 0x0000000309097812 */ /* 0x000fc400078ec0ff */
[----:B------:R-:W-:Y:S01]  /*13f0*/  LEA.HI.X R16, R10, R7, R16, 0x2, P1 ;  /* 0x000000070a107211 */ /* 0x000fe200008f1410 */
[----:B------:R-:W-:Y:S01]  /*1400*/  IMAD R18, R11, UR9, RZ ;  /* 0x000000090b127c24 */ /* 0x000fe2000f8e02ff */
[----:B------:R-:W-:Y:S02]  /*1410*/  IADD3 R9, P3, PT, RZ, -R9, RZ ;  /* 0x80000009ff097210 */ /* 0x000fe40007f7e0ff */
[----:B--2---:R-:W-:Y:S01]  /*1420*/  IADD3 R15, P1, P2, R15, UR12, R12 ;  /* 0x0000000c0f0f7c10 */ /* 0x004fe2000fa3e00c */
[----:B-1----:R-:W-:-:S03]  /*1430*/  ULEA UR5, UR7, UR5, 0x18 ;  /* 0x0000000507057291 */ /* 0x002fc6000f8ec0ff */
[----:B------:R-:W-:-:S03]  /*1440*/  IADD3.X R16, PT, PT, R16, UR13, R13, P1, P2 ;  /* 0x0000000d10107c10 */ /* 0x000fc60008fe440d */
[----:B------:R-:W-:-:S04]  /*1450*/  VIADD R7, R12, UR5 ;  /* 0x000000050c077c36 */ /* 0x000fc80008000000 */
[----:B---3--:R-:W-:Y:S02]  /*1460*/  IMAD R10, R14, 0x200, R7 ;  /* 0x000002000e0a7824 */ /* 0x008fe400078e0207 */
[----:B------:R-:W-:-:S03]  /*1470*/  IMAD.X R14, RZ, RZ, -0x1, P3 ;  /* 0xffffffffff0e7424 */ /* 0x000fc600018e06ff */
[----:B------:R-:W-:-:S07]  /*1480*/  LEA R7, R3, R10, 0x2 ;  /* 0x0000000a03077211 */ /* 0x000fce00078e10ff */
.L_x_926:
        /* <DEDUP_REMOVED lines=11> */
[----:B------:R1:W-:Y:S01]  /*1540*/  LDGSTS.E [R7+0x80], desc[UR22][R10.64] ;  /* 0x000800000a077fae */ /* 0x0003e2000b9a1016 */
[----:B------:R-:W-:Y:S02]  /*1550*/  LEA.HI.X R16, R8, R16, RZ, 0x2, P3 ;  /* 0x0000001008107211 */ /* 0x000fe400018f14ff */
[----:B------:R-:W-:Y:S01]  /*1560*/  ISETP.NE.AND.EX P1, PT, R14, RZ, PT, P1 ;  /* 0x000000ff0e00720c */ /* 0x000fe20003f25310 */
[----:B-1----:R-:W-:-:S12]  /*1570*/  IMAD R7, R18, 0x4, R7 ;  /* 0x0000000412077824 */ /* 0x002fd800078e0207 */
[----:B------:R-:W-:Y:S05]  /*1580*/  @P1 BRA `(.L_x_926) ;  /* 0xfffffffc00c01947 */ /* 0x000fea000383ffff */
.L_x_925:
[----:B------:R-:W-:Y:S05]  /*1590*/  BSYNC.RECONVERGENT B1 ;  /* 0x0000000000017941 */ /* 0x000fea0003800200 */
.L_x_924:
[----:B------:R-:W-:Y:S05]  /*15a0*/  @!P0 BRA `(.L_x_920) ;  /* 0x0000000000f88947 */ /* 0x000fea0003800000 */
[----:B------:R-:W1:Y:S01]  /*15b0*/  S2UR UR7, SR_CgaCtaId ;  /* 0x00000000000779c3 */ /* 0x000e620000008800 */
[----:B------:R-:W-:Y:S01]  /*15c0*/  UMOV UR5, 0x400 ;  /* 0x0000040000057882 */ /* 0x000fe20000000000 */
[----:B------:R-:W2:Y:S01]  /*15d0*/  LDCU.64 UR12, c[0x0][0x3a8] ;  /* 0x00007500ff0c77ac */ /* 0x000ea20008000a00 */
[C---:B------:R-:W-:Y:S01]  /*15e0*/  IADD3 R14, P0, PT, R3.reuse, UR20, RZ ;  /* 0x00000014030e7c10 */ /* 0x040fe2000ff1e0ff */
[C---:B------:R-:W-:Y:S01]  /*15f0*/  IMAD.SHL.U32 R9, R3.reuse, 0x4, RZ ;  /* 0x0000000403097824 */ /* 0x040fe200078e00ff */
[----:B------:R-:W-:Y:S01]  /*1600*/  UIADD3 UR5, UPT, UPT, UR5, 0x80, URZ ;  /* 0x0000008005057890 */ /* 0x000fe2000fffe0ff */
[----:B------:R-:W-:Y:S02]  /*1610*/  IMAD.U32 R10, RZ, RZ, UR20 ;  /* 0x00000014ff0a7e24 */ /* 0x000fe4000f8e00ff */
[----:B------:R-:W3:Y:S01]  /*1620*/  LDC R16, c[0x0][0x388] ;  /* 0x0000e200ff107b82 */ /* 0x000ee20000000800 */
[----:B------:R-:W-:Y:S01]  /*1630*/  IMAD.U32 R11, RZ, RZ, UR21 ;  /* 0x00000015ff0b7e24 */ /* 0x000fe2000f8e00ff */
[----:B------:R-:W-:Y:S01]  /*1640*/  SHF.L.U64.HI R11, R3, 0x2, R6 ;  /* 0x00000002030b7819 */ /* 0x000fe20000010206 */
[----:B------:R-:W-:Y:S01]  /*1650*/  IMAD.U32 R17, RZ, RZ, UR6 ;  /* 0x00000006ff117e24 */ /* 0x000fe2000f8e00ff */
[----:B------:R-:W-:Y:S01]  /*1660*/  LEA R9, P2, R10, R9, 0x2 ;  /* 0x000000090a097211 */ /* 0x000fe200078410ff */
[----:B------:R-:W-:-:S03]  /*1670*/  IMAD R21, R2, UR10, RZ ;  /* 0x0000000a02157c24 */ /* 0x000fc6000f8e02ff */
[----:B------:R-:W-:Y:S01]  /*1680*/  LEA.HI.X R10, R10, R11, R17, 0x2, P2 ;  /* 0x0000000b0a0a7211 */ /* 0x000fe200010f1411 */
[----:B------:R-:W-:Y:S01]  /*1690*/  IMAD R21, R21, UR9, RZ ;  /* 0x0000000915157c24 */ /* 0x000fe2000f8e02ff */
[----:B--2---:R-:W-:Y:S01]  /*16a0*/  IADD3 R7, P1, PT, R12, UR12, RZ ;  /* 0x0000000c0c077c10 */ /* 0x004fe2000ff3e0ff */
[----:B-1----:R-:W-:-:S03]  /*16b0*/  ULEA UR5, UR7, UR5, 0x18 ;  /* 0x0000000507057291 */ /* 0x002fc6000f8ec0ff */
[----:B------:R-:W-:Y:S02]  /*16c0*/  IADD3.X R11, PT, PT, R13, UR13, RZ, P1, !PT ;  /* 0x0000000d0d0b7c10 */ /* 0x000fe40008ffe4ff */
[----:B------:R-:W-:Y:S02]  /*16d0*/  SHF.R.U32.HI R13, RZ, 0x1e, R8 ;  /* 0x0000001eff0d7819 */ /* 0x000fe40000011608 */
[----:B------:R-:W-:Y:S01]  /*16e0*/  LEA R22, P1, R8, R9, 0x3 ;  /* 0x0000000908167211 */ /* 0x000fe200078218ff */
[----:B------:R-:W-:Y:S01]  /*16f0*/  VIADD R15, R12, UR5 ;  /* 0x000000050c0f7c36 */ /* 0x000fe20008000000 */
[----:B------:R-:W-:Y:S01]  /*1700*/  UMOV UR5, URZ ;  /* 0x000000ff00057c82 */ /* 0x000fe20008000000 */
[C---:B------:R-:W-:Y:S01]  /*1710*/  IMAD.SHL.U32 R12, R8.reuse, 0x4, RZ ;  /* 0x00000004080c7824 */ /* 0x040fe200078e00ff */
[----:B------:R-:W-:Y:S01]  /*1720*/  LEA.HI.X R28, R8, R10, RZ, 0x3, P1 ;  /* 0x0000000a081c7211 */ /* 0x000fe200008f1cff */
[----:B---3--:R-:W-:Y:S01]  /*1730*/  IMAD R16, R16, 0x200, R15 ;  /* 0x0000020010107824 */ /* 0x008fe200078e020f */
[----:B------:R-:W-:-:S02]  /*1740*/  IADD3.X R15, PT, PT, R6, UR6, RZ, P0, !PT ;  /* 0x00000006060f7c10 */ /* 0x000fc400087fe4ff */
[----:B------:R-:W-:Y:S01]  /*1750*/  IADD3 R20, P0, PT, R12, R9, RZ ;  /* 0x000000090c147210 */ /* 0x000fe20007f1e0ff */
[----:B------:R-:W-:Y:S01]  /*1760*/  IMAD R2, R3, 0x4, R16 ;  /* 0x0000000403027824 */ /* 0x000fe200078e0210 */
[C---:B------:R-:W-:Y:S01]  /*1770*/  SHF.L.U64.HI R15, R14.reuse, 0x2, R15 ;  /* 0x000000020e0f7819 */ /* 0x040fe2000001020f */
[----:B------:R-:W-:Y:S02]  /*1780*/  IMAD.SHL.U32 R14, R14, 0x4, RZ ;  /* 0x000000040e0e7824 */ /* 0x000fe400078e00ff */
[----:B------:R-:W-:Y:S01]  /*1790*/  IMAD.X R26, R13, 0x1, R10, P0 ;  /* 0x000000010d1a7824 */ /* 0x000fe200000e060a */
[----:B------:R-:W-:Y:S01]  /*17a0*/  LEA R25, R21, R2, 0x3 ;  /* 0x0000000215197211 */ /* 0x000fe200078e18ff */
[----:B------:R-:W-:-:S04]  /*17b0*/  IMAD.WIDE.U32 R14, R8, 0xc, R14 ;  /* 0x0000000c080e7825 */ /* 0x000fc800078e000e */
[----:B------:R-:W-:Y:S02]  /*17c0*/  VIADD R23, R15, UR5 ;  /* 0x000000050f177c36 */ /* 0x000fe40008000000 */
[C-C-:B------:R-:W-:Y:S02]  /*17d0*/  IMAD R24, R21.reuse, 0x4, R2.reuse ;  /* 0x0000000415187824 */ /* 0x140fe400078e0202 */
[----:B------:R-:W-:-:S07]  /*17e0*/  IMAD R27, R21, 0xc, R2 ;  /* 0x0000000c151b7824 */ /* 0x000fce00078e0202 */
.L_x_927:
[----:B------:R-:W-:-:S05]  /*17f0*/  IADD3 R18, P0, PT, R7, R9, RZ ;  /* 0x0000000907127210 */ /* 0x000fca0007f1e0ff */
[----:B------:R-:W-:Y:S01]  /*1800*/  IMAD.X R19, R11, 0x1, R10, P0 ;  /* 0x000000010b137824 */ /* 0x000fe200000e060a */
[----:B------:R-:W-:-:S04]  /*1810*/  IADD3 R16, P0, PT, R7, R20, RZ ;  /* 0x0000001407107210 */ /* 0x000fc80007f1e0ff */
[----:B------:R-:W-:Y:S01]  /*1820*/  @!PT LDS RZ, [RZ] ;  /* 0x00000000fffff984 */ /* 0x000fe20000000800 */
[----:B------:R-:W-:Y:S01]  /*1830*/  @!PT LDS RZ, [RZ] ;  /* 0x00000000fffff984 */ /* 0x000fe20000000800 */
[----:B------:R-:W-:Y:S01]  /*1840*/  @!PT LDS RZ, [RZ] ;  /* 0x00000000fffff984 */ /* 0x000fe20000000800 */
[----:B------:R1:W-:Y:S01]  /*1850*/  LDGSTS.E [R2+0x80], desc[UR22][R18.64] ;  /* 0x0008000012027fae */ /* 0x0003e2000b9a1016 */
[----:B------:R-:W-:-:S05]  /*1860*/  IMAD.X R17, R11, 0x1, R26, P0 ;  /* 0x000000010b117824 */ /* 0x000fca00000e061a */
[----:B------:R2:W-:Y:S01]  /*1870*/  LDGSTS.E [R24+0x80], desc[UR22][R16.64] ;  /* 0x0008000010187fae */ /* 0x0005e2000b9a1016 */
[----:B-1----:R-:W-:Y:S01]  /*1880*/  IMAD R2, R21, 0x10, R2 ;  /* 0x0000001015027824 */ /* 0x002fe200078e0202 */
[----:B--2---:R-:W-:Y:S01]  /*1890*/  IADD3 R16, P0, PT, R7, R22, RZ ;  /* 0x0000001607107210 */ /* 0x004fe20007f1e0ff */
[----:B------:R-:W-:-:S04]  /*18a0*/  IMAD R24, R21, 0x10, R24 ;  /* 0x0000001015187824 */ /* 0x000fc800078e0218 */
[----:B------:R-:W-:Y:S01]  /*18b0*/  IMAD.X R17, R11, 0x1, R28, P0 ;  /* 0x000000010b117824 */ /* 0x000fe200000e061c */
[----:B------:R-:W-:Y:S02]  /*18c0*/  IADD3 R18, P0, PT, R7, R14, RZ ;  /* 0x0000000e07127210 */ /* 0x000fe40007f1e0ff */
[----:B------:R-:W-:Y:S02]  /*18d0*/  LEA R7, P1, R8, R7, 0x4 ;  /* 0x0000000708077211 */ /* 0x000fe400078220ff */
[----:B------:R1:W-:Y:S01]  /*18e0*/  LDGSTS.E [R25+0x80], desc[UR22][R16.64] ;  /* 0x0008000010197fae */ /* 0x0003e2000b9a1016 */
[----:B------:R-:W-:Y:S01]  /*18f0*/  IMAD.X R19, R11, 0x1, R23, P0 ;  /* 0x000000010b137824 */ /* 0x000fe200000e0617 */
[----:B------:R-:W-:Y:S02]  /*1900*/  IADD3 R3, P0, PT, R12, R3, RZ ;  /* 0x000000030c037210 */ /* 0x000fe40007f1e0ff */
[----:B------:R-:W-:Y:S02]  /*1910*/  LEA.HI.X R11, R8, R11, RZ, 0x4, P1 ;  /* 0x0000000b080b7211 */ /* 0x000fe400008f24ff */
[----:B------:R2:W-:Y:S01]  /*1920*/  LDGSTS.E [R27+0x80], desc[UR22][R18.64] ;  /* 0x00080000121b7fae */ /* 0x0005e2000b9a1016 */
[----:B------:R-:W-:Y:S01]  /*1930*/  IMAD.X R6, R13, 0x1, R6, P0 ;  /* 0x000000010d067824 */ /* 0x000fe200000e0606 */
[----:B------:R-:W-:-:S04]  /*1940*/  ISETP.GE.U32.AND P0, PT, R3, R4, PT ;  /* 0x000000040300720c */ /* 0x000fc80003f06070 */
[----:B------:R-:W-:Y:S01]  /*1950*/  ISETP.GE.U32.AND.EX P0, PT, R6, R5, PT, P0 ;  /* 0x000000050600720c */ /* 0x000fe20003f06100 */
[C---:B-1----:R-:W-:Y:S02]  /*1960*/  IMAD R25, R21.reuse, 0x10, R25 ;  /* 0x0000001015197824 */ /* 0x042fe400078e0219 */
[----:B--2---:R-:W-:-:S10]  /*1970*/  IMAD R27, R21, 0x10, R27 ;  /* 0x00000010151b7824 */ /* 0x004fd400078e021b */
[----:B------:R-:W-:Y:S05]  /*1980*/  @!P0 BRA `(.L_x_927) ;  /* 0xfffffffc00988947 */ /* 0x000fea000383ffff */
.L_x_920:
[----:B------:R-:W-:Y:S05]  /*1990*/  BSYNC.RECONVERGENT B0 ;  /* 0x0000000000007941 */ /* 0x000fea0003800200 */
.L_x_919:
[----:B------:R-:W0:Y:S01]  /*19a0*/  LDGDEPBAR ;  /* 0x00000000000079af */ /* 0x000e220000000000 */
[----:B------:R-:W-:-:S04]  /*19b0*/  DEPBAR.LE SB0, 0x0 ;  /* 0x000080000000791a */ /* 0x000fc80000000000 */
[----:B------:R-:W-:Y:S06]  /*19c0*/  BAR.SYNC.DEFER_BLOCKING 0x0 ;  /* 0x0000000000007b1d */ /* 0x000fec0000010000 */
.L_x_909:
[----:B------:R-:W-:-:S13]  /*19d0*/  ISETP.NE.AND P0, PT, R0, UR19, PT ;  /* 0x0000001300007c0c */ /* 0x000fda000bf05270 */
[----:B------:R-:W-:Y:S05]  /*19e0*/  @!P0 BRA `(.L_x_928) ;  /* 0x0000000000cc8947 */ /* 0x000fea0003800000 */
[----:B------:R-:W1:Y:S02]  /*19f0*/  LDC R7, c[0x0][0x388] ;  /* 0x0000e200ff077b82 */ /* 0x000e640000000800 */
[----:B-1----:R-:W-:-:S13]  /*1a00*/  ISETP.GE.AND P0, PT, R7, 0x1, PT ;  /* 0x000000010700780c */ /* 0x002fda0003f06270 */
[----:B------:R-:W-:Y:S05]  /*1a10*/  @!P0 EXIT ;  /* 0x000000000000894d */ /* 0x000fea0003800000 */
[----:B------:R-:W1:Y:S01]  /*1a20*/  S2R R4, SR_CgaCtaId ;  /* 0x0000000000047919 */ /* 0x000e620000008800 */
[----:B------:R-:W2:Y:S01]  /*1a30*/  LDC R2, c[0x0][0x3b0] ;  /* 0x0000ec00ff027b82 */ /* 0x000ea20000000800 */
[----:B------:R-:W3:Y:S01]  /*1a40*/  LDCU UR7, c[0x0][0x3a0] ;  /* 0x00007400ff0777ac */ /* 0x000ee20008000800 */
[----:B------:R-:W-:Y:S01]  /*1a50*/  MOV R3, 0x400 ;  /* 0x0000040000037802 */ /* 0x000fe20000000f00 */
[----:B------:R-:W3:Y:S01]  /*1a60*/  S2R R5, SR_TID.X ;  /* 0x0000000000057919 */ /* 0x000ee20000002100 */
[----:B------:R-:W4:Y:S03]  /*1a70*/  LDCU.64 UR4, c[0x0][0x390] ;  /* 0x00007200ff0477ac */ /* 0x000f260008000a00 */
[----:B------:R-:W-:Y:S01]  /*1a80*/  VIADD R3, R3, 0x80 ;  /* 0x0000008003037836 */ /* 0x000fe20000000000 */
[----:B----4-:R-:W-:Y:S01]  /*1a90*/  ULEA UR4, UP0, UR20, UR4, 0x2 ;  /* 0x0000000414047291 */ /* 0x010fe2000f8010ff */
[----:B--2---:R-:W-:-:S02]  /*1aa0*/  IMAD R2, R7, 0x200, R2 ;  /* 0x0000020007027824 */ /* 0x004fc400078e0202 */
[----:B------:R-:W-:Y:S01]  /*1ab0*/  IMAD.MOV R7, RZ, RZ, -R7 ;  /* 0x000000ffff077224 */ /* 0x000fe200078e0a07 */
[----:B------:R-:W-:Y:S01]  /*1ac0*/  ULEA.HI.X UR5, UR20, UR5, UR6, 0x2, UP0 ;  /* 0x0000000514057291 */ /* 0x000fe200080f1406 */
[----:B-1----:R-:W-:Y:S02]  /*1ad0*/  LEA R3, R4, R3, 0x18 ;  /* 0x0000000304037211 */ /* 0x002fe400078ec0ff */
[C---:B---3--:R-:W-:Y:S01]  /*1ae0*/  LEA R4, R5.reuse, UR7, 0x2 ;  /* 0x0000000705047c11 */ /* 0x048fe2000f8e10ff */
[----:B------:R-:W-:-:S04]  /*1af0*/  IMAD R2, R5, 0x4, R2 ;  /* 0x0000000405027824 */ /* 0x000fc800078e0202 */
[----:B------:R-:W-:Y:S01]  /*1b00*/  IMAD.IADD R4, R3, 0x1, R4 ;  /* 0x0000000103047824 */ /* 0x000fe200078e0204 */
[----:B------:R-:W-:-:S07]  /*1b10*/  IADD3 R6, PT, PT, R2, 0x80, R3 ;  /* 0x0000008002067810 */ /* 0x000fce0007ffe003 */
.L_x_933:
[----:B------:R-:W-:Y:S01]  /*1b20*/  ISETP.GE.AND P0, PT, R5, R0, PT ;  /* 0x000000000500720c */ /* 0x000fe20003f06270 */
[----:B------:R-:W-:Y:S01]  /*1b30*/  VIADD R7, R7, 0x1 ;  /* 0x0000000107077836 */ /* 0x000fe20000000000 */
[----:B------:R-:W-:Y:S04]  /*1b40*/  BSSY.RECONVERGENT B0, `(.L_x_929) ;  /* 0x0000018000007945 */ /* 0x000fe80003800200 */
[----:B------:R-:W-:-:S07]  /*1b50*/  ISETP.NE.AND P2, PT, R7, RZ, PT ;  /* 0x000000ff0700720c */ /* 0x000fce0003f45270 */
[----:B-1----:R-:W-:Y:S06]  /*1b60*/  @P0 BRA `(.L_x_930) ;  /* 0x0000000000540947 */ /* 0x002fec0003800000 */
[----:B------:R-:W1:Y:S01]  /*1b70*/  LDS R3, [R6] ;  /* 0x0000000006037984 */ /* 0x000e620000000800 */
[----:B------:R-:W-:Y:S03]  /*1b80*/  BSSY.RECONVERGENT B1, `(.L_x_931) ;  /* 0x000000f000017945 */ /* 0x000fe60003800200 */
[----:B------:R-:W2:Y:S01]  /*1b90*/  LDS R2, [R4] ;  /* 0x0000000004027984 */ /* 0x000ea20000000800 */
[----:B-1----:R-:W-:-:S04]  /*1ba0*/  I2FP.F32.S32 R11, R3 ;  /* 0x00000003000b7245 */ /* 0x002fc80000201400 */
[----:B------:R-:W1:Y:S08]  /*1bb0*/  MUFU.RCP R3, R11 ;  /* 0x0000000b00037308 */ /* 0x000e700000001000 */
[----:B--2---:R-:W2:Y:S01]  /*1bc0*/  FCHK P0, R2, R11 ;  /* 0x0000000b02007302 */ /* 0x004ea20000000000 */
[----:B-1----:R-:W-:-:S04]  /*1bd0*/  FFMA R8, -R11, R3, 1 ;  /* 0x3f8000000b087423 */ /* 0x002fc80000000103 */
[----:B------:R-:W-:-:S04]  /*1be0*/  FFMA R3, R3, R8, R3 ;  /* 0x0000000803037223 */ /* 0x000fc80000000003 */
[----:B------:R-:W-:-:S04]  /*1bf0*/  FFMA R8, R2, R3, RZ ;  /* 0x0000000302087223 */ /* 0x000fc800000000ff */
[----:B------:R-:W-:-:S04]  /*1c00*/  FFMA R9, -R11, R8, R2 ;  /* 0x000000080b097223 */ /* 0x000fc80000000102 */
[----:B------:R-:W-:Y:S01]  /*1c10*/  FFMA R9, R3, R9, R8 ;  /* 0x0000000903097223 */ /* 0x000fe20000000008 */
[----:B--2---:R-:W-:Y:S06]  /*1c20*/  @!P0 BRA `(.L_x_932) ;  /* 0x0000000000108947 */ /* 0x004fec0003800000 */
[----:B------:R-:W-:Y:S01]  /*1c30*/  IMAD.MOV.U32 R3, RZ, RZ, R11 ;  /* 0x000000ffff037224 */ /* 0x000fe200078e000b */
[----:B------:R-:W-:-:S07]  /*1c40*/  MOV R10, 0x1c60 ;  /* 0x00001c60000a7802 */ /* 0x000fce0000000f00 */
[----:B------:R-:W-:Y:S05]  /*1c50*/  CALL.REL.NOINC `($__internal_1_$__cuda_sm3x_div_rn_noftz_f32_slowpath) ;  /* 0x0000000800007944 */ /* 0x000fea0003c00000 */
[----:B------:R-:W-:-:S07]  /*1c60*/  MOV R9, R2 ;  /* 0x0000000200097202 */ /* 0x000fce0000000f00 */
.L_x_932:
[----:B------:R-:W-:Y:S05]  /*1c70*/  BSYNC.RECONVERGENT B1 ;  /* 0x0000000000017941 */ /* 0x000fea0003800200 */
.L_x_931:
[----:B------:R-:W-:Y:S02]  /*1c80*/  IMAD.U32 R2, RZ, RZ, UR4 ;  /* 0x00000004ff027e24 */ /* 0x000fe4000f8e00ff */
[----:B------:R-:W-:Y:S02]  /*1c90*/  IMAD.U32 R3, RZ, RZ, UR5 ;  /* 0x00000005ff037e24 */ /* 0x000fe4000f8e00ff */
[----:B------:R-:W-:-:S05]  /*1ca0*/  IMAD.WIDE R2, R5, 0x4, R2 ;  /* 0x0000000405027825 */ /* 0x000fca00078e0202 */
[----:B------:R1:W-:Y:S02]  /*1cb0*/  STG.E desc[UR22][R2.64], R9 ;  /* 0x0000000902007986 */ /* 0x0003e4000c101916 */
.L_x_930:
[----:B------:R-:W-:Y:S05]  /*1cc0*/  BSYNC.RECONVERGENT B0 ;  /* 0x0000000000007941 */ /* 0x000fea0003800200 */
.L_x_929:
[----:B------:R-:W-:Y:S02]  /*1cd0*/  VIADD R6, R6, 0x200 ;  /* 0x0000020006067836 */ /* 0x000fe40000000000 */
[----:B------:R-:W-:Y:S02]  /*1ce0*/  VIADD R4, R4, 0x200 ;  /* 0x0000020004047836 */ /* 0x000fe40000000000 */
[----:B------:R-:W-:Y:S01]  /*1cf0*/  VIADD R5, R5, 0x80 ;  /* 0x0000008005057836 */ /* 0x000fe20000000000 */
[----:B------:R-:W-:Y:S06]  /*1d00*/  @P2 BRA `(.L_x_933) ;  /* 0xfffffffc00842947 */ /* 0x000fec000383ffff */
[----:B------:R-:W-:Y:S05]  /*1d10*/  EXIT ;  /* 0x000000000000794d */ /* 0x000fea0003800000 */
.L_x_928:
        /* <DEDUP_REMOVED lines=19> */
.L_x_936:
[----:B------:R-:W1:Y:S01]  /*1e50*/  LDS R3, [R7] ;  /* 0x0000000007037984 */ /* 0x000e620000000800 */
[----:B------:R-:W-:Y:S01]  /*1e60*/  IMAD.U32 R5, RZ, RZ, UR5 ;  /* 0x00000005ff057e24 */ /* 0x000fe2000f8e00ff */
[----:B------:R-:W-:Y:S02]  /*1e70*/  BSSY.RECONVERGENT B0, `(.L_x_934) ;  /* 0x0000011000007945 */ /* 0x000fe40003800200 */
[----:B------:R-:W2:Y:S01]  /*1e80*/  LDS R2, [R6] ;  /* 0x0000000006027984 */ /* 0x000ea20000000800 */
[----:B-1----:R-:W-:-:S04]  /*1e90*/  I2FP.F32.S32 R11, R3 ;  /* 0x00000003000b7245 */ /* 0x002fc80000201400 */
[----:B------:R-:W1:Y:S08]  /*1ea0*/  MUFU.RCP R3, R11 ;  /* 0x0000000b00037308 */ /* 0x000e700000001000 */
[----:B--2---:R-:W2:Y:S01]  /*1eb0*/  FCHK P0, R2, R11 ;  /* 0x0000000b02007302 */ /* 0x004ea20000000000 */
[----:B-1----:R-:W-:-:S04]  /*1ec0*/  FFMA R4, -R11, R3, 1 ;  /* 0x3f8000000b047423 */ /* 0x002fc80000000103 */
[----:B------:R-:W-:Y:S01]  /*1ed0*/  FFMA R3, R3, R4, R3 ;  /* 0x0000000403037223 */ /* 0x000fe20000000003 */
[----:B------:R-:W-:-:S03]  /*1ee0*/  IMAD.U32 R4, RZ, RZ, UR4 ;  /* 0x00000004ff047e24 */ /* 0x000fc6000f8e00ff */
[----:B------:R-:W-:Y:S01]  /*1ef0*/  FFMA R10, R2, R3, RZ ;  /* 0x00000003020a7223 */ /* 0x000fe200000000ff */
[----:B------:R-:W-:-:S04]  /*1f00*/  IMAD.WIDE R4, R0, 0x4, R4 ;  /* 0x0000000400047825 */ /* 0x000fc800078e0204 */
[----:B------:R-:W-:-:S04]  /*1f10*/  FFMA R9, -R11, R10, R2 ;  /* 0x0000000a0b097223 */ /* 0x000fc80000000102 */
[----:B------:R-:W-:Y:S01]  /*1f20*/  FFMA R3, R3, R9, R10 ;  /* 0x0000000903037223 */ /* 0x000fe2000000000a */
[----:B--2---:R-:W-:Y:S06]  /*1f30*/  @!P0 BRA `(.L_x_935) ;  /* 0x0000000000108947 */ /* 0x004fec0003800000 */
[----:B------:R-:W-:Y:S01]  /*1f40*/  IMAD.MOV.U32 R3, RZ, RZ, R11 ;  /* 0x000000ffff037224 */ /* 0x000fe200078e000b */
[----:B------:R-:W-:-:S07]  /*1f50*/  MOV R10, 0x1f70 ;  /* 0x00001f70000a7802 */ /* 0x000fce0000000f00 */
[----:B------:R-:W-:Y:S05]  /*1f60*/  CALL.REL.NOINC `($__internal_1_$__cuda_sm3x_div_rn_noftz_f32_slowpath) ;  /* 0x00000004003c7944 */ /* 0x000fea0003c00000 */
[----:B------:R-:W-:-:S07]  /*1f70*/  IMAD.MOV.U32 R3, RZ, RZ, R2 ;  /* 0x000000ffff037224 */ /* 0x000fce00078e0002 */
.L_x_935:
[----:B------:R-:W-:Y:S05]  /*1f80*/  BSYNC.RECONVERGENT B0 ;  /* 0x0000000000007941 */ /* 0x000fea0003800200 */
.L_x_934:
[----:B------:R-:W-:Y:S01]  /*1f90*/  VIADD R8, R8, 0x1 ;  /* 0x0000000108087836 */ /* 0x000fe20000000000 */
[----:B------:R1:W-:Y:S04]  /*1fa0*/  STG.E desc[UR22][R4.64], R3 ;  /* 0x0000000304007986 */ /* 0x0003e8000c101916 */
[----:B------:R-:W-:-:S13]  /*1fb0*/  ISETP.NE.AND P0, PT, R8, RZ, PT ;  /* 0x000000ff0800720c */ /* 0x000fda0003f05270 */
[----:B-1----:R-:W-:Y:S05]  /*1fc0*/  @!P0 EXIT ;  /* 0x000000000000894d */ /* 0x002fea0003800000 */
[----:B------:R-:W-:Y:S01]  /*1fd0*/  VIADD R7, R7, 0x200 ;  /* 0x0000020007077836 */ /* 0x000fe20000000000 */
[----:B------:R-:W-:Y:S01]  /*1fe0*/  IADD3 R6, PT, PT, R6, 0x200, RZ ;  /* 0x0000020006067810 */ /* 0x000fe20007ffe0ff */
[----:B------:R-:W-:Y:S01]  /*1ff0*/  VIADD R0, R0, 0x80 ;  /* 0x0000008000007836 */ /* 0x000fe20000000000 */
[----:B------:R-:W-:Y:S06]  /*2000*/  BRA `(.L_x_936) ;  /* 0xfffffffc00907947 */ /* 0x000fec000383ffff */
        .weak           $__internal_0_$__cuda_sm20_div_u64
        .type           $__internal_0_$__cuda_sm20_div_u64,@function
        .size           $__internal_0_$__cuda_sm20_div_u64,($__internal_1_$__cuda_sm3x_div_rn_noftz_f32_slowpath - $__internal_0_$__cuda_sm20_div_u64)
$__internal_0_$__cuda_sm20_div_u64:
[----:B------:R-:W-:Y:S02]  /*2010*/  IMAD.MOV.U32 R16, RZ, RZ, R8 ;  /* 0x000000ffff107224 */ /* 0x000fe400078e0008 */
[----:B------:R-:W-:-:S04]  /*2020*/  IMAD.U32 R17, RZ, RZ, UR4 ;  /* 0x00000004ff117e24 */ /* 0x000fc8000f8e00ff */
[----:B------:R-:W1:Y:S08]  /*2030*/  I2F.U64.RP R16, R16 ;  /* 0x0000001000107312 */ /* 0x000e700000309000 */
[----:B-1----:R-:W1:Y:S02]  /*2040*/  MUFU.RCP R10, R16 ;  /* 0x00000010000a7308 */ /* 0x002e640000001000 */
[----:B-1----:R-:W-:-:S06]  /*2050*/  VIADD R10, R10, 0x1ffffffe ;  /* 0x1ffffffe0a0a7836 */ /* 0x002fcc0000000000 */
[----:B------:R-:W1:Y:S02]  /*2060*/  F2I.U64.TRUNC R10, R10 ;  /* 0x0000000a000a7311 */ /* 0x000e64000020d800 */
[----:B-1----:R-:W-:-:S04]  /*2070*/  IMAD.WIDE.U32 R12, R10, R8, RZ ;  /* 0x000000080a0c7225 */ /* 0x002fc800078e00ff */
[----:B------:R-:W-:Y:S01]  /*2080*/  IMAD R13, R10, UR4, R13 ;  /* 0x000000040a0d7c24 */ /* 0x000fe2000f8e020d */
[----:B------:R-:W-:-:S03]  /*2090*/  IADD3 R19, P0, PT, RZ, -R12, RZ ;  /* 0x8000000cff137210 */ /* 0x000fc60007f1e0ff */
[----:B------:R-:W-:Y:S02]  /*20a0*/  IMAD R13, R11, R8, R13 ;  /* 0x000000080b0d7224 */ /* 0x000fe400078e020d */
[----:B------:R-:W-:-:S04]  /*20b0*/  IMAD.HI.U32 R12, R10, R19, RZ ;  /* 0x000000130a0c7227 */ /* 0x000fc800078e00ff */
[----:B------:R-:W-:Y:S02]  /*20c0*/  IMAD.X R21, RZ, RZ, ~R13, P0 ;  /* 0x000000ffff157224 */ /* 0x000fe400000e0e0d */
[----:B------:R-:W-:Y:S02]  /*20d0*/  IMAD.MOV.U32 R13, RZ, RZ, R10 ;  /* 0x000000ffff0d7224 */ /* 0x000fe400078e000a */
[-C--:B------:R-:W-:Y:S02]  /*20e0*/  IMAD R17, R11, R21.reuse, RZ ;  /* 0x000000150b117224 */ /* 0x080fe400078e02ff */
[----:B------:R-:W-:-:S04]  /*20f0*/  IMAD.WIDE.U32 R12, P0, R10, R21, R12 ;  /* 0x000000150a0c7225 */ /* 0x000fc8000780000c */
[----:B------:R-:W-:-:S04]  /*2100*/  IMAD.HI.U32 R21, R11, R21, RZ ;  /* 0x000000150b157227 */ /* 0x000fc800078e00ff */
[----:B------:R-:W-:-:S05]  /*2110*/  IMAD.HI.U32 R12, P1, R11, R19, R12 ;  /* 0x000000130b0c7227 */ /* 0x000fca000782000c */
[----:B------:R-:W-:Y:S01]  /*2120*/  IADD3 R13, P2, PT, R17, R12, RZ ;  /* 0x0000000c110d7210 */ /* 0x000fe20007f5e0ff */
[----:B------:R-:W-:-:S04]  /*2130*/  IMAD.X R12, R21, 0x1, R11, P0 ;  /* 0x00000001150c7824 */ /* 0x000fc800000e060b */
[----:B------:R-:W-:Y:S01]  /*2140*/  IMAD.WIDE.U32 R10, R13, R8, RZ ;  /* 0x000000080d0a7225 */ /* 0x000fe200078e00ff */
[----:B------:R-:W-:-:S03]  /*2150*/  IADD3.X R17, PT, PT, RZ, RZ, R12, P2, P1 ;  /* 0x000000ffff117210 */ /* 0x000fc600017e240c */
[----:B------:R-:W-:Y:S01]  /*2160*/  IMAD R11, R13, UR4, R11 ;  /* 0x000000040d0b7c24 */ /* 0x000fe2000f8e020b */
[----:B------:R-:W-:-:S03]  /*2170*/  IADD3 R19, P0, PT, RZ, -R10, RZ ;  /* 0x8000000aff137210 */ /* 0x000fc60007f1e0ff */
[----:B------:R-:W-:Y:S02]  /*2180*/  IMAD R11, R17, R8, R11 ;  /* 0x00000008110b7224 */ /* 0x000fe400078e020b */
[----:B------:R-:W-:-:S04]  /*2190*/  IMAD.HI.U32 R12, R13, R19, RZ ;  /* 0x000000130d0c7227 */ /* 0x000fc800078e00ff */
[----:B------:R-:W-:-:S04]  /*21a0*/  IMAD.X R10, RZ, RZ, ~R11, P0 ;  /* 0x000000ffff0a7224 */ /* 0x000fc800000e0e0b */
[----:B------:R-:W-:-:S04]  /*21b0*/  IMAD.WIDE.U32 R12, P0, R13, R10, R12 ;  /* 0x0000000a0d0c7225 */ /* 0x000fc8000780000c */
[C---:B------:R-:W-:Y:S02]  /*21c0*/  IMAD R11, R17.reuse, R10, RZ ;  /* 0x0000000a110b7224 */ /* 0x040fe400078e02ff */
[----:B------:R-:W-:-:S04]  /*21d0*/  IMAD.HI.U32 R12, P1, R17, R19, R12 ;  /* 0x00000013110c7227 */ /* 0x000fc8000782000c */
[----:B------:R-:W-:Y:S01]  /*21e0*/  IMAD.HI.U32 R10, R17, R10, RZ ;  /* 0x0000000a110a7227 */ /* 0x000fe200078e00ff */
[----:B------:R-:W-:-:S03]  /*21f0*/  IADD3 R12, P2, PT, R11, R12, RZ ;  /* 0x0000000c0b0c7210 */ /* 0x000fc60007f5e0ff */
[----:B------:R-:W-:Y:S02]  /*2200*/  IMAD.X R17, R10, 0x1, R17, P0 ;  /* 0x000000010a117824 */ /* 0x000fe400000e0611 */
[----:B------:R-:W-:-:S03]  /*2210*/  IMAD.HI.U32 R10, R12, R9, RZ ;  /* 0x000000090c0a7227 */ /* 0x000fc600078e00ff */
[----:B------:R-:W-:Y:S01]  /*2220*/  IADD3.X R16, PT, PT, RZ, RZ, R17, P2, P1 ;  /* 0x000000ffff107210 */ /* 0x000fe200017e2411 */
[----:B------:R-:W-:Y:S02]  /*2230*/  IMAD.MOV.U32 R11, RZ, RZ, RZ ;  /* 0x000000ffff0b7224 */ /* 0x000fe400078e00ff */
[----:B------:R-:W-:-:S04]  /*2240*/  IMAD.WIDE.U32 R10, R12, R15, R10 ;  /* 0x0000000f0c0a7225 */ /* 0x000fc800078e000a */
[C---:B------:R-:W-:Y:S02]  /*2250*/  IMAD R13, R16.reuse, R15, RZ ;  /* 0x0000000f100d7224 */ /* 0x040fe400078e02ff */
[----:B------:R-:W-:-:S04]  /*2260*/  IMAD.HI.U32 R10, P0, R16, R9, R10 ;  /* 0x00000009100a7227 */ /* 0x000fc8000780000a */
[----:B------:R-:W-:Y:S01]  /*2270*/  IMAD.HI.U32 R12, R16, R15, RZ ;  /* 0x0000000f100c7227 */ /* 0x000fe200078e00ff */
[----:B------:R-:W-:-:S03]  /*2280*/  IADD3 R13, P1, PT, R13, R10, RZ ;  /* 0x0000000a0d0d7210 */ /* 0x000fc60007f3e0ff */
[----:B------:R-:W-:Y:S02]  /*2290*/  IMAD.X R12, RZ, RZ, R12, P0 ;  /* 0x000000ffff0c7224 */ /* 0x000fe400000e060c */
[----:B------:R-:W-:-:S04]  /*22a0*/  IMAD.WIDE.U32 R10, R13, R8, RZ ;  /* 0x000000080d0a7225 */ /* 0x000fc800078e00ff */
[----:B------:R-:W-:Y:S01]  /*22b0*/  IMAD.X R17, RZ, RZ, R12, P1 ;  /* 0x000000ffff117224 */ /* 0x000fe200008e060c */
[----:B------:R-:W-:Y:S01]  /*22c0*/  IADD3 R19, P1, PT, -R10, R9, RZ ;  /* 0x000000090a137210 */ /* 0x000fe20007f3e1ff */
[----:B------:R-:W-:-:S03]  /*22d0*/  IMAD R11, R13, UR4, R11 ;  /* 0x000000040d0b7c24 */ /* 0x000fc6000f8e020b */
[-C--:B------:R-:W-:Y:S01]  /*22e0*/  ISETP.GE.U32.AND P0, PT, R19, R8.reuse, PT ;  /* 0x000000081300720c */ /* 0x080fe20003f06070 */
[----:B------:R-:W-:-:S04]  /*22f0*/  IMAD R10, R17, R8, R11 ;  /* 0x00000008110a7224 */ /* 0x000fc800078e020b */
[----:B------:R-:W-:Y:S01]  /*2300*/  IMAD.X R16, R15, 0x1, ~R10, P1 ;  /* 0x000000010f107824 */ /* 0x000fe200008e0e0a */
[----:B------:R-:W-:Y:S01]  /*2310*/  IADD3 R10, P2, PT, R13, 0x1, RZ ;  /* 0x000000010d0a7810 */ /* 0x000fe20007f5e0ff */
[----:B------:R-:W-:Y:S01]  /*2320*/  IMAD.MOV.U32 R15, RZ, RZ, 0x0 ;  /* 0x00000000ff0f7424 */ /* 0x000fe200078e00ff */
[-C--:B------:R-:W-:Y:S02]  /*2330*/  IADD3 R9, P1, PT, -R8, R19.reuse, RZ ;  /* 0x0000001308097210 */ /* 0x080fe40007f3e1ff */
[C---:B------:R-:W-:Y:S01]  /*2340*/  ISETP.GE.U32.AND.EX P0, PT, R16.reuse, UR4, PT, P0 ;  /* 0x0000000410007c0c */ /* 0x040fe2000bf06100 */
[----:B------:R-:W-:Y:S01]  /*2350*/  IMAD.X R12, RZ, RZ, R17, P2 ;  /* 0x000000ffff0c7224 */ /* 0x000fe200010e0611 */
[----:B------:R-:W-:Y:S02]  /*2360*/  IADD3.X R11, PT, PT, R16, ~UR4, RZ, P1, !PT ;  /* 0x80000004100b7c10 */ /* 0x000fe40008ffe4ff */
[----:B------:R-:W-:Y:S02]  /*2370*/  SEL R9, R9, R19, P0 ;  /* 0x0000001309097207 */ /* 0x000fe40000000000 */
[----:B------:R-:W-:-:S02]  /*2380*/  SEL R13, R10, R13, P0 ;  /* 0x0000000d0a0d7207 */ /* 0x000fc40000000000 */
[----:B------:R-:W-:Y:S02]  /*2390*/  SEL R11, R11, R16, P0 ;  /* 0x000000100b0b7207 */ /* 0x000fe40000000000 */
[----:B------:R-:W-:Y:S02]  /*23a0*/  SEL R12, R12, R17, P0 ;  /* 0x000000110c0c7207 */ /* 0x000fe40000000000 */
[----:B------:R-:W-:Y:S02]  /*23b0*/  ISETP.GE.U32.AND P0, PT, R9, R8, PT ;  /* 0x000000080900720c */ /* 0x000fe40003f06070 */
[----:B------:R-:W-:Y:S02]  /*23c0*/  IADD3 R10, P2, PT, R13, 0x1, RZ ;  /* 0x000000010d0a7810 */ /* 0x000fe40007f5e0ff */
[----:B------:R-:W-:Y:S02]  /*23d0*/  ISETP.GE.U32.AND.EX P0, PT, R11, UR4, PT, P0 ;  /* 0x000000040b007c0c */ /* 0x000fe4000bf06100 */
[----:B------:R-:W-:Y:S01]  /*23e0*/  ISETP.NE.U32.AND P1, PT, R8, RZ, PT ;  /* 0x000000ff0800720c */ /* 0x000fe20003f25070 */
[----:B------:R-:W-:Y:S01]  /*23f0*/  IMAD.X R11, RZ, RZ, R12, P2 ;  /* 0x000000ffff0b7224 */ /* 0x000fe200010e060c */
[----:B------:R-:W-:-:S02]  /*2400*/  SEL R10, R10, R13, P0 ;  /* 0x0000000d0a0a7207 */ /* 0x000fc40000000000 */
[----:B------:R-:W-:Y:S02]  /*2410*/  ISETP.NE.AND.EX P1, PT, RZ, UR4, PT, P1 ;  /* 0x00000004ff007c0c */ /* 0x000fe4000bf25310 */
[----:B------:R-:W-:Y:S02]  /*2420*/  SEL R11, R11, R12, P0 ;  /* 0x0000000c0b0b7207 */ /* 0x000fe40000000000 */
[----:B------:R-:W-:Y:S02]  /*2430*/  SEL R10, R10, 0xffffffff, P1 ;  /* 0xffffffff0a0a7807 */ /* 0x000fe40000800000 */
[----:B------:R-:W-:Y:S01]  /*2440*/  SEL R11, R11, 0xffffffff, P1 ;  /* 0xffffffff0b0b7807 */ /* 0x000fe20000800000 */
[----:B------:R-:W-:Y:S06]  /*2450*/  RET.REL.NODEC R14 `(_ZN3cub18CUB_300001_SM_10006detail9transform16transform_kernelINS2_10policy_hubILb0EN4cuda3std3__45tupleIJN6thrust24THRUST_300001_SM_1000_NS6detail15normal_iteratorINSA_10device_ptrIfEEEENSC_INSD_IiEEEEEEEE10policy1000ElNS7_7dividesIfEESF_JPfPiEEEvT0_iT1_T2_DpNS2_10kernel_argIT3_EE) ;  /* 0xffffffd80ee87950 */ /* 0x000fec0003c3ffff */
        .weak           $__internal_1_$__cuda_sm3x_div_rn_noftz_f32_slowpath
        .type           $__internal_1_$__cuda_sm3x_div_rn_noftz_f32_slowpath,@function
        .size           $__internal_1_$__cuda_sm3x_div_rn_noftz_f32_slowpath,(.L_x_2755 - $__internal_1_$__cuda_sm3x_div_rn_noftz_f32_slowpath)
$__internal_1_$__cuda_sm3x_div_rn_noftz_f32_slowpath:
[----:B------:R-:W-:Y:S01]  /*2460*/  SHF.R.U32.HI R9, RZ, 0x17, R3 ;  /* 0x00000017ff097819 */ /* 0x000fe20000011603 */
[----:B------:R-:W-:Y:S01]  /*2470*/  BSSY.RECONVERGENT B2, `(.L_x_937) ;  /* 0x0000062000027945 */ /* 0x000fe20003800200 */
[----:B------:R-:W-:Y:S02]  /*2480*/  SHF.R.U32.HI R11, RZ, 0x17, R2 ;  /* 0x00000017ff0b7819 */ /* 0x000fe40000011602 */
[----:B------:R-:W-:Y:S02]  /*2490*/  LOP3.LUT R9, R9, 0xff, RZ, 0xc0, !PT ;  /* 0x000000ff09097812 */ /* 0x000fe400078ec0ff */
[----:B------:R-:W-:Y:S02]  /*24a0*/  LOP3.LUT R13, R11, 0xff, RZ, 0xc0, !PT ;  /* 0x000000ff0b0d7812 */ /* 0x000fe400078ec0ff */
[----:B------:R-:W-:-:S03]  /*24b0*/  IADD3 R14, PT, PT, R9, -0x1, RZ ;  /* 0xffffffff090e7810 */ /* 0x000fc60007ffe0ff */
[----:B------:R-:W-:Y:S01]  /*24c0*/  VIADD R12, R13, 0xffffffff ;  /* 0xffffffff0d0c7836 */ /* 0x000fe20000000000 */
[----:B------:R-:W-:-:S04]  /*24d0*/  ISETP.GT.U32.AND P0, PT, R14, 0xfd, PT ;  /* 0x000000fd0e00780c */ /* 0x000fc80003f04070 */
[----:B------:R-:W-:-:S13]  /*24e0*/  ISETP.GT.U32.OR P0, PT, R12, 0xfd, P0 ;  /* 0x000000fd0c00780c */ /* 0x000fda0000704470 */
[----:B------:R-:W-:Y:S01]  /*24f0*/  @!P0 IMAD.MOV.U32 R11, RZ, RZ, RZ ;  /* 0x000000ffff0b8224 */ /* 0x000fe200078e00ff */
[----:B------:R-:W-:Y:S06]  /*2500*/  @!P0 BRA `(.L_x_938) ;  /* 0x00000000005c8947 */ /* 0x000fec0003800000 */
[----:B------:R-:W-:Y:S02]  /*2510*/  FSETP.GTU.FTZ.AND P0, PT, |R2|, +INF , PT ;  /* 0x7f8000000200780b */ /* 0x000fe40003f1c200 */
[----:B------:R-:W-:-:S04]  /*2520*/  FSETP.GTU.FTZ.AND P1, PT, |R3|, +INF , PT ;  /* 0x7f8000000300780b */ /* 0x000fc80003f3c200 */
[----:B------:R-:W-:-:S13]  /*2530*/  PLOP3.LUT P0, PT, P0, P1, PT, 0xf8, 0x8f ;  /* 0x00000000008f781c */ /* 0x000fda0000703f70 */
[----:B------:R-:W-:Y:S05]  /*2540*/  @P0 BRA `(.L_x_939) ;  /* 0x00000004004c0947 */ /* 0x000fea0003800000 */
[----:B------:R-:W-:-:S13]  /*2550*/  LOP3.LUT P0, RZ, R3, 0x7fffffff, R2, 0xc8, !PT ;  /* 0x7fffffff03ff7812 */ /* 0x000fda000780c802 */
[----:B------:R-:W-:Y:S05]  /*2560*/  @!P0 BRA `(.L_x_940) ;  /* 0x00000004003c8947 */ /* 0x000fea0003800000 */
[C---:B------:R-:W-:Y:S02]  /*2570*/  FSETP.NEU.FTZ.AND P3, PT, |R2|.reuse, +INF , PT ;  /* 0x7f8000000200780b */ /* 0x040fe40003f7d200 */
[----:B------:R-:W-:Y:S02]  /*2580*/  FSETP.NEU.FTZ.AND P1, PT, |R3|, +INF , PT ;  /* 0x7f8000000300780b */ /* 0x000fe40003f3d200 */
[----:B------:R-:W-:-:S11]  /*2590*/  FSETP.NEU.FTZ.AND P0, PT, |R2|, +INF , PT ;  /* 0x7f8000000200780b */ /* 0x000fd60003f1d200 */
[----:B------:R-:W-:Y:S05]  /*25a0*/  @!P1 BRA !P3, `(.L_x_940) ;  /* 0x00000004002c9947 */ /* 0x000fea0005800000 */
[----:B------:R-:W-:-:S04]  /*25b0*/  LOP3.LUT P3, RZ, R2, 0x7fffffff, RZ, 0xc0, !PT ;  /* 0x7fffffff02ff7812 */ /* 0x000fc8000786c0ff */
[----:B------:R-:W-:-:S13]  /*25c0*/  PLOP3.LUT P1, PT, P1, P3, PT, 0x2f, 0xf2 ;  /* 0x0000000000f2781c */ /* 0x000fda0000f26577 */
[----:B------:R-:W-:Y:S05]  /*25d0*/  @P1 BRA `(.L_x_941) ;  /* 0x0000000400181947 */ /* 0x000fea0003800000 */
[----:B------:R-:W-:-:S04]  /*25e0*/  LOP3.LUT P1, RZ, R3, 0x7fffffff, RZ, 0xc0, !PT ;  /* 0x7fffffff03ff7812 */ /* 0x000fc8000782c0ff */
[----:B------:R-:W-:-:S13]  /*25f0*/  PLOP3.LUT P0, PT, P0, P1, PT, 0x2f, 0xf2 ;  /* 0x0000000000f2781c */ /* 0x000fda0000702577 */
[----:B------:R-:W-:Y:S05]  /*2600*/  @P0 BRA `(.L_x_942) ;  /* 0x0000000400000947 */ /* 0x000fea0003800000 */
[----:B------:R-:W-:Y:S02]  /*2610*/  ISETP.GE.AND P0, PT, R12, RZ, PT ;  /* 0x000000ff0c00720c */ /* 0x000fe40003f06270 */
[----:B------:R-:W-:-:S11]  /*2620*/  ISETP.GE.AND P1, PT, R14, RZ, PT ;  /* 0x000000ff0e00720c */ /* 0x000fd60003f26270 */
[----:B------:R-:W-:Y:S02]  /*2630*/  @P0 IMAD.MOV.U32 R11, RZ, RZ, RZ ;  /* 0x000000ffff0b0224 */ /* 0x000fe400078e00ff */
[----:B------:R-:W-:Y:S01]  /*2640*/  @!P0 FFMA R2, R2, 1.84467440737095516160e+19, RZ ;  /* 0x5f80000002028823 */ /* 0x000fe200000000ff */
[----:B------:R-:W-:Y:S02]  /*2650*/  @!P0 IMAD.MOV.U32 R11, RZ, RZ, -0x40 ;  /* 0xffffffc0ff0b8424 */ /* 0x000fe400078e00ff */
[----:B------:R-:W-:Y:S02]  /*2660*/  @!P1 FFMA R3, R3, 1.84467440737095516160e+19, RZ ;  /* 0x5f80000003039823 */ /* 0x000fe400000000ff */
[----:B------:R-:W-:-:S07]  /*2670*/  @!P1 VIADD R11, R11, 0x40 ;  /* 0x000000400b0b9836 */ /* 0x000fce0000000000 */
.L_x_938:
[----:B------:R-:W-:Y:S01]  /*2680*/  LEA R12, R9, 0xc0800000, 0x17 ;  /* 0xc0800000090c7811 */ /* 0x000fe200078eb8ff */
[----:B------:R-:W-:Y:S01]  /*2690*/  VIADD R13, R13, 0xffffff81 ;  /* 0xffffff810d0d7836 */ /* 0x000fe20000000000 */
[----:B------:R-:W-:Y:S03]  /*26a0*/  BSSY.RECONVERGENT B3, `(.L_x_943) ;  /* 0x0000035000037945 */ /* 0x000fe60003800200 */
[----:B------:R-:W-:Y:S02]  /*26b0*/  IMAD.IADD R14, R3, 0x1, -R12 ;  /* 0x00000001030e7824 */ /* 0x000fe400078e0a0c */
[C---:B------:R-:W-:Y:S02]  /*26c0*/  IMAD R2, R13.reuse, -0x800000, R2 ;  /* 0xff8000000d027824 */ /* 0x040fe400078e0202 */
[----:B------:R1:W2:Y:S01]  /*26d0*/  MUFU.RCP R3, R14 ;  /* 0x0000000e00037308 */ /* 0x0002a20000001000 */
[----:B------:R-:W-:Y:S01]  /*26e0*/  FADD.FTZ R15, -R14, -RZ ;  /* 0x800000ff0e0f7221 */ /* 0x000fe20000010100 */
[----:B-1----:R-:W-:-:S05]  /*26f0*/  IADD3 R14, PT, PT, R13, 0x7f, -R9 ;  /* 0x0000007f0d0e7810 */ /* 0x002fca0007ffe809 */
[----:B------:R-:W-:Y:S02]  /*2700*/  IMAD.IADD R14, R14, 0x1, R11 ;  /* 0x000000010e0e7824 */ /* 0x000fe400078e020b */
[----:B--2---:R-:W-:-:S04]  /*2710*/  FFMA R12, R3, R15, 1 ;  /* 0x3f800000030c7423 */ /* 0x004fc8000000000f */
[----:B------:R-:W-:-:S04]  /*2720*/  FFMA R3, R3, R12, R3 ;  /* 0x0000000c03037223 */ /* 0x000fc80000000003 */
[----:B------:R-:W-:-:S04]  /*2730*/  FFMA R12, R2, R3, RZ ;  /* 0x00000003020c7223 */ /* 0x000fc800000000ff */
[----:B------:R-:W-:-:S04]  /*2740*/  FFMA R16, R15, R12, R2 ;  /* 0x0000000c0f107223 */ /* 0x000fc80000000002 */
[----:B------:R-:W-:-:S04]  /*2750*/  FFMA R12, R3, R16, R12 ;  /* 0x00000010030c7223 */ /* 0x000fc8000000000c */
[----:B------:R-:W-:-:S04]  /*2760*/  FFMA R15, R15, R12, R2 ;  /* 0x0000000c0f0f7223 */ /* 0x000fc80000000002 */
[----:B------:R-:W-:-:S05]  /*2770*/  FFMA R2, R3, R15, R12 ;  /* 0x0000000f03027223 */ /* 0x000fca000000000c */
[----:B------:R-:W-:-:S04]  /*2780*/  SHF.R.U32.HI R9, RZ, 0x17, R2 ;  /* 0x00000017ff097819 */ /* 0x000fc80000011602 */
[----:B------:R-:W-:-:S05]  /*2790*/  LOP3.LUT R9, R9, 0xff, RZ, 0xc0, !PT ;  /* 0x000000ff09097812 */ /* 0x000fca00078ec0ff */
[----:B------:R-:W-:-:S04]  /*27a0*/  IMAD.IADD R13, R9, 0x1, R14 ;  /* 0x00000001090d7824 */ /* 0x000fc800078e020e */
[----:B------:R-:W-:-:S05]  /*27b0*/  VIADD R9, R13, 0xffffffff ;  /* 0xffffffff0d097836 */ /* 0x000fca0000000000 */
[----:B------:R-:W-:-:S13]  /*27c0*/  ISETP.GE.U32.AND P0, PT, R9, 0xfe, PT ;  /* 0x000000fe0900780c */ /* 0x000fda0003f06070 */
[----:B------:R-:W-:Y:S05]  /*27d0*/  @!P0 BRA `(.L_x_944) ;  /* 0x0000000000808947 */ /* 0x000fea0003800000 */
[----:B------:R-:W-:-:S13]  /*27e0*/  ISETP.GT.AND P0, PT, R13, 0xfe, PT ;  /* 0x000000fe0d00780c */ /* 0x000fda0003f04270 */
[----:B------:R-:W-:Y:S05]  /*27f0*/  @P0 BRA `(.L_x_945) ;  /* 0x00000000006c0947 */ /* 0x000fea0003800000 */
[----:B------:R-:W-:-:S13]  /*2800*/  ISETP.GE.AND P0, PT, R13, 0x1, PT ;  /* 0x000000010d00780c */ /* 0x000fda0003f06270 */
[----:B------:R-:W-:Y:S05]  /*2810*/  @P0 BRA `(.L_x_946) ;  /* 0x0000000000740947 */ /* 0x000fea0003800000 */
[----:B------:R-:W-:Y:S02]  /*2820*/  ISETP.GE.AND P0, PT, R13, -0x18, PT ;  /* 0xffffffe80d00780c */ /* 0x000fe40003f06270 */
[----:B------:R-:W-:-:S11]  /*2830*/  LOP3.LUT R2, R2, 0x80000000, RZ, 0xc0, !PT ;  /* 0x8000000002027812 */ /* 0x000fd600078ec0ff */
[----:B------:R-:W-:Y:S05]  /*2840*/  @!P0 BRA `(.L_x_946) ;  /* 0x0000000000688947 */ /* 0x000fea0003800000 */
[-CC-:B------:R-:W-:Y:S01]  /*2850*/  FFMA.RZ R9, R3, R15.reuse, R12.reuse ;  /* 0x0000000f03097223 */ /* 0x180fe2000000c00c */
[C---:B------:R-:W-:Y:S01]  /*2860*/  VIADD R14, R13.reuse, 0x20 ;  /* 0x000000200d0e7836 */ /* 0x040fe20000000000 */
[C---:B------:R-:W-:Y:S02]  /*2870*/  ISETP.NE.AND P3, PT, R13.reuse, RZ, PT ;  /* 0x000000ff0d00720c */ /* 0x040fe40003f65270 */
[----:B------:R-:W-:Y:S02]  /*2880*/  ISETP.NE.AND P1, PT, R13, RZ, PT ;  /* 0x000000ff0d00720c */ /* 0x000fe40003f25270 */
[----:B------:R-:W-:Y:S01]  /*2890*/  LOP3.LUT R11, R9, 0x7fffff, RZ, 0xc0, !PT ;  /* 0x007fffff090b7812 */ /* 0x000fe200078ec0ff */
[CCC-:B------:R-:W-:Y:S01]  /*28a0*/  FFMA.RP R9, R3.reuse, R15.reuse, R12.reuse ;  /* 0x0000000f03097223 */ /* 0x1c0fe2000000800c */
[----:B------:R-:W-:Y:S01]  /*28b0*/  FFMA.RM R12, R3, R15, R12 ;  /* 0x0000000f030c7223 */ /* 0x000fe2000000400c */
[----:B------:R-:W-:Y:S01]  /*28c0*/  IMAD.MOV R3, RZ, RZ, -R13 ;  /* 0x000000ffff037224 */ /* 0x000fe200078e0a0d */
[----:B------:R-:W-:-:S03]  /*28d0*/  LOP3.LUT R11, R11, 0x800000, RZ, 0xfc, !PT ;  /* 0x008000000b0b7812 */ /* 0x000fc600078efcff */
[----:B------:R-:W-:Y:S02]  /*28e0*/  FSETP.NEU.FTZ.AND P0, PT, R9, R12, PT ;  /* 0x0000000c0900720b */ /* 0x000fe40003f1d000 */
[----:B------:R-:W-:Y:S02]  /*28f0*/  SHF.L.U32 R14, R11, R14, RZ ;  /* 0x0000000e0b0e7219 */ /* 0x000fe400000006ff */
[----:B------:R-:W-:Y:S02]  /*2900*/  SEL R12, R3, RZ, P3 ;  /* 0x000000ff030c7207 */ /* 0x000fe40001800000 */
[----:B------:R-:W-:Y:S02]  /*2910*/  ISETP.NE.AND P1, PT, R14, RZ, P1 ;  /* 0x000000ff0e00720c */ /* 0x000fe40000f25270 */
[----:B------:R-:W-:Y:S02]  /*2920*/  SHF.R.U32.HI R12, RZ, R12, R11 ;  /* 0x0000000cff0c7219 */ /* 0x000fe4000001160b */
[----:B------:R-:W-:-:S02]  /*2930*/  PLOP3.LUT P0, PT, P0, P1, PT, 0xf8, 0x8f ;  /* 0x00000000008f781c */ /* 0x000fc40000703f70 */
[----:B------:R-:W-:Y:S02]  /*2940*/  SHF.R.U32.HI R14, RZ, 0x1, R12 ;  /* 0x00000001ff0e7819 */ /* 0x000fe4000001160c */
[----:B------:R-:W-:-:S04]  /*2950*/  SEL R3, RZ, 0x1, !P0 ;  /* 0x00000001ff037807 */ /* 0x000fc80004000000 */
[----:B------:R-:W-:-:S04]  /*2960*/  LOP3.LUT R3, R3, 0x1, R14, 0xf8, !PT ;  /* 0x0000000103037812 */ /* 0x000fc800078ef80e */
[----:B------:R-:W-:-:S05]  /*2970*/  LOP3.LUT R3, R3, R12, RZ, 0xc0, !PT ;  /* 0x0000000c03037212 */ /* 0x000fca00078ec0ff */
[----:B------:R-:W-:-:S05]  /*2980*/  IMAD.IADD R3, R14, 0x1, R3 ;  /* 0x000000010e037824 */ /* 0x000fca00078e0203 */
[----:B------:R-:W-:Y:S01]  /*2990*/  LOP3.LUT R2, R3, R2, RZ, 0xfc, !PT ;  /* 0x0000000203027212 */ /* 0x000fe200078efcff */
[----:B------:R-:W-:Y:S06]  /*29a0*/  BRA `(.L_x_946) ;  /* 0x0000000000107947 */ /* 0x000fec0003800000 */
.L_x_945:
[----:B------:R-:W-:-:S04]  /*29b0*/  LOP3.LUT R2, R2, 0x80000000, RZ, 0xc0, !PT ;  /* 0x8000000002027812 */ /* 0x000fc800078ec0ff */
[----:B------:R-:W-:Y:S01]  /*29c0*/  LOP3.LUT R2, R2, 0x7f800000, RZ, 0xfc, !PT ;  /* 0x7f80000002027812 */ /* 0x000fe200078efcff */
[----:B------:R-:W-:Y:S06]  /*29d0*/  BRA `(.L_x_946) ;  /* 0x0000000000047947 */ /* 0x000fec0003800000 */
.L_x_944:
[----:B------:R-:W-:-:S07]  /*29e0*/  IMAD R2, R14, 0x800000, R2 ;  /* 0x008000000e027824 */ /* 0x000fce00078e0202 */
.L_x_946:
[----:B------:R-:W-:Y:S05]  /*29f0*/  BSYNC.RECONVERGENT B3 ;  /* 0x0000000000037941 */ /* 0x000fea0003800200 */
.L_x_943:
[----:B------:R-:W-:Y:S05]  /*2a00*/  BRA `(.L_x_947) ;  /* 0x0000000000207947 */ /* 0x000fea0003800000 */
.L_x_942:
[----:B------:R-:W-:-:S04]  /*2a10*/  LOP3.LUT R2, R3, 0x80000000, R2, 0x48, !PT ;  /* 0x8000000003027812 */ /* 0x000fc800078e4802 */
[----:B------:R-:W-:Y:S01]  /*2a20*/  LOP3.LUT R2, R2, 0x7f800000, RZ, 0xfc, !PT ;  /* 0x7f80000002027812 */ /* 0x000fe200078efcff */
[----:B------:R-:W-:Y:S06]  /*2a30*/  BRA `(.L_x_947) ;  /* 0x0000000000147947 */ /* 0x000fec0003800000 */
.L_x_941:
[----:B------:R-:W-:Y:S01]  /*2a40*/  LOP3.LUT R2, R3, 0x80000000, R2, 0x48, !PT ;  /* 0x8000000003027812 */ /* 0x000fe200078e4802 */
[----:B------:R-:W-:Y:S06]  /*2a50*/  BRA `(.L_x_947) ;  /* 0x00000000000c7947 */ /* 0x000fec0003800000 */
.L_x_940:
[----:B------:R-:W1:Y:S01]  /*2a60*/  MUFU.RSQ R2, -QNAN ;  /* 0xffc0000000027908 */ /* 0x000e620000001400 */
[----:B------:R-:W-:Y:S05]  /*2a70*/  BRA `(.L_x_947) ;  /* 0x0000000000047947 */ /* 0x000fea0003800000 */
.L_x_939:
[----:B------:R-:W-:-:S07]  /*2a80*/  FADD.FTZ R2, R2, R3 ;  /* 0x0000000302027221 */ /* 0x000fce0000010000 */
.L_x_947:
[----:B------:R-:W-:Y:S05]  /*2a90*/  BSYNC.RECONVERGENT B2 ;  /* 0x0000000000027941 */ /* 0x000fea0003800200 */
.L_x_937:
[----:B------:R-:W-:-:S04]  /*2aa0*/  IMAD.MOV.U32 R11, RZ, RZ, 0x0 ;  /* 0x00000000ff0b7424 */ /* 0x000fc800078e00ff */
[----:B-1----:R-:W-:Y:S05]  /*2ab0*/  RET.REL.NODEC R10 `(_ZN3cub18CUB_300001_SM_10006detail9transform16transform_kernelINS2_10policy_hubILb0EN4cuda3std3__45tupleIJN6thrust24THRUST_300001_SM_1000_NS6detail15normal_iteratorINSA_10device_ptrIfEEEENSC_INSD_IiEEEEEEEE10policy1000ElNS7_7dividesIfEESF_JPfPiEEEvT0_iT1_T2_DpNS2_10kernel_argIT3_EE) ;  /* 0xffffffd40a507950 */ /* 0x002fea0003c3ffff */
.L_x_948:
        /* <DEDUP_REMOVED lines=12> */
.L_x_2755:


//--------------------- .text._ZN3cub18CUB_300001_SM_10006detail9transform16transform_kernelINS2_10policy_hubILb0EN4cuda3std3__45tupleIJN6thrust24THRUST_300001_SM_1000_NS6detail15normal_iteratorINSA_10device_ptrIfEEEENSC_INSD_IiEEEEEEEE10policy1000EiNS7_7dividesIfEESF_JPfPiEEEvT0_iT1_T2_DpNS2_10kernel_argIT3_EE --------------------------
	.section	.text._ZN3cub18CUB_300001_SM_10006detail9transform16transform_kernelINS2_10policy_hubILb0EN4cuda3std3__45tupleIJN6thrust24THRUST_300001_SM_1000_NS6detail15normal_iteratorINSA_10device_ptrIfEEEENSC_INSD_IiEEEEEEEE10policy1000EiNS7_7dividesIfEESF_JPfPiEEEvT0_iT1_T2_DpNS2_10kernel_argIT3_EE,"ax",@progbits
	.align	128
        .global         _ZN3cub18CUB_300001_SM_10006detail9transform16transform_kernelINS2_10policy_hubILb0EN4cuda3std3__45tupleIJN6thrust24THRUST_300001_SM_1000_NS6detail15normal_iteratorINSA_10device_ptrIfEEEENSC_INSD_IiEEEEEEEE10policy1000EiNS7_7dividesIfEESF_JPfPiEEEvT0_iT1_T2_DpNS2_10kernel_argIT3_EE
        .type           _ZN3cub18CUB_300001_SM_10006detail9transform16transform_kernelINS2_10policy_hubILb0EN4cuda3std3__45tupleIJN6thrust24THRUST_300001_SM_1000_NS6detail15normal_iteratorINSA_10device_ptrIfEEEENSC_INSD_IiEEEEEEEE10policy1000EiNS7_7dividesIfEESF_JPfPiEEEvT0_iT1_T2_DpNS2_10kernel_argIT3_EE,@function
        .size           _ZN3cub18CUB_300001_SM_10006detail9transform16transform_kernelINS2_10policy_hubILb0EN4cuda3std3__45tupleIJN6thrust24THRUST_300001_SM_1000_NS6detail15normal_iteratorINSA_10device_ptrIfEEEENSC_INSD_IiEEEEEEEE10policy1000EiNS7_7dividesIfEESF_JPfPiEEEvT0_iT1_T2_DpNS2_10kernel_argIT3_EE,(.L_x_2757 - _ZN3cub18CUB_300001_SM_10006detail9transform16transform_kernelINS2_10policy_hubILb0EN4cuda3std3__45tupleIJN6thrust24THRUST_300001_SM_1000_NS6detail15normal_iteratorINSA_10device_ptrIfEEEENSC_INSD_IiEEEEEEEE10policy1000EiNS7_7dividesIfEESF_JPfPiEEEvT0_iT1_T2_DpNS2_10kernel_argIT3_EE)
        .other          _ZN3cub18CUB_300001_SM_10006detail9transform16transform_kernelINS2_10policy_hubILb0EN4cuda3std3__45tupleIJN6thrust24THRUST_300001_SM_1000_NS6detail15normal_iteratorINSA_10device_ptrIfEEEENSC_INSD_IiEEEEEEEE10policy1000EiNS7_7dividesIfEESF_JPfPiEEEvT0_iT1_T2_DpNS2_10kernel_argIT3_EE,@"STO_CUDA_ENTRY STV_DEFAULT"
_ZN3cub18CUB_300001_SM_10006detail9transform16transform_kernelINS2_10policy_hubILb0EN4cuda3std3__45tupleIJN6thrust24THRUST_300001_SM_1000_NS6detail15normal_iteratorINSA_10device_ptrIfEEEENSC_INSD_IiEEEEEEEE10policy1000EiNS7_7dividesIfEESF_JPfPiEEEvT0_iT1_T2_DpNS2_10kernel_argIT3_EE:
.text._ZN3cub18CUB_300001_SM_10006detail9transform16transform_kernelINS2_10policy_hubILb0EN4cuda3std3__45tupleIJN6thrust24THRUST_300001_SM_1000_NS6detail15normal_iteratorINSA_10device_ptrIfEEEENSC_INSD_IiEEEEEEEE10policy1000EiNS7_7dividesIfEESF_JPfPiEEEvT0_iT1_T2_DpNS2_10kernel_argIT3_EE:
[----:B------:R-:W-:Y:S08]  /*0000*/  LDC R1, c[0x0][0x37c] ;  /* 0x0000df00ff017b82 */ /* 0x000ff00000000800 */
[----:B------:R-:W1:Y:S01]  /*0010*/  S2UR UR5, SR_CTAID.X ;  /* 0x00000000000579c3 */ /* 0x000e620000002500 */
[----:B------:R-:W2:Y:S01]  /*0020*/  LDCU UR7, c[0x0][0x370] ;  /* 0x00006e00ff0777ac */ /* 0x000ea20008000800 */
[----:B------:R-:W3:Y:S01]  /*0030*/  LDCU.64 UR16, c[0x0][0x380] ;  /* 0x00007000ff1077ac */ /* 0x000ee20008000a00 */
[----:B------:R-:W4:Y:S01]  /*0040*/  LDCU.64 UR20, c[0x0][0x358] ;  /* 0x00006b00ff1477ac */ /* 0x000f220008000a00 */
[----:B---3--:R-:W-:-:S02]  /*0050*/  USHF.L.U32 UR24, UR17, 0x7, URZ ;  /* 0x0000000711187899 */ /* 0x008fc400080006ff */
[----:B-1----:R-:W-:Y:S02]  /*0060*/  UIADD3 UR4, UPT, UPT, UR5, 0x2, URZ ;  /* 0x0000000205047890 */ /* 0x002fe4000fffe0ff */
[----:B------:R-:W-:Y:S02]  /*0070*/  UIMAD UR22, UR24, UR5, URZ ;  /* 0x00000005181672a4 */ /* 0x000fe4000f8e02ff */
[----:B--2---:R-:W-:Y:S02]  /*0080*/  UISETP.GE.U32.AND UP0, UPT, UR4, UR7, UPT ;  /* 0x000000070400728c */ /* 0x004fe4000bf06070 */
[----:B------:R-:W-:Y:S02]  /*0090*/  UIADD3 UR6, UPT, UPT, -UR22, UR16, URZ ;  /* 0x0000001016067290 */ /* 0x000fe4000fffe1ff */
[----:B------:R-:W-:Y:S02]  /*00a0*/  UISETP.EQ.OR UP0, UPT, UR5, URZ, UP0 ;  /* 0x000000ff0500728c */ /* 0x000fe40008702670 */
[----:B------:R-:W-:-:S04]  /*00b0*/  UISETP.LT.AND UP1, UPT, UR24, UR6, UPT ;  /* 0x000000061800728c */ /* 0x000fc8000bf21270 */
[----:B------:R-:W-:-:S03]  /*00c0*/  USEL UR23, UR24, UR6, UP1 ;  /* 0x0000000618177287 */ /* 0x000fc60008800000 */
[----:B----4-:R-:W-:Y:S09]  /*00d0*/  BRA.U UP0, `(.L_x_949) ;  /* 0x0000000100dc7547 */ /* 0x010ff2000b800000 */
        /* <DEDUP_REMOVED lines=20> */
[----:B------:R-:W-:Y:S02]  /*0220*/  ULOP3.LUT UR13, UR13, 0xfffffff0, URZ, 0xc0, !UPT ;  /* 0xfffffff00d0d7892 */ /* 0x000fe4000f8ec0ff */
[----:B------:R-:W-:Y:S02]  /*0230*/  ULOP3.LUT UR12, UR12, 0xfffffff0, URZ, 0xc0, !UPT ;  /* 0xfffffff00c0c7892 */ /* 0x000fe4000f8ec0ff */
[----:B------:R-:W-:Y:S02]  /*0240*/  ULEA UR14, UR16, UR14, 0x18 ;  /* 0x0000000e100e7291 */ /* 0x000fe4000f8ec0ff */
[----:B------:R-:W-:Y:S01]  /*0250*/  USHF.R.U32.HI UR7, URZ, 0x4, UR13 ;  /* 0x00000004ff077899 */ /* 0x000fe2000801160d */
        /* <DEDUP_REMOVED lines=8> */
[----:B------:R-:W-:-:S02]  /*02e0*/  UIADD3 UR13, UPT, UPT, UR13, UR12, URZ ;  /* 0x0000000c0d0d7290 */ /* 0x000fc4000fffe0ff */
[----:B------:R-:W-:Y:S02]  /*02f0*/  ULEA UR16, UR17, UR14, 0x9 ;  /* 0x0000000e11107291 */ /* 0x000fe4000f8e48ff */
[----:B------:R-:W-:Y:S02]  /*0300*/  USHF.R.U32.HI UR12, URZ, 0x4, UR12 ;  /* 0x00000004ff0c7899 */ /* 0x000fe4000801160c */
[----:B----4-:R-:W-:Y:S01]  /*0310*/  UIMAD.WIDE UR4, UR22, 0x4, UR4 ;  /* 0x00000004160478a5 */ /* 0x010fe2000f8e0204 */
[----:B------:R-:W-:Y:S01]  /*0320*/  IMAD.U32 R0, RZ, RZ, UR13 ;  /* 0x0000000dff007e24 */ /* 0x000fe2000f8e00ff */
[----:B------:R-:W-:Y:S02]  /*0330*/  UPRMT UR7, UR7, 0x5410, URZ ;  /* 0x0000541007077896 */ /* 0x000fe400080000ff */
[----:B--2---:R-:W-:Y:S02]  /*0340*/  UIMAD.WIDE UR8, UR22, 0x4, UR8 ;  /* 0x00000004160878a5 */ /* 0x004fe4000f8e0208 */
[----:B------:R-:W-:-:S02]  /*0350*/  UIADD3 UR18, UPT, UPT, UR16, 0x80, URZ ;  /* 0x0000008010127890 */ /* 0x000fc4000fffe0ff */
[----:B------:R-:W-:Y:S01]  /*0360*/  UPRMT UR12, UR12, 0x5410, URZ ;  /* 0x000054100c0c7896 */ /* 0x000fe200080000ff */
[----:B------:R-:W-:Y:S02]  /*0370*/  UMOV UR19, UR15 ;  /* 0x0000000f00137c82 */ /* 0x000fe40008000000 */
[----:B---3--:R1:W-:Y:S06]  /*0380*/  UBLKCP.S.G [UR14], [UR4], UR7 ;  /* 0x0000000e040073ba */ /* 0x0083ec0008000207 */
[----:B------:R1:W-:Y:S01]  /*0390*/  UBLKCP.S.G [UR18], [UR8], UR12 ;  /* 0x00000012080073ba */ /* 0x0003e2000800020c */
[----:B------:R1:W-:Y:S01]  /*03a0*/  SYNCS.ARRIVE.TRANS64 RZ, [UR15], R0 ;  /* 0x00000000ffff79a7 */ /* 0x0003e2000800000f */
[----:B------:R-:W-:Y:S01]  /*03b0*/  NOP ;  /* 0x0000000000007918 */ /* 0x000fe20000000000 */
.L_x_951:
[----:B-1----:R-:W-:Y:S05]  /*03c0*/  BSYNC.RECONVERGENT B0 ;  /* 0x0000000000007941 */ /* 0x002fea0003800200 */
.L_x_950:
[----:B------:R-:W1:Y:S08]  /*03d0*/  S2UR UR5, SR_CgaCtaId ;  /* 0x00000000000579c3 */ /* 0x000e700000008800 */
[----:B------:R-:W-:Y:S01]  /*03e0*/  BAR.SYNC.DEFER_BLOCKING 0x0 ;  /* 0x0000000000007b1d */ /* 0x000fe20000010000 */
[----:B------:R-:W-:-:S05]  /*03f0*/  SHF.L.U32 R0, RZ, 0x1f, RZ ;  /* 0x0000001fff007819 */ /* 0x000fca00000006ff */
[----:B------:R-:W-:Y:S02]  /*0400*/  UMOV UR4, 0x400 ;  /* 0x0000040000047882 */ /* 0x000fe40000000000 */
[----:B-1----:R-:W-:-:S12]  /*0410*/  ULEA UR4, UR5, UR4, 0x18 ;  /* 0x0000000405047291 */ /* 0x002fd8000f8ec0ff */
.L_x_952:
[----:B------:R-:W1:Y:S02]  /*0420*/  SYNCS.PHASECHK.TRANS64.TRYWAIT P0, [UR4], R0 ;  /* 0x00000000ff0075a7 */ /* 0x000e640008001104 */
[----:B-1----:R-:W-:Y:S05]  /*0430*/  @!P0 BRA `(.L_x_952) ;  /* 0xfffffffc00f88947 */ /* 0x002fea000383ffff */
[----:B------:R-:W-:Y:S05]  /*0440*/  BRA `(.L_x_953) ;  /* 0x0000001400687947 */ /* 0x000fea0003800000 */
.L_x_949:
[----:B------:R-:W1:Y:S01]  /*0450*/  S2R R2, SR_TID.Y ;  /* 0x0000000000027919 */ /* 0x000e620000002200 */
[----:B------:R-:W2:Y:S01]  /*0460*/  LDCU UR10, c[0x0][0x360] ;  /* 0x00006c00ff0a77ac */ /* 0x000ea20008000800 */
[----:B------:R-:W-:Y:S01]  /*0470*/  BSSY.RECONVERGENT B0, `(.L_x_954) ;  /* 0x00000b1000007945 */ /* 0x000fe20003800200 */
[----:B------:R-:W1:Y:S01]  /*0480*/  S2R R3, SR_TID.Z ;  /* 0x0000000000037919 */ /* 0x000e620000002300 */
[----:B------:R-:W2:Y:S01]  /*0490*/  LDCU UR11, c[0x0][0x364] ;  /* 0x00006c80ff0b77ac */ /* 0x000ea20008000800 */
[----:B------:R-:W3:Y:S01]  /*04a0*/  LDC R0, c[0x0][0x368] ;  /* 0x0000da00ff007b82 */ /* 0x000ee20000000800 */
[----:B------:R-:W4:Y:S01]  /*04b0*/  S2R R5, SR_TID.X ;  /* 0x0000000000057919 */ /* 0x000f220000002100 */
[----:B------:R-:W-:Y:S02]  /*04c0*/  USHF.L.U32 UR4, UR23, 0x2, URZ ;  /* 0x0000000217047899 */ /* 0x000fe400080006ff */
[----:B------:R-:W-:Y:S02]  /*04d0*/  USHF.R.S32.HI UR12, URZ, 0x1f, UR22 ;  /* 0x0000001fff0c7899 */ /* 0x000fe40008011416 */
[----:B------:R-:W-:-:S04]  /*04e0*/  USHF.R.S32.HI UR5, URZ, 0x1f, UR4 ;  /* 0x0000001fff057899 */ /* 0x000fc80008011404 */
[----:B------:R-:W-:Y:S02]  /*04f0*/  USHF.R.U32.HI UR13, URZ, 0x2, UR5 ;  /* 0x00000002ff0d7899 */ /* 0x000fe40008011605 */
[----:B------:R-:W-:Y:S02]  /*0500*/  USHF.R.U64 UR7, UR4, 0x2, UR5 ;  /* 0x0000000204077899 */ /* 0x000fe40008001205 */
[----:B--2---:R-:W-:Y:S02]  /*0510*/  UIMAD UR4, UR10, UR11, URZ ;  /* 0x0000000b0a0472a4 */ /* 0x004fe4000f8e02ff */
[----:B-1----:R-:W-:Y:S02]  /*0520*/  IMAD R2, R3, UR11, R2 ;  /* 0x0000000b03027c24 */ /* 0x002fe4000f8e0202 */
[----:B------:R-:W-:Y:S02]  /*0530*/  IMAD.U32 R3, RZ, RZ, UR13 ;  /* 0x0000000dff037e24 */ /* 0x000fe4000f8e00ff */
[----:B----4-:R-:W-:-:S02]  /*0540*/  IMAD R2, R2, UR10, R5 ;  /* 0x0000000a02027c24 */ /* 0x010fc4000f8e0205 */
[----:B---3--:R-:W-:Y:S01]  /*0550*/  IMAD R5, R0, UR4, RZ ;  /* 0x0000000400057c24 */ /* 0x008fe2000f8e02ff */
[----:B------:R-:W-:Y:S02]  /*0560*/  UMOV UR4, URZ ;  /* 0x000000ff00047c82 */ /* 0x000fe40008000000 */
[----:B------:R-:W-:-:S04]  /*0570*/  ISETP.LT.U32.AND P0, PT, R2, UR7, PT ;  /* 0x0000000702007c0c */ /* 0x000fc8000bf01070 */
[----:B------:R-:W-:Y:S01]  /*0580*/  ISETP.GT.U32.AND.EX P0, PT, R3, RZ, PT, P0 ;  /* 0x000000ff0300720c */ /* 0x000fe20003f04100 */
[----:B------:R-:W-:-:S12]  /*0590*/  IMAD.MOV.U32 R3, RZ, RZ, RZ ;  /* 0x000000ffff037224 */ /* 0x000fd800078e00ff */
[----:B------:R-:W-:Y:S05]  /*05a0*/  @!P0 BRA `(.L_x_955) ;  /* 0x0000000800748947 */ /* 0x000fea0003800000 */
[----:B------:R-:W-:Y:S01]  /*05b0*/  IMAD.IADD R7, R5, 0x1, R2 ;  /* 0x0000000105077824 */ /* 0x000fe200078e0202 */
[----:B------:R-:W-:Y:S01]  /*05c0*/  BSSY.RECONVERGENT B1, `(.L_x_956) ;  /* 0x000002b000017945 */ /* 0x000fe20003800200 */
[----:B------:R-:W-:Y:S02]  /*05d0*/  IMAD.U32 R4, RZ, RZ, UR13 ;  /* 0x0000000dff047e24 */ /* 0x000fe4000f8e00ff */
[----:B------:R-:W-:Y:S01]  /*05e0*/  IMAD.U32 R8, RZ, RZ, UR13 ;  /* 0x0000000dff087e24 */ /* 0x000fe2000f8e00ff */
[C---:B------:R-:W-:Y:S01]  /*05f0*/  ISETP.LT.U32.AND P1, PT, R7.reuse, UR7, PT ;  /* 0x0000000707007c0c */ /* 0x040fe2000bf21070 */
[----:B------:R-:W-:Y:S01]  /*0600*/  IMAD.U32 R6, RZ, RZ, UR7 ;  /* 0x00000007ff067e24 */ /* 0x000fe2000f8e00ff */
[----:B------:R-:W-:Y:S01]  /*0610*/  ISETP.LT.U32.AND P0, PT, R7, UR7, PT ;  /* 0x0000000707007c0c */ /* 0x000fe2000bf01070 */
[----:B------:R-:W-:Y:S01]  /*0620*/  IMAD.MOV.U32 R9, RZ, RZ, -0x1 ;  /* 0xffffffffff097424 */ /* 0x000fe200078e00ff */
[----:B------:R-:W-:Y:S02]  /*0630*/  ISETP.GT.U32.AND.EX P1, PT, R4, RZ, PT, P1 ;  /* 0x000000ff0400720c */ /* 0x000fe40003f24110 */
[----:B------:R-:W-:Y:S01]  /*0640*/  ISETP.GT.U32.AND.EX P0, PT, R8, RZ, PT, P0 ;  /* 0x000000ff0800720c */ /* 0x000fe20003f04100 */
[----:B------:R-:W-:Y:S01]  /*0650*/  IMAD.U32 R8, RZ, RZ, UR13 ;  /* 0x0000000dff087e24 */ /* 0x000fe2000f8e00ff */
[----:B------:R-:W-:-:S02]  /*0660*/  SEL R6, R6, R7, P1 ;  /* 0x0000000706067207 */ /* 0x000fc40000800000 */
[----:B------:R-:W-:Y:S02]  /*0670*/  SEL R4, RZ, 0x1, !P0 ;  /* 0x00000001ff047807 */ /* 0x000fe40004000000 */
        /* <DEDUP_REMOVED lines=9> */
[----:B-1----:R-:W-:-:S06]  /*0710*/  IADD3 R6, PT, PT, R8, 0xffffffe, RZ ;  /* 0x0ffffffe08067810 */ /* 0x002fcc0007ffe0ff */
[----:B------:R1:W2:Y:S02]  /*0720*/  F2I.FTZ.U32.TRUNC.NTZ R7, R6 ;  /* 0x0000000600077305 */ /* 0x0002a4000021f000 */
[----:B-1----:R-:W-:Y:S02]  /*0730*/  IMAD.MOV.U32 R6, RZ, RZ, RZ ;  /* 0x000000ffff067224 */ /* 0x002fe400078e00ff */
[----:B--2---:R-:W-:-:S04]  /*0740*/  IMAD R9, R9, R7, RZ ;  /* 0x0000000709097224 */ /* 0x004fc800078e02ff */
        /* <DEDUP_REMOVED lines=10> */
[----:B------:R-:W-:-:S05]  /*07f0*/  @!P2 LOP3.LUT R7, RZ, R5, RZ, 0x33, !PT ;  /* 0x00000005ff07a212 */ /* 0x000fca00078e33ff */
[----:B------:R-:W-:Y:S01]  /*0800*/  IMAD.MOV.U32 R8, RZ, RZ, R7 ;  /* 0x000000ffff087224 */ /* 0x000fe200078e0007 */
[----:B------:R-:W-:Y:S06]  /*0810*/  BRA `(.L_x_958) ;  /* 0x0000000000147947 */ /* 0x000fec0003800000 */
.L_x_957:
[----:B------:R-:W-:Y:S01]  /*0820*/  IMAD.MOV.U32 R9, RZ, RZ, R12 ;  /* 0x000000ffff097224 */ /* 0x000fe200078e000c */
[----:B------:R-:W-:-:S07]  /*0830*/  MOV R8, 0x850 ;  /* 0x0000085000087802 */ /* 0x000fce0000000f00 */
[----:B------:R-:W-:Y:S05]  /*0840*/  CALL.REL.NOINC `($__internal_2_$__cuda_sm20_div_u64) ;  /* 0x0000001400e87944 */ /* 0x000fea0003c00000 */
[----:B------:R-:W-:Y:S01]  /*0850*/  MOV R8, R6 ;  /* 0x0000000600087202 */ /* 0x000fe20000000f00 */
[----:B------:R-:W-:-:S07]  /*0860*/  IMAD.MOV.U32 R9, RZ, RZ, R7 ;  /* 0x000000ffff097224 */ /* 0x000fce00078e0007 */
.L_x_958:
[----:B------:R-:W-:Y:S05]  /*0870*/  BSYNC.RECONVERGENT B1 ;  /* 0x0000000000017941 */ /* 0x000fea0003800200 */
.L_x_956:
[----:B------:R-:W-:Y:S01]  /*0880*/  IADD3 R12, P0, PT, R8, R4, RZ ;  /* 0x00000004080c7210 */ /* 0x000fe20007f1e0ff */
[----:B------:R-:W1:Y:S01]  /*0890*/  LDC R6, c[0x0][0x3a0] ;  /* 0x0000e800ff067b82 */ /* 0x000e620000000800 */
[----:B------:R-:W-:Y:S01]  /*08a0*/  BSSY.RECONVERGENT B1, `(.L_x_959) ;  /* 0x0000030000017945 */ /* 0x000fe20003800200 */
[----:B------:R-:W-:Y:S01]  /*08b0*/  IMAD.MOV.U32 R27, RZ, RZ, R2 ;  /* 0x000000ffff1b7224 */ /* 0x000fe200078e0002 */
[C---:B------:R-:W-:Y:S01]  /*08c0*/  LOP3.LUT R4, R12.reuse, 0x3, RZ, 0xc0, !PT ;  /* 0x000000030c047812 */ /* 0x040fe200078ec0ff */
[----:B------:R-:W-:Y:S01]  /*08d0*/  IMAD.X R8, RZ, RZ, R9, P0 ;  /* 0x000000ffff087224 */ /* 0x000fe200000e0609 */
[----:B------:R-:W-:Y:S02]  /*08e0*/  ISETP.GE.U32.AND P0, PT, R12, 0x3, PT ;  /* 0x000000030c00780c */ /* 0x000fe40003f06070 */
[----:B------:R-:W-:Y:S01]  /*08f0*/  ISETP.NE.U32.AND P1, PT, R4, 0x3, PT ;  /* 0x000000030400780c */ /* 0x000fe20003f25070 */
[----:B------:R-:W-:Y:S01]  /*0900*/  IMAD.MOV.U32 R4, RZ, RZ, R3 ;  /* 0x000000ffff047224 */ /* 0x000fe200078e0003 */
[----:B------:R-:W-:-:S02]  /*0910*/  ISETP.GE.U32.AND.EX P0, PT, R8, RZ, PT, P0 ;  /* 0x000000ff0800720c */ /* 0x000fc40003f06100 */
[----:B------:R-:W-:Y:S02]  /*0920*/  ISETP.NE.AND.EX P1, PT, RZ, RZ, PT, P1 ;  /* 0x000000ffff00720c */ /* 0x000fe40003f25310 */
[----:B-1----:R-:W-:-:S11]  /*0930*/  SHF.R.S32.HI R11, RZ, 0x1f, R6 ;  /* 0x0000001fff0b7819 */ /* 0x002fd60000011406 */
[----:B------:R-:W-:Y:S05]  /*0940*/  @!P1 BRA `(.L_x_960) ;  /* 0x0000000000949947 */ /* 0x000fea0003800000 */
[----:B------:R-:W1:Y:S01]  /*0950*/  S2UR UR8, SR_CgaCtaId ;  /* 0x00000000000879c3 */ /* 0x000e620000008800 */
[----:B------:R-:W2:Y:S01]  /*0960*/  LDCU.64 UR14, c[0x0][0x398] ;  /* 0x00007300ff0e77ac */ /* 0x000ea20008000a00 */
[----:B------:R-:W-:Y:S02]  /*0970*/  VIADD R12, R12, 0x1 ;  /* 0x000000010c0c7836 */ /* 0x000fe40000000000 */
[----:B------:R-:W-:Y:S01]  /*0980*/  IMAD R8, R0, UR11, RZ ;  /* 0x0000000b00087c24 */ /* 0x000fe2000f8e02ff */
[----:B------:R-:W-:Y:S01]  /*0990*/  USHF.L.U32 UR5, UR22, 0x2, URZ ;  /* 0x0000000216057899 */ /* 0x000fe200080006ff */
[----:B------:R-:W-:Y:S01]  /*09a0*/  IMAD.MOV.U32 R27, RZ, RZ, R2 ;  /* 0x000000ffff1b7224 */ /* 0x000fe200078e0002 */
[----:B------:R-:W-:Y:S01]  /*09b0*/  USHF.L.U64.HI UR9, UR22, 0x2, UR12 ;  /* 0x0000000216097899 */ /* 0x000fe2000801020c */
[----:B------:R-:W-:Y:S01]  /*09c0*/  LOP3.LUT R12, R12, 0x3, RZ, 0xc0, !PT ;  /* 0x000000030c0c7812 */ /* 0x000fe200078ec0ff */
[----:B------:R-:W-:Y:S02]  /*09d0*/  IMAD R10, R8, UR10, RZ ;  /* 0x0000000a080a7c24 */ /* 0x000fe4000f8e02ff */
[----:B------:R-:W-:Y:S01]  /*09e0*/  LEA R7, P1, R2, UR5, 0x2 ;  /* 0x0000000502077c11 */ /* 0x000fe2000f8210ff */
[----:B------:R-:W-:-:S02]  /*09f0*/  UMOV UR5, 0x400 ;  /* 0x0000040000057882 */ /* 0x000fc40000000000 */
[----:B------:R-:W-:Y:S01]  /*0a00*/  UIADD3 UR5, UPT, UPT, UR5, 0x80, URZ ;  /* 0x0000008005057890 */ /* 0x000fe2000fffe0ff */
[----:B------:R-:W-:Y:S02]  /*0a10*/  LEA.HI.X R4, R2, UR9, R3, 0x2, P1 ;  /* 0x0000000902047c11 */ /* 0x000fe400088f1403 */
[----:B------:R-:W-:Y:S02]  /*0a20*/  IADD3 R12, P1, PT, RZ, -R12, RZ ;  /* 0x8000000cff0c7210 */ /* 0x000fe40007f3e0ff */
[----:B--2---:R-:W-:Y:S02]  /*0a30*/  IADD3 R14, P2, P3, R7, UR14, R6 ;  /* 0x0000000e070e7c10 */ /* 0x004fe4000fb5e006 */
[----:B------:R-:W-:Y:S02]  /*0a40*/  IADD3.X R13, PT, PT, RZ, -0x1, RZ, P1, !PT ;  /* 0xffffffffff0d7810 */ /* 0x000fe40000ffe4ff */
[----:B------:R-:W-:Y:S01]  /*0a50*/  IADD3.X R15, PT, PT, R4, UR15, R11, P2, P3 ;  /* 0x0000000f040f7c10 */ /* 0x000fe200097e640b */
[----:B-1----:R-:W-:Y:S01]  /*0a60*/  ULEA UR5, UR8, UR5, 0x18 ;  /* 0x0000000508057291 */ /* 0x002fe2000f8ec0ff */
[----:B------:R-:W-:-:S05]  /*0a70*/  IMAD.MOV.U32 R4, RZ, RZ, R3 ;  /* 0x000000ffff047224 */ /* 0x000fca00078e0003 */
[----:B------:R-:W-:-:S04]  /*0a80*/  VIADD R7, R6, UR5 ;  /* 0x0000000506077c36 */ /* 0x000fc80008000000 */
[----:B------:R-:W-:-:S07]  /*0a90*/  IMAD R7, R2, 0x4, R7 ;  /* 0x0000000402077824 */ /* 0x000fce00078e0207 */
.L_x_961:
        /* <DEDUP_REMOVED lines=16> */
.L_x_960:
[----:B------:R-:W-:Y:S05]  /*0ba0*/  BSYNC.RECONVERGENT B1 ;  /* 0x0000000000017941 */ /* 0x000fea0003800200 */
.L_x_959:
[----:B------:R-:W-:Y:S05]  /*0bb0*/  @!P0 BRA `(.L_x_955) ;  /* 0x0000000000f08947 */ /* 0x000fea0003800000 */
[----:B------:R-:W1:Y:S01]  /*0bc0*/  LDCU.64 UR14, c[0x0][0x398] ;  /* 0x00007300ff0e77ac */ /* 0x000e620008000a00 */
[----:B------:R-:W2:Y:S01]  /*0bd0*/  S2UR UR9, SR_CgaCtaId ;  /* 0x00000000000979c3 */ /* 0x000ea20000008800 */
[----:B------:R-:W-:Y:S01]  /*0be0*/  IMAD.SHL.U32 R9, R5, 0x4, RZ ;  /* 0x0000000405097824 */ /* 0x000fe200078e00ff */
[----:B------:R-:W-:Y:S01]  /*0bf0*/  UMOV UR8, 0x400 ;  /* 0x0000040000087882 */ /* 0x000fe20000000000 */
[----:B------:R-:W-:Y:S01]  /*0c00*/  IMAD R21, R0, UR11, RZ ;  /* 0x0000000b00157c24 */ /* 0x000fe2000f8e02ff */
[----:B------:R-:W-:Y:S01]  /*0c10*/  UIADD3 UR8, UPT, UPT, UR8, 0x80, URZ ;  /* 0x0000008008087890 */ /* 0x000fe2000fffe0ff */
[----:B------:R-:W-:Y:S02]  /*0c20*/  UMOV UR5, URZ ;  /* 0x000000ff00057c82 */ /* 0x000fe40008000000 */
[----:B------:R-:W-:Y:S01]  /*0c30*/  IMAD R21, R21, UR10, RZ ;  /* 0x0000000a15157c24 */ /* 0x000fe2000f8e02ff */
[----:B-1----:R-:W-:Y:S01]  /*0c40*/  IADD3 R25, P0, PT, R6, UR14, RZ ;  /* 0x0000000e06197c10 */ /* 0x002fe2000ff1e0ff */
[----:B------:R-:W-:-:S03]  /*0c50*/  USHF.L.U64.HI UR14, UR22, 0x2, UR12 ;  /* 0x00000002160e7899 */ /* 0x000fc6000801020c */
[----:B------:R-:W-:Y:S01]  /*0c60*/  IADD3.X R7, PT, PT, R11, UR15, RZ, P0, !PT ;  /* 0x0000000f0b077c10 */ /* 0x000fe200087fe4ff */
[----:B------:R-:W-:Y:S02]  /*0c70*/  USHF.L.U32 UR15, UR22, 0x2, URZ ;  /* 0x00000002160f7899 */ /* 0x000fe400080006ff */
[C---:B------:R-:W-:Y:S01]  /*0c80*/  IADD3 R8, P0, PT, R27.reuse, UR22, RZ ;  /* 0x000000161b087c10 */ /* 0x040fe2000ff1e0ff */
[----:B--2---:R-:W-:Y:S01]  /*0c90*/  ULEA UR8, UR9, UR8, 0x18 ;  /* 0x0000000809087291 */ /* 0x004fe2000f8ec0ff */
[----:B------:R-:W-:Y:S02]  /*0ca0*/  SHF.R.U32.HI R11, RZ, 0x1e, R5 ;  /* 0x0000001eff0b7819 */ /* 0x000fe40000011605 */
[----:B------:R-:W-:Y:S01]  /*0cb0*/  IADD3.X R15, PT, PT, R4, UR12, RZ, P0, !PT ;  /* 0x0000000c040f7c10 */ /* 0x000fe200087fe4ff */
[C---:B------:R-:W-:Y:S01]  /*0cc0*/  IMAD.SHL.U32 R14, R8.reuse, 0x4, RZ ;  /* 0x00000004080e7824 */ /* 0x040fe200078e00ff */
[----:B------:R-:W-:Y:S02]  /*0cd0*/  LEA R10, P0, R27, UR15, 0x2 ;  /* 0x0000000f1b0a7c11 */ /* 0x000fe4000f8010ff */
[----:B------:R-:W-:-:S02]  /*0ce0*/  SHF.L.U64.HI R15, R8, 0x2, R15 ;  /* 0x00000002080f7819 */ /* 0x000fc4000001020f */
[----:B------:R-:W-:Y:S02]  /*0cf0*/  IADD3 R6, PT, PT, R6, UR8, RZ ;  /* 0x0000000806067c10 */ /* 0x000fe4000fffe0ff */
[----:B------:R-:W-:Y:S01]  /*0d00*/  LEA.HI.X R12, R27, UR14, R4, 0x2, P0 ;  /* 0x0000000e1b0c7c11 */ /* 0x000fe200080f1404 */
[----:B------:R-:W-:Y:S01]  /*0d10*/  IMAD.WIDE.U32 R14, R5, 0xc, R14 ;  /* 0x0000000c050e7825 */ /* 0x000fe200078e000e */
[-C--:B------:R-:W-:Y:S02]  /*0d20*/  IADD3 R20, P1, PT, R9, R10.reuse, RZ ;  /* 0x0000000a09147210 */ /* 0x080fe40007f3e0ff */
[----:B------:R-:W-:Y:S01]  /*0d30*/  LEA R13, P0, R5, R10, 0x3 ;  /* 0x0000000a050d7211 */ /* 0x000fe200078018ff */
[----:B------:R-:W-:Y:S02]  /*0d40*/  IMAD R8, R27, 0x4, R6 ;  /* 0x000000041b087824 */ /* 0x000fe400078e0206 */
[----:B------:R-:W-:Y:S01]  /*0d50*/  IMAD.X R26, R11, 0x1, R12, P1 ;  /* 0x000000010b1a7824 */ /* 0x000fe200008e060c */
[----:B------:R-:W-:Y:S01]  /*0d60*/  LEA.HI.X R24, R5, R12, RZ, 0x3, P0 ;  /* 0x0000000c05187211 */ /* 0x000fe200000f1cff */
[----:B------:R-:W-:-:S02]  /*0d70*/  VIADD R28, R15, UR5 ;  /* 0x000000050f1c7c36 */ /* 0x000fc40008000000 */
[C-C-:B------:R-:W-:Y:S02]  /*0d80*/  IMAD R22, R21.reuse, 0x4, R8.reuse ;  /* 0x0000000415167824 */ /* 0x140fe400078e0208 */
[C-C-:B------:R-:W-:Y:S02]  /*0d90*/  IMAD R23, R21.reuse, 0x8, R8.reuse ;  /* 0x0000000815177824 */ /* 0x140fe400078e0208 */
[----:B------:R-:W-:-:S07]  /*0da0*/  IMAD R6, R21, 0xc, R8 ;  /* 0x0000000c15067824 */ /* 0x000fce00078e0208 */
.L_x_962:
[----:B------:R-:W-:-:S05]  /*0db0*/  IADD3 R18, P0, PT, R25, R10, RZ ;  /* 0x0000000a19127210 */ /* 0x000fca0007f1e0ff */
[----:B------:R-:W-:Y:S01]  /*0dc0*/  IMAD.X R19, R7, 0x1, R12, P0 ;  /* 0x0000000107137824 */ /* 0x000fe200000e060c */
[----:B------:R-:W-:-:S04]  /*0dd0*/  IADD3 R16, P0, PT, R25, R20, RZ ;  /* 0x0000001419107210 */ /* 0x000fc80007f1e0ff */
[----:B------:R-:W-:Y:S01]  /*0de0*/  @!PT LDS RZ, [RZ] ;  /* 0x00000000fffff984 */ /* 0x000fe20000000800 */
[----:B------:R-:W-:Y:S01]  /*0df0*/  @!PT LDS RZ, [RZ] ;  /* 0x00000000fffff984 */ /* 0x000fe20000000800 */
[----:B------:R-:W-:Y:S01]  /*0e00*/  @!PT LDS RZ, [RZ] ;  /* 0x00000000fffff984 */ /* 0x000fe20000000800 */
[----:B------:R1:W-:Y:S01]  /*0e10*/  LDGSTS.E [R8], desc[UR20][R18.64] ;  /* 0x0000000012087fae */ /* 0x0003e2000b9a1014 */
[----:B------:R-:W-:-:S05]  /*0e20*/  IMAD.X R17, R7, 0x1, R26, P0 ;  /* 0x0000000107117824 */ /* 0x000fca00000e061a */
[----:B------:R2:W-:Y:S01]  /*0e30*/  LDGSTS.E [R22], desc[UR20][R16.64] ;  /* 0x0000000010167fae */ /* 0x0005e2000b9a1014 */
[----:B-1----:R-:W-:Y:S01]  /*0e40*/  IMAD R8, R21, 0x10, R8 ;  /* 0x0000001015087824 */ /* 0x002fe200078e0208 */
[----:B--2---:R-:W-:Y:S01]  /*0e50*/  IADD3 R16, P0, PT, R25, R13, RZ ;  /* 0x0000000d19107210 */ /* 0x004fe20007f1e0ff */
[----:B------:R-:W-:-:S04]  /*0e60*/  IMAD R22, R21, 0x10, R22 ;  /* 0x0000001015167824 */ /* 0x000fc800078e0216 */
[----:B------:R-:W-:Y:S01]  /*0e70*/  IMAD.X R17, R7, 0x1, R24, P0 ;  /* 0x0000000107117824 */ /* 0x000fe200000e0618 */
[----:B------:R-:W-:-:S04]  /*0e80*/  IADD3 R18, P0, PT, R25, R14, RZ ;  /* 0x0000000e19127210 */ /* 0x000fc80007f1e0ff */
[----:B------:R-:W-:Y:S01]  /*0e90*/  IADD3.X R19, PT, PT, R7, R28, RZ, P0, !PT ;  /* 0x0000001c07137210 */ /* 0x000fe200007fe4ff */
[----:B------:R1:W-:Y:S01]  /*0ea0*/  LDGSTS.E [R23], desc[UR20][R16.64] ;  /* 0x0000000010177fae */ /* 0x0003e2000b9a1014 */
[----:B------:R-:W-:-:S03]  /*0eb0*/  IADD3 R27, P0, PT, R9, R27, RZ ;  /* 0x0000001b091b7210 */ /* 0x000fc60007f1e0ff */
[----:B------:R2:W-:Y:S02]  /*0ec0*/  LDGSTS.E [R6], desc[UR20][R18.64] ;  /* 0x0000000012067fae */ /* 0x0005e4000b9a1014 */
[----:B------:R-:W-:Y:S01]  /*0ed0*/  IMAD.X R4, R11, 0x1, R4, P0 ;  /* 0x000000010b047824 */ /* 0x000fe200000e0604 */
[----:B------:R-:W-:-:S04]  /*0ee0*/  ISETP.GE.U32.AND P0, PT, R27, UR7, PT ;  /* 0x000000071b007c0c */ /* 0x000fc8000bf06070 */
[----:B------:R-:W-:Y:S01]  /*0ef0*/  ISETP.GE.U32.AND.EX P0, PT, R4, UR13, PT, P0 ;  /* 0x0000000d04007c0c */ /* 0x000fe2000bf06100 */
[----:B-1----:R-:W-:Y:S02]  /*0f00*/  IMAD.MOV.U32 R16, RZ, RZ, R25 ;  /* 0x000000ffff107224 */ /* 0x002fe400078e0019 */
[----:B------:R-:W-:Y:S02]  /*0f10*/  IMAD.MOV.U32 R17, RZ, RZ, R7 ;  /* 0x000000ffff117224 */ /* 0x000fe400078e0007 */
[C---:B------:R-:W-:Y:S01]  /*0f20*/  IMAD R23, R21.reuse, 0x10, R23 ;  /* 0x0000001015177824 */ /* 0x040fe200078e0217 */
[----:B--2---:R-:W-:Y:S01]  /*0f30*/  LEA R6, R21, R6, 0x4 ;  /* 0x0000000615067211 */ /* 0x004fe200078e20ff */
[----:B------:R-:W-:-:S04]  /*0f40*/  IMAD.WIDE.U32 R16, R5, 0x10, R16 ;  /* 0x0000001005107825 */ /* 0x000fc800078e0010 */
[----:B------:R-:W-:Y:S02]  /*0f50*/  IMAD.MOV.U32 R25, RZ, RZ, R16 ;  /* 0x000000ffff197224 */ /* 0x000fe400078e0010 */
[----:B------:R-:W-:Y:S01]  /*0f60*/  IMAD.MOV.U32 R7, RZ, RZ, R17 ;  /* 0x000000ffff077224 */ /* 0x000fe200078e0011 */
[----:B------:R-:W-:Y:S06]  /*0f70*/  @!P0 BRA `(.L_x_962) ;  /* 0xfffffffc008c8947 */ /* 0x000fec000383ffff */
.L_x_955:
[----:B------:R-:W-:Y:S05]  /*0f80*/  BSYNC.RECONVERGENT B0 ;  /* 0x0000000000007941 */ /* 0x000fea0003800200 */
.L_x_954:
[----:B------:R-:W-:Y:S01]  /*0f90*/  IMAD.U32 R4, RZ, RZ, UR13 ;  /* 0x0000000dff047e24 */ /* 0x000fe2000f8e00ff */
[----:B------:R-:W-:Y:S01]  /*0fa0*/  ISETP.LT.U32.AND P0, PT, R2, UR7, PT ;  /* 0x0000000702007c0c */ /* 0x000fe2000bf01070 */
[----:B------:R-:W0:Y:S01]  /*0fb0*/  LDGDEPBAR ;  /* 0x00000000000079af */ /* 0x000e220000000000 */
[----:B------:R-:W-:Y:S02]  /*0fc0*/  BSSY.RECONVERGENT B0, `(.L_x_963) ;  /* 0x000009f000007945 */ /* 0x000fe40003800200 */
[----:B------:R-:W-:-:S13]  /*0fd0*/  ISETP.GT.U32.AND.EX P0, PT, R4, R3, PT, P0 ;  /* 0x000000030400720c */ /* 0x000fda0003f04100 */
        /* <DEDUP_REMOVED lines=8> */
[----:B------:R-:W-:Y:S01]  /*1060*/  IMAD.U32 R10, RZ, RZ, UR13 ;  /* 0x0000000dff0a7e24 */ /* 0x000fe2000f8e00ff */
[----:B------:R-:W-:Y:S02]  /*1070*/  ISETP.GT.U32.AND.EX P0, PT, R4, RZ, PT, P0 ;  /* 0x000000ff0400720c */ /* 0x000fe40003f04100 */
[----:B------:R-:W-:Y:S01]  /*1080*/  ISETP.GT.U32.AND.EX P1, PT, R7, RZ, PT, P1 ;  /* 0x000000ff0700720c */ /* 0x000fe20003f24110 */
[----:B------:R-:W-:Y:S01]  /*1090*/  IMAD.MOV.U32 R7, RZ, RZ, -0x1 ;  /* 0xffffffffff077424 */ /* 0x000fe200078e00ff */
        /* <DEDUP_REMOVED lines=8> */
[----:B------:R-:W-:Y:S01]  /*1120*/  IADD3 R11, PT, PT, RZ, -R5, RZ ;  /* 0x80000005ff0b7210 */ /* 0x000fe20007ffe0ff */
[----:B------:R-:W-:Y:S01]  /*1130*/  IMAD.MOV.U32 R6, RZ, RZ, RZ ;  /* 0x000000ffff067224 */ /* 0x000fe200078e00ff */
[----:B------:R-:W-:-:S05]  /*1140*/  ISETP.NE.U32.AND P2, PT, R5, RZ, PT ;  /* 0x000000ff0500720c */ /* 0x000fca0003f45070 */
[----:B-1----:R-:W1:Y:S02]  /*1150*/  MUFU.RCP R10, R10 ;  /* 0x0000000a000a7308 */ /* 0x002e640000001000 */
[----:B-1----:R-:W-:-:S06]  /*1160*/  VIADD R7, R10, 0xffffffe ;  /* 0x0ffffffe0a077836 */ /* 0x002fcc0000000000 */
[----:B------:R-:W1:Y:S02]  /*1170*/  F2I.FTZ.U32.TRUNC.NTZ R7, R7 ;  /* 0x0000000700077305 */ /* 0x000e64000021f000 */
[----:B-1----:R-:W-:-:S04]  /*1180*/  IMAD R11, R11, R7, RZ ;  /* 0x000000070b0b7224 */ /* 0x002fc800078e02ff */
[----:B------:R-:W-:-:S06]  /*1190*/  IMAD.HI.U32 R6, R7, R11, R6 ;  /* 0x0000000b07067227 */ /* 0x000fcc00078e0006 */
[----:B------:R-:W-:-:S04]  /*11a0*/  IMAD.HI.U32 R8, R6, R9, RZ ;  /* 0x0000000906087227 */ /* 0x000fc800078e00ff */
[----:B------:R-:W-:-:S04]  /*11b0*/  IMAD.MOV R6, RZ, RZ, -R8 ;  /* 0x000000ffff067224 */ /* 0x000fc800078e0a08 */
[----:B------:R-:W-:Y:S02]  /*11c0*/  IMAD R6, R5, R6, R9 ;  /* 0x0000000605067224 */ /* 0x000fe400078e0209 */
[----:B------:R-:W-:-:S03]  /*11d0*/  IMAD.MOV.U32 R9, RZ, RZ, RZ ;  /* 0x000000ffff097224 */ /* 0x000fc600078e00ff */
[----:B------:R-:W-:-:S13]  /*11e0*/  ISETP.GE.U32.AND P0, PT, R6, R5, PT ;  /* 0x000000050600720c */ /* 0x000fda0003f06070 */
[----:B------:R-:W-:Y:S02]  /*11f0*/  @P0 IMAD.IADD R6, R6, 0x1, -R5 ;  /* 0x0000000106060824 */ /* 0x000fe400078e0a05 */
[----:B------:R-:W-:-:S03]  /*1200*/  @P0 VIADD R8, R8, 0x1 ;  /* 0x0000000108080836 */ /* 0x000fc60000000000 */
[----:B------:R-:W-:-:S13]  /*1210*/  ISETP.GE.U32.AND P1, PT, R6, R5, PT ;  /* 0x000000050600720c */ /* 0x000fda0003f26070 */
[----:B------:R-:W-:Y:S01]  /*1220*/  @P1 VIADD R8, R8, 0x1 ;  /* 0x0000000108081836 */ /* 0x000fe20000000000 */
[----:B------:R-:W-:Y:S01]  /*1230*/  @!P2 LOP3.LUT R8, RZ, R5, RZ, 0x33, !PT ;  /* 0x00000005ff08a212 */ /* 0x000fe200078e33ff */
[----:B------:R-:W-:Y:S06]  /*1240*/  BRA `(.L_x_967) ;  /* 0x0000000000107947 */ /* 0x000fec0003800000 */
.L_x_966:
[----:B------:R-:W-:-:S07]  /*1250*/  MOV R8, 0x1270 ;  /* 0x0000127000087802 */ /* 0x000fce0000000f00 */
[----:B------:R-:W-:Y:S05]  /*1260*/  CALL.REL.NOINC `($__internal_2_$__cuda_sm20_div_u64) ;  /* 0x0000000c00607944 */ /* 0x000fea0003c00000 */
[----:B------:R-:W-:Y:S02]  /*1270*/  IMAD.MOV.U32 R8, RZ, RZ, R6 ;  /* 0x000000ffff087224 */ /* 0x000fe400078e0006 */
[----:B------:R-:W-:-:S07]  /*1280*/  IMAD.MOV.U32 R9, RZ, RZ, R7 ;  /* 0x000000ffff097224 */ /* 0x000fce00078e0007 */
.L_x_967:
[----:B------:R-:W-:Y:S05]  /*1290*/  BSYNC.RECONVERGENT B1 ;  /* 0x0000000000017941 */ /* 0x000fea0003800200 */
.L_x_965:
[----:B------:R-:W-:Y:S01]  /*12a0*/  IADD3 R4, P0, PT, R8, R4, RZ ;  /* 0x0000000408047210 */ /* 0x000fe20007f1e0ff */
[----:B------:R-:W1:Y:S01]  /*12b0*/  LDC R6, c[0x0][0x3b0] ;  /* 0x0000ec00ff067b82 */ /* 0x000e620000000800 */
[----:B------:R-:W-:Y:S02]  /*12c0*/  BSSY.RECONVERGENT B1, `(.L_x_968) ;  /* 0x0000031000017945 */ /* 0x000fe40003800200 */
[C---:B------:R-:W-:Y:S02]  /*12d0*/  LOP3.LUT R7, R4.reuse, 0x3, RZ, 0xc0, !PT ;  /* 0x0000000304077812 */ /* 0x040fe400078ec0ff */
[----:B------:R-:W-:Y:S02]  /*12e0*/  IADD3.X R8, PT, PT, RZ, R9, RZ, P0, !PT ;  /* 0x00000009ff087210 */ /* 0x000fe400007fe4ff */
[----:B------:R-:W-:Y:S02]  /*12f0*/  ISETP.NE.U32.AND P1, PT, R7, 0x3, PT ;  /* 0x000000030700780c */ /* 0x000fe40003f25070 */
[----:B------:R-:W-:-:S02]  /*1300*/  ISETP.GE.U32.AND P0, PT, R4, 0x3, PT ;  /* 0x000000030400780c */ /* 0x000fc40003f06070 */
[----:B------:R-:W-:Y:S02]  /*1310*/  ISETP.NE.AND.EX P1, PT, RZ, RZ, PT, P1 ;  /* 0x000000ffff00720c */ /* 0x000fe40003f25310 */
[----:B------:R-:W-:Y:S01]  /*1320*/  ISETP.GE.U32.AND.EX P0, PT, R8, RZ, PT, P0 ;  /* 0x000000ff0800720c */ /* 0x000fe20003f06100 */
[----:B------:R-:W-:-:S05]  /*1330*/  IMAD.U32 R8, RZ, RZ, UR22 ;  /* 0x00000016ff087e24 */ /* 0x000fca000f8e00ff */
[----:B------:R-:W-:Y:S02]  /*1340*/  SHF.R.S32.HI R8, RZ, 0x1f, R8 ;  /* 0x0000001fff087819 */ /* 0x000fe40000011408 */
[----:B-1----:R-:W-:-:S03]  /*1350*/  SHF.R.S32.HI R16, RZ, 0x1f, R6 ;  /* 0x0000001fff107819 */ /* 0x002fc60000011406 */
[----:B------:R-:W-:Y:S05]  /*1360*/  @!P1 BRA `(.L_x_969) ;  /* 0x0000000000989947 */ /* 0x000fea0003800000 */
[----:B------:R-:W1:Y:S01]  /*1370*/  S2UR UR8, SR_CgaCtaId ;  /* 0x00000000000879c3 */ /* 0x000e620000008800 */
[----:B------:R-:W2:Y:S01]  /*1380*/  LDCU.64 UR14, c[0x0][0x3a8] ;  /* 0x00007500ff0e77ac */ /* 0x000ea20008000a00 */
[----:B------:R-:W-:Y:S02]  /*1390*/  IMAD.U32 R7, RZ, RZ, UR22 ;  /* 0x00000016ff077e24 */ /* 0x000fe4000f8e00ff */
[----:B------:R-:W-:Y:S01]  /*13a0*/  VIADD R9, R4, 0x1 ;  /* 0x0000000104097836 */ /* 0x000fe20000000000 */
[----:B------:R-:W-:Y:S01]  /*13b0*/  UMOV UR5, 0x400 ;  /* 0x0000040000057882 */ /* 0x000fe20000000000 */
[----:B------:R-:W-:Y:S01]  /*13c0*/  USHF.L.U32 UR9, UR22, 0x2, URZ ;  /* 0x0000000216097899 */ /* 0x000fe200080006ff */
[----:B------:R-:W-:Y:S01]  /*13d0*/  SHF.L.U64.HI R4, R7, 0x2, R8 ;  /* 0x0000000207047819 */ /* 0x000fe20000010208 */
[----:B------:R-:W3:Y:S01]  /*13e0*/  LDC R11, c[0x0][0x384] ;  /* 0x0000e100ff0b7b82 */ /* 0x000ee20000000800 */
[----:B------:R-:W-:Y:S01]  /*13f0*/  UIADD3 UR5, UPT, UPT, UR5, 0x80, URZ ;  /* 0x0000008005057890 */ /* 0x000fe2000fffe0ff */
[----:B------:R-:W-:Y:S01]  /*1400*/  LOP3.LUT R9, R9, 0x3, RZ, 0xc0, !PT ;  /* 0x0000000309097812 */ /* 0x000fe200078ec0ff */
[----:B------:R-:W-:Y:S01]  /*1410*/  IMAD R10, R0, UR11, RZ ;  /* 0x0000000b000a7c24 */ /* 0x000fe2000f8e02ff */
[----:B------:R-:W-:-:S02]  /*1420*/  LEA R7, P1, R2, UR9, 0x2 ;  /* 0x0000000902077c11 */ /* 0x000fc4000f8210ff */
[----:B------:R-:W-:Y:S01]  /*1430*/  IADD3 R9, P3, PT, RZ, -R9, RZ ;  /* 0x80000009ff097210 */ /* 0x000fe20007f7e0ff */
[----:B------:R-:W-:Y:S01]  /*1440*/  IMAD R14, R10, UR10, RZ ;  /* 0x0000000a0a0e7c24 */ /* 0x000fe2000f8e02ff */
[----:B------:R-:W-:Y:S02]  /*1450*/  LEA.HI.X R13, R2, R4, R3, 0x2, P1 ;  /* 0x00000004020d7211 */ /* 0x000fe400008f1403 */
[----:B--2---:R-:W-:-:S04]  /*1460*/  IADD3 R12, P1, P2, R7, UR14, R6 ;  /* 0x0000000e070c7c10 */ /* 0x004fc8000fa3e006 */
[----:B------:R-:W-:Y:S01]  /*1470*/  IADD3.X R13, PT, PT, R13, UR15, R16, P1, P2 ;  /* 0x0000000f0d0d7c10 */ /* 0x000fe20008fe4410 */
[----:B-1----:R-:W-:-:S06]  /*1480*/  ULEA UR5, UR8, UR5, 0x18 ;  /* 0x0000000508057291 */ /* 0x002fcc000f8ec0ff */
[----:B------:R-:W-:-:S04]  /*1490*/  VIADD R4, R6, UR5 ;  /* 0x0000000506047c36 */ /* 0x000fc80008000000 */
[----:B---3--:R-:W-:Y:S02]  /*14a0*/  IMAD R7, R11, 0x200, R4 ;  /* 0x000002000b077824 */ /* 0x008fe400078e0204 */
[----:B------:R-:W-:Y:S02]  /*14b0*/  IMAD.X R4, RZ, RZ, -0x1, P3 ;  /* 0xffffffffff047424 */ /* 0x000fe400018e06ff */
[----:B------:R-:W-:-:S07]  /*14c0*/  IMAD R7, R2, 0x4, R7 ;  /* 0x0000000402077824 */ /* 0x000fce00078e0207 */
.L_x_970:
[----:B------:R-:W-:Y:S01]  /*14d0*/  IADD3 R9, P1, PT, R9, 0x1, RZ ;  /* 0x0000000109097810 */ /* 0x000fe20007f3e0ff */
[----:B------:R-:W-:Y:S01]  /*14e0*/  IMAD.MOV.U32 R10, RZ, RZ, R12 ;  /* 0x000000ffff0a7224 */ /* 0x000fe200078e000c */
[----:B------:R-:W-:Y:S02]  /*14f0*/  MOV R11, R13 ;  /* 0x0000000d000b7202 */ /* 0x000fe40000000f00 */
[----:B------:R-:W-:Y:S01]  /*1500*/  IADD3 R2, P2, PT, R5, R2, RZ ;  /* 0x0000000205027210 */ /* 0x000fe20007f5e0ff */
[----:B------:R-:W-:Y:S01]  /*1510*/  IMAD.X R4, RZ, RZ, R4, P1 ;  /* 0x000000ffff047224 */ /* 0x000fe200008e0604 */
[----:B------:R-:W-:Y:S01]  /*1520*/  ISETP.NE.U32.AND P1, PT, R9, RZ, PT ;  /* 0x000000ff0900720c */ /* 0x000fe20003f25070 */
[----:B------:R-:W-:Y:S01]  /*1530*/  @!PT LDS RZ, [RZ] ;  /* 0x00000000fffff984 */ /* 0x000fe20000000800 */
[----:B------:R-:W-:Y:S01]  /*1540*/  @!PT LDS RZ, [RZ] ;  /* 0x00000000fffff984 */ /* 0x000fe20000000800 */
[----:B------:R-:W-:Y:S01]  /*1550*/  @!PT LDS RZ, [RZ] ;  /* 0x00000000fffff984 */ /* 0x000fe20000000800 */
[----:B------:R1:W-:Y:S01]  /*1560*/  LDGSTS.E [R7+0x80], desc[UR20][R10.64] ;  /* 0x000800000a077fae */ /* 0x0003e2000b9a1014 */
[----:B------:R-:W-:Y:S01]  /*1570*/  LEA R12, P3, R5, R12, 0x2 ;  /* 0x0000000c050c7211 */ /* 0x000fe200078610ff */
[----:B------:R-:W-:Y:S01]  /*1580*/  IMAD.X R3, RZ, RZ, R3, P2 ;  /* 0x000000ffff037224 */ /* 0x000fe200010e0603 */
[----:B------:R-:W-:-:S02]  /*1590*/  ISETP.NE.AND.EX P1, PT, R4, RZ, PT, P1 ;  /* 0x000000ff0400720c */ /* 0x000fc40003f25310 */
[----:B------:R-:W-:Y:S01]  /*15a0*/  LEA.HI.X R13, R5, R13, RZ, 0x2, P3 ;  /* 0x0000000d050d7211 */ /* 0x000fe200018f14ff */
[----:B-1----:R-:W-:-:S10]  /*15b0*/  IMAD R7, R14, 0x4, R7 ;  /* 0x000000040e077824 */ /* 0x002fd400078e0207 */
[----:B------:R-:W-:Y:S05]  /*15c0*/  @P1 BRA `(.L_x_970) ;  /* 0xfffffffc00c01947 */ /* 0x000fea000383ffff */
.L_x_969:
[----:B------:R-:W-:Y:S05]  /*15d0*/  BSYNC.RECONVERGENT B1 ;  /* 0x0000000000017941 */ /* 0x000fea0003800200 */
.L_x_968:
[----:B------:R-:W-:Y:S05]  /*15e0*/  @!P0 BRA `(.L_x_964) ;  /* 0x0000000000f08947 */ /* 0x000fea0003800000 */
[----:B------:R-:W1:Y:S01]  /*15f0*/  S2UR UR8, SR_CgaCtaId ;  /* 0x00000000000879c3 */ /* 0x000e620000008800 */
[----:B------:R-:W2:Y:S01]  /*1600*/  LDCU.64 UR14, c[0x0][0x3a8] ;  /* 0x00007500ff0e77ac */ /* 0x000ea20008000a00 */
[----:B------:R-:W-:Y:S01]  /*1610*/  IMAD.U32 R9, RZ, RZ, UR22 ;  /* 0x00000016ff097e24 */ /* 0x000fe2000f8e00ff */
[----:B------:R-:W-:Y:S01]  /*1620*/  SHF.R.U32.HI R20, RZ, 0x1e, R5 ;  /* 0x0000001eff147819 */ /* 0x000fe20000011605 */
[----:B------:R-:W-:Y:S01]  /*1630*/  IMAD R22, R0, UR11, RZ ;  /* 0x0000000b00167c24 */ /* 0x000fe2000f8e02ff */
[----:B------:R-:W-:Y:S01]  /*1640*/  UMOV UR5, 0x400 ;  /* 0x0000040000057882 */ /* 0x000fe20000000000 */
[----:B------:R-:W-:Y:S01]  /*1650*/  IMAD.SHL.U32 R17, R5, 0x4, RZ ;  /* 0x0000000405117824 */ /* 0x000fe200078e00ff */
[----:B------:R-:W-:Y:S01]  /*1660*/  UIADD3 UR5, UPT, UPT, UR5, 0x80, URZ ;  /* 0x0000008005057890 */ /* 0x000fe2000fffe0ff */
[----:B------:R-:W3:Y:S01]  /*1670*/  LDC R7, c[0x0][0x384] ;  /* 0x0000e100ff077b82 */ /* 0x000ee20000000800 */
[----:B------:R-:W-:Y:S01]  /*1680*/  SHF.L.U64.HI R18, R9, 0x2, R8 ;  /* 0x0000000209127819 */ /* 0x000fe20000010208 */
[----:B------:R-:W-:Y:S01]  /*1690*/  IMAD R22, R22, UR10, RZ ;  /* 0x0000000a16167c24 */ /* 0x000fe2000f8e02ff */
[----:B--2---:R-:W-:-:S04]  /*16a0*/  IADD3 R4, P0, PT, R6, UR14, RZ ;  /* 0x0000000e06047c10 */ /* 0x004fc8000ff1e0ff */
[----:B------:R-:W-:Y:S01]  /*16b0*/  IADD3.X R16, PT, PT, R16, UR15, RZ, P0, !PT ;  /* 0x0000000f10107c10 */ /* 0x000fe200087fe4ff */
[----:B-1----:R-:W-:Y:S02]  /*16c0*/  ULEA UR5, UR8, UR5, 0x18 ;  /* 0x0000000508057291 */ /* 0x002fe4000f8ec0ff */
[----:B------:R-:W-:-:S04]  /*16d0*/  USHF.L.U32 UR8, UR22, 0x2, URZ ;  /* 0x0000000216087899 */ /* 0x000fc800080006ff */
[----:B------:R-:W-:Y:S01]  /*16e0*/  VIADD R6, R6, UR5 ;  /* 0x0000000506067c36 */ /* 0x000fe20008000000 */
[----:B------:R-:W-:-:S03]  /*16f0*/  UMOV UR5, URZ ;  /* 0x000000ff00057c82 */ /* 0x000fc60008000000 */
[----:B---3--:R-:W-:Y:S01]  /*1700*/  IMAD R23, R7, 0x200, R6 ;  /* 0x0000020007177824 */ /* 0x008fe200078e0206 */
[----:B------:R-:W-:-:S03]  /*1710*/  IADD3 R6, P0, PT, R2, UR22, RZ ;  /* 0x0000001602067c10 */ /* 0x000fc6000ff1e0ff */
[----:B------:R-:W-:Y:S02]  /*1720*/  IMAD R23, R2, 0x4, R23 ;  /* 0x0000000402177824 */ /* 0x000fe400078e0217 */
[----:B------:R-:W-:Y:S01]  /*1730*/  IMAD.X R7, R8, 0x1, R3, P0 ;  /* 0x0000000108077824 */ /* 0x000fe200000e0603 */
[----:B------:R-:W-:Y:S01]  /*1740*/  LEA R0, P0, R2, UR8, 0x2 ;  /* 0x0000000802007c11 */ /* 0x000fe2000f8010ff */
[C-C-:B------:R-:W-:Y:S02]  /*1750*/  IMAD R25, R22.reuse, 0x4, R23.reuse ;  /* 0x0000000416197824 */ /* 0x140fe400078e0217 */
[----:B------:R-:W-:Y:S01]  /*1760*/  IMAD R27, R22, 0x8, R23 ;  /* 0x00000008161b7824 */ /* 0x000fe200078e0217 */
[----:B------:R-:W-:Y:S01]  /*1770*/  SHF.L.U64.HI R7, R6, 0x2, R7 ;  /* 0x0000000206077819 */ /* 0x000fe20000010207 */
[----:B------:R-:W-:Y:S01]  /*1780*/  IMAD R29, R22, 0xc, R23 ;  /* 0x0000000c161d7824 */ /* 0x000fe200078e0217 */
[----:B------:R-:W-:Y:S02]  /*1790*/  SHF.L.U32 R6, R6, 0x2, RZ ;  /* 0x0000000206067819 */ /* 0x000fe400000006ff */
[----:B------:R-:W-:-:S02]  /*17a0*/  LEA.HI.X R18, R2, R18, R3, 0x2, P0 ;  /* 0x0000001202127211 */ /* 0x000fc400000f1403 */
[-C--:B------:R-:W-:Y:S01]  /*17b0*/  IADD3 R21, P0, PT, R17, R0.reuse, RZ ;  /* 0x0000000011157210 */ /* 0x080fe20007f1e0ff */
[C---:B------:R-:W-:Y:S01]  /*17c0*/  IMAD.WIDE.U32 R6, R5.reuse, 0xc, R6 ;  /* 0x0000000c05067825 */ /* 0x040fe200078e0006 */
[----:B------:R-:W-:-:S03]  /*17d0*/  LEA R19, P1, R5, R0, 0x3 ;  /* 0x0000000005137211 */ /* 0x000fc600078218ff */
[----:B------:R-:W-:Y:S01]  /*17e0*/  IMAD.X R24, R20, 0x1, R18, P0 ;  /* 0x0000000114187824 */ /* 0x000fe200000e0612 */
[----:B------:R-:W-:Y:S01]  /*17f0*/  LEA.HI.X R26, R5, R18, RZ, 0x3, P1 ;  /* 0x00000012051a7211 */ /* 0x000fe200008f1cff */
[----:B------:R-:W-:-:S08]  /*1800*/  VIADD R28, R7, UR5 ;  /* 0x00000005071c7c36 */ /* 0x000fd00008000000 */
.L_x_971:
[C---:B------:R-:W-:Y:S02]  /*1810*/  IADD3 R12, P0, PT, R4.reuse, R0, RZ ;  /* 0x00000000040c7210 */ /* 0x040fe40007f1e0ff */
[----:B------:R-:W-:-:S03]  /*1820*/  IADD3 R8, P1, PT, R4, R21, RZ ;  /* 0x0000001504087210 */ /* 0x000fc60007f3e0ff */
[----:B------:R-:W-:Y:S01]  /*1830*/  IMAD.X R13, R16, 0x1, R18, P0 ;  /* 0x00000001100d7824 */ /* 0x000fe200000e0612 */
[----:B------:R-:W-:Y:S01]  /*1840*/  IADD3 R10, P0, PT, R4, R19, RZ ;  /* 0x00000013040a7210 */ /* 0x000fe20007f1e0ff */
[----:B------:R-:W-:Y:S01]  /*1850*/  IMAD.X R9, R16, 0x1, R24, P1 ;  /* 0x0000000110097824 */ /* 0x000fe200008e0618 */
[----:B------:R-:W-:Y:S02]  /*1860*/  IADD3 R14, P1, PT, R4, R6, RZ ;  /* 0x00000006040e7210 */ /* 0x000fe40007f3e0ff */
[----:B------:R-:W-:Y:S01]  /*1870*/  @!PT LDS RZ, [RZ] ;  /* 0x00000000fffff984 */ /* 0x000fe20000000800 */
[----:B------:R-:W-:Y:S01]  /*1880*/  @!PT LDS RZ, [RZ] ;  /* 0x00000000fffff984 */ /* 0x000fe20000000800 */
[----:B------:R-:W-:Y:S01]  /*1890*/  @!PT LDS RZ, [RZ] ;  /* 0x00000000fffff984 */ /* 0x000fe20000000800 */
[----:B------:R1:W-:Y:S01]  /*18a0*/  LDGSTS.E [R23+0x80], desc[UR20][R12.64] ;  /* 0x000800000c177fae */ /* 0x0003e2000b9a1014 */
[C---:B------:R-:W-:Y:S01]  /*18b0*/  IMAD.X R11, R16.reuse, 0x1, R26, P0 ;  /* 0x00000001100b7824 */ /* 0x040fe200000e061a */
[----:B------:R-:W-:Y:S02]  /*18c0*/  IADD3 R2, P0, PT, R17, R2, RZ ;  /* 0x0000000211027210 */ /* 0x000fe40007f1e0ff */
[----:B------:R-:W-:Y:S01]  /*18d0*/  IADD3.X R15, PT, PT, R16, R28, RZ, P1, !PT ;  /* 0x0000001c100f7210 */ /* 0x000fe20000ffe4ff */
[----:B------:R2:W-:Y:S01]  /*18e0*/  LDGSTS.E [R25+0x80], desc[UR20][R8.64] ;  /* 0x0008000008197fae */ /* 0x0005e2000b9a1014 */
[C---:B------:R-:W-:Y:S01]  /*18f0*/  LEA R4, P1, R5.reuse, R4, 0x4 ;  /* 0x0000000405047211 */ /* 0x040fe200078220ff */
[----:B------:R-:W-:Y:S01]  /*1900*/  IMAD.X R3, R20, 0x1, R3, P0 ;  /* 0x0000000114037824 */ /* 0x000fe200000e0603 */
[----:B------:R-:W-:Y:S01]  /*1910*/  ISETP.GE.U32.AND P0, PT, R2, UR7, PT ;  /* 0x0000000702007c0c */ /* 0x000fe2000bf06070 */
[----:B------:R3:W-:Y:S01]  /*1920*/  LDGSTS.E [R27+0x80], desc[UR20][R10.64] ;  /* 0x000800000a1b7fae */ /* 0x0007e2000b9a1014 */
[----:B------:R-:W-:-:S02]  /*1930*/  LEA.HI.X R16, R5, R16, RZ, 0x4, P1 ;  /* 0x0000001005107211 */ /* 0x000fc400008f24ff */
[----:B------:R-:W-:Y:S01]  /*1940*/  ISETP.GE.U32.AND.EX P0, PT, R3, UR13, PT, P0 ;  /* 0x0000000d03007c0c */ /* 0x000fe2000bf06100 */
[----:B------:R4:W-:Y:S01]  /*1950*/  LDGSTS.E [R29+0x80], desc[UR20][R14.64] ;  /* 0x000800000e1d7fae */ /* 0x0009e2000b9a1014 */
[C---:B-1----:R-:W-:Y:S02]  /*1960*/  IMAD R23, R22.reuse, 0x10, R23 ;  /* 0x0000001016177824 */ /* 0x042fe400078e0217 */
[C---:B--2---:R-:W-:Y:S02]  /*1970*/  IMAD R25, R22.reuse, 0x10, R25 ;  /* 0x0000001016197824 */ /* 0x044fe400078e0219 */
[C---:B---3--:R-:W-:Y:S02]  /*1980*/  IMAD R27, R22.reuse, 0x10, R27 ;  /* 0x00000010161b7824 */ /* 0x048fe400078e021b */
[----:B----4-:R-:W-:-:S05]  /*1990*/  IMAD R29, R22, 0x10, R29 ;  /* 0x00000010161d7824 */ /* 0x010fca00078e021d */
[----:B------:R-:W-:Y:S05]  /*19a0*/  @!P0 BRA `(.L_x_971) ;  /* 0xfffffffc00988947 */ /* 0x000fea000383ffff */
.L_x_964:
[----:B------:R-:W-:Y:S05]  /*19b0*/  BSYNC.RECONVERGENT B0 ;  /* 0x0000000000007941 */ /* 0x000fea0003800200 */
.L_x_963:
[----:B------:R-:W0:Y:S01]  /*19c0*/  LDGDEPBAR ;  /* 0x00000000000079af */ /* 0x000e220000000000 */
[----:B------:R-:W-:-:S04]  /*19d0*/  DEPBAR.LE SB0, 0x0 ;  /* 0x000080000000791a */ /* 0x000fc80000000000 */
[----:B------:R-:W-:Y:S06]  /*19e0*/  BAR.SYNC.DEFER_BLOCKING 0x0 ;  /* 0x0000000000007b1d */ /* 0x000fec0000010000 */
.L_x_953:
[----:B------:R-:W-:-:S09]  /*19f0*/  UISETP.GT.AND UP0, UPT, UR24, UR6, UPT ;  /* 0x000000061800728c */ /* 0x000fd2000bf04270 */
[----:B------:R-:W-:Y:S05]  /*1a00*/  BRA.U UP0, `(.L_x_972) ;  /* 0x0000000100b47547 */ /* 0x000fea000b800000 */
[----:B------:R-:W1:Y:S02]  /*1a10*/  LDC R8, c[0x0][0x384] ;  /* 0x0000e100ff087b82 */ /* 0x000e640000000800 */
[----:B-1----:R-:W-:-:S13]  /*1a20*/  ISETP.GE.AND P0, PT, R8, 0x1, PT ;  /* 0x000000010800780c */ /* 0x002fda0003f06270 */
[----:B------:R-:W-:Y:S05]  /*1a30*/  @!P0 EXIT ;  /* 0x000000000000894d */ /* 0x000fea0003800000 */
[----:B------:R-:W1:Y:S01]  /*1a40*/  S2R R2, SR_TID.X ;  /* 0x0000000000027919 */ /* 0x000e620000002100 */
[----:B------:R-:W2:Y:S01]  /*1a50*/  LDC R3, c[0x0][0x3b0] ;  /* 0x0000ec00ff037b82 */ /* 0x000ea20000000800 */
[----:B------:R-:W3:Y:S01]  /*1a60*/  LDCU UR6, c[0x0][0x3a0] ;  /* 0x00007400ff0677ac */ /* 0x000ee20008000800 */
[----:B------:R-:W-:Y:S01]  /*1a70*/  MOV R0, 0x400 ;  /* 0x0000040000007802 */ /* 0x000fe20000000f00 */
[----:B------:R-:W4:Y:S01]  /*1a80*/  S2R R5, SR_CgaCtaId ;  /* 0x0000000000057919 */ /* 0x000f220000008800 */
[----:B------:R-:W5:Y:S03]  /*1a90*/  LDCU.64 UR4, c[0x0][0x390] ;  /* 0x00007200ff0477ac */ /* 0x000f660008000a00 */
[----:B------:R-:W-:Y:S01]  /*1aa0*/  VIADD R0, R0, 0x80 ;  /* 0x0000008000007836 */ /* 0x000fe20000000000 */
[----:B-----5:R-:W-:Y:S01]  /*1ab0*/  UIMAD.WIDE UR4, UR22, 0x4, UR4 ;  /* 0x00000004160478a5 */ /* 0x020fe2000f8e0204 */
[----:B--2---:R-:W-:-:S02]  /*1ac0*/  IMAD R3, R8, 0x200, R3 ;  /* 0x0000020008037824 */ /* 0x004fc400078e0203 */
[----:B------:R-:W-:Y:S02]  /*1ad0*/  IMAD.MOV R8, RZ, RZ, -R8 ;  /* 0x000000ffff087224 */ /* 0x000fe400078e0a08 */
[C---:B-1----:R-:W-:Y:S01]  /*1ae0*/  IMAD R3, R2.reuse, 0x4, R3 ;  /* 0x0000000402037824 */ /* 0x042fe200078e0203 */
[----:B---3--:R-:W-:Y:S02]  /*1af0*/  LEA R6, R2, UR6, 0x2 ;  /* 0x0000000602067c11 */ /* 0x008fe4000f8e10ff */
[----:B----4-:R-:W-:-:S04]  /*1b00*/  LEA R0, R5, R0, 0x18 ;  /* 0x0000000005007211 */ /* 0x010fc800078ec0ff */
[----:B------:R-:W-:Y:S02]  /*1b10*/  IADD3 R6, PT, PT, R0, R6, RZ ;  /* 0x0000000600067210 */ /* 0x000fe40007ffe0ff */
[----:B------:R-:W-:-:S07]  /*1b20*/  IADD3 R7, PT, PT, R3, 0x80, R0 ;  /* 0x0000008003077810 */ /* 0x000fce0007ffe000 */
.L_x_975:
        /* <DEDUP_REMOVED lines=17> */
[----:B------:R-:W-:Y:S05]  /*1c40*/  CALL.REL.NOINC `($__internal_3_$__cuda_sm3x_div_rn_noftz_f32_slowpath) ;  /* 0x0000000400fc7944 */ /* 0x000fea0003c00000 */
.L_x_974:
[----:B------:R-:W-:Y:S05]  /*1c50*/  BSYNC.RECONVERGENT B0 ;  /* 0x0000000000007941 */ /* 0x000fea0003800200 */
.L_x_973:
[----:B------:R-:W-:Y:S01]  /*1c60*/  VIADD R8, R8, 0x1 ;  /* 0x0000000108087836 */ /* 0x000fe20000000000 */
[----:B------:R1:W-:Y:S04]  /*1c70*/  STG.E desc[UR20][R4.64], R3 ;  /* 0x0000000304007986 */ /* 0x0003e8000c101914 */
[----:B------:R-:W-:-:S13]  /*1c80*/  ISETP.NE.AND P0, PT, R8, RZ, PT ;  /* 0x000000ff0800720c */ /* 0x000fda0003f05270 */
[----:B-1----:R-:W-:Y:S05]  /*1c90*/  @!P0 EXIT ;  /* 0x000000000000894d */ /* 0x002fea0003800000 */
[----:B------:R-:W-:Y:S02]  /*1ca0*/  VIADD R7, R7, 0x200 ;  /* 0x0000020007077836 */ /* 0x000fe40000000000 */
[----:B------:R-:W-:Y:S02]  /*1cb0*/  VIADD R6, R6, 0x200 ;  /* 0x0000020006067836 */ /* 0x000fe40000000000 */
[----:B------:R-:W-:Y:S01]  /*1cc0*/  VIADD R2, R2, 0x80 ;  /* 0x0000008002027836 */ /* 0x000fe20000000000 */
[----:B------:R-:W-:Y:S06]  /*1cd0*/  BRA `(.L_x_975) ;  /* 0xfffffffc00947947 */ /* 0x000fec000383ffff */
.L_x_972:
        /* <DEDUP_REMOVED lines=8> */
[----:B------:R-:W4:Y:S02]  /*1d60*/  LDCU.64 UR4, c[0x0][0x390] ;  /* 0x00007200ff0477ac */ /* 0x000f240008000a00 */
[----:B------:R-:W-:Y:S01]  /*1d70*/  IADD3 R0, PT, PT, R0, 0x80, RZ ;  /* 0x0000008000007810 */ /* 0x000fe20007ffe0ff */
[----:B----4-:R-:W-:Y:S01]  /*1d80*/  UIMAD.WIDE UR4, UR22, 0x4, UR4 ;  /* 0x00000004160478a5 */ /* 0x010fe2000f8e0204 */
[----:B--2---:R-:W-:Y:S02]  /*1d90*/  IMAD R3, R2, 0x200, R3 ;  /* 0x0000020002037824 */ /* 0x004fe400078e0203 */
[----:B------:R-:W-:Y:S01]  /*1da0*/  IMAD.MOV R2, RZ, RZ, -R2 ;  /* 0x000000ffff027224 */ /* 0x000fe200078e0a02 */
[----:B-1----:R-:W-:-:S02]  /*1db0*/  LEA R0, R5, R0, 0x18 ;  /* 0x0000000005007211 */ /* 0x002fc400078ec0ff */
[C---:B---3--:R-:W-:Y:S01]  /*1dc0*/  LEA R5, R6.reuse, UR6, 0x2 ;  /* 0x0000000606057c11 */ /* 0x048fe2000f8e10ff */
[----:B------:R-:W-:-:S04]  /*1dd0*/  IMAD R3, R6, 0x4, R3 ;  /* 0x0000000406037824 */ /* 0x000fc800078e0203 */
[----:B------:R-:W-:Y:S01]  /*1de0*/  IMAD.IADD R5, R0, 0x1, R5 ;  /* 0x0000000100057824 */ /* 0x000fe200078e0205 */
[----:B------:R-:W-:-:S07]  /*1df0*/  IADD3 R4, PT, PT, R3, 0x80, R0 ;  /* 0x0000008003047810 */ /* 0x000fce0007ffe000 */
.L_x_980:
[----:B------:R-:W-:Y:S01]  /*1e00*/  ISETP.GE.AND P0, PT, R6, UR23, PT ;  /* 0x0000001706007c0c */ /* 0x000fe2000bf06270 */
        /* <DEDUP_REMOVED lines=18> */
[----:B------:R-:W-:Y:S05]  /*1f30*/  CALL.REL.NOINC `($__internal_3_$__cuda_sm3x_div_rn_noftz_f32_slowpath) ;  /* 0x0000000400407944 */ /* 0x000fea0003c00000 */
.L_x_979:
[----:B------:R-:W-:Y:S05]  /*1f40*/  BSYNC.RECONVERGENT B1 ;  /* 0x0000000000017941 */ /* 0x000fea0003800200 */
.L_x_978:
[----:B------:R-:W-:Y:S02]  /*1f50*/  IMAD.U32 R8, RZ, RZ, UR4 ;  /* 0x00000004ff087e24 */ /* 0x000fe4000f8e00ff */
[----:B------:R-:W-:Y:S02]  /*1f60*/  IMAD.U32 R9, RZ, RZ, UR5 ;  /* 0x00000005ff097e24 */ /* 0x000fe4000f8e00ff */
[----:B------:R-:W-:-:S05]  /*1f70*/  IMAD.WIDE R8, R6, 0x4, R8 ;  /* 0x0000000406087825 */ /* 0x000fca00078e0208 */
[----:B------:R1:W-:Y:S02]  /*1f80*/  STG.E desc[UR20][R8.64], R3 ;  /* 0x0000000308007986 */ /* 0x0003e4000c101914 */
.L_x_977:
[----:B------:R-:W-:Y:S05]  /*1f90*/  BSYNC.RECONVERGENT B0 ;  /* 0x0000000000007941 */ /* 0x000fea0003800200 */
.L_x_976:
[----:B------:R-:W-:Y:S01]  /*1fa0*/  IADD3 R4, PT, PT, R4, 0x200, RZ ;  /* 0x0000020004047810 */ /* 0x000fe20007ffe0ff */
[----:B------:R-:W-:Y:S02]  /*1fb0*/  VIADD R5, R5, 0x200 ;  /* 0x0000020005057836 */ /* 0x000fe40000000000 */
[----:B------:R-:W-:Y:S01]  /*1fc0*/  VIADD R6, R6, 0x80 ;  /* 0x0000008006067836 */ /* 0x000fe20000000000 */
[----:B------:R-:W-:Y:S06]  /*1fd0*/  @P2 BRA `(.L_x_980) ;  /* 0xfffffffc00882947 */ /* 0x000fec000383ffff */
[----:B------:R-:W-:Y:S05]  /*1fe0*/  EXIT ;  /* 0x000000000000794d */ /* 0x000fea0003800000 */
        .weak           $__internal_2_$__cuda_sm20_div_u64
        .type           $__internal_2_$__cuda_sm20_div_u64,@function
        .size           $__internal_2_$__cuda_sm20_div_u64,($__internal_3_$__cuda_sm3x_div_rn_noftz_f32_slowpath - $__internal_2_$__cuda_sm20_div_u64)
$__internal_2_$__cuda_sm20_div_u64:
[----:B------:R-:W-:Y:S02]  /*1ff0*/  IMAD.U32 R15, RZ, RZ, UR4 ;  /* 0x00000004ff0f7e24 */ /* 0x000fe4000f8e00ff */
[----:B------:R-:W-:-:S04]  /*2000*/  IMAD.MOV.U32 R14, RZ, RZ, R5 ;  /* 0x000000ffff0e7224 */ /* 0x000fc800078e0005 */
        /* <DEDUP_REMOVED lines=14> */
[----:B------:R-:W-:-:S04]  /*20f0*/  IMAD.HI.U32 R12, P1, R7, R17, R12 ;  /* 0x00000011070c7227 */ /* 0x000fc8000782000c */
[----:B------:R-:W-:Y:S01]  /*2100*/  IMAD.X R11, R11, 0x1, R7, P0 ;  /* 0x000000010b0b7824 */ /* 0x000fe200000e0607 */
[----:B------:R-:W-:-:S04]  /*2110*/  IADD3 R13, P2, PT, R15, R12, RZ ;  /* 0x0000000c0f0d7210 */ /* 0x000fc80007f5e0ff */
[----:B------:R-:W-:Y:S01]  /*2120*/  IADD3.X R11, PT, PT, RZ, RZ, R11, P2, P1 ;  /* 0x000000ffff0b7210 */ /* 0x000fe200017e240b */
[----:B------:R-:W-:-:S04]  /*2130*/  IMAD.WIDE.U32 R6, R13, R5, RZ ;  /* 0x000000050d067225 */ /* 0x000fc800078e00ff */
[----:B------:R-:W-:Y:S01]  /*2140*/  IMAD R12, R13, UR4, R7 ;  /* 0x000000040d0c7c24 */ /* 0x000fe2000f8e0207 */
[----:B------:R-:W-:-:S03]  /*2150*/  IADD3 R7, P0, PT, RZ, -R6, RZ ;  /* 0x80000006ff077210 */ /* 0x000fc60007f1e0ff */
[----:B------:R-:W-:Y:S02]  /*2160*/  IMAD R6, R11, R5, R12 ;  /* 0x000000050b067224 */ /* 0x000fe400078e020c */
[----:B------:R-:W-:-:S03]  /*2170*/  IMAD.HI.U32 R12, R13, R7, RZ ;  /* 0x000000070d0c7227 */ /* 0x000fc600078e00ff */
[----:B------:R-:W-:-:S05]  /*2180*/  IADD3.X R6, PT, PT, RZ, ~R6, RZ, P0, !PT ;  /* 0x80000006ff067210 */ /* 0x000fca00007fe4ff */
        /* <DEDUP_REMOVED lines=18> */
[C---:B------:R-:W-:Y:S01]  /*22b0*/  IMAD R7, R12.reuse, UR4, R7 ;  /* 0x000000040c077c24 */ /* 0x040fe2000f8e0207 */
[----:B------:R-:W-:Y:S02]  /*22c0*/  IADD3 R9, P2, PT, R12, 0x1, RZ ;  /* 0x000000010c097810 */ /* 0x000fe40007f5e0ff */
[-C--:B------:R-:W-:Y:S01]  /*22d0*/  ISETP.GE.U32.AND P0, PT, R16, R5.reuse, PT ;  /* 0x000000051000720c */ /* 0x080fe20003f06070 */
[----:B------:R-:W-:-:S04]  /*22e0*/  IMAD R7, R14, R5, R7 ;  /* 0x000000050e077224 */ /* 0x000fc800078e0207 */
[----:B------:R-:W-:Y:S01]  /*22f0*/  IMAD.X R11, R10, 0x1, ~R7, P1 ;  /* 0x000000010a0b7824 */ /* 0x000fe200008e0e07 */
[----:B------:R-:W-:Y:S01]  /*2300*/  IADD3 R6, P1, PT, -R5, R16, RZ ;  /* 0x0000001005067210 */ /* 0x000fe20007f3e1ff */
[----:B------:R-:W-:-:S03]  /*2310*/  IMAD.X R7, RZ, RZ, R14, P2 ;  /* 0x000000ffff077224 */ /* 0x000fc600010e060e */
[C---:B------:R-:W-:Y:S02]  /*2320*/  ISETP.GE.U32.AND.EX P0, PT, R11.reuse, UR4, PT, P0 ;  /* 0x000000040b007c0c */ /* 0x040fe4000bf06100 */
[----:B------:R-:W-:Y:S02]  /*2330*/  IADD3.X R10, PT, PT, R11, ~UR4, RZ, P1, !PT ;  /* 0x800000040b0a7c10 */ /* 0x000fe40008ffe4ff */
[----:B------:R-:W-:Y:S02]  /*2340*/  SEL R6, R6, R16, P0 ;  /* 0x0000001006067207 */ /* 0x000fe40000000000 */
[----:B------:R-:W-:Y:S02]  /*2350*/  SEL R9, R9, R12, P0 ;  /* 0x0000000c09097207 */ /* 0x000fe40000000000 */
[----:B------:R-:W-:Y:S02]  /*2360*/  SEL R10, R10, R11, P0 ;  /* 0x0000000b0a0a7207 */ /* 0x000fe40000000000 */
[----:B------:R-:W-:-:S02]  /*2370*/  SEL R14, R7, R14, P0 ;  /* 0x0000000e070e7207 */ /* 0x000fc40000000000 */
[----:B------:R-:W-:Y:S02]  /*2380*/  ISETP.GE.U32.AND P0, PT, R6, R5, PT ;  /* 0x000000050600720c */ /* 0x000fe40003f06070 */
[----:B------:R-:W-:Y:S02]  /*2390*/  IADD3 R6, P2, PT, R9, 0x1, RZ ;  /* 0x0000000109067810 */ /* 0x000fe40007f5e0ff */
[----:B------:R-:W-:Y:S02]  /*23a0*/  ISETP.GE.U32.AND.EX P0, PT, R10, UR4, PT, P0 ;  /* 0x000000040a007c0c */ /* 0x000fe4000bf06100 */
[----:B------:R-:W-:Y:S01]  /*23b0*/  ISETP.NE.U32.AND P1, PT, R5, RZ, PT ;  /* 0x000000ff0500720c */ /* 0x000fe20003f25070 */
[----:B------:R-:W-:Y:S01]  /*23c0*/  IMAD.X R7, RZ, RZ, R14, P2 ;  /* 0x000000ffff077224 */ /* 0x000fe200010e060e */
[----:B------:R-:W-:Y:S01]  /*23d0*/  SEL R6, R6, R9, P0 ;  /* 0x0000000906067207 */ /* 0x000fe20000000000 */
[----:B------:R-:W-:Y:S01]  /*23e0*/  IMAD.MOV.U32 R9, RZ, RZ, 0x0 ;  /* 0x00000000ff097424 */ /* 0x000fe200078e00ff */
[----:B------:R-:W-:-:S02]  /*23f0*/  ISETP.NE.AND.EX P1, PT, RZ, UR4, PT, P1 ;  /* 0x00000004ff007c0c */ /* 0x000fc4000bf25310 */
[----:B------:R-:W-:Y:S02]  /*2400*/  SEL R7, R7, R14, P0 ;  /* 0x0000000e07077207 */ /* 0x000fe40000000000 */
[----:B------:R-:W-:Y:S02]  /*2410*/  SEL R6, R6, 0xffffffff, P1 ;  /* 0xffffffff06067807 */ /* 0x000fe40000800000 */
[----:B------:R-:W-:Y:S01]  /*2420*/  SEL R7, R7, 0xffffffff, P1 ;  /* 0xffffffff07077807 */ /* 0x000fe20000800000 */
[----:B------:R-:W-:Y:S06]  /*2430*/  RET.REL.NODEC R8 `(_ZN3cub18CUB_300001_SM_10006detail9transform16transform_kernelINS2_10policy_hubILb0EN4cuda3std3__45tupleIJN6thrust24THRUST_300001_SM_1000_NS6detail15normal_iteratorINSA_10device_ptrIfEEEENSC_INSD_IiEEEEEEEE10policy1000EiNS7_7dividesIfEESF_JPfPiEEEvT0_iT1_T2_DpNS2_10kernel_argIT3_EE) ;  /* 0xffffffd808f07950 */ /* 0x000fec0003c3ffff */
        .weak           $__internal_3_$__cuda_sm3x_div_rn_noftz_f32_slowpath
        .type           $__internal_3_$__cuda_sm3x_div_rn_noftz_f32_slowpath,@function
        .size           $__internal_3_$__cuda_sm3x_div_rn_noftz_f32_slowpath,(.L_x_2757 - $__internal_3_$__cuda_sm3x_div_rn_noftz_f32_slowpath)
$__internal_3_$__cuda_sm3x_div_rn_noftz_f32_slowpath:
        /* <DEDUP_REMOVED lines=34> */
.L_x_982:
[----:B------:R-:W-:Y:S01]  /*2660*/  LEA R12, R11, 0xc0800000, 0x17 ;  /* 0xc08000000b0c7811 */ /* 0x000fe200078eb8ff */
[----:B------:R-:W-:Y:S04]  /*2670*/  BSSY.RECONVERGENT B3, `(.L_x_987) ;  /* 0x0000036000037945 */ /* 0x000fe80003800200 */
[----:B------:R-:W-:Y:S02]  /*2680*/  IMAD.IADD R13, R3, 0x1, -R12 ;  /* 0x00000001030d7824 */ /* 0x000fe400078e0a0c */
[----:B------:R-:W-:Y:S02]  /*2690*/  VIADD R12, R14, 0xffffff81 ;  /* 0xffffff810e0c7836 */ /* 0x000fe40000000000 */
[----:B------:R-:W1:Y:S01]  /*26a0*/  MUFU.RCP R3, R13 ;  /* 0x0000000d00037308 */ /* 0x000e620000001000 */
[----:B------:R-:W-:Y:S01]  /*26b0*/  FADD.FTZ R15, -R13, -RZ ;  /* 0x800000ff0d0f7221 */ /* 0x000fe20000010100 */
[C---:B------:R-:W-:Y:S01]  /*26c0*/  IMAD R0, R12.reuse, -0x800000, R0 ;  /* 0xff8000000c007824 */ /* 0x040fe200078e0200 */
[----:B------:R-:W-:-:S05]  /*26d0*/  IADD3 R12, PT, PT, R12, 0x7f, -R11 ;  /* 0x0000007f0c0c7810 */ /* 0x000fca0007ffe80b */
[----:B------:R-:W-:Y:S02]  /*26e0*/  IMAD.IADD R12, R12, 0x1, R9 ;  /* 0x000000010c0c7824 */ /* 0x000fe400078e0209 */
[----:B-1----:R-:W-:-:S04]  /*26f0*/  FFMA R14, R3, R15, 1 ;  /* 0x3f800000030e7423 */ /* 0x002fc8000000000f */
[----:B------:R-:W-:-:S04]  /*2700*/  FFMA R3, R3, R14, R3 ;  /* 0x0000000e03037223 */ /* 0x000fc80000000003 */
[----:B------:R-:W-:-:S04]  /*2710*/  FFMA R14, R0, R3, RZ ;  /* 0x00000003000e7223 */ /* 0x000fc800000000ff */
[----:B------:R-:W-:-:S04]  /*2720*/  FFMA R16, R15, R14, R0 ;  /* 0x0000000e0f107223 */ /* 0x000fc80000000000 */
[----:B------:R-:W-:-:S04]  /*2730*/  FFMA R16, R3, R16, R14 ;  /* 0x0000001003107223 */ /* 0x000fc8000000000e */
[----:B------:R-:W-:-:S04]  /*2740*/  FFMA R15, R15, R16, R0 ;  /* 0x000000100f0f7223 */ /* 0x000fc80000000000 */
[----:B------:R-:W-:-:S05]  /*2750*/  FFMA R0, R3, R15, R16 ;  /* 0x0000000f03007223 */ /* 0x000fca0000000010 */
[----:B------:R-:W-:-:S04]  /*2760*/  SHF.R.U32.HI R11, RZ, 0x17, R0 ;  /* 0x00000017ff0b7819 */ /* 0x000fc80000011600 */
[----:B------:R-:W-:-:S04]  /*2770*/  LOP3.LUT R11, R11, 0xff, RZ, 0xc0, !PT ;  /* 0x000000ff0b0b7812 */ /* 0x000fc800078ec0ff */
[----:B------:R-:W-:-:S05]  /*2780*/  IADD3 R13, PT, PT, R11, R12, RZ ;  /* 0x0000000c0b0d7210 */ /* 0x000fca0007ffe0ff */
        /* <DEDUP_REMOVED lines=11> */
[----:B------:R-:W-:Y:S02]  /*2840*/  VIADD R14, R13, 0x20 ;  /* 0x000000200d0e7836 */ /* 0x000fe40000000000 */
[-CC-:B------:R-:W-:Y:S01]  /*2850*/  FFMA.RM R12, R3, R15.reuse, R16.reuse ;  /* 0x0000000f030c7223 */ /* 0x180fe20000004010 */
[----:B------:R-:W-:Y:S02]  /*2860*/  ISETP.NE.AND P3, PT, R13, RZ, PT ;  /* 0x000000ff0d00720c */ /* 0x000fe40003f65270 */
[----:B------:R-:W-:Y:S01]  /*2870*/  LOP3.LUT R11, R9, 0x7fffff, RZ, 0xc0, !PT ;  /* 0x007fffff090b7812 */ /* 0x000fe200078ec0ff */
[----:B------:R-:W-:Y:S01]  /*2880*/  FFMA.RP R9, R3, R15, R16 ;  /* 0x0000000f03097223 */ /* 0x000fe20000008010 */
[----:B------:R-:W-:Y:S01]  /*2890*/  IMAD.MOV R3, RZ, RZ, -R13 ;  /* 0x000000ffff037224 */ /* 0x000fe200078e0a0d */
[----:B------:R-:W-:Y:S02]  /*28a0*/  ISETP.NE.AND P1, PT, R13, RZ, PT ;  /* 0x000000ff0d00720c */ /* 0x000fe40003f25270 */
[----:B------:R-:W-:-:S02]  /*28b0*/  LOP3.LUT R11, R11, 0x800000, RZ, 0xfc, !PT ;  /* 0x008000000b0b7812 */ /* 0x000fc400078efcff */
        /* <DEDUP_REMOVED lines=13> */
.L_x_989:
[----:B------:R-:W-:-:S04]  /*2990*/  LOP3.LUT R0, R0, 0x80000000, RZ, 0xc0, !PT ;  /* 0x8000000000007812 */ /* 0x000fc800078ec0ff */
[----:B------:R-:W-:Y:S01]  /*29a0*/  LOP3.LUT R0, R0, 0x7f800000, RZ, 0xfc, !PT ;  /* 0x7f80000000007812 */ /* 0x000fe200078efcff */
[----:B------:R-:W-:Y:S06]  /*29b0*/  BRA `(.L_x_990) ;  /* 0x0000000000047947 */ /* 0x000fec0003800000 */
.L_x_988:
[----:B------:R-:W-:-:S07]  /*29c0*/  IMAD R0, R12, 0x800000, R0 ;  /* 0x008000000c007824 */ /* 0x000fce00078e0200 */
.L_x_990:
[----:B------:R-:W-:Y:S05]  /*29d0*/  BSYNC.RECONVERGENT B3 ;  /* 0x0000000000037941 */ /* 0x000fea0003800200 */
.L_x_987:
[----:B------:R-:W-:Y:S05]  /*29e0*/  BRA `(.L_x_991) ;  /* 0x0000000000207947 */ /* 0x000fea0003800000 */
.L_x_986:
[----:B------:R-:W-:-:S04]  /*29f0*/  LOP3.LUT R0, R3, 0x80000000, R0, 0x48, !PT ;  /* 0x8000000003007812 */ /* 0x000fc800078e4800 */
[----:B------:R-:W-:Y:S01]  /*2a00*/  LOP3.LUT R0, R0, 0x7f800000, RZ, 0xfc, !PT ;  /* 0x7f80000000007812 */ /* 0x000fe200078efcff */
[----:B------:R-:W-:Y:S06]  /*2a10*/  BRA `(.L_x_991) ;  /* 0x0000000000147947 */ /* 0x000fec0003800000 */
.L_x_985:
[----:B------:R-:W-:Y:S01]  /*2a20*/  LOP3.LUT R0, R3, 0x80000000, R0, 0x48, !PT ;  /* 0x8000000003007812 */ /* 0x000fe200078e4800 */
[----:B------:R-:W-:Y:S06]  /*2a30*/  BRA `(.L_x_991) ;  /* 0x00000000000c7947 */ /* 0x000fec0003800000 */
.L_x_984:
[----:B------:R-:W1:Y:S01]  /*2a40*/  MUFU.RSQ R0, -QNAN ;  /* 0xffc0000000007908 */ /* 0x000e620000001400 */
[----:B------:R-:W-:Y:S05]  /*2a50*/  BRA `(.L_x_991) ;  /* 0x0000000000047947 */ /* 0x000fea0003800000 */
.L_x_983:
[----:B------:R-:W-:-:S07]  /*2a60*/  FADD.FTZ R0, R0, R3 ;  /* 0x0000000300007221 */ /* 0x000fce0000010000 */
.L_x_991:
[----:B------:R-:W-:Y:S05]  /*2a70*/  BSYNC.RECONVERGENT B2 ;  /* 0x0000000000027941 */ /* 0x000fea0003800200 */
.L_x_981:
[----:B------:R-:W-:Y:S02]  /*2a80*/  IMAD.MOV.U32 R11, RZ, RZ, 0x0 ;  /* 0x00000000ff0b7424 */ /* 0x000fe400078e00ff */
[----:B-1----:R-:W-:Y:S02]  /*2a90*/  IMAD.MOV.U32 R3, RZ, RZ, R0 ;  /* 0x000000ffff037224 */ /* 0x002fe400078e0000 */
[----:B------:R-:W-:Y:S05]  /*2aa0*/  RET.REL.NODEC R10 `(_ZN3cub18CUB_300001_SM_10006detail9transform16transform_kernelINS2_10policy_hubILb0EN4cuda3std3__45tupleIJN6thrust24THRUST_300001_SM_1000_NS6detail15normal_iteratorINSA_10device_ptrIfEEEENSC_INSD_IiEEEEEEEE10policy1000EiNS7_7dividesIfEESF_JPfPiEEEvT0_iT1_T2_DpNS2_10kernel_argIT3_EE) ;  /* 0xffffffd40a547950 */ /* 0x000fea0003c3ffff */
.L_x_992:
        /* <DEDUP_REMOVED lines=13> */
.L_x_2757:


//--------------------- .text._ZN3cub18CUB_300001_SM_10006detail8for_each13static_kernelINS2_12policy_hub_t12policy_500_tElN6thrust24THRUST_300001_SM_1000_NS8cuda_cub6__fill7functorINS7_6detail15normal_iteratorINS7_10device_ptrIfEEEEiEEEEvT0_T1_ --------------------------
	.section	.text._ZN3cub18CUB_300001_SM_10006detail8for_each13static_kernelINS2_12policy_hub_t12policy_500_tElN6thrust24THRUST_300001_SM_1000_NS8cuda_cub6__fill7functorINS7_6detail15normal_iteratorINS7_10device_ptrIfEEEEiEEEEvT0_T1_,"ax",@progbits
	.align	128
        .global         _ZN3cub18CUB_300001_SM_10006detail8for_each13static_kernelINS2_12policy_hub_t12policy_500_tElN6thrust24THRUST_300001_SM_1000_NS8cuda_cub6__fill7functorINS7_6detail15normal_iteratorINS7_10device_ptrIfEEEEiEEEEvT0_T1_
        .type           _ZN3cub18CUB_300001_SM_10006detail8for_each13static_kernelINS2_12policy_hub_t12policy_500_tElN6thrust24THRUST_300001_SM_1000_NS8cuda_cub6__fill7functorINS7_6detail15normal_iteratorINS7_10device_ptrIfEEEEiEEEEvT0_T1_,@function
        .size           _ZN3cub18CUB_300001_SM_10006detail8for_each13static_kernelINS2_12policy_hub_t12policy_500_tElN6thrust24THRUST_300001_SM_1000_NS8cuda_cub6__fill7functorINS7_6detail15normal_iteratorINS7_10device_ptrIfEEEEiEEEEvT0_T1_,(.L_x_2778 - _ZN3cub18CUB_300001_SM_10006detail8for_each13static_kernelINS2_12policy_hub_t12policy_500_tElN6thrust24THRUST_300001_SM_1000_NS8cuda_cub6__fill7functorINS7_6detail15normal_iteratorINS7_10device_ptrIfEEEEiEEEEvT0_T1_)
        .other          _ZN3cub18CUB_300001_SM_10006detail8for_each13static_kernelINS2_12policy_hub_t12policy_500_tElN6thrust24THRUST_300001_SM_1000_NS8cuda_cub6__fill7functorINS7_6detail15normal_iteratorINS7_10device_ptrIfEEEEiEEEEvT0_T1_,@"STO_CUDA_ENTRY STV_DEFAULT"
_ZN3cub18CUB_300001_SM_10006detail8for_each13static_kernelINS2_12policy_hub_t12policy_500_tElN6thrust24THRUST_300001_SM_1000_NS8cuda_cub6__fill7functorINS7_6detail15normal_iteratorINS7_10device_ptrIfEEEEiEEEEvT0_T1_:
.text._ZN3cub18CUB_300001_SM_10006detail8for_each13static_kernelINS2_12policy_hub_t12policy_500_tElN6thrust24THRUST_300001_SM_1000_NS8cuda_cub6__fill7functorINS7_6detail15normal_iteratorINS7_10device_ptrIfEEEEiEEEEvT0_T1_:
[----:B------:R-:W-:Y:S08]  /*0000*/  LDC R1, c[0x0][0x37c] ;  /* 0x0000df00ff017b82 */ /* 0x000ff00000000800 */
[----:B------:R-:W0:Y:S01]  /*0010*/  S2UR UR4, SR_CTAID.X ;  /* 0x00000000000479c3 */ /* 0x000e220000002500 */
[----:B------:R-:W1:Y:S01]  /*0020*/  LDCU.64 UR6, c[0x0][0x380] ;  /* 0x00007000ff0677ac */ /* 0x000e620008000a00 */
[----:B------:R-:W2:Y:S01]  /*0030*/  LDCU.64 UR8, c[0x0][0x358] ;  /* 0x00006b00ff0877ac */ /* 0x000ea20008000a00 */
[----:B0-----:R-:W-:-:S04]  /*0040*/  UIMAD.WIDE.U32 UR4, UR4, 0x200, URZ ;  /* 0x00000200040478a5 */ /* 0x001fc8000f8e00ff */
[----:B-1----:R-:W-:-:S04]  /*0050*/  UIADD3 UR6, UP0, UPT, -UR4, UR6, URZ ;  /* 0x0000000604067290 */ /* 0x002fc8000ff1e1ff */
[----:B------:R-:W-:Y:S02]  /*0060*/  UIADD3.X UR7, UPT, UPT, ~UR5, UR7, URZ, UP0, !UPT ;  /* 0x0000000705077290 */ /* 0x000fe400087fe5ff */
[----:B------:R-:W-:-:S04]  /*0070*/  UISETP.GE.U32.AND UP0, UPT, UR6, 0x200, UPT ;  /* 0x000002000600788c */ /* 0x000fc8000bf06070 */
[----:B------:R-:W-:-:S09]  /*0080*/  UISETP.GE.AND.EX UP0, UPT, UR7, URZ, UPT, UP0 ;  /* 0x000000ff0700728c */ /* 0x000fd2000bf06300 */
[----:B--2---:R-:W-:Y:S05]  /*0090*/  BRA.U !UP0, `(.L_x_993) ;  /* 0x00000001082c7547 */ /* 0x004fea000b800000 */
[----:B------:R-:W0:Y:S01]  /*00a0*/  S2R R0, SR_TID.X ;  /* 0x0000000000007919 */ /* 0x000e220000002100 */
[----:B------:R-:W1:Y:S01]  /*00b0*/  LDCU.64 UR10, c[0x0][0x388] ;  /* 0x00007100ff0a77ac */ /* 0x000e620008000a00 */
[----:B------:R-:W2:Y:S02]  /*00c0*/  LDCU UR6, c[0x0][0x390] ;  /* 0x00007200ff0677ac */ /* 0x000ea40008000800 */
[----:B--2---:R-:W-:Y:S02]  /*00d0*/  I2FP.F32.S32 R5, UR6 ;  /* 0x0000000600057c45 */ /* 0x004fe40008201400 */
[----:B0-----:R-:W-:-:S05]  /*00e0*/  IADD3 R0, P0, PT, R0, UR4, RZ ;  /* 0x0000000400007c10 */ /* 0x001fca000ff1e0ff */
[----:B------:R-:W-:Y:S01]  /*00f0*/  IMAD.X R3, RZ, RZ, UR5, P0 ;  /* 0x00000005ff037e24 */ /* 0x000fe200080e06ff */
[----:B-1----:R-:W-:-:S04]  /*0100*/  LEA R2, P0, R0, UR10, 0x2 ;  /* 0x0000000a00027c11 */ /* 0x002fc8000f8010ff */
[----:B------:R-:W-:-:S05]  /*0110*/  LEA.HI.X R3, R0, UR11, R3, 0x2, P0 ;  /* 0x0000000b00037c11 */ /* 0x000fca00080f1403 */
[----:B------:R-:W-:Y:S04]  /*0120*/  STG.E desc[UR8][R2.64], R5 ;  /* 0x0000000502007986 */ /* 0x000fe8000c101908 */
[----:B------:R-:W-:Y:S01]  /*0130*/  STG.E desc[UR8][R2.64+0x400], R5 ;  /* 0x0004000502007986 */ /* 0x000fe2000c101908 */
[----:B------:R-:W-:Y:S05]  /*0140*/  EXIT ;  /* 0x000000000000794d */ /* 0x000fea0003800000 */
.L_x_993:
[----:B------:R-:W0:Y:S01]  /*0150*/  S2R R0, SR_TID.X ;  /* 0x0000000000007919 */ /* 0x000e220000002100 */
[----:B------:R-:W1:Y:S01]  /*0160*/  LDCU.64 UR12, c[0x0][0x388] ;  /* 0x00007100ff0c77ac */ /* 0x000e620008000a00 */
[----:B------:R-:W-:Y:S01]  /*0170*/  USHF.R.S32.HI UR7, URZ, 0x1f, UR6 ;  /* 0x0000001fff077899 */ /* 0x000fe20008011406 */
[----:B------:R-:W2:Y:S05]  /*0180*/  LDCU UR10, c[0x0][0x390] ;  /* 0x00007200ff0a77ac */ /* 0x000eaa0008000800 */
[----:B------:R-:W-:Y:S02]  /*0190*/  IMAD.U32 R3, RZ, RZ, UR7 ;  /* 0x00000007ff037e24 */ /* 0x000fe4000f8e00ff */
[----:B------:R-:W-:Y:S01]  /*01a0*/  IMAD.U32 R4, RZ, RZ, UR7 ;  /* 0x00000007ff047e24 */ /* 0x000fe2000f8e00ff */
[----:B--2---:R-:W-:Y:S01]  /*01b0*/  I2FP.F32.S32 R5, UR10 ;  /* 0x0000000a00057c45 */ /* 0x004fe20008201400 */
[C---:B0-----:R-:W-:Y:S01]  /*01c0*/  VIADD R2, R0.reuse, 0x100 ;  /* 0x0000010000027836 */ /* 0x041fe20000000000 */
[----:B------:R-:W-:-:S02]  /*01d0*/  ISETP.LT.U32.AND P0, PT, R0, UR6, PT ;  /* 0x0000000600007c0c */ /* 0x000fc4000bf01070 */
[----:B------:R-:W-:Y:S02]  /*01e0*/  IADD3 R0, P2, PT, R0, UR4, RZ ;  /* 0x0000000400007c10 */ /* 0x000fe4000ff5e0ff */
[----:B------:R-:W-:Y:S02]  /*01f0*/  ISETP.LT.U32.AND P1, PT, R2, UR6, PT ;  /* 0x0000000602007c0c */ /* 0x000fe4000bf21070 */
[----:B------:R-:W-:Y:S01]  /*0200*/  ISETP.GT.AND.EX P0, PT, R3, RZ, PT, P0 ;  /* 0x000000ff0300720c */ /* 0x000fe20003f04300 */
[----:B------:R-:W-:Y:S01]  /*0210*/  IMAD.X R3, RZ, RZ, UR5, P2 ;  /* 0x00000005ff037e24 */ /* 0x000fe200090e06ff */
[----:B------:R-:W-:Y:S02]  /*0220*/  ISETP.GT.AND.EX P1, PT, R4, RZ, PT, P1 ;  /* 0x000000ff0400720c */ /* 0x000fe40003f24310 */
[----:B-1----:R-:W-:-:S04]  /*0230*/  LEA R2, P2, R0, UR12, 0x2 ;  /* 0x0000000c00027c11 */ /* 0x002fc8000f8410ff */
[----:B------:R-:W-:-:S05]  /*0240*/  LEA.HI.X R3, R0, UR13, R3, 0x2, P2 ;  /* 0x0000000d00037c11 */ /* 0x000fca00090f1403 */
[----:B------:R0:W-:Y:S02]  /*0250*/  @P0 STG.E desc[UR8][R2.64], R5 ;  /* 0x0000000502000986 */ /* 0x0001e4000c101908 */
[----:B------:R-:W-:Y:S05]  /*0260*/  @!P1 EXIT ;  /* 0x000000000000994d */ /* 0x000fea0003800000 */
[----:B------:R-:W-:Y:S01]  /*0270*/  STG.E desc[UR8][R2.64+0x400], R5 ;  /* 0x0004000502007986 */ /* 0x000fe2000c101908 */
[----:B------:R-:W-:Y:S05]  /*0280*/  EXIT ;  /* 0x000000000000794d */ /* 0x000fea0003800000 */
.L_x_994:
        /* <DEDUP_REMOVED lines=15> */
.L_x_2778:


//--------------------- .text._ZN3cub18CUB_300001_SM_10006detail8for_each13static_kernelINS2_12policy_hub_t12policy_500_tElN6thrust24THRUST_300001_SM_1000_NS8cuda_cub10__tabulate7functorINS7_6detail15normal_iteratorINS7_10device_ptrIiEEEENS7_6system6detail7generic6detail22compute_sequence_valueIivEElEEEEvT0_T1_ --------------------------
	.section	.text._ZN3cub18CUB_300001_SM_10006detail8for_each13static_kernelINS2_12policy_hub_t12policy_500_tElN6thrust24THRUST_300001_SM_1000_NS8cuda_cub10__tabulate7functorINS7_6detail15normal_iteratorINS7_10device_ptrIiEEEENS7_6system6detail7generic6detail22compute_sequence_valueIivEElEEEEvT0_T1_,"ax",@progbits
	.align	128
        .global         _ZN3cub18CUB_300001_SM_10006detail8for_each13static_kernelINS2_12policy_hub_t12policy_500_tElN6thrust24THRUST_300001_SM_1000_NS8cuda_cub10__tabulate7functorINS7_6detail15normal_iteratorINS7_10device_ptrIiEEEENS7_6system6detail7generic6detail22compute_sequence_valueIivEElEEEEvT0_T1_
        .type           _ZN3cub18CUB_300001_SM_10006detail8for_each13static_kernelINS2_12policy_hub_t12policy_500_tElN6thrust24THRUST_300001_SM_1000_NS8cuda_cub10__tabulate7functorINS7_6detail15normal_iteratorINS7_10device_ptrIiEEEENS7_6system6detail7generic6detail22compute_sequence_valueIivEElEEEEvT0_T1_,@function
        .size           _ZN3cub18CUB_300001_SM_10006detail8for_each13static_kernelINS2_12policy_hub_t12policy_500_tElN6thrust24THRUST_300001_SM_1000_NS8cuda_cub10__tabulate7functorINS7_6detail15normal_iteratorINS7_10device_ptrIiEEEENS7_6system6detail7generic6detail22compute_sequence_valueIivEElEEEEvT0_T1_,(.L_x_2779 - _ZN3cub18CUB_300001_SM_10006detail8for_each13static_kernelINS2_12policy_hub_t12policy_500_tElN6thrust24THRUST_300001_SM_1000_NS8cuda_cub10__tabulate7functorINS7_6detail15normal_iteratorINS7_10device_ptrIiEEEENS7_6system6detail7generic6detail22compute_sequence_valueIivEElEEEEvT0_T1_)
        .other          _ZN3cub18CUB_300001_SM_10006detail8for_each13static_kernelINS2_12policy_hub_t12policy_500_tElN6thrust24THRUST_300001_SM_1000_NS8cuda_cub10__tabulate7functorINS7_6detail15normal_iteratorINS7_10device_ptrIiEEEENS7_6system6detail7generic6detail22compute_sequence_valueIivEElEEEEvT0_T1_,@"STO_CUDA_ENTRY STV_DEFAULT"
_ZN3cub18CUB_300001_SM_10006detail8for_each13static_kernelINS2_12policy_hub_t12policy_500_tElN6thrust24THRUST_300001_SM_1000_NS8cuda_cub10__tabulate7functorINS7_6detail15normal_iteratorINS7_10device_ptrIiEEEENS7_6system6detail7generic6detail22compute_sequence_valueIivEElEEEEvT0_T1_:
.text._ZN3cub18CUB_300001_SM_10006detail8for_each13static_kernelINS2_12policy_hub_t12policy_500_tElN6thrust24THRUST_300001_SM_1000_NS8cuda_cub10__tabulate7functorINS7_6detail15normal_iteratorINS7_10device_ptrIiEEEENS7_6system6detail7generic6detail22compute_sequence_valueIivEElEEEEvT0_T1_:
        /* <DEDUP_REMOVED lines=11> */
[----:B------:R-:W1:Y:S01]  /*00b0*/  LDC.64 R6, c[0x0][0x390] ;  /* 0x0000e400ff067b82 */ /* 0x000e620000000a00 */
[----:B------:R-:W2:Y:S01]  /*00c0*/  LDCU.64 UR10, c[0x0][0x388] ;  /* 0x00007100ff0a77ac */ /* 0x000ea20008000a00 */
[----:B0-----:R-:W-:-:S05]  /*00d0*/  IADD3 R5, P0, PT, R0, UR4, RZ ;  /* 0x0000000400057c10 */ /* 0x001fca000ff1e0ff */
[----:B------:R-:W-:Y:S01]  /*00e0*/  IMAD.X R4, RZ, RZ, UR5, P0 ;  /* 0x00000005ff047e24 */ /* 0x000fe200080e06ff */
[C---:B--2---:R-:W-:Y:S01]  /*00f0*/  LEA R2, P0, R5.reuse, UR10, 0x2 ;  /* 0x0000000a05027c11 */ /* 0x044fe2000f8010ff */
[----:B------:R-:W-:-:S03]  /*0100*/  VIADD R0, R5, 0x100 ;  /* 0x0000010005007836 */ /* 0x000fc60000000000 */
[C---:B------:R-:W-:Y:S01]  /*0110*/  LEA.HI.X R3, R5.reuse, UR11, R4, 0x2, P0 ;  /* 0x0000000b05037c11 */ /* 0x040fe200080f1404 */
[-CC-:B-1----:R-:W-:Y:S02]  /*0120*/  IMAD R5, R5, R7.reuse, R6.reuse ;  /* 0x0000000705057224 */ /* 0x182fe400078e0206 */
[----:B------:R-:W-:-:S03]  /*0130*/  IMAD R7, R0, R7, R6 ;  /* 0x0000000700077224 */ /* 0x000fc600078e0206 */
[----:B------:R-:W-:Y:S04]  /*0140*/  STG.E desc[UR8][R2.64], R5 ;  /* 0x0000000502007986 */ /* 0x000fe8000c101908 */
[----:B------:R-:W-:Y:S01]  /*0150*/  STG.E desc[UR8][R2.64+0x400], R7 ;  /* 0x0004000702007986 */ /* 0x000fe2000c101908 */
[----:B------:R-:W-:Y:S05]  /*0160*/  EXIT ;  /* 0x000000000000794d */ /* 0x000fea0003800000 */
.L_x_995:
[----:B------:R-:W0:Y:S01]  /*0170*/  S2R R2, SR_TID.X ;  /* 0x0000000000027919 */ /* 0x000e220000002100 */
[----:B------:R-:W-:Y:S01]  /*0180*/  USHF.R.S32.HI UR7, URZ, 0x1f, UR6 ;  /* 0x0000001fff077899 */ /* 0x000fe20008011406 */
[----:B------:R-:W-:Y:S05]  /*0190*/  BSSY.RECONVERGENT B0, `(.L_x_996) ;  /* 0x0000011000007945 */ /* 0x000fea0003800200 */
[----:B------:R-:W-:Y:S02]  /*01a0*/  IMAD.U32 R3, RZ, RZ, UR7 ;  /* 0x00000007ff037e24 */ /* 0x000fe4000f8e00ff */
[----:B------:R-:W-:Y:S01]  /*01b0*/  IMAD.U32 R4, RZ, RZ, UR7 ;  /* 0x00000007ff047e24 */ /* 0x000fe2000f8e00ff */
[C---:B0-----:R-:W-:Y:S01]  /*01c0*/  ISETP.LT.U32.AND P0, PT, R2.reuse, UR6, PT ;  /* 0x0000000602007c0c */ /* 0x041fe2000bf01070 */
[----:B------:R-:W-:-:S03]  /*01d0*/  VIADD R0, R2, 0x100 ;  /* 0x0000010002007836 */ /* 0x000fc60000000000 */
[----:B------:R-:W-:Y:S02]  /*01e0*/  ISETP.GT.AND.EX P0, PT, R3, RZ, PT, P0 ;  /* 0x000000ff0300720c */ /* 0x000fe40003f04300 */
[----:B------:R-:W-:-:S04]  /*01f0*/  ISETP.LT.U32.AND P1, PT, R0, UR6, PT ;  /* 0x0000000600007c0c */ /* 0x000fc8000bf21070 */
[----:B------:R-:W-:-:S07]  /*0200*/  ISETP.GT.AND.EX P1, PT, R4, RZ, PT, P1 ;  /* 0x000000ff0400720c */ /* 0x000fce0003f24310 */
[----:B------:R-:W-:Y:S06]  /*0210*/  @!P0 BRA `(.L_x_997) ;  /* 0x0000000000208947 */ /* 0x000fec0003800000 */
[----:B------:R-:W0:Y:S01]  /*0220*/  LDC.64 R6, c[0x0][0x390] ;  /* 0x0000e400ff067b82 */ /* 0x000e220000000a00 */
[----:B------:R-:W1:Y:S01]  /*0230*/  LDCU.64 UR10, c[0x0][0x388] ;  /* 0x00007100ff0a77ac */ /* 0x000e620008000a00 */
[----:B------:R-:W-:-:S05]  /*0240*/  IADD3 R4, P0, PT, R2, UR4, RZ ;  /* 0x0000000402047c10 */ /* 0x000fca000ff1e0ff */
[----:B------:R-:W-:Y:S01]  /*0250*/  IMAD.X R3, RZ, RZ, UR5, P0 ;  /* 0x00000005ff037e24 */ /* 0x000fe200080e06ff */
[----:B-1----:R-:W-:-:S04]  /*0260*/  LEA R2, P0, R4, UR10, 0x2 ;  /* 0x0000000a04027c11 */ /* 0x002fc8000f8010ff */
[C---:B------:R-:W-:Y:S01]  /*0270*/  LEA.HI.X R3, R4.reuse, UR11, R3, 0x2, P0 ;  /* 0x0000000b04037c11 */ /* 0x040fe200080f1403 */
[----:B0-----:R-:W-:-:S05]  /*0280*/  IMAD R7, R4, R7, R6 ;  /* 0x0000000704077224 */ /* 0x001fca00078e0206 */
[----:B------:R0:W-:Y:S03]  /*0290*/  STG.E desc[UR8][R2.64], R7 ;  /* 0x0000000702007986 */ /* 0x0001e6000c101908 */
.L_x_997:
[----:B------:R-:W-:Y:S05]  /*02a0*/  BSYNC.RECONVERGENT B0 ;  /* 0x0000000000007941 */ /* 0x000fea0003800200 */
.L_x_996:
[----:B------:R-:W-:Y:S05]  /*02b0*/  @!P1 EXIT ;  /* 0x000000000000994d */ /* 0x000fea0003800000 */
[----:B------:R-:W1:Y:S01]  /*02c0*/  LDC.64 R4, c[0x0][0x390] ;  /* 0x0000e400ff047b82 */ /* 0x000e620000000a00 */
[----:B------:R-:W2:Y:S01]  /*02d0*/  LDCU.64 UR6, c[0x0][0x388] ;  /* 0x00007100ff0677ac */ /* 0x000ea20008000a00 */
[----:B------:R-:W-:-:S05]  /*02e0*/  IADD3 R0, P0, PT, R0, UR4, RZ ;  /* 0x0000000400007c10 */ /* 0x000fca000ff1e0ff */
[----:B0-----:R-:W-:Y:S01]  /*02f0*/  IMAD.X R3, RZ, RZ, UR5, P0 ;  /* 0x00000005ff037e24 */ /* 0x001fe200080e06ff */
[----:B--2---:R-:W-:-:S04]  /*0300*/  LEA R2, P0, R0, UR6, 0x2 ;  /* 0x0000000600027c11 */ /* 0x004fc8000f8010ff */
[C---:B------:R-:W-:Y:S01]  /*0310*/  LEA.HI.X R3, R0.reuse, UR7, R3, 0x2, P0 ;  /* 0x0000000700037c11 */ /* 0x040fe200080f1403 */
[----:B-1----:R-:W-:-:S05]  /*0320*/  IMAD R5, R0, R5, R4 ;  /* 0x0000000500057224 */ /* 0x002fca00078e0204 */
[----:B------:R-:W-:Y:S01]  /*0330*/  STG.E desc[UR8][R2.64], R5 ;  /* 0x0000000502007986 */ /* 0x000fe2000c101908 */
[----:B------:R-:W-:Y:S05]  /*0340*/  EXIT ;  /* 0x000000000000794d */ /* 0x000fea0003800000 */
.L_x_998:
        /* <DEDUP_REMOVED lines=11> */
.L_x_2779:


//--------------------- .text._ZN3cub18CUB_300001_SM_10006detail8for_each13static_kernelINS2_12policy_hub_t12policy_500_tEmN6thrust24THRUST_300001_SM_1000_NS8cuda_cub20__uninitialized_fill7functorINS7_10device_ptrIfEEfEEEEvT0_T1_ --------------------------
	.section	.text._ZN3cub18CUB_300001_SM_10006detail8for_each13static_kernelINS2_12policy_hub_t12policy_500_tEmN6thrust24THRUST_300001_SM_1000_NS8cuda_cub20__uninitialized_fill7functorINS7_10device_ptrIfEEfEEEEvT0_T1_,"ax",@progbits
	.align	128
        .global         _ZN3cub18CUB_300001_SM_10006detail8for_each13static_kernelINS2_12policy_hub_t12policy_500_tEmN6thrust24THRUST_300001_SM_1000_NS8cuda_cub20__uninitialized_fill7functorINS7_10device_ptrIfEEfEEEEvT0_T1_
        .type           _ZN3cub18CUB_300001_SM_10006detail8for_each13static_kernelINS2_12policy_hub_t12policy_500_tEmN6thrust24THRUST_300001_SM_1000_NS8cuda_cub20__uninitialized_fill7functorINS7_10device_ptrIfEEfEEEEvT0_T1_,@function
        .size           _ZN3cub18CUB_300001_SM_10006detail8for_each13static_kernelINS2_12policy_hub_t12policy_500_tEmN6thrust24THRUST_300001_SM_1000_NS8cuda_cub20__uninitialized_fill7functorINS7_10device_ptrIfEEfEEEEvT0_T1_,(.L_x_2780 - _ZN3cub18CUB_300001_SM_10006detail8for_each13static_kernelINS2_12policy_hub_t12policy_500_tEmN6thrust24THRUST_300001_SM_1000_NS8cuda_cub20__uninitialized_fill7functorINS7_10device_ptrIfEEfEEEEvT0_T1_)
        .other          _ZN3cub18CUB_300001_SM_10006detail8for_each13static_kernelINS2_12policy_hub_t12policy_500_tEmN6thrust24THRUST_300001_SM_1000_NS8cuda_cub20__uninitialized_fill7functorINS7_10device_ptrIfEEfEEEEvT0_T1_,@"STO_CUDA_ENTRY STV_DEFAULT"
_ZN3cub18CUB_300001_SM_10006detail8for_each13static_kernelINS2_12policy_hub_t12policy_500_tEmN6thrust24THRUST_300001_SM_1000_NS8cuda_cub20__uninitialized_fill7functorINS7_10device_ptrIfEEfEEEEvT0_T1_:
.text._ZN3cub18CUB_300001_SM_10006detail8for_each13static_kernelINS2_12policy_hub_t12policy_500_tEmN6thrust24THRUST_300001_SM_1000_NS8cuda_cub20__uninitialized_fill7functorINS7_10device_ptrIfEEfEEEEvT0_T1_:
        /* <DEDUP_REMOVED lines=8> */
[----:B------:R-:W-:-:S09]  /*0080*/  UISETP.GE.U32.AND.EX UP0, UPT, UR7, URZ, UPT, UP0 ;  /* 0x000000ff0700728c */ /* 0x000fd2000bf06100 */
[----:B--2---:R-:W-:Y:S05]  /*0090*/  BRA.U !UP0, `(.L_x_999) ;  /* 0x0000000108287547 */ /* 0x004fea000b800000 */
[----:B------:R-:W0:Y:S01]  /*00a0*/  S2R R0, SR_TID.X ;  /* 0x0000000000007919 */ /* 0x000e220000002100 */
[----:B------:R-:W1:Y:S01]  /*00b0*/  LDCU.64 UR6, c[0x0][0x388] ;  /* 0x00007100ff0677ac */ /* 0x000e620008000a00 */
[----:B------:R-:W2:Y:S01]  /*00c0*/  LDC R5, c[0x0][0x390] ;  /* 0x0000e400ff057b82 */ /* 0x000ea20000000800 */
[----:B0-----:R-:W-:-:S05]  /*00d0*/  IADD3 R0, P0, PT, R0, UR4, RZ ;  /* 0x0000000400007c10 */ /* 0x001fca000ff1e0ff */
[----:B------:R-:W-:Y:S01]  /*00e0*/  IMAD.X R3, RZ, RZ, UR5, P0 ;  /* 0x00000005ff037e24 */ /* 0x000fe200080e06ff */
[----:B-1----:R-:W-:-:S04]  /*00f0*/  LEA R2, P0, R0, UR6, 0x2 ;  /* 0x0000000600027c11 */ /* 0x002fc8000f8010ff */
[----:B------:R-:W-:-:S05]  /*0100*/  LEA.HI.X R3, R0, UR7, R3, 0x2, P0 ;  /* 0x0000000700037c11 */ /* 0x000fca00080f1403 */
[----:B--2---:R-:W-:Y:S04]  /*0110*/  STG.E desc[UR8][R2.64], R5 ;  /* 0x0000000502007986 */ /* 0x004fe8000c101908 */
[----:B------:R-:W-:Y:S01]  /*0120*/  STG.E desc[UR8][R2.64+0x400], R5 ;  /* 0x0004000502007986 */ /* 0x000fe2000c101908 */
[----:B------:R-:W-:Y:S05]  /*0130*/  EXIT ;  /* 0x000000000000794d */ /* 0x000fea0003800000 */
.L_x_999:
[----:B------:R-:W0:Y:S01]  /*0140*/  S2R R0, SR_TID.X ;  /* 0x0000000000007919 */ /* 0x000e220000002100 */
[----:B------:R-:W-:Y:S01]  /*0150*/  IMAD.U32 R2, RZ, RZ, UR7 ;  /* 0x00000007ff027e24 */ /* 0x000fe2000f8e00ff */
[----:B------:R-:W1:Y:S01]  /*0160*/  LDCU.64 UR10, c[0x0][0x388] ;  /* 0x00007100ff0a77ac */ /* 0x000e620008000a00 */
[----:B------:R-:W-:Y:S01]  /*0170*/  IMAD.U32 R4, RZ, RZ, UR7 ;  /* 0x00000007ff047e24 */ /* 0x000fe2000f8e00ff */
[----:B0-----:R-:W-:-:S04]  /*0180*/  ISETP.LT.U32.AND P0, PT, R0, UR6, PT ;  /* 0x0000000600007c0c */ /* 0x001fc8000bf01070 */
[----:B------:R-:W-:Y:S01]  /*0190*/  ISETP.GT.U32.AND.EX P0, PT, R2, RZ, PT, P0 ;  /* 0x000000ff0200720c */ /* 0x000fe20003f04100 */
[C---:B------:R-:W-:Y:S01]  /*01a0*/  VIADD R2, R0.reuse, 0x100 ;  /* 0x0000010000027836 */ /* 0x040fe20000000000 */
[----:B------:R-:W-:-:S04]  /*01b0*/  IADD3 R0, P2, PT, R0, UR4, RZ ;  /* 0x0000000400007c10 */ /* 0x000fc8000ff5e0ff */
[----:B------:R-:W-:Y:S01]  /*01c0*/  ISETP.LT.U32.AND P1, PT, R2, UR6, PT ;  /* 0x0000000602007c0c */ /* 0x000fe2000bf21070 */
[----:B------:R-:W-:Y:S01]  /*01d0*/  IMAD.X R3, RZ, RZ, UR5, P2 ;  /* 0x00000005ff037e24 */ /* 0x000fe200090e06ff */
[----:B-1----:R-:W-:Y:S02]  /*01e0*/  LEA R2, P2, R0, UR10, 0x2 ;  /* 0x0000000a00027c11 */ /* 0x002fe4000f8410ff */
[----:B------:R-:W-:Y:S02]  /*01f0*/  ISETP.GT.U32.AND.EX P1, PT, R4, RZ, PT, P1 ;  /* 0x000000ff0400720c */ /* 0x000fe40003f24110 */
[----:B------:R-:W-:Y:S01]  /*0200*/  LEA.HI.X R3, R0, UR11, R3, 0x2, P2 ;  /* 0x0000000b00037c11 */ /* 0x000fe200090f1403 */
[----:B------:R-:W0:Y:S04]  /*0210*/  @P0 LDC R5, c[0x0][0x390] ;  /* 0x0000e400ff050b82 */ /* 0x000e280000000800 */
[----:B0-----:R0:W-:Y:S06]  /*0220*/  @P0 STG.E desc[UR8][R2.64], R5 ;  /* 0x0000000502000986 */ /* 0x0011ec000c101908 */
[----:B------:R-:W-:Y:S05]  /*0230*/  @!P1 EXIT ;  /* 0x000000000000994d */ /* 0x000fea0003800000 */
[----:B0-----:R-:W0:Y:S02]  /*0240*/  LDC R5, c[0x0][0x390] ;  /* 0x0000e400ff057b82 */ /* 0x001e240000000800 */
[----:B0-----:R-:W-:Y:S01]  /*0250*/  STG.E desc[UR8][R2.64+0x400], R5 ;  /* 0x0004000502007986 */ /* 0x001fe2000c101908 */
[----:B------:R-:W-:Y:S05]  /*0260*/  EXIT ;  /* 0x000000000000794d */ /* 0x000fea0003800000 */
.L_x_1000:
        /* <DEDUP_REMOVED lines=9> */
.L_x_2780:


//--------------------- .text._ZN3cub18CUB_300001_SM_10006detail8for_each13static_kernelINS2_12policy_hub_t12policy_500_tElN6thrust24THRUST_300001_SM_1000_NS8cuda_cub6__fill7functorINS7_6detail15normal_iteratorINS7_10device_ptrIiEEEEiEEEEvT0_T1_ --------------------------
	.section	.text._ZN3cub18CUB_300001_SM_10006detail8for_each13static_kernelINS2_12policy_hub_t12policy_500_tElN6thrust24THRUST_300001_SM_1000_NS8cuda_cub6__fill7functorINS7_6detail15normal_iteratorINS7_10device_ptrIiEEEEiEEEEvT0_T1_,"ax",@progbits
	.align	128
        .global         _ZN3cub18CUB_300001_SM_10006detail8for_each13static_kernelINS2_12policy_hub_t12policy_500_tElN6thrust24THRUST_300001_SM_1000_NS8cuda_cub6__fill7functorINS7_6detail15normal_iteratorINS7_10device_ptrIiEEEEiEEEEvT0_T1_
        .type           _ZN3cub18CUB_300001_SM_10006detail8for_each13static_kernelINS2_12policy_hub_t12policy_500_tElN6thrust24THRUST_300001_SM_1000_NS8cuda_cub6__fill7functorINS7_6detail15normal_iteratorINS7_10device_ptrIiEEEEiEEEEvT0_T1_,@function
        .size           _ZN3cub18CUB_300001_SM_10006detail8for_each13static_kernelINS2_12policy_hub_t12policy_500_tElN6thrust24THRUST_300001_SM_1000_NS8cuda_cub6__fill7functorINS7_6detail15normal_iteratorINS7_10device_ptrIiEEEEiEEEEvT0_T1_,(.L_x_2781 - _ZN3cub18CUB_300001_SM_10006detail8for_each13static_kernelINS2_12policy_hub_t12policy_500_tElN6thrust24THRUST_300001_SM_1000_NS8cuda_cub6__fill7functorINS7_6detail15normal_iteratorINS7_10device_ptrIiEEEEiEEEEvT0_T1_)
        .other          _ZN3cub18CUB_300001_SM_10006detail8for_each13static_kernelINS2_12policy_hub_t12policy_500_tElN6thrust24THRUST_300001_SM_1000_NS8cuda_cub6__fill7functorINS7_6detail15normal_iteratorINS7_10device_ptrIiEEEEiEEEEvT0_T1_,@"STO_CUDA_ENTRY STV_DEFAULT"
_ZN3cub18CUB_300001_SM_10006detail8for_each13static_kernelINS2_12policy_hub_t12policy_500_tElN6thrust24THRUST_300001_SM_1000_NS8cuda_cub6__fill7functorINS7_6detail15normal_iteratorINS7_10device_ptrIiEEEEiEEEEvT0_T1_:
.text._ZN3cub18CUB_300001_SM_10006detail8for_each13static_kernelINS2_12policy_hub_t12policy_500_tElN6thrust24THRUST_300001_SM_1000_NS8cuda_cub6__fill7functorINS7_6detail15normal_iteratorINS7_10device_ptrIiEEEEiEEEEvT0_T1_:
        /* <DEDUP_REMOVED lines=20> */
.L_x_1001:
[----:B------:R-:W0:Y:S01]  /*0140*/  S2R R0, SR_TID.X ;  /* 0x0000000000007919 */ /* 0x000e220000002100 */
[----:B------:R-:W-:Y:S01]  /*0150*/  USHF.R.S32.HI UR7, URZ, 0x1f, UR6 ;  /* 0x0000001fff077899 */ /* 0x000fe20008011406 */
[----:B------:R-:W1:Y:S05]  /*0160*/  LDCU.64 UR10, c[0x0][0x388] ;  /* 0x00007100ff0a77ac */ /* 0x000e6a0008000a00 */
[----:B------:R-:W-:Y:S02]  /*0170*/  IMAD.U32 R2, RZ, RZ, UR7 ;  /* 0x00000007ff027e24 */ /* 0x000fe4000f8e00ff */
[----:B------:R-:W-:Y:S01]  /*0180*/  IMAD.U32 R4, RZ, RZ, UR7 ;  /* 0x00000007ff047e24 */ /* 0x000fe2000f8e00ff */
[----:B0-----:R-:W-:-:S04]  /*0190*/  ISETP.LT.U32.AND P0, PT, R0, UR6, PT ;  /* 0x0000000600007c0c */ /* 0x001fc8000bf01070 */
[----:B------:R-:W-:Y:S01]  /*01a0*/  ISETP.GT.AND.EX P0, PT, R2, RZ, PT, P0 ;  /* 0x000000ff0200720c */ /* 0x000fe20003f04300 */
[C---:B------:R-:W-:Y:S01]  /*01b0*/  VIADD R2, R0.reuse, 0x100 ;  /* 0x0000010000027836 */ /* 0x040fe20000000000 */
[----:B------:R-:W-:-:S04]  /*01c0*/  IADD3 R0, P2, PT, R0, UR4, RZ ;  /* 0x0000000400007c10 */ /* 0x000fc8000ff5e0ff */
[----:B------:R-:W-:Y:S01]  /*01d0*/  ISETP.LT.U32.AND P1, PT, R2, UR6, PT ;  /* 0x0000000602007c0c */ /* 0x000fe2000bf21070 */
[----:B------:R-:W-:Y:S01]  /*01e0*/  IMAD.X R3, RZ, RZ, UR5, P2 ;  /* 0x00000005ff037e24 */ /* 0x000fe200090e06ff */
[----:B-1----:R-:W-:Y:S02]  /*01f0*/  LEA R2, P2, R0, UR10, 0x2 ;  /* 0x0000000a00027c11 */ /* 0x002fe4000f8410ff */
[----:B------:R-:W-:Y:S02]  /*0200*/  ISETP.GT.AND.EX P1, PT, R4, RZ, PT, P1 ;  /* 0x000000ff0400720c */ /* 0x000fe40003f24310 */
[----:B------:R-:W-:Y:S01]  /*0210*/  LEA.HI.X R3, R0, UR11, R3, 0x2, P2 ;  /* 0x0000000b00037c11 */ /* 0x000fe200090f1403 */
[----:B------:R-:W0:Y:S04]  /*0220*/  @P0 LDC R5, c[0x0][0x390] ;  /* 0x0000e400ff050b82 */ /* 0x000e280000000800 */
[----:B0-----:R0:W-:Y:S06]  /*0230*/  @P0 STG.E desc[UR8][R2.64], R5 ;  /* 0x0000000502000986 */ /* 0x0011ec000c101908 */
[----:B------:R-:W-:Y:S05]  /*0240*/  @!P1 EXIT ;  /* 0x000000000000994d */ /* 0x000fea0003800000 */
[----:B0-----:R-:W0:Y:S02]  /*0250*/  LDC R5, c[0x0][0x390] ;  /* 0x0000e400ff057b82 */ /* 0x001e240000000800 */
[----:B0-----:R-:W-:Y:S01]  /*0260*/  STG.E desc[UR8][R2.64+0x400], R5 ;  /* 0x0004000502007986 */ /* 0x001fe2000c101908 */
[----:B------:R-:W-:Y:S05]  /*0270*/  EXIT ;  /* 0x000000000000794d */ /* 0x000fea0003800000 */
.L_x_1002:
        /* <DEDUP_REMOVED lines=16> */
.L_x_2781:


//--------------------- .text._ZN3cub18CUB_300001_SM_10006detail8for_each13static_kernelINS2_12policy_hub_t12policy_500_tEmN6thrust24THRUST_300001_SM_1000_NS8cuda_cub20__uninitialized_fill7functorINS7_10device_ptrIiEEiEEEEvT0_T1_ --------------------------
	.section	.text._ZN3cub18CUB_300001_SM_10006detail8for_each13static_kernelINS2_12policy_hub_t12policy_500_tEmN6thrust24THRUST_300001_SM_1000_NS8cuda_cub20__uninitialized_fill7functorINS7_10device_ptrIiEEiEEEEvT0_T1_,"ax",@progbits
	.align	128
        .global         _ZN3cub18CUB_300001_SM_10006detail8for_each13static_kernelINS2_12policy_hub_t12policy_500_tEmN6thrust24THRUST_300001_SM_1000_NS8cuda_cub20__uninitialized_fill7functorINS7_10device_ptrIiEEiEEEEvT0_T1_
        .type           _ZN3cub18CUB_300001_SM_10006detail8for_each13static_kernelINS2_12policy_hub_t12policy_500_tEmN6thrust24THRUST_300001_SM_1000_NS8cuda_cub20__uninitialized_fill7functorINS7_10device_ptrIiEEiEEEEvT0_T1_,@function
        .size           _ZN3cub18CUB_300001_SM_10006detail8for_each13static_kernelINS2_12policy_hub_t12policy_500_tEmN6thrust24THRUST_300001_SM_1000_NS8cuda_cub20__uninitialized_fill7functorINS7_10device_ptrIiEEiEEEEvT0_T1_,(.L_x_2782 - _ZN3cub18CUB_300001_SM_10006detail8for_each13static_kernelINS2_12policy_hub_t12policy_500_tEmN6thrust24THRUST_300001_SM_1000_NS8cuda_cub20__uninitialized_fill7functorINS7_10device_ptrIiEEiEEEEvT0_T1_)
        .other          _ZN3cub18CUB_300001_SM_10006detail8for_each13static_kernelINS2_12policy_hub_t12policy_500_tEmN6thrust24THRUST_300001_SM_1000_NS8cuda_cub20__uninitialized_fill7functorINS7_10device_ptrIiEEiEEEEvT0_T1_,@"STO_CUDA_ENTRY STV_DEFAULT"
_ZN3cub18CUB_300001_SM_10006detail8for_each13static_kernelINS2_12policy_hub_t12policy_500_tEmN6thrust24THRUST_300001_SM_1000_NS8cuda_cub20__uninitialized_fill7functorINS7_10device_ptrIiEEiEEEEvT0_T1_:
.text._ZN3cub18CUB_300001_SM_10006detail8for_each13static_kernelINS2_12policy_hub_t12policy_500_tEmN6thrust24THRUST_300001_SM_1000_NS8cuda_cub20__uninitialized_fill7functorINS7_10device_ptrIiEEiEEEEvT0_T1_:
        /* <DEDUP_REMOVED lines=20> */
.L_x_1003:
        /* <DEDUP_REMOVED lines=19> */
.L_x_1004:
        /* <DEDUP_REMOVED lines=9> */
.L_x_2782:


//--------------------- .text._ZN3cub18CUB_300001_SM_10006detail11EmptyKernelIvEEvv --------------------------
	.section	.text._ZN3cub18CUB_300001_SM_10006detail11EmptyKernelIvEEvv,"ax",@progbits
	.align	128
        .global         _ZN3cub18CUB_300001_SM_10006detail11EmptyKernelIvEEvv
        .type           _ZN3cub18CUB_300001_SM_10006detail11EmptyKernelIvEEvv,@function
        .size           _ZN3cub18CUB_300001_SM_10006detail11EmptyKernelIvEEvv,(.L_x_2783 - _ZN3cub18CUB_300001_SM_10006detail11EmptyKernelIvEEvv)
        .other          _ZN3cub18CUB_300001_SM_10006detail11EmptyKernelIvEEvv,@"STO_CUDA_ENTRY STV_DEFAULT"
_ZN3cub18CUB_300001_SM_10006detail11EmptyKernelIvEEvv:
.text._ZN3cub18CUB_300001_SM_10006detail11EmptyKernelIvEEvv:
[----:B------:R-:W-:Y:S01]  /*0000*/  LDC R1, c[0x0][0x37c] ;  /* 0x0000df00ff017b82 */ /* 0x000fe20000000800 */
[----:B------:R-:W-:Y:S05]  /*0010*/  EXIT ;  /* 0x000000000000794d */ /* 0x000fea0003800000 */
.L_x_1005:
        /* <DEDUP_REMOVED lines=14> */
.L_x_2783:


//--------------------- .text._ZN6thrust24THRUST_300001_SM_1000_NS8cuda_cub4core6detail13_kernel_agentINS1_15__reduce_by_key16ReduceByKeyAgentINS0_6detail15normal_iteratorINS0_10device_ptrIiEEEENS8_INS9_IfEEEESB_SD_N4cuda3std3__48equal_toIiEENSG_4plusIfEEPllEEJSB_SD_SB_SD_SL_N3cub18CUB_300001_SM_100024ReduceByKeyScanTileStateIflLb1EEESI_SK_llEEEvDpT0_ --------------------------
	.section	.text._ZN6thrust24THRUST_300001_SM_1000_NS8cuda_cub4core6detail13_kernel_agentINS1_15__reduce_by_key16ReduceByKeyAgentINS0_6detail15normal_iteratorINS0_10device_ptrIiEEEENS8_INS9_IfEEEESB_SD_N4cuda3std3__48equal_toIiEENSG_4plusIfEEPllEEJSB_SD_SB_SD_SL_N3cub18CUB_300001_SM_100024ReduceByKeyScanTileStateIflLb1EEESI_SK_llEEEvDpT0_,"ax",@progbits
	.align	128
        .global         _ZN6thrust24THRUST_300001_SM_1000_NS8cuda_cub4core6detail13_kernel_agentINS1_15__reduce_by_key16ReduceByKeyAgentINS0_6detail15normal_iteratorINS0_10device_ptrIiEEEENS8_INS9_IfEEEESB_SD_N4cuda3std3__48equal_toIiEENSG_4plusIfEEPllEEJSB_SD_SB_SD_SL_N3cub18CUB_300001_SM_100024ReduceByKeyScanTileStateIflLb1EEESI_SK_llEEEvDpT0_
        .type           _ZN6thrust24THRUST_300001_SM_1000_NS8cuda_cub4core6detail13_kernel_agentINS1_15__reduce_by_key16ReduceByKeyAgentINS0_6detail15normal_iteratorINS0_10device_ptrIiEEEENS8_INS9_IfEEEESB_SD_N4cuda3std3__48equal_toIiEENSG_4plusIfEEPllEEJSB_SD_SB_SD_SL_N3cub18CUB_300001_SM_100024ReduceByKeyScanTileStateIflLb1EEESI_SK_llEEEvDpT0_,@function
        .size           _ZN6thrust24THRUST_300001_SM_1000_NS8cuda_cub4core6detail13_kernel_agentINS1_15__reduce_by_key16ReduceByKeyAgentINS0_6detail15normal_iteratorINS0_10device_ptrIiEEEENS8_INS9_IfEEEESB_SD_N4cuda3std3__48equal_toIiEENSG_4plusIfEEPllEEJSB_SD_SB_SD_SL_N3cub18CUB_300001_SM_100024ReduceByKeyScanTileStateIflLb1EEESI_SK_llEEEvDpT0_,(.L_x_2784 - _ZN6thrust24THRUST_300001_SM_1000_NS8cuda_cub4core6detail13_kernel_agentINS1_15__reduce_by_key16ReduceByKeyAgentINS0_6detail15normal_iteratorINS0_10device_ptrIiEEEENS8_INS9_IfEEEESB_SD_N4cuda3std3__48equal_toIiEENSG_4plusIfEEPllEEJSB_SD_SB_SD_SL_N3cub18CUB_300001_SM_100024ReduceByKeyScanTileStateIflLb1EEESI_SK_llEEEvDpT0_)
        .other          _ZN6thrust24THRUST_300001_SM_1000_NS8cuda_cub4core6detail13_kernel_agentINS1_15__reduce_by_key16ReduceByKeyAgentINS0_6detail15normal_iteratorINS0_10device_ptrIiEEEENS8_INS9_IfEEEESB_SD_N4cuda3std3__48equal_toIiEENSG_4plusIfEEPllEEJSB_SD_SB_SD_SL_N3cub18CUB_300001_SM_100024ReduceByKeyScanTileStateIflLb1EEESI_SK_llEEEvDpT0_,@"STO_CUDA_ENTRY STV_DEFAULT"
_ZN6thrust24THRUST_300001_SM_1000_NS8cuda_cub4core6detail13_kernel_agentINS1_15__reduce_by_key16ReduceByKeyAgentINS0_6detail15normal_iteratorINS0_10device_ptrIiEEEENS8_INS9_IfEEEESB_SD_N4cuda3std3__48equal_toIiEENSG_4plusIfEEPllEEJSB_SD_SB_SD_SL_N3cub18CUB_300001_SM_100024ReduceByKeyScanTileStateIflLb1EEESI_SK_llEEEvDpT0_:
.text._ZN6thrust24THRUST_300001_SM_1000_NS8cuda_cub4core6detail13_kernel_agentINS1_15__reduce_by_key16ReduceByKeyAgentINS0_6detail15normal_iteratorINS0_10device_ptrIiEEEENS8_INS9_IfEEEESB_SD_N4cuda3std3__48equal_toIiEENSG_4plusIfEEPllEEJSB_SD_SB_SD_SL_N3cub18CUB_300001_SM_100024ReduceByKeyScanTileStateIflLb1EEESI_SK_llEEEvDpT0_:
[----:B------:R-:W-:Y:S01]  /*0000*/  LDC R1, c[0x0][0x37c] ;  /* 0x0000df00ff017b82 */ /* 0x000fe20000000800 */
[----:B------:R-:W0:Y:S01]  /*0010*/  S2R R0, SR_CTAID.X ;  /* 0x0000000000007919 */ /* 0x000e220000002500 */
[----:B------:R-:W1:Y:S01]  /*0020*/  LDCU.64 UR4, c[0x0][0x3b8] ;  /* 0x00007700ff0477ac */ /* 0x000e620008000a00 */
[----:B------:R-:W2:Y:S01]  /*0030*/  LDCU.64 UR8, c[0x0][0x358] ;  /* 0x00006b00ff0877ac */ /* 0x000ea20008000a00 */
[----:B0-----:R-:W-:-:S03]  /*0040*/  IMAD.WIDE.U32 R4, R0, 0x900, RZ ;  /* 0x0000090000047825 */ /* 0x001fc600078e00ff */
[----:B-1----:R-:W-:-:S04]  /*0050*/  IADD3 R3, P1, PT, -R4, UR4, RZ ;  /* 0x0000000404037c10 */ /* 0x002fc8000ff3e1ff */
[----:B------:R-:W-:Y:S02]  /*0060*/  ISETP.GE.U32.AND P0, PT, R3, 0x901, PT ;  /* 0x000009010300780c */ /* 0x000fe40003f06070 */
[----:B------:R-:W-:-:S04]  /*0070*/  IADD3.X R26, PT, PT, ~R5, UR5, RZ, P1, !PT ;  /* 0x00000005051a7c10 */ /* 0x000fc80008ffe5ff */
[----:B------:R-:W-:-:S13]  /*0080*/  ISETP.GE.AND.EX P0, PT, R26, RZ, PT, P0 ;  /* 0x000000ff1a00720c */ /* 0x000fda0003f06300 */
[----:B--2---:R-:W-:Y:S05]  /*0090*/  @!P0 BRA `(.L_x_1006) ;  /* 0x00000058008c8947 */ /* 0x004fea0003800000 */
[----:B------:R-:W-:-:S13]  /*00a0*/  ISETP.NE.AND P0, PT, R0, RZ, PT ;  /* 0x000000ff0000720c */ /* 0x000fda0003f05270 */
[----:B------:R-:W-:Y:S05]  /*00b0*/  @P0 BRA `(.L_x_1007) ;  /* 0x0000002000c00947 */ /* 0x000fea0003800000 */
[----:B------:R-:W0:Y:S01]  /*00c0*/  S2R R0, SR_TID.X ;  /* 0x0000000000007919 */ /* 0x000e220000002100 */
[----:B------:R-:W1:Y:S01]  /*00d0*/  LDCU.64 UR4, c[0x0][0x380] ;  /* 0x00007000ff0477ac */ /* 0x000e620008000a00 */
[C---:B0-----:R-:W-:Y:S02]  /*00e0*/  LOP3.LUT R2, R0.reuse, 0x1f, RZ, 0xc0, !PT ;  /* 0x0000001f00027812 */ /* 0x041fe400078ec0ff */
[----:B------:R-:W-:-:S05]  /*00f0*/  LOP3.LUT R3, R0, 0x3e0, RZ, 0xc0, !PT ;  /* 0x000003e000037812 */ /* 0x000fca00078ec0ff */
[----:B------:R-:W-:-:S05]  /*0100*/  IMAD R3, R3, 0x9, R2 ;  /* 0x0000000903037824 */ /* 0x000fca00078e0202 */
[----:B------:R-:W-:-:S05]  /*0110*/  IADD3 R3, P0, PT, R4, R3, RZ ;  /* 0x0000000304037210 */ /* 0x000fca0007f1e0ff */
[----:B------:R-:W-:Y:S02]  /*0120*/  IMAD.X R2, RZ, RZ, R5, P0 ;  /* 0x000000ffff027224 */ /* 0x000fe400000e0605 */
[----:B------:R-:W-:-:S03]  /*0130*/  IMAD.SHL.U32 R4, R3, 0x4, RZ ;  /* 0x0000000403047824 */ /* 0x000fc600078e00ff */
[----:B------:R-:W-:Y:S02]  /*0140*/  SHF.L.U64.HI R5, R3, 0x2, R2 ;  /* 0x0000000203057819 */ /* 0x000fe40000010202 */
[----:B-1----:R-:W-:-:S04]  /*0150*/  IADD3 R2, P0, PT, R4, UR4, RZ ;  /* 0x0000000404027c10 */ /* 0x002fc8000ff1e0ff */
[----:B------:R-:W-:Y:S01]  /*0160*/  IADD3.X R3, PT, PT, R5, UR5, RZ, P0, !PT ;  /* 0x0000000505037c10 */ /* 0x000fe200087fe4ff */
[----:B------:R-:W0:Y:S04]  /*0170*/  LDCU.64 UR4, c[0x0][0x388] ;  /* 0x00007100ff0477ac */ /* 0x000e280008000a00 */
[----:B------:R-:W2:Y:S04]  /*0180*/  LDG.E.CONSTANT R6, desc[UR8][R2.64] ;  /* 0x0000000802067981 */ /* 0x000ea8000c1e9900 */
[----:B------:R-:W3:Y:S04]  /*0190*/  LDG.E.CONSTANT R7, desc[UR8][R2.64+0x80] ;  /* 0x0000800802077981 */ /* 0x000ee8000c1e9900 */
[----:B------:R-:W4:Y:S04]  /*01a0*/  LDG.E.CONSTANT R8, desc[UR8][R2.64+0x100] ;  /* 0x0001000802087981 */ /* 0x000f28000c1e9900 */
[----:B------:R-:W5:Y:S04]  /*01b0*/  LDG.E.CONSTANT R9, desc[UR8][R2.64+0x180] ;  /* 0x0001800802097981 */ /* 0x000f68000c1e9900 */
[----:B------:R-:W5:Y:S04]  /*01c0*/  LDG.E.CONSTANT R11, desc[UR8][R2.64+0x200] ;  /* 0x00020008020b7981 */ /* 0x000f68000c1e9900 */
[----:B------:R-:W5:Y:S04]  /*01d0*/  LDG.E.CONSTANT R13, desc[UR8][R2.64+0x280] ;  /* 0x00028008020d7981 */ /* 0x000f68000c1e9900 */
[----:B------:R-:W5:Y:S04]  /*01e0*/  LDG.E.CONSTANT R15, desc[UR8][R2.64+0x300] ;  /* 0x00030008020f7981 */ /* 0x000f68000c1e9900 */
[----:B------:R-:W5:Y:S04]  /*01f0*/  LDG.E.CONSTANT R17, desc[UR8][R2.64+0x380] ;  /* 0x0003800802117981 */ /* 0x000f68000c1e9900 */
[----:B------:R1:W5:Y:S01]  /*0200*/  LDG.E.CONSTANT R19, desc[UR8][R2.64+0x400] ;  /* 0x0004000802137981 */ /* 0x000362000c1e9900 */
[----:B0-----:R-:W-:-:S04]  /*0210*/  IADD3 R4, P0, PT, R4, UR4, RZ ;  /* 0x0000000404047c10 */ /* 0x001fc8000ff1e0ff */
[----:B------:R-:W-:-:S05]  /*0220*/  IADD3.X R5, PT, PT, R5, UR5, RZ, P0, !PT ;  /* 0x0000000505057c10 */ /* 0x000fca00087fe4ff */
        /* <DEDUP_REMOVED lines=8> */
[----:B------:R0:W5:Y:S01]  /*02b0*/  LDG.E.CONSTANT R41, desc[UR8][R4.64+0x400] ;  /* 0x0004000804297981 */ /* 0x000162000c1e9900 */
[----:B------:R-:W1:Y:S01]  /*02c0*/  S2UR UR5, SR_CgaCtaId ;  /* 0x00000000000579c3 */ /* 0x000e620000008800 */
[----:B------:R-:W-:Y:S01]  /*02d0*/  SHF.R.U32.HI R42, RZ, 0x5, R0 ;  /* 0x00000005ff2a7819 */ /* 0x000fe20000011600 */
[----:B------:R-:W-:Y:S01]  /*02e0*/  UMOV UR4, 0x400 ;  /* 0x0000040000047882 */ /* 0x000fe20000000000 */
[----:B------:R-:W0:Y:S01]  /*02f0*/  S2R R23, SR_LANEID ;  /* 0x0000000000177919 */ /* 0x000e220000000000 */
[----:B------:R-:W-:Y:S01]  /*0300*/  ISETP.NE.AND P1, PT, R0, RZ, PT ;  /* 0x000000ff0000720c */ /* 0x000fe20003f25270 */
[----:B------:R-:W-:Y:S01]  /*0310*/  IMAD.MOV.U32 R38, RZ, RZ, RZ ;  /* 0x000000ffff267224 */ /* 0x000fe200078e00ff */
[----:B-1----:R-:W-:-:S03]  /*0320*/  ULEA UR5, UR5, UR4, 0x18 ;  /* 0x0000000405057291 */ /* 0x002fc6000f8ec0ff */
[----:B------:R-:W-:-:S03]  /*0330*/  UMOV UR4, URZ ;  /* 0x000000ff00047c82 */ /* 0x000fc60008000000 */
[----:B------:R-:W-:Y:S01]  /*0340*/  LEA R26, R0, UR5, 0x2 ;  /* 0x00000005001a7c11 */ /* 0x000fe2000f8e10ff */
[----:B0-----:R-:W-:-:S05]  /*0350*/  IMAD R2, R42, 0x120, R23 ;  /* 0x000001202a027824 */ /* 0x001fca00078e0217 */
[----:B------:R-:W-:-:S05]  /*0360*/  LEA R24, R2, UR5, 0x2 ;  /* 0x0000000502187c11 */ /* 0x000fca000f8e10ff */
[----:B------:R-:W-:Y:S01]  /*0370*/  IMAD R4, R23, 0x20, R24 ;  /* 0x0000002017047824 */ /* 0x000fe200078e0218 */
[----:B--2---:R-:W-:Y:S04]  /*0380*/  STS [R24], R6 ;  /* 0x0000000618007388 */ /* 0x004fe80000000800 */
[----:B---3--:R-:W-:Y:S04]  /*0390*/  STS [R24+0x80], R7 ;  /* 0x0000800718007388 */ /* 0x008fe80000000800 */
[----:B----4-:R-:W-:Y:S04]  /*03a0*/  STS [R24+0x100], R8 ;  /* 0x0001000818007388 */ /* 0x010fe80000000800 */
[----:B-----5:R-:W-:Y:S04]  /*03b0*/  STS [R24+0x180], R9 ;  /* 0x0001800918007388 */ /* 0x020fe80000000800 */
[----:B------:R-:W-:Y:S04]  /*03c0*/  STS [R24+0x200], R11 ;  /* 0x0002000b18007388 */ /* 0x000fe80000000800 */
[----:B------:R-:W-:Y:S04]  /*03d0*/  STS [R24+0x280], R13 ;  /* 0x0002800d18007388 */ /* 0x000fe80000000800 */
[----:B------:R-:W-:Y:S04]  /*03e0*/  STS [R24+0x300], R15 ;  /* 0x0003000f18007388 */ /* 0x000fe80000000800 */
[----:B------:R-:W-:Y:S04]  /*03f0*/  STS [R24+0x380], R17 ;  /* 0x0003801118007388 */ /* 0x000fe80000000800 */
[----:B------:R-:W-:Y:S01]  /*0400*/  STS [R24+0x400], R19 ;  /* 0x0004001318007388 */ /* 0x000fe20000000800 */
[----:B------:R-:W-:-:S03]  /*0410*/  NOP ;  /* 0x0000000000007918 */ /* 0x000fc60000000000 */
[----:B------:R-:W-:Y:S04]  /*0420*/  LDS R27, [R4+0x20] ;  /* 0x00002000041b7984 */ /* 0x000fe80000000800 */
[----:B------:R-:W-:Y:S04]  /*0430*/  LDS R2, [R4] ;  /* 0x0000000004027984 */ /* 0x000fe80000000800 */
[----:B------:R-:W0:Y:S04]  /*0440*/  LDS R8, [R4+0x4] ;  /* 0x0000040004087984 */ /* 0x000e280000000800 */
[----:B------:R-:W1:Y:S04]  /*0450*/  LDS R10, [R4+0x8] ;  /* 0x00000800040a7984 */ /* 0x000e680000000800 */
[----:B------:R-:W2:Y:S04]  /*0460*/  LDS R12, [R4+0xc] ;  /* 0x00000c00040c7984 */ /* 0x000ea80000000800 */
[----:B------:R-:W3:Y:S04]  /*0470*/  LDS R14, [R4+0x10] ;  /* 0x00001000040e7984 */ /* 0x000ee80000000800 */
[----:B------:R-:W4:Y:S04]  /*0480*/  LDS R16, [R4+0x14] ;  /* 0x0000140004107984 */ /* 0x000f280000000800 */
[----:B------:R-:W-:Y:S04]  /*0490*/  LDS R18, [R4+0x18] ;  /* 0x0000180004127984 */ /* 0x000fe80000000800 */
[----:B------:R-:W-:Y:S01]  /*04a0*/  LDS R20, [R4+0x1c] ;  /* 0x00001c0004147984 */ /* 0x000fe20000000800 */
[----:B------:R-:W-:Y:S01]  /*04b0*/  BAR.SYNC.DEFER_BLOCKING 0x0 ;  /* 0x0000000000007b1d */ /* 0x000fe20000010000 */
[----:B0-----:R-:W-:-:S02]  /*04c0*/  ISETP.NE.AND P2, PT, R2, R8, PT ;  /* 0x000000080200720c */ /* 0x001fc40003f45270 */
[----:B-1----:R-:W-:Y:S02]  /*04d0*/  ISETP.NE.AND P3, PT, R8, R10, PT ;  /* 0x0000000a0800720c */ /* 0x002fe40003f65270 */
[----:B------:R-:W-:Y:S02]  /*04e0*/  SEL R5, RZ, 0x1, !P2 ;  /* 0x00000001ff057807 */ /* 0x000fe40005000000 */
[----:B--2---:R-:W-:Y:S01]  /*04f0*/  ISETP.NE.AND P5, PT, R10, R12, PT ;  /* 0x0000000c0a00720c */ /* 0x004fe20003fa5270 */
[----:B------:R-:W-:Y:S01]  /*0500*/  STS [R24], R21 ;  /* 0x0000001518007388 */ /* 0x000fe20000000800 */
[----:B---3--:R-:W-:Y:S02]  /*0510*/  ISETP.NE.AND P4, PT, R12, R14, PT ;  /* 0x0000000e0c00720c */ /* 0x008fe40003f85270 */
[----:B------:R-:W-:Y:S01]  /*0520*/  SEL R40, RZ, 0x1, !P5 ;  /* 0x00000001ff287807 */ /* 0x000fe20006800000 */
[----:B------:R-:W-:Y:S01]  /*0530*/  STS [R24+0x80], R25 ;  /* 0x0000801918007388 */ /* 0x000fe20000000800 */
[----:B------:R-:W-:-:S03]  /*0540*/  P2R R46, PR, RZ, 0x20 ;  /* 0x00000020ff2e7803 */ /* 0x000fc60000000000 */
[----:B------:R-:W-:Y:S04]  /*0550*/  STS [R24+0x100], R29 ;  /* 0x0001001d18007388 */ /* 0x000fe80000000800 */
[----:B------:R-:W-:Y:S04]  /*0560*/  STS [R24+0x180], R31 ;  /* 0x0001801f18007388 */ /* 0x000fe80000000800 */
[----:B------:R-:W-:Y:S04]  /*0570*/  STS [R24+0x200], R33 ;  /* 0x0002002118007388 */ /* 0x000fe80000000800 */
[----:B------:R0:W-:Y:S04]  /*0580*/  STS [R24+0x280], R35 ;  /* 0x0002802318007388 */ /* 0x0001e80000000800 */
[----:B------:R-:W-:Y:S04]  /*0590*/  STS [R24+0x300], R37 ;  /* 0x0003002518007388 */ /* 0x000fe80000000800 */
[----:B------:R1:W-:Y:S01]  /*05a0*/  STS [R24+0x380], R39 ;  /* 0x0003802718007388 */ /* 0x0003e20000000800 */
[----:B0-----:R-:W-:-:S03]  /*05b0*/  SEL R35, RZ, 0x1, !P4 ;  /* 0x00000001ff237807 */ /* 0x001fc60006000000 */
[----:B------:R-:W-:Y:S01]  /*05c0*/  STS [R24+0x400], R41 ;  /* 0x0004002918007388 */ /* 0x000fe20000000800 */
[----:B------:R-:W-:-:S03]  /*05d0*/  NOP ;  /* 0x0000000000007918 */ /* 0x000fc60000000000 */
[----:B------:R-:W-:Y:S01]  /*05e0*/  LDS R6, [R4+0x20] ;  /* 0x0000200004067984 */ /* 0x000fe20000000800 */
[----:B-1----:R-:W-:Y:S02]  /*05f0*/  SEL R39, RZ, 0x1, !P3 ;  /* 0x00000001ff277807 */ /* 0x002fe40005800000 */
[----:B----4-:R-:W-:Y:S01]  /*0600*/  ISETP.NE.AND P3, PT, R14, R16, PT ;  /* 0x000000100e00720c */ /* 0x010fe20003f65270 */
[----:B------:R-:W-:Y:S04]  /*0610*/  LDS R3, [R4] ;  /* 0x0000000004037984 */ /* 0x000fe80000000800 */
        /* <DEDUP_REMOVED lines=8> */
[----:B------:R-:W-:Y:S02]  /*06a0*/  STS [R26+0x4d8], R27 ;  /* 0x0004d81b1a007388 */ /* 0x000fe40000000800 */
[----:B------:R-:W-:Y:S06]  /*06b0*/  BAR.SYNC.DEFER_BLOCKING 0x0 ;  /* 0x0000000000007b1d */ /* 0x000fec0000010000 */
[----:B------:R-:W0:Y:S02]  /*06c0*/  @P1 LDS R22, [R26+0x4d4] ;  /* 0x0004d4001a161984 */ /* 0x000e240000000800 */
[----:B0-----:R-:W-:-:S04]  /*06d0*/  @P1 ISETP.NE.AND P0, PT, R22, R2, PT ;  /* 0x000000021600120c */ /* 0x001fc80003f05270 */
[----:B------:R-:W-:-:S04]  /*06e0*/  @P1 SEL R38, RZ, 0x1, !P0 ;  /* 0x00000001ff261807 */ /* 0x000fc80004000000 */
[----:B------:R-:W-:-:S04]  /*06f0*/  IADD3 R4, P0, PT, R38, R5, RZ ;  /* 0x0000000526047210 */ /* 0x000fc80007f1e0ff */
[----:B------:R-:W-:Y:S01]  /*0700*/  IADD3 R39, P1, PT, R4, R39, RZ ;  /* 0x0000002704277210 */ /* 0x000fe20007f3e0ff */
[----:B------:R-:W-:Y:S01]  /*0710*/  IMAD.X R34, RZ, RZ, UR4, P0 ;  /* 0x00000004ff227e24 */ /* 0x000fe200080e06ff */
[----:B------:R-:W-:Y:S02]  /*0720*/  SEL R4, RZ, 0x1, !P3 ;  /* 0x00000001ff047807 */ /* 0x000fe40005800000 */
[----:B------:R-:W-:Y:S01]  /*0730*/  IADD3 R40, P0, PT, R39, R40, RZ ;  /* 0x0000002827287210 */ /* 0x000fe20007f1e0ff */
[----:B------:R-:W-:-:S03]  /*0740*/  IMAD.X R36, RZ, RZ, R34, P1 ;  /* 0x000000ffff247224 */ /* 0x000fc600008e0622 */
[----:B------:R-:W-:Y:S01]  /*0750*/  IADD3 R35, P1, PT, R40, R35, RZ ;  /* 0x0000002328237210 */ /* 0x000fe20007f3e0ff */
[----:B------:R-:W-:Y:S01]  /*0760*/  IMAD.X R32, RZ, RZ, R36, P0 ;  /* 0x000000ffff207224 */ /* 0x000fe200000e0624 */
[----:B------:R-:W-:-:S03]  /*0770*/  ISETP.NE.AND P0, PT, R16, R18, PT ;  /* 0x000000121000720c */ /* 0x000fc60003f05270 */
[----:B------:R-:W-:Y:S01]  /*0780*/  IMAD.X R31, RZ, RZ, R32, P1 ;  /* 0x000000ffff1f7224 */ /* 0x000fe200008e0620 */
[----:B------:R-:W-:Y:S02]  /*0790*/  IADD3 R37, P1, PT, R35, R4, RZ ;  /* 0x0000000423257210 */ /* 0x000fe40007f3e0ff */
[----:B------:R-:W-:-:S03]  /*07a0*/  SEL R4, RZ, 0x1, !P0 ;  /* 0x00000001ff047807 */ /* 0x000fc60004000000 */
[----:B------:R-:W-:Y:S01]  /*07b0*/  IMAD.X R26, RZ, RZ, R31, P1 ;  /* 0x000000ffff1a7224 */ /* 0x000fe200008e061f */
[----:B------:R-:W-:-:S05]  /*07c0*/  IADD3 R33, P1, PT, R37, R4, RZ ;  /* 0x0000000425217210 */ /* 0x000fca0007f3e0ff */
[----:B------:R-:W-:Y:S01]  /*07d0*/  IMAD.X R28, RZ, RZ, R26, P1 ;  /* 0x000000ffff1c7224 */ /* 0x000fe200008e061a */
[----:B------:R-:W-:-:S04]  /*07e0*/  ISETP.NE.AND P1, PT, R18, R20, PT ;  /* 0x000000141200720c */ /* 0x000fc80003f25270 */
[----:B------:R-:W-:-:S04]  /*07f0*/  SEL R4, RZ, 0x1, !P1 ;  /* 0x00000001ff047807 */ /* 0x000fc80004800000 */
[----:B------:R-:W-:Y:S01]  /*0800*/  IADD3 R29, P6, PT, R33, R4, RZ ;  /* 0x00000004211d7210 */ /* 0x000fe20007fde0ff */
[----:B------:R-:W-:-:S04]  /*0810*/  FADD R4, R3, R9 ;  /* 0x0000000903047221 */ /* 0x000fc80000000000 */
[----:B------:R-:W-:Y:S01]  /*0820*/  IMAD.X R30, RZ, RZ, R28, P6 ;  /* 0x000000ffff1e7224 */ /* 0x000fe200030e061c */
[----:B------:R-:W-:Y:S02]  /*0830*/  FSEL R4, R9, R4, P2 ;  /* 0x0000000409047208 */ /* 0x000fe40001000000 */
[----:B------:R-:W-:-:S03]  /*0840*/  ISETP.NE.AND P6, PT, R8, R10, PT ;  /* 0x0000000a0800720c */ /* 0x000fc60003fc5270 */
[----:B------:R-:W-:-:S05]  /*0850*/  FADD R4, R11, R4 ;  /* 0x000000040b047221 */ /* 0x000fca0000000000 */
[----:B------:R-:W-:Y:S02]  /*0860*/  FSEL R4, R11, R4, P6 ;  /* 0x000000040b047208 */ /* 0x000fe40003000000 */
[----:B------:R-:W-:-:S03]  /*0870*/  ISETP.NE.AND P6, PT, R20, R27, PT ;  /* 0x0000001b1400720c */ /* 0x000fc60003fc5270 */
[----:B------:R-:W-:-:S05]  /*0880*/  FADD R4, R13, R4 ;  /* 0x000000040d047221 */ /* 0x000fca0000000000 */
[----:B------:R-:W-:Y:S02]  /*0890*/  FSEL R4, R13, R4, P5 ;  /* 0x000000040d047208 */ /* 0x000fe40002800000 */
[----:B------:R-:W-:-:S03]  /*08a0*/  ISETP.GE.AND P5, PT, R23, 0x1, PT ;  /* 0x000000011700780c */ /* 0x000fc60003fa6270 */
[----:B------:R-:W-:-:S05]  /*08b0*/  FADD R4, R15, R4 ;  /* 0x000000040f047221 */ /* 0x000fca0000000000 */
[----:B------:R-:W-:-:S05]  /*08c0*/  FSEL R4, R15, R4, P4 ;  /* 0x000000040f047208 */ /* 0x000fca0002000000 */
[----:B------:R-:W-:-:S05]  /*08d0*/  FADD R4, R17, R4 ;  /* 0x0000000411047221 */ /* 0x000fca0000000000 */
[----:B------:R-:W-:-:S05]  /*08e0*/  FSEL R4, R17, R4, P3 ;  /* 0x0000000411047208 */ /* 0x000fca0001800000 */
[----:B------:R-:W-:-:S05]  /*08f0*/  FADD R4, R19, R4 ;  /* 0x0000000413047221 */ /* 0x000fca0000000000 */
[----:B------:R-:W-:-:S05]  /*0900*/  FSEL R4, R19, R4, P0 ;  /* 0x0000000413047208 */ /* 0x000fca0000000000 */
[----:B------:R-:W-:-:S05]  /*0910*/  FADD R4, R21, R4 ;  /* 0x0000000415047221 */ /* 0x000fca0000000000 */
[----:B------:R-:W-:Y:S02]  /*0920*/  FSEL R5, R21, R4, P1 ;  /* 0x0000000415057208 */ /* 0x000fe40000800000 */
[----:B------:R-:W-:-:S03]  /*0930*/  SEL R4, RZ, 0x1, !P6 ;  /* 0x00000001ff047807 */ /* 0x000fc60007000000 */
[----:B------:R-:W-:Y:S01]  /*0940*/  @!P6 FADD R6, R6, R5 ;  /* 0x000000050606e221 */ /* 0x000fe20000000000 */
[----:B------:R-:W-:-:S04]  /*0950*/  IADD3 R7, P6, PT, R29, R4, RZ ;  /* 0x000000041d077210 */ /* 0x000fc80007fde0ff */
[----:B------:R-:W0:Y:S01]  /*0960*/  SHFL.UP PT, R5, R6, 0x1, RZ ;  /* 0x0420000006057989 */ /* 0x000e2200000e00ff */
[----:B------:R-:W-:Y:S01]  /*0970*/  IMAD.X R24, RZ, RZ, R30, P6 ;  /* 0x000000ffff187224 */ /* 0x000fe200030e061e */
[----:B------:R-:W-:Y:S02]  /*0980*/  ISETP.NE.U32.AND P6, PT, R7, RZ, PT ;  /* 0x000000ff0700720c */ /* 0x000fe40003fc5070 */
[----:B------:R-:W1:Y:S02]  /*0990*/  SHFL.UP PT, R4, R7, 0x1, RZ ;  /* 0x0420000007047989 */ /* 0x000e6400000e00ff */
[----:B------:R-:W-:Y:S01]  /*09a0*/  ISETP.NE.AND.EX P6, PT, R24, RZ, PT, P6 ;  /* 0x000000ff1800720c */ /* 0x000fe20003fc5360 */
[----:B0-----:R-:W-:Y:S01]  /*09b0*/  FADD R5, R6, R5 ;  /* 0x0000000506057221 */ /* 0x001fe20000000000 */
[----:B-1----:R-:W-:-:S04]  /*09c0*/  SEL R4, R4, RZ, P5 ;  /* 0x000000ff04047207 */ /* 0x002fc80002800000 */
[----:B------:R-:W-:Y:S02]  /*09d0*/  @P5 FSEL R6, R5, R6, !P6 ;  /* 0x0000000605065208 */ /* 0x000fe40007000000 */
[----:B------:R-:W0:Y:S01]  /*09e0*/  SHFL.UP PT, R5, R24, 0x1, RZ ;  /* 0x0420000018057989 */ /* 0x000e2200000e00ff */
[----:B------:R-:W-:-:S05]  /*09f0*/  IADD3 R25, P6, PT, R4, R7, RZ ;  /* 0x0000000704197210 */ /* 0x000fca0007fde0ff */
[----:B------:R-:W1:Y:S01]  /*0a00*/  SHFL.UP PT, R4, R25, 0x2, RZ ;  /* 0x0440000019047989 */ /* 0x000e6200000e00ff */
[----:B0-----:R-:W-:Y:S02]  /*0a10*/  SEL R5, R5, RZ, P5 ;  /* 0x000000ff05057207 */ /* 0x001fe40002800000 */
[----:B------:R-:W-:-:S03]  /*0a20*/  ISETP.GE.AND P5, PT, R23, 0x2, PT ;  /* 0x000000021700780c */ /* 0x000fc60003fa6270 */
[----:B------:R-:W-:Y:S01]  /*0a30*/  IMAD.X R44, R5, 0x1, R24, P6 ;  /* 0x00000001052c7824 */ /* 0x000fe200030e0618 */
[----:B------:R-:W-:Y:S01]  /*0a40*/  ISETP.NE.U32.AND P6, PT, R25, RZ, PT ;  /* 0x000000ff1900720c */ /* 0x000fe20003fc5070 */
[----:B------:R-:W0:Y:S01]  /*0a50*/  SHFL.UP PT, R5, R6, 0x2, RZ ;  /* 0x0440000006057989 */ /* 0x000e2200000e00ff */
[----:B-1----:R-:W-:Y:S02]  /*0a60*/  SEL R4, R4, RZ, P5 ;  /* 0x000000ff04047207 */ /* 0x002fe40002800000 */
[----:B------:R-:W-:Y:S01]  /*0a70*/  ISETP.NE.AND.EX P6, PT, R44, RZ, PT, P6 ;  /* 0x000000ff2c00720c */ /* 0x000fe20003fc5360 */
[----:B0-----:R-:W-:-:S05]  /*0a80*/  FADD R5, R6, R5 ;  /* 0x0000000506057221 */ /* 0x001fca0000000000 */
        /* <DEDUP_REMOVED lines=36> */
[----:B------:R-:W-:Y:S02]  /*0cd0*/  FSEL R48, R5, R6, !P6 ;  /* 0x0000000605307208 */ /* 0x000fe40007000000 */
[----:B------:R-:W0:Y:S01]  /*0ce0*/  SHFL.UP PT, R5, R24, 0x10, RZ ;  /* 0x0600000018057989 */ /* 0x000e2200000e00ff */
[----:B------:R-:W-:Y:S02]  /*0cf0*/  IADD3 R4, P6, PT, R4, R7, RZ ;  /* 0x0000000704047210 */ /* 0x000fe40007fde0ff */
[----:B------:R-:W-:Y:S02]  /*0d00*/  FSEL R43, R6, R48, !P5 ;  /* 0x00000030062b7208 */ /* 0x000fe40006800000 */
[----:B0-----:R-:W-:Y:S02]  /*0d10*/  SEL R5, R5, RZ, P5 ;  /* 0x000000ff05057207 */ /* 0x001fe40002800000 */
[----:B------:R-:W-:-:S03]  /*0d20*/  ISETP.NE.AND P5, PT, R23, RZ, PT ;  /* 0x000000ff1700720c */ /* 0x000fc60003fa5270 */
[----:B------:R-:W-:Y:S01]  /*0d30*/  IMAD.X R5, R5, 0x1, R24, P6 ;  /* 0x0000000105057824 */ /* 0x000fe200030e0618 */
[----:B------:R-:W-:-:S13]  /*0d40*/  ISETP.NE.AND P6, PT, R23, 0x1f, PT ;  /* 0x0000001f1700780c */ /* 0x000fda0003fc5270 */
[----:B------:R-:W-:-:S05]  /*0d50*/  @!P6 LEA R41, R42, UR5, 0x4 ;  /* 0x000000052a29ec11 */ /* 0x000fca000f8e20ff */
[----:B------:R-:W-:Y:S04]  /*0d60*/  @!P6 STS [R41+0x8], R48 ;  /* 0x000008302900e388 */ /* 0x000fe80000000800 */
[----:B------:R-:W-:Y:S01]  /*0d70*/  @!P6 STS.64 [R41], R4 ;  /* 0x000000042900e388 */ /* 0x000fe20000000a00 */
[----:B------:R-:W-:Y:S06]  /*0d80*/  BAR.SYNC.DEFER_BLOCKING 0x0 ;  /* 0x0000000000007b1d */ /* 0x000fec0000010000 */
[----:B------:R-:W-:Y:S04]  /*0d90*/  SHFL.UP PT, R5, R5, 0x1, RZ ;  /* 0x0420000005057989 */ /* 0x000fe800000e00ff */
[----:B------:R-:W-:Y:S04]  /*0da0*/  LDS.64 R24, [UR5+0x10] ;  /* 0x00001005ff187984 */ /* 0x000fe80008000a00 */
[----:B------:R-:W0:Y:S04]  /*0db0*/  LDS.64 R6, [UR5] ;  /* 0x00000005ff067984 */ /* 0x000e280008000a00 */
[----:B------:R-:W-:Y:S04]  /*0dc0*/  LDS R44, [UR5+0x8] ;  /* 0x00000805ff2c7984 */ /* 0x000fe80008000800 */
[----:B------:R-:W1:Y:S04]  /*0dd0*/  LDS R45, [UR5+0x18] ;  /* 0x00001805ff2d7984 */ /* 0x000e680008000800 */
[----:B------:R-:W-:Y:S01]  /*0de0*/  LDS R41, [UR5+0x28] ;  /* 0x00002805ff297984 */ /* 0x000fe20008000800 */
[----:B0-----:R-:W-:-:S05]  /*0df0*/  IADD3 R47, P6, PT, R6, R24, RZ ;  /* 0x00000018062f7210 */ /* 0x001fca0007fde0ff */
[----:B------:R-:W-:Y:S01]  /*0e00*/  IMAD.X R53, R7, 0x1, R25, P6 ;  /* 0x0000000107357824 */ /* 0x000fe200030e0619 */
[----:B------:R-:W-:-:S04]  /*0e10*/  ISETP.NE.U32.AND P6, PT, R24, RZ, PT ;  /* 0x000000ff1800720c */ /* 0x000fc80003fc5070 */
[----:B------:R-:W-:Y:S02]  /*0e20*/  ISETP.NE.AND.EX P6, PT, R25, RZ, PT, P6 ;  /* 0x000000ff1900720c */ /* 0x000fe40003fc5360 */
[----:B------:R-:W0:Y:S11]  /*0e30*/  LDS.64 R24, [UR5+0x20] ;  /* 0x00002005ff187984 */ /* 0x000e360008000a00 */
[----:B-1----:R-:W-:Y:S01]  /*0e40*/  @!P6 FADD R45, R44, R45 ;  /* 0x0000002d2c2de221 */ /* 0x002fe20000000000 */
[----:B0-----:R-:W-:-:S05]  /*0e50*/  IADD3 R49, P6, PT, R24, R47, RZ ;  /* 0x0000002f18317210 */ /* 0x001fca0007fde0ff */
[----:B------:R-:W-:Y:S01]  /*0e60*/  IMAD.X R51, R25, 0x1, R53, P6 ;  /* 0x0000000119337824 */ /* 0x000fe200030e0635 */
[----:B------:R-:W-:-:S04]  /*0e70*/  ISETP.NE.AND P6, PT, R42, 0x2, PT ;  /* 0x000000022a00780c */ /* 0x000fc80003fc5270 */
[----:B------:R-:W-:Y:S02]  /*0e80*/  SEL R48, R47, R6, !P6 ;  /* 0x000000062f307207 */ /* 0x000fe40007000000 */
[----:B------:R-:W-:Y:S02]  /*0e90*/  SEL R50, R53, R7, !P6 ;  /* 0x0000000735327207 */ /* 0x000fe40007000000 */
[----:B------:R-:W0:Y:S01]  /*0ea0*/  LDS.64 R6, [UR5+0x30] ;  /* 0x00003005ff067984 */ /* 0x000e220008000a00 */
[----:B------:R-:W-:Y:S02]  /*0eb0*/  FSEL R44, R45, R44, !P6 ;  /* 0x0000002c2d2c7208 */ /* 0x000fe40007000000 */
[----:B------:R-:W-:Y:S02]  /*0ec0*/  ISETP.NE.U32.AND P6, PT, R24, RZ, PT ;  /* 0x000000ff1800720c */ /* 0x000fe40003fc5070 */
[----:B------:R-:W1:Y:S02]  /*0ed0*/  LDS R24, [UR5+0x38] ;  /* 0x00003805ff187984 */ /* 0x000e640008000800 */
[----:B------:R-:W-:-:S13]  /*0ee0*/  ISETP.NE.AND.EX P6, PT, R25, RZ, PT, P6 ;  /* 0x000000ff1900720c */ /* 0x000fda0003fc5360 */
[----:B------:R-:W-:Y:S01]  /*0ef0*/  @!P6 FADD R41, R45, R41 ;  /* 0x000000292d29e221 */ /* 0x000fe20000000000 */
[----:B0-----:R-:W-:-:S05]  /*0f00*/  IADD3 R25, P6, PT, R6, R49, RZ ;  /* 0x0000003106197210 */ /* 0x001fca0007fde0ff */
[----:B------:R-:W-:Y:S01]  /*0f10*/  IMAD.X R47, R7, 0x1, R51, P6 ;  /* 0x00000001072f7824 */ /* 0x000fe200030e0633 */
[----:B------:R-:W-:-:S04]  /*0f20*/  ISETP.NE.AND P6, PT, R42, 0x3, PT ;  /* 0x000000032a00780c */ /* 0x000fc80003fc5270 */
[----:B------:R-:W-:Y:S02]  /*0f30*/  SEL R48, R49, R48, !P6 ;  /* 0x0000003031307207 */ /* 0x000fe40007000000 */
[----:B------:R-:W-:Y:S02]  /*0f40*/  SEL R50, R51, R50, !P6 ;  /* 0x0000003233327207 */ /* 0x000fe40007000000 */
[----:B------:R-:W-:Y:S02]  /*0f50*/  FSEL R44, R41, R44, !P6 ;  /* 0x0000002c292c7208 */ /* 0x000fe40007000000 */
        /* <DEDUP_REMOVED lines=8> */
[----:B------:R-:W-:Y:S01]  /*0fe0*/  SEL R50, R47, R50, !P6 ;  /* 0x000000322f327207 */ /* 0x000fe20007000000 */
[----:B------:R-:W0:Y:S01]  /*0ff0*/  LDS R25, [UR5+0x48] ;  /* 0x00004805ff197984 */ /* 0x000e220008000800 */
[----:B------:R-:W-:Y:S02]  /*1000*/  FSEL R44, R24, R44, !P6 ;  /* 0x0000002c182c7208 */ /* 0x000fe40007000000 */
[----:B------:R-:W-:-:S04]  /*1010*/  ISETP.NE.U32.AND P6, PT, R6, RZ, PT ;  /* 0x000000ff0600720c */ /* 0x000fc80003fc5070 */
[----:B------:R-:W-:Y:S02]  /*1020*/  ISETP.NE.AND.EX P6, PT, R7, RZ, PT, P6 ;  /* 0x000000ff0700720c */ /* 0x000fe40003fc5360 */
[----:B------:R-:W1:Y:S11]  /*1030*/  LDS.64 R6, [UR5+0x50] ;  /* 0x00005005ff067984 */ /* 0x000e760008000a00 */
[----:B0-----:R-:W-:Y:S01]  /*1040*/  @!P6 FADD R25, R24, R25 ;  /* 0x000000191819e221 */ /* 0x001fe20000000000 */
[----:B-1----:R-:W-:-:S05]  /*1050*/  IADD3 R47, P6, PT, R6, R41, RZ ;  /* 0x00000029062f7210 */ /* 0x002fca0007fde0ff */
        /* <DEDUP_REMOVED lines=14> */
[----:B------:R-:W-:Y:S02]  /*1140*/  FSEL R47, R41, R44, !P6 ;  /* 0x0000002c292f7208 */ /* 0x000fe40007000000 */
[----:B------:R-:W0:Y:S01]  /*1150*/  LDS R44, [UR5+0x68] ;  /* 0x00006805ff2c7984 */ /* 0x000e220008000800 */
[----:B------:R-:W-:Y:S02]  /*1160*/  SEL R48, R49, R48, !P6 ;  /* 0x0000003031307207 */ /* 0x000fe40007000000 */
[----:B------:R-:W-:Y:S02]  /*1170*/  ISETP.NE.U32.AND P6, PT, R6, RZ, PT ;  /* 0x000000ff0600720c */ /* 0x000fe40003fc5070 */
[----:B------:R-:W-:Y:S02]  /*1180*/  SHFL.UP PT, R6, R43, 0x1, RZ ;  /* 0x042000002b067989 */ /* 0x000fe400000e00ff */
[----:B------:R-:W-:-:S02]  /*1190*/  ISETP.NE.AND.EX P6, PT, R7, RZ, PT, P6 ;  /* 0x000000ff0700720c */ /* 0x000fc40003fc5360 */
[----:B------:R-:W-:Y:S11]  /*11a0*/  LDS R43, [UR5+0x78] ;  /* 0x00007805ff2b7984 */ /* 0x000ff60008000800 */
[----:B0-----:R-:W-:Y:S01]  /*11b0*/  @!P6 FADD R44, R41, R44 ;  /* 0x0000002c292ce221 */ /* 0x001fe20000000000 */
[----:B------:R-:W-:-:S02]  /*11c0*/  ISETP.NE.AND P6, PT, R42, 0x7, PT ;  /* 0x000000072a00780c */ /* 0x000fc40003fc5270 */
[----:B------:R-:W0:Y:S01]  /*11d0*/  SHFL.UP PT, R42, R4, 0x1, RZ ;  /* 0x04200000042a7989 */ /* 0x000e2200000e00ff */
[----:B------:R-:W-:Y:S02]  /*11e0*/  SEL R41, R5, RZ, P5 ;  /* 0x000000ff05297207 */ /* 0x000fe40002800000 */
[----:B------:R-:W-:Y:S02]  /*11f0*/  SEL R7, R25, R24, !P6 ;  /* 0x0000001819077207 */ /* 0x000fe40007000000 */
[----:B------:R-:W-:Y:S02]  /*1200*/  SEL R24, R45, R48, !P6 ;  /* 0x000000302d187207 */ /* 0x000fe40007000000 */
[----:B------:R-:W-:Y:S02]  /*1210*/  FSEL R47, R44, R47, !P6 ;  /* 0x0000002f2c2f7208 */ /* 0x000fe40007000000 */
[----:B------:R-:W-:-:S04]  /*1220*/  ISETP.NE.U32.AND P6, PT, R7, RZ, PT ;  /* 0x000000ff0700720c */ /* 0x000fc80003fc5070 */
[----:B------:R-:W-:-:S13]  /*1230*/  ISETP.NE.AND.EX P6, PT, R24, RZ, PT, P6 ;  /* 0x000000ff1800720c */ /* 0x000fda0003fc5360 */
[----:B------:R-:W-:Y:S01]  /*1240*/  @!P6 FADD R47, RZ, R47 ;  /* 0x0000002fff2fe221 */ /* 0x000fe20000000000 */
[----:B------:R-:W-:-:S04]  /*1250*/  ISETP.GE.U32.AND P6, PT, R0, 0x20, PT ;  /* 0x000000200000780c */ /* 0x000fc80003fc6070 */
[----:B------:R-:W-:Y:S02]  /*1260*/  SEL R7, R7, RZ, P6 ;  /* 0x000000ff07077207 */ /* 0x000fe40003000000 */
[----:B------:R-:W-:Y:S02]  /*1270*/  SEL R24, R24, RZ, P6 ;  /* 0x000000ff18187207 */ /* 0x000fe40003000000 */
[----:B------:R-:W-:Y:S02]  /*1280*/  FSEL R47, R47, RZ, P6 ;  /* 0x000000ff2f2f7208 */ /* 0x000fe40003000000 */
[C---:B0-----:R-:W-:Y:S02]  /*1290*/  ISETP.NE.U32.AND P6, PT, R42.reuse, RZ, PT ;  /* 0x000000ff2a00720c */ /* 0x041fe40003fc5070 */
[----:B------:R-:W-:Y:S02]  /*12a0*/  SEL R42, R42, RZ, P5 ;  /* 0x000000ff2a2a7207 */ /* 0x000fe40002800000 */
[----:B------:R-:W-:-:S02]  /*12b0*/  ISETP.NE.AND.EX P6, PT, R5, RZ, PT, P6 ;  /* 0x000000ff0500720c */ /* 0x000fc40003fc5360 */
[----:B------:R-:W0:Y:S11]  /*12c0*/  LDS.64 R4, [UR5+0x70] ;  /* 0x00007005ff047984 */ /* 0x000e360008000a00 */
[----:B------:R-:W-:Y:S01]  /*12d0*/  @!P6 FADD R6, R6, R47 ;  /* 0x0000002f0606e221 */ /* 0x000fe20000000000 */
[----:B------:R-:W-:-:S04]  /*12e0*/  IADD3 R42, P6, PT, R42, R7, RZ ;  /* 0x000000072a2a7210 */ /* 0x000fc80007fde0ff */
[----:B------:R-:W-:Y:S01]  /*12f0*/  FSEL R23, R47, R6, !P5 ;  /* 0x000000062f177208 */ /* 0x000fe20006800000 */
[----:B------:R-:W-:Y:S01]  /*1300*/  IMAD.X R41, R41, 0x1, R24, P6 ;  /* 0x0000000129297824 */ /* 0x000fe200030e0618 */
[----:B------:R-:W-:Y:S02]  /*1310*/  ISETP.NE.U32.AND P6, PT, R38, RZ, PT ;  /* 0x000000ff2600720c */ /* 0x000fe40003fc5070 */
[----:B------:R-:W-:Y:S02]  /*1320*/  ISETP.NE.AND P5, PT, R8, R10, PT ;  /* 0x0000000a0800720c */ /* 0x000fe40003fa5270 */
[----:B------:R-:W-:Y:S02]  /*1330*/  ISETP.NE.AND.EX P6, PT, RZ, UR4, PT, P6 ;  /* 0x00000004ff007c0c */ /* 0x000fe4000bfc5360 */
[----:B------:R-:W-:-:S05]  /*1340*/  SEL R47, RZ, 0x1, !P2 ;  /* 0x00000001ff2f7807 */ /* 0x000fca0005000000 */
[----:B------:R-:W-:-:S06]  /*1350*/  IMAD.IADD R47, R38, 0x1, R47 ;  /* 0x00000001262f7824 */ /* 0x000fcc00078e022f */
[----:B------:R-:W-:-:S04]  /*1360*/  @!P6 FADD R3, R3, R23 ;  /* 0x000000170303e221 */ /* 0x000fc80000000000 */
[----:B------:R-:W-:Y:S01]  /*1370*/  @!P2 FADD R9, R9, R3 ;  /* 0x000000030909a221 */ /* 0x000fe20000000000 */
[----:B0-----:R-:W-:-:S03]  /*1380*/  IADD3 R6, P2, PT, R4, R25, RZ ;  /* 0x0000001904067210 */ /* 0x001fc60007f5e0ff */
[----:B------:R-:W-:Y:S01]  /*1390*/  @!P5 FADD R11, R11, R9 ;  /* 0x000000090b0bd221 */ /* 0x000fe20000000000 */
[----:B------:R-:W-:Y:S01]  /*13a0*/  ISETP.NE.AND P5, PT, R46, RZ, PT ;  /* 0x000000ff2e00720c */ /* 0x000fe20003fa5270 */
[----:B------:R-:W-:Y:S01]  /*13b0*/  IMAD.X R7, R5, 0x1, R45, P2 ;  /* 0x0000000105077824 */ /* 0x000fe200010e062d */
[----:B------:R-:W-:-:S04]  /*13c0*/  ISETP.NE.U32.AND P2, PT, R4, RZ, PT ;  /* 0x000000ff0400720c */ /* 0x000fc80003f45070 */
[----:B------:R-:W-:-:S07]  /*13d0*/  ISETP.NE.AND.EX P2, PT, R5, RZ, PT, P2 ;  /* 0x000000ff0500720c */ /* 0x000fce0003f45320 */
[----:B------:R-:W-:Y:S01]  /*13e0*/  @!P5 FADD R13, R13, R11 ;  /* 0x0000000b0d0dd221 */ /* 0x000fe20000000000 */
[----:B------:R-:W-:-:S03]  /*13f0*/  ISETP.NE.AND P5, PT, R0, RZ, PT ;  /* 0x000000ff0000720c */ /* 0x000fc60003fa5270 */
[----:B------:R-:W-:Y:S02]  /*1400*/  @!P4 FADD R15, R15, R13 ;  /* 0x0000000d0f0fc221 */ /* 0x000fe40000000000 */
[----:B------:R-:W-:Y:S01]  /*1410*/  @!P2 FADD R43, R44, R43 ;  /* 0x0000002b2c2ba221 */ /* 0x000fe20000000000 */
[----:B------:R-:W-:Y:S01]  /*1420*/  ISETP.GE.U32.AND P2, PT, R6, 0x101, PT ;  /* 0x000001010600780c */ /* 0x000fe20003f46070 */
[----:B------:R-:W-:Y:S01]  /*1430*/  @!P3 FADD R17, R17, R15 ;  /* 0x0000000f1111b221 */ /* 0x000fe20000000000 */
[----:B------:R-:W-:Y:S02]  /*1440*/  IADD3 R44, P3, PT, R38, R42, RZ ;  /* 0x0000002a262c7210 */ /* 0x000fe40007f7e0ff */
[C---:B------:R-:W-:Y:S01]  /*1450*/  IADD3 R38, P4, PT, R42.reuse, R47, RZ ;  /* 0x0000002f2a267210 */ /* 0x040fe20007f9e0ff */
[----:B------:R-:W-:Y:S01]  /*1460*/  @!P0 FADD R19, R19, R17 ;  /* 0x0000001113138221 */ /* 0x000fe20000000000 */
[----:B------:R-:W-:Y:S01]  /*1470*/  ISETP.GE.AND.EX P2, PT, R7, RZ, PT, P2 ;  /* 0x000000ff0700720c */ /* 0x000fe20003f46320 */
[----:B------:R-:W0:Y:S01]  /*1480*/  @!P5 LDC.64 R24, c[0x0][0x3a8] ;  /* 0x0000ea00ff18db82 */ /* 0x000e220000000a00 */
[----:B------:R-:W-:Y:S01]  /*1490*/  @!P5 IMAD.MOV.U32 R4, RZ, RZ, R43 ;  /* 0x000000ffff04d224 */ /* 0x000fe200078e002b */
[----:B------:R-:W-:Y:S01]  /*14a0*/  IADD3 R40, P0, PT, R42, R40, RZ ;  /* 0x000000282a287210 */ /* 0x000fe20007f1e0ff */
[----:B------:R-:W-:-:S02]  /*14b0*/  @!P5 IMAD.MOV.U32 R5, RZ, RZ, 0x65 ;  /* 0x00000065ff05d424 */ /* 0x000fc400078e00ff */
[----:B------:R-:W-:Y:S01]  /*14c0*/  @!P1 FADD R21, R21, R19 ;  /* 0x0000001315159221 */ /* 0x000fe20000000000 */
[----:B------:R-:W-:Y:S01]  /*14d0*/  IMAD.X R43, R41, 0x1, R34, P4 ;  /* 0x00000001292b7824 */ /* 0x000fe200020e0622 */
[C---:B------:R-:W-:Y:S01]  /*14e0*/  IADD3 R35, P4, PT, R42.reuse, R35, RZ ;  /* 0x000000232a237210 */ /* 0x040fe20007f9e0ff */
[----:B0-----:R0:W-:Y:S01]  /*14f0*/  @!P5 ST.E.128.STRONG.GPU desc[UR8][R24.64+0x200], R4 ;  /* 0x000200041800d985 */ /* 0x0011e2000c10fd08 */
[----:B------:R-:W-:-:S05]  /*1500*/  IADD3 R39, P5, PT, R42, R39, RZ ;  /* 0x000000272a277210 */ /* 0x000fca0007fbe0ff */
[----:B------:R-:W-:Y:S01]  /*1510*/  IMAD.X R36, R41, 0x1, R36, P5 ;  /* 0x0000000129247824 */ /* 0x000fe200028e0624 */
[----:B------:R-:W-:-:S05]  /*1520*/  IADD3 R37, P5, PT, R42, R37, RZ ;  /* 0x000000252a257210 */ /* 0x000fca0007fbe0ff */
[C---:B------:R-:W-:Y:S02]  /*1530*/  IMAD.X R26, R41.reuse, 0x1, R26, P5 ;  /* 0x00000001291a7824 */ /* 0x040fe400028e061a */
[C---:B0-----:R-:W-:Y:S01]  /*1540*/  IMAD.X R5, R41.reuse, 0x1, R32, P0 ;  /* 0x0000000129057824 */ /* 0x041fe200000e0620 */
[C---:B------:R-:W-:Y:S01]  /*1550*/  IADD3 R33, P0, PT, R42.reuse, R33, RZ ;  /* 0x000000212a217210 */ /* 0x040fe20007f1e0ff */
[C---:B------:R-:W-:Y:S01]  /*1560*/  IMAD.X R4, R41.reuse, 0x1, R31, P4 ;  /* 0x0000000129047824 */ /* 0x040fe200020e061f */
[----:B------:R-:W-:Y:S02]  /*1570*/  IADD3 R29, P4, PT, R42, R29, RZ ;  /* 0x0000001d2a1d7210 */ /* 0x000fe40007f9e0ff */
[C---:B------:R-:W-:Y:S01]  /*1580*/  IADD3.X R31, PT, PT, R41.reuse, UR4, RZ, P3, !PT ;  /* 0x00000004291f7c10 */ /* 0x040fe20009ffe4ff */
[C---:B------:R-:W-:Y:S02]  /*1590*/  IMAD.X R28, R41.reuse, 0x1, R28, P0 ;  /* 0x00000001291c7824 */ /* 0x040fe400000e061c */
[----:B------:R-:W-:Y:S01]  /*15a0*/  IMAD.X R30, R41, 0x1, R30, P4 ;  /* 0x00000001291e7824 */ /* 0x000fe200020e061e */
[----:B------:R-:W-:Y:S07]  /*15b0*/  @!P2 BRA `(.L_x_1008) ;  /* 0x0000000400b4a947 */ /* 0x000fee0003800000 */
[----:B------:R-:W-:Y:S01]  /*15c0*/  BAR.SYNC.DEFER_BLOCKING 0x0 ;  /* 0x0000000000007b1d */ /* 0x000fe20000010000 */
[----:B------:R-:W-:Y:S02]  /*15d0*/  ISETP.NE.AND P2, PT, R2, R8, PT ;  /* 0x000000080200720c */ /* 0x000fe40003f45270 */
[----:B------:R-:W-:Y:S02]  /*15e0*/  @P6 LEA R42, R42, UR5, 0x3 ;  /* 0x000000052a2a6c11 */ /* 0x000fe4000f8e18ff */
[----:B------:R-:W-:Y:S02]  /*15f0*/  ISETP.NE.AND P0, PT, R8, R10, PT ;  /* 0x0000000a0800720c */ /* 0x000fe40003f05270 */
[----:B------:R-:W-:Y:S02]  /*1600*/  ISETP.NE.AND P1, PT, R10, R12, PT ;  /* 0x0000000c0a00720c */ /* 0x000fe40003f25270 */
[----:B------:R-:W-:Y:S02]  /*1610*/  ISETP.NE.AND P5, PT, R14, R16, PT ;  /* 0x000000100e00720c */ /* 0x000fe40003fa5270 */
[----:B------:R-:W-:-:S02]  /*1620*/  ISETP.NE.AND P4, PT, R16, R18, PT ;  /* 0x000000121000720c */ /* 0x000fc40003f85270 */
[----:B------:R-:W-:Y:S02]  /*1630*/  ISETP.NE.AND P3, PT, R18, R20, PT ;  /* 0x000000141200720c */ /* 0x000fe40003f65270 */
[----:B------:R-:W-:-:S03]  /*1640*/  @P2 LEA R44, R44, UR5, 0x3 ;  /* 0x000000052c2c2c11 */ /* 0x000fc6000f8e18ff */
[----:B------:R-:W-:Y:S02]  /*1650*/  @P0 LEA R38, R38, UR5, 0x3 ;  /* 0x0000000526260c11 */ /* 0x000fe4000f8e18ff */
[----:B------:R-:W-:Y:S02]  /*1660*/  @P1 LEA R39, R39, UR5, 0x3 ;  /* 0x0000000527271c11 */ /* 0x000fe4000f8e18ff */
[----:B------:R-:W-:Y:S01]  /*1670*/  @P5 LEA R35, R35, UR5, 0x3 ;  /* 0x0000000523235c11 */ /* 0x000fe2000f8e18ff */
[----:B------:R0:W-:Y:S01]  /*1680*/  @P6 STS.64 [R42], R22 ;  /* 0x000000162a006388 */ /* 0x0001e20000000a00 */
[----:B------:R-:W-:Y:S02]  /*1690*/  ISETP.NE.AND P6, PT, R12, R14, PT ;  /* 0x0000000e0c00720c */ /* 0x000fe40003fc5270 */
[----:B------:R-:W-:Y:S01]  /*16a0*/  @P4 LEA R37, R37, UR5, 0x3 ;  /* 0x0000000525254c11 */ /* 0x000fe2000f8e18ff */
[----:B------:R0:W-:Y:S01]  /*16b0*/  @P2 STS.64 [R44], R2 ;  /* 0x000000022c002388 */ /* 0x0001e20000000a00 */
[----:B------:R-:W-:-:S02]  /*16c0*/  ISETP.NE.AND P2, PT, R20, R27, PT ;  /* 0x0000001b1400720c */ /* 0x000fc40003f45270 */
[----:B------:R-:W-:Y:S01]  /*16d0*/  @P3 LEA R33, R33, UR5, 0x3 ;  /* 0x0000000521213c11 */ /* 0x000fe2000f8e18ff */
[----:B------:R0:W-:Y:S01]  /*16e0*/  @P0 STS.64 [R38], R8 ;  /* 0x0000000826000388 */ /* 0x0001e20000000a00 */
[----:B------:R-:W-:-:S03]  /*16f0*/  ISETP.GT.U32.AND P0, PT, R6, R0, PT ;  /* 0x000000000600720c */ /* 0x000fc60003f04070 */
[----:B------:R0:W-:Y:S01]  /*1700*/  @P1 STS.64 [R39], R10 ;  /* 0x0000000a27001388 */ /* 0x0001e20000000a00 */
[----:B------:R-:W-:Y:S02]  /*1710*/  ISETP.GT.U32.AND.EX P0, PT, R7, RZ, PT, P0 ;  /* 0x000000ff0700720c */ /* 0x000fe40003f04100 */
[----:B------:R-:W-:-:S03]  /*1720*/  @P6 LEA R40, R40, UR5, 0x3 ;  /* 0x0000000528286c11 */ /* 0x000fc6000f8e18ff */
[----:B------:R-:W-:Y:S02]  /*1730*/  @P2 LEA R29, R29, UR5, 0x3 ;  /* 0x000000051d1d2c11 */ /* 0x000fe4000f8e18ff */
[----:B------:R0:W-:Y:S04]  /*1740*/  @P6 STS.64 [R40], R12 ;  /* 0x0000000c28006388 */ /* 0x0001e80000000a00 */
[----:B------:R0:W-:Y:S04]  /*1750*/  @P5 STS.64 [R35], R14 ;  /* 0x0000000e23005388 */ /* 0x0001e80000000a00 */
[----:B------:R0:W-:Y:S04]  /*1760*/  @P4 STS.64 [R37], R16 ;  /* 0x0000001025004388 */ /* 0x0001e80000000a00 */
[----:B------:R0:W-:Y:S04]  /*1770*/  @P3 STS.64 [R33], R18 ;  /* 0x0000001221003388 */ /* 0x0001e80000000a00 */
[----:B------:R0:W-:Y:S01]  /*1780*/  @P2 STS.64 [R29], R20 ;  /* 0x000000141d002388 */ /* 0x0001e20000000a00 */
[----:B------:R-:W-:Y:S06]  /*1790*/  BAR.SYNC.DEFER_BLOCKING 0x0 ;  /* 0x0000000000007b1d */ /* 0x000fec0000010000 */
[----:B------:R-:W-:Y:S05]  /*17a0*/  @!P0 EXIT ;  /* 0x000000000000894d */ /* 0x000fea0003800000 */
[----:B0-----:R-:W-:Y:S01]  /*17b0*/  IMAD.MOV.U32 R21, RZ, RZ, R0 ;  /* 0x000000ffff157224 */ /* 0x001fe200078e0000 */
[----:B------:R-:W0:Y:S01]  /*17c0*/  LDCU.128 UR16, c[0x0][0x390] ;  /* 0x00007200ff1077ac */ /* 0x000e220008000c00 */
[----:B------:R-:W-:Y:S01]  /*17d0*/  IMAD.MOV.U32 R20, RZ, RZ, RZ ;  /* 0x000000ffff147224 */ /* 0x000fe200078e00ff */
[----:B------:R-:W-:Y:S02]  /*17e0*/  BSSY.RECONVERGENT B0, `(.L_x_1009) ;  /* 0x000002a000007945 */ /* 0x000fe40003800200 */
[----:B------:R-:W-:Y:S02]  /*17f0*/  LOP3.LUT R3, RZ, R21, RZ, 0x33, !PT ;  /* 0x00000015ff037212 */ /* 0x000fe400078e33ff */
[----:B------:R-:W-:Y:S02]  /*1800*/  LOP3.LUT R2, RZ, R20, RZ, 0x33, !PT ;  /* 0x00000014ff027212 */ /* 0x000fe400078e33ff */
[----:B------:R-:W-:-:S04]  /*1810*/  IADD3 R3, P0, PT, R3, R6, RZ ;  /* 0x0000000603037210 */ /* 0x000fc80007f1e0ff */
[C---:B------:R-:W-:Y:S01]  /*1820*/  LOP3.LUT R4, R3.reuse, 0x300, RZ, 0xc0, !PT ;  /* 0x0000030003047812 */ /* 0x040fe200078ec0ff */
[----:B------:R-:W-:Y:S01]  /*1830*/  IMAD.X R2, R2, 0x1, R7, P0 ;  /* 0x0000000102027824 */ /* 0x000fe200000e0607 */
[----:B------:R-:W-:Y:S02]  /*1840*/  ISETP.GE.U32.AND P0, PT, R3, 0x300, PT ;  /* 0x000003000300780c */ /* 0x000fe40003f06070 */
[----:B------:R-:W-:Y:S02]  /*1850*/  ISETP.NE.U32.AND P1, PT, R4, 0x300, PT ;  /* 0x000003000400780c */ /* 0x000fe40003f25070 */
[----:B------:R-:W-:Y:S02]  /*1860*/  ISETP.GE.U32.AND.EX P0, PT, R2, RZ, PT, P0 ;  /* 0x000000ff0200720c */ /* 0x000fe40003f06100 */
[----:B------:R-:W-:-:S13]  /*1870*/  ISETP.NE.AND.EX P1, PT, RZ, RZ, PT, P1 ;  /* 0x000000ffff00720c */ /* 0x000fda0003f25310 */
[----:B0-----:R-:W-:Y:S05]  /*1880*/  @!P1 BRA `(.L_x_1010) ;  /* 0x00000000007c9947 */ /* 0x001fea0003800000 */
[----:B------:R-:W0:Y:S01]  /*1890*/  LDCU.128 UR12, c[0x0][0x390] ;  /* 0x00007200ff0c77ac */ /* 0x000e220008000c00 */
[----:B------:R-:W-:Y:S01]  /*18a0*/  SHF.R.U64 R14, R3, 0x8, R2 ;  /* 0x00000008030e7819 */ /* 0x000fe20000001202 */
[C---:B------:R-:W-:Y:S01]  /*18b0*/  IMAD.SHL.U32 R10, R21.reuse, 0x4, RZ ;  /* 0x00000004150a7824 */ /* 0x040fe200078e00ff */
[----:B------:R-:W-:Y:S01]  /*18c0*/  SHF.L.U64.HI R11, R21, 0x2, R20 ;  /* 0x00000002150b7819 */ /* 0x000fe20000010214 */
[----:B------:R-:W-:Y:S01]  /*18d0*/  IMAD.MOV.U32 R15, RZ, RZ, RZ ;  /* 0x000000ffff0f7224 */ /* 0x000fe200078e00ff */
[----:B------:R-:W-:Y:S01]  /*18e0*/  LEA R0, R0, UR5, 0x3 ;  /* 0x0000000500007c11 */ /* 0x000fe2000f8e18ff */
[----:B------:R-:W-:-:S05]  /*18f0*/  VIADD R14, R14, 0x1 ;  /* 0x000000010e0e7836 */ /* 0x000fca0000000000 */
[----:B------:R-:W-:-:S04]  /*1900*/  LOP3.LUT R14, R14, 0x3, RZ, 0xc0, !PT ;  /* 0x000000030e0e7812 */ /* 0x000fc800078ec0ff */
[----:B------:R-:W-:Y:S02]  /*1910*/  LEA R21, P3, R14, R21, 0x8 ;  /* 0x000000150e157211 */ /* 0x000fe400078640ff */
[C---:B0-----:R-:W-:Y:S02]  /*1920*/  IADD3 R12, P1, PT, R10.reuse, UR14, RZ ;  /* 0x0000000e0a0c7c10 */ /* 0x041fe4000ff3e0ff */
[----:B------:R-:W-:Y:S02]  /*1930*/  IADD3 R10, P2, PT, R10, UR12, RZ ;  /* 0x0000000c0a0a7c10 */ /* 0x000fe4000ff5e0ff */
[C---:B------:R-:W-:Y:S02]  /*1940*/  IADD3.X R13, PT, PT, R11.reuse, UR15, RZ, P1, !PT ;  /* 0x0000000f0b0d7c10 */ /* 0x040fe40008ffe4ff */
[----:B------:R-:W-:Y:S02]  /*1950*/  IADD3.X R11, PT, PT, R11, UR13, RZ, P2, !PT ;  /* 0x0000000d0b0b7c10 */ /* 0x000fe400097fe4ff */
[----:B------:R-:W-:-:S07]  /*1960*/  LEA.HI.X R20, R14, R20, R15, 0x8, P3 ;  /* 0x000000140e147211 */ /* 0x000fce00018f440f */
.L_x_1011:
[----:B0-----:R0:W1:Y:S01]  /*1970*/  LDS.64 R8, [R0] ;  /* 0x0000000000087984 */ /* 0x0010620000000a00 */
[----:B------:R-:W-:Y:S01]  /*1980*/  IMAD.MOV.U32 R2, RZ, RZ, R10 ;  /* 0x000000ffff027224 */ /* 0x000fe200078e000a */
[----:B------:R-:W-:Y:S01]  /*1990*/  IADD3 R14, P1, PT, R14, -0x1, RZ ;  /* 0xffffffff0e0e7810 */ /* 0x000fe20007f3e0ff */
[----:B------:R-:W-:Y:S01]  /*19a0*/  IMAD.MOV.U32 R3, RZ, RZ, R11 ;  /* 0x000000ffff037224 */ /* 0x000fe200078e000b */
[----:B------:R-:W-:Y:S01]  /*19b0*/  IADD3 R10, P3, PT, R10, 0x400, RZ ;  /* 0x000004000a0a7810 */ /* 0x000fe20007f7e0ff */
[----:B------:R-:W-:Y:S01]  /*19c0*/  IMAD.MOV.U32 R4, RZ, RZ, R12 ;  /* 0x000000ffff047224 */ /* 0x000fe200078e000c */
[----:B------:R-:W-:Y:S01]  /*19d0*/  IADD3.X R15, PT, PT, R15, -0x1, RZ, P1, !PT ;  /* 0xffffffff0f0f7810 */ /* 0x000fe20000ffe4ff */
[----:B------:R-:W-:Y:S01]  /*19e0*/  IMAD.MOV.U32 R5, RZ, RZ, R13 ;  /* 0x000000ffff057224 */ /* 0x000fe200078e000d */
[----:B------:R-:W-:Y:S01]  /*19f0*/  ISETP.NE.U32.AND P1, PT, R14, RZ, PT ;  /* 0x000000ff0e00720c */ /* 0x000fe20003f25070 */
[----:B0-----:R-:W-:Y:S01]  /*1a00*/  VIADD R0, R0, 0x800 ;  /* 0x0000080000007836 */ /* 0x001fe20000000000 */
[----:B------:R-:W-:Y:S01]  /*1a10*/  IADD3 R12, P2, PT, R12, 0x400, RZ ;  /* 0x000004000c0c7810 */ /* 0x000fe20007f5e0ff */
[----:B------:R-:W-:Y:S01]  /*1a20*/  IMAD.X R11, RZ, RZ, R11, P3 ;  /* 0x000000ffff0b7224 */ /* 0x000fe200018e060b */
[----:B------:R-:W-:-:S03]  /*1a30*/  ISETP.NE.AND.EX P1, PT, R15, RZ, PT, P1 ;  /* 0x000000ff0f00720c */ /* 0x000fc60003f25310 */
[----:B------:R-:W-:Y:S01]  /*1a40*/  IMAD.X R13, RZ, RZ, R13, P2 ;  /* 0x000000ffff0d7224 */ /* 0x000fe200010e060d */
[----:B-1----:R0:W-:Y:S04]  /*1a50*/  STG.E desc[UR8][R2.64], R8 ;  /* 0x0000000802007986 */ /* 0x0021e8000c101908 */
[----:B------:R0:W-:Y:S05]  /*1a60*/  STG.E desc[UR8][R4.64], R9 ;  /* 0x0000000904007986 */ /* 0x0001ea000c101908 */
[----:B------:R-:W-:Y:S05]  /*1a70*/  @P1 BRA `(.L_x_1011) ;  /* 0xfffffffc00bc1947 */ /* 0x000fea000383ffff */
.L_x_1010:
[----:B------:R-:W-:Y:S05]  /*1a80*/  BSYNC.RECONVERGENT B0 ;  /* 0x0000000000007941 */ /* 0x000fea0003800200 */
.L_x_1009:
[----:B------:R-:W-:Y:S05]  /*1a90*/  @!P0 EXIT ;  /* 0x000000000000894d */ /* 0x000fea0003800000 */
.L_x_1012:
[C---:B------:R-:W-:Y:S01]  /*1aa0*/  LEA R0, R21.reuse, UR5, 0x3 ;  /* 0x0000000515007c11 */ /* 0x040fe2000f8e18ff */
[C---:B----4-:R-:W-:Y:S01]  /*1ab0*/  IMAD.SHL.U32 R10, R21.reuse, 0x4, RZ ;  /* 0x00000004150a7824 */ /* 0x050fe200078e00ff */
[C---:B0-----:R-:W-:Y:S01]  /*1ac0*/  SHF.L.U64.HI R3, R21.reuse, 0x2, R20 ;  /* 0x0000000215037819 */ /* 0x041fe20000010214 */
[----:B------:R-:W-:Y:S02]  /*1ad0*/  VIADD R21, R21, 0x400 ;  /* 0x0000040015157836 */ /* 0x000fe40000000000 */
[----:B------:R-:W0:Y:S01]  /*1ae0*/  LDS.64 R12, [R0] ;  /* 0x00000000000c7984 */ /* 0x000e220000000a00 */
[C---:B------:R-:W-:Y:S01]  /*1af0*/  IADD3 R8, P0, PT, R10.reuse, UR16, RZ ;  /* 0x000000100a087c10 */ /* 0x040fe2000ff1e0ff */
[----:B------:R-:W-:Y:S01]  /*1b00*/  IMAD.MOV.U32 R20, RZ, RZ, RZ ;  /* 0x000000ffff147224 */ /* 0x000fe200078e00ff */
[C---:B------:R-:W-:Y:S01]  /*1b10*/  LOP3.LUT R4, R10.reuse, 0xfffffffc, RZ, 0xc0, !PT ;  /* 0xfffffffc0a047812 */ /* 0x040fe200078ec0ff */
[----:B------:R-:W1:Y:S01]  /*1b20*/  LDS.64 R14, [R0+0x800] ;  /* 0x00080000000e7984 */ /* 0x000e620000000a00 */
[----:B------:R-:W-:-:S02]  /*1b30*/  IADD3 R10, P1, PT, R10, UR18, RZ ;  /* 0x000000120a0a7c10 */ /* 0x000fc4000ff3e0ff */
[C---:B------:R-:W-:Y:S01]  /*1b40*/  IADD3.X R9, PT, PT, R3.reuse, UR17, RZ, P0, !PT ;  /* 0x0000001103097c10 */ /* 0x040fe200087fe4ff */
[----:B------:R-:W2:Y:S01]  /*1b50*/  LDS.64 R16, [R0+0x1000] ;  /* 0x0010000000107984 */ /* 0x000ea20000000a00 */
[C---:B------:R-:W-:Y:S02]  /*1b60*/  LOP3.LUT R5, R3.reuse, 0x3, RZ, 0xc0, !PT ;  /* 0x0000000303057812 */ /* 0x040fe400078ec0ff */
[C---:B------:R-:W-:Y:S01]  /*1b70*/  IADD3 R2, P0, PT, R4.reuse, UR16, RZ ;  /* 0x0000001004027c10 */ /* 0x040fe2000ff1e0ff */
[----:B------:R-:W3:Y:S01]  /*1b80*/  LDS.64 R18, [R0+0x1800] ;  /* 0x0018000000127984 */ /* 0x000ee20000000a00 */
[----:B------:R-:W-:Y:S02]  /*1b90*/  IADD3.X R11, PT, PT, R3, UR19, RZ, P1, !PT ;  /* 0x00000013030b7c10 */ /* 0x000fe40008ffe4ff */
[----:B------:R-:W-:Y:S02]  /*1ba0*/  IADD3 R4, P1, PT, R4, UR18, RZ ;  /* 0x0000001204047c10 */ /* 0x000fe4000ff3e0ff */
[----:B------:R-:W-:-:S02]  /*1bb0*/  IADD3.X R3, PT, PT, R5, UR17, RZ, P0, !PT ;  /* 0x0000001105037c10 */ /* 0x000fc400087fe4ff */
[----:B------:R-:W-:Y:S02]  /*1bc0*/  IADD3.X R5, PT, PT, R5, UR19, RZ, P1, !PT ;  /* 0x0000001305057c10 */ /* 0x000fe40008ffe4ff */
[----:B------:R-:W-:-:S04]  /*1bd0*/  ISETP.GT.U32.AND P0, PT, R6, R21, PT ;  /* 0x000000150600720c */ /* 0x000fc80003f04070 */
[----:B------:R-:W-:Y:S01]  /*1be0*/  ISETP.GT.U32.AND.EX P0, PT, R7, RZ, PT, P0 ;  /* 0x000000ff0700720c */ /* 0x000fe20003f04100 */
[----:B0-----:R4:W-:Y:S04]  /*1bf0*/  STG.E desc[UR8][R8.64], R12 ;  /* 0x0000000c08007986 */ /* 0x0019e8000c101908 */
[----:B------:R4:W-:Y:S04]  /*1c00*/  STG.E desc[UR8][R10.64], R13 ;  /* 0x0000000d0a007986 */ /* 0x0009e8000c101908 */
[----:B-1----:R4:W-:Y:S04]  /*1c10*/  STG.E desc[UR8][R2.64+0x400], R14 ;  /* 0x0004000e02007986 */ /* 0x0029e8000c101908 */
[----:B------:R4:W-:Y:S04]  /*1c20*/  STG.E desc[UR8][R4.64+0x400], R15 ;  /* 0x0004000f04007986 */ /* 0x0009e8000c101908 */
[----:B--2---:R4:W-:Y:S04]  /*1c30*/  STG.E desc[UR8][R2.64+0x800], R16 ;  /* 0x0008001002007986 */ /* 0x0049e8000c101908 */
[----:B------:R4:W-:Y:S04]  /*1c40*/  STG.E desc[UR8][R4.64+0x800], R17 ;  /* 0x0008001104007986 */ /* 0x0009e8000c101908 */
[----:B---3--:R4:W-:Y:S04]  /*1c50*/  STG.E desc[UR8][R2.64+0xc00], R18 ;  /* 0x000c001202007986 */ /* 0x0089e8000c101908 */
[----:B------:R4:W-:Y:S01]  /*1c60*/  STG.E desc[UR8][R4.64+0xc00], R19 ;  /* 0x000c001304007986 */ /* 0x0009e2000c101908 */
[----:B------:R-:W-:Y:S05]  /*1c70*/  @P0 BRA `(.L_x_1012) ;  /* 0xfffffffc00880947 */ /* 0x000fea000383ffff */
[----:B------:R-:W-:Y:S05]  /*1c80*/  EXIT ;  /* 0x000000000000794d */ /* 0x000fea0003800000 */
.L_x_1008:
[----:B------:R-:W-:Y:S01]  /*1c90*/  BSSY.RECONVERGENT B0, `(.L_x_1013) ;  /* 0x000000e000007945 */ /* 0x000fe20003800200 */
[----:B------:R-:W-:Y:S02]  /*1ca0*/  ISETP.NE.AND P1, PT, R20, R27, PT ;  /* 0x0000001b1400720c */ /* 0x000fe40003f25270 */
[----:B------:R-:W-:Y:S02]  /*1cb0*/  ISETP.NE.AND P4, PT, R2, R8, PT ;  /* 0x000000080200720c */ /* 0x000fe40003f85270 */
[----:B------:R-:W-:Y:S01]  /*1cc0*/  ISETP.NE.AND P0, PT, R8, R10, PT ;  /* 0x0000000a0800720c */ /* 0x000fe20003f05270 */
[----:B------:R-:W-:-:S12]  /*1cd0*/  @!P6 BRA `(.L_x_1014) ;  /* 0x000000000024e947 */ /* 0x000fd80003800000 */
[----:B------:R-:W0:Y:S01]  /*1ce0*/  LDCU.128 UR4, c[0x0][0x390] ;  /* 0x00007200ff0477ac */ /* 0x000e220008000c00 */
[C---:B------:R-:W-:Y:S01]  /*1cf0*/  IMAD.SHL.U32 R24, R42.reuse, 0x4, RZ ;  /* 0x000000042a187824 */ /* 0x040fe200078e00ff */
[----:B------:R-:W-:-:S04]  /*1d00*/  SHF.L.U64.HI R41, R42, 0x2, R41 ;  /* 0x000000022a297819 */ /* 0x000fc80000010229 */
[C---:B0-----:R-:W-:Y:S02]  /*1d10*/  IADD3 R6, P2, PT, R24.reuse, UR4, RZ ;  /* 0x0000000418067c10 */ /* 0x041fe4000ff5e0ff */
[----:B------:R-:W-:Y:S02]  /*1d20*/  IADD3 R24, P3, PT, R24, UR6, RZ ;  /* 0x0000000618187c10 */ /* 0x000fe4000ff7e0ff */
[C---:B------:R-:W-:Y:S02]  /*1d30*/  IADD3.X R7, PT, PT, R41.reuse, UR5, RZ, P2, !PT ;  /* 0x0000000529077c10 */ /* 0x040fe400097fe4ff */
[----:B------:R-:W-:-:S03]  /*1d40*/  IADD3.X R25, PT, PT, R41, UR7, RZ, P3, !PT ;  /* 0x0000000729197c10 */ /* 0x000fc60009ffe4ff */
[----:B------:R0:W-:Y:S04]  /*1d50*/  STG.E desc[UR8][R6.64], R22 ;  /* 0x0000001606007986 */ /* 0x0001e8000c101908 */
[----:B------:R0:W-:Y:S02]  /*1d60*/  STG.E desc[UR8][R24.64], R23 ;  /* 0x0000001718007986 */ /* 0x0001e4000c101908 */
.L_x_1014:
[----:B------:R-:W-:Y:S05]  /*1d70*/  BSYNC.RECONVERGENT B0 ;  /* 0x0000000000007941 */ /* 0x000fea0003800200 */
.L_x_1013:
[----:B------:R-:W-:Y:S04]  /*1d80*/  BSSY.RECONVERGENT B0, `(.L_x_1015) ;  /* 0x000000b000007945 */ /* 0x000fe80003800200 */
[----:B------:R-:W-:Y:S05]  /*1d90*/  @!P4 BRA `(.L_x_1016) ;  /* 0x000000000024c947 */ /* 0x000fea0003800000 */
[----:B------:R-:W1:Y:S01]  /*1da0*/  LDCU.128 UR4, c[0x0][0x390] ;  /* 0x00007200ff0477ac */ /* 0x000e620008000c00 */
[C---:B0-----:R-:W-:Y:S01]  /*1db0*/  IMAD.SHL.U32 R22, R44.reuse, 0x4, RZ ;  /* 0x000000042c167824 */ /* 0x041fe200078e00ff */
[----:B------:R-:W-:-:S04]  /*1dc0*/  SHF.L.U64.HI R44, R44, 0x2, R31 ;  /* 0x000000022c2c7819 */ /* 0x000fc8000001021f */
[C---:B-1----:R-:W-:Y:S02]  /*1dd0*/  IADD3 R6, P2, PT, R22.reuse, UR4, RZ ;  /* 0x0000000416067c10 */ /* 0x042fe4000ff5e0ff */
[----:B------:R-:W-:Y:S02]  /*1de0*/  IADD3 R22, P3, PT, R22, UR6, RZ ;  /* 0x0000000616167c10 */ /* 0x000fe4000ff7e0ff */
[C---:B------:R-:W-:Y:S02]  /*1df0*/  IADD3.X R7, PT, PT, R44.reuse, UR5, RZ, P2, !PT ;  /* 0x000000052c077c10 */ /* 0x040fe400097fe4ff */
[----:B------:R-:W-:-:S03]  /*1e00*/  IADD3.X R23, PT, PT, R44, UR7, RZ, P3, !PT ;  /* 0x000000072c177c10 */ /* 0x000fc60009ffe4ff */
[----:B------:R1:W-:Y:S04]  /*1e10*/  STG.E desc[UR8][R6.64], R2 ;  /* 0x0000000206007986 */ /* 0x0003e8000c101908 */
[----:B------:R1:W-:Y:S02]  /*1e20*/  STG.E desc[UR8][R22.64], R3 ;  /* 0x0000000316007986 */ /* 0x0003e4000c101908 */
.L_x_1016:
[----:B------:R-:W-:Y:S05]  /*1e30*/  BSYNC.RECONVERGENT B0 ;  /* 0x0000000000007941 */ /* 0x000fea0003800200 */
.L_x_1015:
[----:B------:R-:W-:Y:S01]  /*1e40*/  BSSY.RECONVERGENT B0, `(.L_x_1017) ;  /* 0x0000010000007945 */ /* 0x000fe20003800200 */
[----:B------:R-:W-:Y:S02]  /*1e50*/  ISETP.NE.AND P2, PT, R10, R12, PT ;  /* 0x0000000c0a00720c */ /* 0x000fe40003f45270 */
[----:B------:R-:W-:Y:S02]  /*1e60*/  ISETP.NE.AND P3, PT, R12, R14, PT ;  /* 0x0000000e0c00720c */ /* 0x000fe40003f65270 */
[----:B------:R-:W-:Y:S02]  /*1e70*/  ISETP.NE.AND P4, PT, R14, R16, PT ;  /* 0x000000100e00720c */ /* 0x000fe40003f85270 */
[----:B------:R-:W-:Y:S02]  /*1e80*/  ISETP.NE.AND P5, PT, R16, R18, PT ;  /* 0x000000121000720c */ /* 0x000fe40003fa5270 */
[----:B------:R-:W-:Y:S01]  /*1e90*/  ISETP.NE.AND P6, PT, R18, R20, PT ;  /* 0x000000141200720c */ /* 0x000fe20003fc5270 */
[----:B------:R-:W-:-:S12]  /*1ea0*/  @!P0 BRA `(.L_x_1018) ;  /* 0x0000000000248947 */ /* 0x000fd80003800000 */
[----:B------:R-:W2:Y:S01]  /*1eb0*/  LDCU.128 UR4, c[0x0][0x390] ;  /* 0x00007200ff0477ac */ /* 0x000ea20008000c00 */
[C---:B01----:R-:W-:Y:S01]  /*1ec0*/  IMAD.SHL.U32 R6, R38.reuse, 0x4, RZ ;  /* 0x0000000426067824 */ /* 0x043fe200078e00ff */
[----:B------:R-:W-:-:S04]  /*1ed0*/  SHF.L.U64.HI R43, R38, 0x2, R43 ;  /* 0x00000002262b7819 */ /* 0x000fc8000001022b */
[----:B--2---:R-:W-:-:S04]  /*1ee0*/  IADD3 R2, P0, PT, R6, UR4, RZ ;  /* 0x0000000406027c10 */ /* 0x004fc8000ff1e0ff */
[----:B------:R-:W-:Y:S02]  /*1ef0*/  IADD3.X R3, PT, PT, R43, UR5, RZ, P0, !PT ;  /* 0x000000052b037c10 */ /* 0x000fe400087fe4ff */
[----:B------:R-:W-:-:S03]  /*1f00*/  IADD3 R6, P0, PT, R6, UR6, RZ ;  /* 0x0000000606067c10 */ /* 0x000fc6000ff1e0ff */
[----:B------:R2:W-:Y:S01]  /*1f10*/  STG.E desc[UR8][R2.64], R8 ;  /* 0x0000000802007986 */ /* 0x0005e2000c101908 */
[----:B------:R-:W-:-:S05]  /*1f20*/  IADD3.X R7, PT, PT, R43, UR7, RZ, P0, !PT ;  /* 0x000000072b077c10 */ /* 0x000fca00087fe4ff */
[----:B------:R2:W-:Y:S04]  /*1f30*/  STG.E desc[UR8][R6.64], R9 ;  /* 0x0000000906007986 */ /* 0x0005e8000c101908 */
.L_x_1018:
[----:B------:R-:W-:Y:S05]  /*1f40*/  BSYNC.RECONVERGENT B0 ;  /* 0x0000000000007941 */ /* 0x000fea0003800200 */
.L_x_1017:
[----:B------:R-:W-:Y:S04]  /*1f50*/  BSSY.RECONVERGENT B0, `(.L_x_1019) ;  /* 0x000000b000007945 */ /* 0x000fe80003800200 */
[----:B------:R-:W-:Y:S05]  /*1f60*/  @!P2 BRA `(.L_x_1020) ;  /* 0x000000000024a947 */ /* 0x000fea0003800000 */
[----:B------:R-:W3:Y:S01]  /*1f70*/  LDCU.128 UR4, c[0x0][0x390] ;  /* 0x00007200ff0477ac */ /* 0x000ee20008000c00 */
[C---:B012---:R-:W-:Y:S01]  /*1f80*/  IMAD.SHL.U32 R6, R39.reuse, 0x4, RZ ;  /* 0x0000000427067824 */ /* 0x047fe200078e00ff */
[----:B------:R-:W-:-:S04]  /*1f90*/  SHF.L.U64.HI R36, R39, 0x2, R36 ;  /* 0x0000000227247819 */ /* 0x000fc80000010224 */
[C---:B---3--:R-:W-:Y:S02]  /*1fa0*/  IADD3 R2, P0, PT, R6.reuse, UR4, RZ ;  /* 0x0000000406027c10 */ /* 0x048fe4000ff1e0ff */
[----:B------:R-:W-:Y:S02]  /*1fb0*/  IADD3 R6, P2, PT, R6, UR6, RZ ;  /* 0x0000000606067c10 */ /* 0x000fe4000ff5e0ff */
[C---:B------:R-:W-:Y:S02]  /*1fc0*/  IADD3.X R3, PT, PT, R36.reuse, UR5, RZ, P0, !PT ;  /* 0x0000000524037c10 */ /* 0x040fe400087fe4ff */
[----:B------:R-:W-:-:S03]  /*1fd0*/  IADD3.X R7, PT, PT, R36, UR7, RZ, P2, !PT ;  /* 0x0000000724077c10 */ /* 0x000fc600097fe4ff */
[----:B------:R3:W-:Y:S04]  /*1fe0*/  STG.E desc[UR8][R2.64], R10 ;  /* 0x0000000a02007986 */ /* 0x0007e8000c101908 */
[----:B------:R3:W-:Y:S02]  /*1ff0*/  STG.E desc[UR8][R6.64], R11 ;  /* 0x0000000b06007986 */ /* 0x0007e4000c101908 */
.L_x_1020:
[----:B------:R-:W-:Y:S05]  /*2000*/  BSYNC.RECONVERGENT B0 ;  /* 0x0000000000007941 */ /* 0x000fea0003800200 */
.L_x_1019:
[----:B------:R-:W-:Y:S04]  /*2010*/  BSSY.RECONVERGENT B0, `(.L_x_1021) ;  /* 0x000000b000007945 */ /* 0x000fe80003800200 */
[----:B------:R-:W-:Y:S05]  /*2020*/  @!P3 BRA `(.L_x_1022) ;  /* 0x000000000024b947 */ /* 0x000fea0003800000 */
[----:B------:R-:W4:Y:S01]  /*2030*/  LDCU.128 UR4, c[0x0][0x390] ;  /* 0x00007200ff0477ac */ /* 0x000f220008000c00 */
[C---:B0123--:R-:W-:Y:S01]  /*2040*/  IMAD.SHL.U32 R6, R40.reuse, 0x4, RZ ;  /* 0x0000000428067824 */ /* 0x04ffe200078e00ff */
[----:B------:R-:W-:-:S04]  /*2050*/  SHF.L.U64.HI R5, R40, 0x2, R5 ;  /* 0x0000000228057819 */ /* 0x000fc80000010205 */
[C---:B----4-:R-:W-:Y:S02]  /*2060*/  IADD3 R2, P0, PT, R6.reuse, UR4, RZ ;  /* 0x0000000406027c10 */ /* 0x050fe4000ff1e0ff */
[----:B------:R-:W-:Y:S02]  /*2070*/  IADD3 R6, P2, PT, R6, UR6, RZ ;  /* 0x0000000606067c10 */ /* 0x000fe4000ff5e0ff */
[C---:B------:R-:W-:Y:S02]  /*2080*/  IADD3.X R3, PT, PT, R5.reuse, UR5, RZ, P0, !PT ;  /* 0x0000000505037c10 */ /* 0x040fe400087fe4ff */
[----:B------:R-:W-:-:S03]  /*2090*/  IADD3.X R7, PT, PT, R5, UR7, RZ, P2, !PT ;  /* 0x0000000705077c10 */ /* 0x000fc600097fe4ff */
[----:B------:R4:W-:Y:S04]  /*20a0*/  STG.E desc[UR8][R2.64], R12 ;  /* 0x0000000c02007986 */ /* 0x0009e8000c101908 */
[----:B------:R4:W-:Y:S02]  /*20b0*/  STG.E desc[UR8][R6.64], R13 ;  /* 0x0000000d06007986 */ /* 0x0009e4000c101908 */
.L_x_1022:
[----:B------:R-:W-:Y:S05]  /*20c0*/  BSYNC.RECONVERGENT B0 ;  /* 0x0000000000007941 */ /* 0x000fea0003800200 */
.L_x_1021:
[----:B------:R-:W-:Y:S04]  /*20d0*/  BSSY.RECONVERGENT B0, `(.L_x_1023) ;  /* 0x000000b000007945 */ /* 0x000fe80003800200 */
[----:B------:R-:W-:Y:S05]  /*20e0*/  @!P4 BRA `(.L_x_1024) ;  /* 0x000000000024c947 */ /* 0x000fea0003800000 */
[----:B------:R-:W1:Y:S01]  /*20f0*/  LDCU.128 UR4, c[0x0][0x390] ;  /* 0x00007200ff0477ac */ /* 0x000e620008000c00 */
[C---:B------:R-:W-:Y:S01]  /*2100*/  IMAD.SHL.U32 R5, R35.reuse, 0x4, RZ ;  /* 0x0000000423057824 */ /* 0x040fe200078e00ff */
[----:B------:R-:W-:-:S04]  /*2110*/  SHF.L.U64.HI R35, R35, 0x2, R4 ;  /* 0x0000000223237819 */ /* 0x000fc80000010204 */
[C---:B-1234-:R-:W-:Y:S02]  /*2120*/  IADD3 R2, P0, PT, R5.reuse, UR4, RZ ;  /* 0x0000000405027c10 */ /* 0x05efe4000ff1e0ff */
[----:B------:R-:W-:Y:S02]  /*2130*/  IADD3 R4, P2, PT, R5, UR6, RZ ;  /* 0x0000000605047c10 */ /* 0x000fe4000ff5e0ff */
[C---:B------:R-:W-:Y:S02]  /*2140*/  IADD3.X R3, PT, PT, R35.reuse, UR5, RZ, P0, !PT ;  /* 0x0000000523037c10 */ /* 0x040fe400087fe4ff */
[----:B------:R-:W-:-:S03]  /*2150*/  IADD3.X R5, PT, PT, R35, UR7, RZ, P2, !PT ;  /* 0x0000000723057c10 */ /* 0x000fc600097fe4ff */
[----:B------:R1:W-:Y:S04]  /*2160*/  STG.E desc[UR8][R2.64], R14 ;  /* 0x0000000e02007986 */ /* 0x0003e8000c101908 */
[----:B------:R1:W-:Y:S02]  /*2170*/  STG.E desc[UR8][R4.64], R15 ;  /* 0x0000000f04007986 */ /* 0x0003e4000c101908 */
.L_x_1024:
[----:B------:R-:W-:Y:S05]  /*2180*/  BSYNC.RECONVERGENT B0 ;  /* 0x0000000000007941 */ /* 0x000fea0003800200 */
.L_x_1023:
[----:B------:R-:W-:Y:S04]  /*2190*/  BSSY.RECONVERGENT B0, `(.L_x_1025) ;  /* 0x000000b000007945 */ /* 0x000fe80003800200 */
[----:B------:R-:W-:Y:S05]  /*21a0*/  @!P5 BRA `(.L_x_1026) ;  /* 0x000000000024d947 */ /* 0x000fea0003800000 */
[----:B------:R-:W2:Y:S01]  /*21b0*/  LDCU.128 UR4, c[0x0][0x390] ;  /* 0x00007200ff0477ac */ /* 0x000ea20008000c00 */
[C---:B-1----:R-:W-:Y:S01]  /*21c0*/  IMAD.SHL.U32 R4, R37.reuse, 0x4, RZ ;  /* 0x0000000425047824 */ /* 0x042fe200078e00ff */
[----:B------:R-:W-:-:S04]  /*21d0*/  SHF.L.U64.HI R26, R37, 0x2, R26 ;  /* 0x00000002251a7819 */ /* 0x000fc8000001021a */
[C---:B--234-:R-:W-:Y:S02]  /*21e0*/  IADD3 R2, P0, PT, R4.reuse, UR4, RZ ;  /* 0x0000000404027c10 */ /* 0x05cfe4000ff1e0ff */
[----:B------:R-:W-:Y:S02]  /*21f0*/  IADD3 R4, P2, PT, R4, UR6, RZ ;  /* 0x0000000604047c10 */ /* 0x000fe4000ff5e0ff */
[C---:B------:R-:W-:Y:S02]  /*2200*/  IADD3.X R3, PT, PT, R26.reuse, UR5, RZ, P0, !PT ;  /* 0x000000051a037c10 */ /* 0x040fe400087fe4ff */
[----:B------:R-:W-:-:S03]  /*2210*/  IADD3.X R5, PT, PT, R26, UR7, RZ, P2, !PT ;  /* 0x000000071a057c10 */ /* 0x000fc600097fe4ff */
[----:B------:R1:W-:Y:S04]  /*2220*/  STG.E desc[UR8][R2.64], R16 ;  /* 0x0000001002007986 */ /* 0x0003e8000c101908 */
[----:B------:R1:W-:Y:S02]  /*2230*/  STG.E desc[UR8][R4.64], R17 ;  /* 0x0000001104007986 */ /* 0x0003e4000c101908 */
.L_x_1026:
[----:B------:R-:W-:Y:S05]  /*2240*/  BSYNC.RECONVERGENT B0 ;  /* 0x0000000000007941 */ /* 0x000fea0003800200 */
.L_x_1025:
        /* <DEDUP_REMOVED lines=11> */
.L_x_1028:
[----:B------:R-:W-:Y:S05]  /*2300*/  BSYNC.RECONVERGENT B0 ;  /* 0x0000000000007941 */ /* 0x000fea0003800200 */
.L_x_1027:
[----:B------:R-:W-:Y:S05]  /*2310*/  @!P1 EXIT ;  /* 0x000000000000994d */ /* 0x000fea0003800000 */
[----:B------:R-:W2:Y:S01]  /*2320*/  LDCU.128 UR4, c[0x0][0x390] ;  /* 0x00007200ff0477ac */ /* 0x000ea20008000c00 */
[C---:B-1----:R-:W-:Y:S01]  /*2330*/  IMAD.SHL.U32 R4, R29.reuse, 0x4, RZ ;  /* 0x000000041d047824 */ /* 0x042fe200078e00ff */
[----:B------:R-:W-:-:S04]  /*2340*/  SHF.L.U64.HI R30, R29, 0x2, R30 ;  /* 0x000000021d1e7819 */ /* 0x000fc8000001021e */
[C---:B--234-:R-:W-:Y:S02]  /*2350*/  IADD3 R2, P0, PT, R4.reuse, UR4, RZ ;  /* 0x0000000404027c10 */ /* 0x05cfe4000ff1e0ff */
[----:B------:R-:W-:Y:S02]  /*2360*/  IADD3 R4, P1, PT, R4, UR6, RZ ;  /* 0x0000000604047c10 */ /* 0x000fe4000ff3e0ff */
[C---:B------:R-:W-:Y:S02]  /*2370*/  IADD3.X R3, PT, PT, R30.reuse, UR5, RZ, P0, !PT ;  /* 0x000000051e037c10 */ /* 0x040fe400087fe4ff */
[----:B------:R-:W-:-:S03]  /*2380*/  IADD3.X R5, PT, PT, R30, UR7, RZ, P1, !PT ;  /* 0x000000071e057c10 */ /* 0x000fc60008ffe4ff */
[----:B------:R-:W-:Y:S04]  /*2390*/  STG.E desc[UR8][R2.64], R20 ;  /* 0x0000001402007986 */ /* 0x000fe8000c101908 */
[----:B------:R-:W-:Y:S01]  /*23a0*/  STG.E desc[UR8][R4.64], R21 ;  /* 0x0000001504007986 */ /* 0x000fe2000c101908 */
[----:B------:R-:W-:Y:S05]  /*23b0*/  EXIT ;  /* 0x000000000000794d */ /* 0x000fea0003800000 */
.L_x_1007:
        /* <DEDUP_REMOVED lines=21> */
[----:B0-----:R-:W-:-:S02]  /*2510*/  IADD3 R4, P0, PT, R6, UR4, RZ ;  /* 0x0000000406047c10 */ /* 0x001fc4000ff1e0ff */
[----:B------:R-:W-:Y:S02]  /*2520*/  ISETP.NE.AND P1, PT, R41, RZ, PT ;  /* 0x000000ff2900720c */ /* 0x000fe40003f25270 */
[----:B------:R-:W-:-:S05]  /*2530*/  IADD3.X R5, PT, PT, R5, UR5, RZ, P0, !PT ;  /* 0x0000000505057c10 */ /* 0x000fca00087fe4ff */
[----:B------:R-:W5:Y:S04]  /*2540*/  LDG.E.CONSTANT R19, desc[UR8][R4.64] ;  /* 0x0000000804137981 */ /* 0x000f68000c1e9900 */
[----:B------:R-:W5:Y:S02]  /*2550*/  LDG.E.CONSTANT R25, desc[UR8][R4.64+0x80] ;  /* 0x0000800804197981 */ /* 0x000f64000c1e9900 */
[----:B-1----:R-:W0:Y:S02]  /*2560*/  @!P1 LDC.64 R2, c[0x0][0x380] ;  /* 0x0000e000ff029b82 */ /* 0x002e240000000a00 */
[----:B------:R-:W5:Y:S04]  /*2570*/  LDG.E.CONSTANT R27, desc[UR8][R4.64+0x100] ;  /* 0x00010008041b7981 */ /* 0x000f68000c1e9900 */
[----:B------:R-:W5:Y:S04]  /*2580*/  LDG.E.CONSTANT R29, desc[UR8][R4.64+0x180] ;  /* 0x00018008041d7981 */ /* 0x000f68000c1e9900 */
[----:B------:R-:W5:Y:S04]  /*2590*/  LDG.E.CONSTANT R31, desc[UR8][R4.64+0x200] ;  /* 0x00020008041f7981 */ /* 0x000f68000c1e9900 */
[----:B------:R-:W5:Y:S04]  /*25a0*/  LDG.E.CONSTANT R33, desc[UR8][R4.64+0x280] ;  /* 0x0002800804217981 */ /* 0x000f68000c1e9900 */
[----:B------:R-:W5:Y:S04]  /*25b0*/  LDG.E.CONSTANT R39, desc[UR8][R4.64+0x300] ;  /* 0x0003000804277981 */ /* 0x000f68000c1e9900 */
[----:B------:R-:W5:Y:S04]  /*25c0*/  LDG.E.CONSTANT R43, desc[UR8][R4.64+0x380] ;  /* 0x00038008042b7981 */ /* 0x000f68000c1e9900 */
[----:B------:R1:W5:Y:S01]  /*25d0*/  LDG.E.CONSTANT R45, desc[UR8][R4.64+0x400] ;  /* 0x00040008042d7981 */ /* 0x000362000c1e9900 */
[----:B------:R-:W-:-:S02]  /*25e0*/  IMAD.MOV.U32 R24, RZ, RZ, RZ ;  /* 0x000000ffff187224 */ /* 0x000fc400078e00ff */
[----:B0-----:R-:W-:-:S05]  /*25f0*/  @!P1 IMAD.WIDE.U32 R2, R0, 0x2400, R2 ;  /* 0x0000240000029825 */ /* 0x001fca00078e0002 */
[----:B------:R0:W5:Y:S01]  /*2600*/  @!P1 LDG.E.CONSTANT R24, desc[UR8][R2.64+-0x4] ;  /* 0xfffffc0802189981 */ /* 0x000162000c1e9900 */
[----:B------:R-:W1:Y:S01]  /*2610*/  S2UR UR5, SR_CgaCtaId ;  /* 0x00000000000579c3 */ /* 0x000e620000008800 */
[----:B------:R-:W-:Y:S01]  /*2620*/  SHF.R.U32.HI R37, RZ, 0x5, R41 ;  /* 0x00000005ff257819 */ /* 0x000fe20000011629 */
[----:B------:R-:W-:Y:S01]  /*2630*/  UMOV UR4, 0x400 ;  /* 0x0000040000047882 */ /* 0x000fe20000000000 */
[----:B------:R-:W0:Y:S01]  /*2640*/  S2R R40, SR_LANEID ;  /* 0x0000000000287919 */ /* 0x000e220000000000 */
[----:B------:R-:W-:Y:S01]  /*2650*/  ISETP.NE.AND P0, PT, R41, RZ, PT ;  /* 0x000000ff2900720c */ /* 0x000fe20003f05270 */
[----:B-1----:R-:W-:-:S06]  /*2660*/  ULEA UR4, UR5, UR4, 0x18 ;  /* 0x0000000405047291 */ /* 0x002fcc000f8ec0ff */
        /* <DEDUP_REMOVED lines=19> */
[----:B------:R-:W-:Y:S04]  /*27a0*/  LDS R14, [R3+0x10] ;  /* 0x00001000030e7984 */ /* 0x000fe80000000800 */
[----:B------:R-:W-:Y:S04]  /*27b0*/  LDS R12, [R3+0x14] ;  /* 0x00001400030c7984 */ /* 0x000fe80000000800 */
[----:B------:R-:W-:Y:S04]  /*27c0*/  LDS R10, [R3+0x18] ;  /* 0x00001800030a7984 */ /* 0x000fe80000000800 */
[----:B------:R-:W3:Y:S01]  /*27d0*/  LDS R8, [R3+0x1c] ;  /* 0x00001c0003087984 */ /* 0x000ee20000000800 */
[----:B------:R-:W-:Y:S01]  /*27e0*/  BAR.SYNC.DEFER_BLOCKING 0x0 ;  /* 0x0000000000007b1d */ /* 0x000fe20000010000 */
[----:B0-----:R-:W-:-:S02]  /*27f0*/  ISETP.NE.AND P2, PT, R22, R20, PT ;  /* 0x000000141600720c */ /* 0x001fc40003f45270 */
[----:B-1----:R-:W-:Y:S02]  /*2800*/  ISETP.NE.AND P4, PT, R20, R18, PT ;  /* 0x000000121400720c */ /* 0x002fe40003f85270 */
[----:B--2---:R-:W-:Y:S01]  /*2810*/  ISETP.NE.AND P5, PT, R18, R16, PT ;  /* 0x000000101200720c */ /* 0x004fe20003fa5270 */
[----:B------:R-:W-:Y:S04]  /*2820*/  STS [R6], R19 ;  /* 0x0000001306007388 */ /* 0x000fe80000000800 */
[----:B------:R-:W-:Y:S04]  /*2830*/  STS [R6+0x80], R25 ;  /* 0x0000801906007388 */ /* 0x000fe80000000800 */
[----:B------:R-:W-:Y:S04]  /*2840*/  STS [R6+0x100], R27 ;  /* 0x0001001b06007388 */ /* 0x000fe80000000800 */
[----:B------:R-:W-:Y:S01]  /*2850*/  STS [R6+0x180], R29 ;  /* 0x0001801d06007388 */ /* 0x000fe20000000800 */
[----:B---3--:R-:W-:-:S03]  /*2860*/  ISETP.NE.AND P6, PT, R10, R8, PT ;  /* 0x000000080a00720c */ /* 0x008fc60003fc5270 */
[----:B------:R-:W-:Y:S04]  /*2870*/  STS [R6+0x200], R31 ;  /* 0x0002001f06007388 */ /* 0x000fe80000000800 */
[----:B------:R-:W-:Y:S04]  /*2880*/  STS [R6+0x280], R33 ;  /* 0x0002802106007388 */ /* 0x000fe80000000800 */
[----:B------:R-:W-:Y:S04]  /*2890*/  STS [R6+0x300], R39 ;  /* 0x0003002706007388 */ /* 0x000fe80000000800 */
[----:B------:R-:W-:Y:S04]  /*28a0*/  STS [R6+0x380], R43 ;  /* 0x0003802b06007388 */ /* 0x000fe80000000800 */
[----:B------:R-:W-:Y:S01]  /*28b0*/  STS [R6+0x400], R45 ;  /* 0x0004002d06007388 */ /* 0x000fe20000000800 */
[----:B------:R-:W-:-:S03]  /*28c0*/  NOP ;  /* 0x0000000000007918 */ /* 0x000fc60000000000 */
[----:B------:R-:W-:Y:S04]  /*28d0*/  LDS R23, [R3] ;  /* 0x0000000003177984 */ /* 0x000fe80000000800 */
[----:B------:R-:W0:Y:S04]  /*28e0*/  LDS R21, [R3+0x4] ;  /* 0x0000040003157984 */ /* 0x000e280000000800 */
[----:B------:R-:W1:Y:S04]  /*28f0*/  LDS R19, [R3+0x8] ;  /* 0x0000080003137984 */ /* 0x000e680000000800 */
[----:B------:R-:W-:Y:S04]  /*2900*/  LDS R25, [R3+0x20] ;  /* 0x0000200003197984 */ /* 0x000fe80000000800 */
[----:B------:R-:W2:Y:S04]  /*2910*/  LDS R17, [R3+0xc] ;  /* 0x00000c0003117984 */ /* 0x000ea80000000800 */
[----:B------:R-:W3:Y:S04]  /*2920*/  LDS R15, [R3+0x10] ;  /* 0x00001000030f7984 */ /* 0x000ee80000000800 */
[----:B------:R-:W4:Y:S04]  /*2930*/  LDS R13, [R3+0x14] ;  /* 0x00001400030d7984 */ /* 0x000f280000000800 */
[----:B------:R-:W-:Y:S04]  /*2940*/  LDS R11, [R3+0x18] ;  /* 0x00001800030b7984 */ /* 0x000fe80000000800 */
[----:B------:R5:W-:Y:S01]  /*2950*/  LDS R9, [R3+0x1c] ;  /* 0x00001c0003097984 */ /* 0x000be20000000800 */
[----:B------:R-:W-:Y:S01]  /*2960*/  BAR.SYNC.DEFER_BLOCKING 0x0 ;  /* 0x0000000000007b1d */ /* 0x000fe20000010000 */
[----:B-----5:R-:W-:Y:S01]  /*2970*/  SEL R3, RZ, 0x1, !P2 ;  /* 0x00000001ff037807 */ /* 0x020fe20005000000 */
[----:B0-----:R-:W-:-:S05]  /*2980*/  FADD R2, R23, R21 ;  /* 0x0000001517027221 */ /* 0x001fca0000000000 */
[----:B------:R-:W-:Y:S02]  /*2990*/  FSEL R2, R21, R2, P2 ;  /* 0x0000000215027208 */ /* 0x000fe40001000000 */
[----:B------:R-:W-:-:S03]  /*29a0*/  ISETP.NE.AND P2, PT, R16, R14, PT ;  /* 0x0000000e1000720c */ /* 0x000fc60003f45270 */
[----:B-1----:R-:W-:-:S05]  /*29b0*/  FADD R2, R19, R2 ;  /* 0x0000000213027221 */ /* 0x002fca0000000000 */
[----:B------:R-:W-:Y:S01]  /*29c0*/  FSEL R2, R19, R2, P4 ;  /* 0x0000000213027208 */ /* 0x000fe20002000000 */
[----:B------:R-:W-:Y:S01]  /*29d0*/  STS [R4+0x4d8], R35 ;  /* 0x0004d82304007388 */ /* 0x000fe20000000800 */
[----:B------:R-:W-:Y:S03]  /*29e0*/  BAR.SYNC.DEFER_BLOCKING 0x0 ;  /* 0x0000000000007b1d */ /* 0x000fe60000010000 */
[----:B--2---:R-:W-:-:S05]  /*29f0*/  FADD R2, R17, R2 ;  /* 0x0000000211027221 */ /* 0x004fca0000000000 */
[----:B------:R-:W-:-:S05]  /*2a00*/  FSEL R2, R17, R2, P5 ;  /* 0x0000000211027208 */ /* 0x000fca0002800000 */
[----:B---3--:R-:W-:-:S05]  /*2a10*/  FADD R2, R15, R2 ;  /* 0x000000020f027221 */ /* 0x008fca0000000000 */
[----:B------:R-:W-:-:S05]  /*2a20*/  FSEL R2, R15, R2, P2 ;  /* 0x000000020f027208 */ /* 0x000fca0001000000 */
[----:B----4-:R-:W-:Y:S01]  /*2a30*/  FADD R2, R13, R2 ;  /* 0x000000020d027221 */ /* 0x010fe20000000000 */
[----:B------:R-:W0:Y:S02]  /*2a40*/  @P0 LDS R24, [R4+0x4d4] ;  /* 0x0004d40004180984 */ /* 0x000e240000000800 */
[----:B0-----:R-:W-:-:S04]  /*2a50*/  ISETP.NE.AND P0, PT, R24, R22, PT ;  /* 0x000000161800720c */ /* 0x001fc80003f05270 */
[----:B------:R-:W-:-:S04]  /*2a60*/  SEL R4, RZ, 0x1, !P0 ;  /* 0x00000001ff047807 */ /* 0x000fc80004000000 */
[----:B------:R-:W-:Y:S02]  /*2a70*/  IADD3 R5, P3, PT, R3, R4, RZ ;  /* 0x0000000403057210 */ /* 0x000fe40007f7e0ff */
[----:B------:R-:W-:Y:S02]  /*2a80*/  SEL R4, RZ, 0x1, !P4 ;  /* 0x00000001ff047807 */ /* 0x000fe40006000000 */
[----:B------:R-:W-:Y:S02]  /*2a90*/  ISETP.NE.AND P4, PT, R14, R12, PT ;  /* 0x0000000c0e00720c */ /* 0x000fe40003f85270 */
[----:B------:R-:W-:Y:S02]  /*2aa0*/  SEL R3, RZ, 0x1, !P5 ;  /* 0x00000001ff037807 */ /* 0x000fe40006800000 */
[----:B------:R-:W-:Y:S01]  /*2ab0*/  IADD3 R4, P5, PT, R5, R4, RZ ;  /* 0x0000000405047210 */ /* 0x000fe20007fbe0ff */
[----:B------:R-:W-:Y:S01]  /*2ac0*/  IMAD.X R5, RZ, RZ, RZ, P3 ;  /* 0x000000ffff057224 */ /* 0x000fe200018e06ff */
[----:B------:R-:W-:-:S02]  /*2ad0*/  FSEL R2, R13, R2, P4 ;  /* 0x000000020d027208 */ /* 0x000fc40002000000 */
[----:B------:R-:W-:Y:S01]  /*2ae0*/  IADD3 R6, P0, PT, R4, R3, RZ ;  /* 0x0000000304067210 */ /* 0x000fe20007f1e0ff */
[----:B------:R-:W-:Y:S01]  /*2af0*/  IMAD.X R5, RZ, RZ, R5, P5 ;  /* 0x000000ffff057224 */ /* 0x000fe200028e0605 */
[----:B------:R-:W-:Y:S01]  /*2b00*/  SEL R3, RZ, 0x1, !P4 ;  /* 0x00000001ff037807 */ /* 0x000fe20006000000 */
[C---:B------:R-:W-:Y:S01]  /*2b10*/  FADD R2, R11.reuse, R2 ;  /* 0x000000020b027221 */ /* 0x040fe20000000000 */
[----:B------:R-:W-:Y:S01]  /*2b20*/  ISETP.NE.AND P4, PT, R12, R10, PT ;  /* 0x0000000a0c00720c */ /* 0x000fe20003f85270 */
[----:B------:R-:W-:Y:S01]  /*2b30*/  IMAD.X R5, RZ, RZ, R5, P0 ;  /* 0x000000ffff057224 */ /* 0x000fe200000e0605 */
[----:B------:R-:W-:Y:S02]  /*2b40*/  SEL R4, RZ, 0x1, !P2 ;  /* 0x00000001ff047807 */ /* 0x000fe40005000000 */
[----:B------:R-:W-:Y:S02]  /*2b50*/  FSEL R2, R11, R2, P4 ;  /* 0x000000020b027208 */ /* 0x000fe40002000000 */
[----:B------:R-:W-:-:S02]  /*2b60*/  IADD3 R4, P3, P2, R3, R6, R4 ;  /* 0x0000000603047210 */ /* 0x000fc40007a7e004 */
[----:B------:R-:W-:Y:S01]  /*2b70*/  SEL R33, RZ, 0x1, !P4 ;  /* 0x00000001ff217807 */ /* 0x000fe20006000000 */
[C---:B------:R-:W-:Y:S01]  /*2b80*/  FADD R2, R9.reuse, R2 ;  /* 0x0000000209027221 */ /* 0x040fe20000000000 */
[----:B------:R-:W-:Y:S02]  /*2b90*/  ISETP.NE.AND P5, PT, R8, R35, PT ;  /* 0x000000230800720c */ /* 0x000fe40003fa5270 */
[----:B------:R-:W-:Y:S02]  /*2ba0*/  IADD3 R33, P0, PT, R4, R33, RZ ;  /* 0x0000002104217210 */ /* 0x000fe40007f1e0ff */
[----:B------:R-:W-:Y:S02]  /*2bb0*/  IADD3.X R36, PT, PT, RZ, R5, RZ, P3, P2 ;  /* 0x00000005ff247210 */ /* 0x000fe40001fe44ff */
[----:B------:R-:W-:Y:S02]  /*2bc0*/  SEL R3, RZ, 0x1, !P6 ;  /* 0x00000001ff037807 */ /* 0x000fe40007000000 */
[----:B------:R-:W-:Y:S01]  /*2bd0*/  SEL R6, RZ, 0x1, !P5 ;  /* 0x00000001ff067807 */ /* 0x000fe20006800000 */
[----:B------:R-:W-:Y:S01]  /*2be0*/  IMAD.X R34, RZ, RZ, R36, P0 ;  /* 0x000000ffff227224 */ /* 0x000fe200000e0624 */
[----:B------:R-:W-:-:S02]  /*2bf0*/  FSEL R2, R9, R2, P6 ;  /* 0x0000000209027208 */ /* 0x000fc40003000000 */
[----:B------:R-:W-:Y:S02]  /*2c00*/  IADD3 R6, P2, P3, R6, R33, R3 ;  /* 0x0000002106067210 */ /* 0x000fe40007b5e003 */
[C---:B------:R-:W-:Y:S01]  /*2c10*/  ISETP.NE.AND P4, PT, R40.reuse, 0x1f, PT ;  /* 0x0000001f2800780c */ /* 0x040fe20003f85270 */
[----:B------:R-:W-:Y:S01]  /*2c20*/  @!P5 FADD R25, R25, R2 ;  /* 0x000000021919d221 */ /* 0x000fe20000000000 */
[----:B------:R-:W-:Y:S01]  /*2c30*/  IADD3.X R5, PT, PT, RZ, R34, RZ, P2, P3 ;  /* 0x00000022ff057210 */ /* 0x000fe200017e64ff */
[----:B------:R-:W0:Y:S01]  /*2c40*/  SHFL.UP PT, R3, R6, 0x1, RZ ;  /* 0x0420000006037989 */ /* 0x000e2200000e00ff */
[----:B------:R-:W-:Y:S02]  /*2c50*/  ISETP.GE.AND P3, PT, R40, 0x1, PT ;  /* 0x000000012800780c */ /* 0x000fe40003f66270 */
[----:B------:R-:W-:Y:S01]  /*2c60*/  ISETP.NE.U32.AND P0, PT, R6, RZ, PT ;  /* 0x000000ff0600720c */ /* 0x000fe20003f05070 */
[----:B------:R-:W1:Y:S03]  /*2c70*/  SHFL.UP PT, R2, R5, 0x1, RZ ;  /* 0x0420000005027989 */ /* 0x000e6600000e00ff */
[----:B------:R-:W-:Y:S01]  /*2c80*/  ISETP.NE.AND.EX P0, PT, R5, RZ, PT, P0 ;  /* 0x000000ff0500720c */ /* 0x000fe20003f05300 */
[----:B------:R-:W2:Y:S02]  /*2c90*/  SHFL.UP PT, R4, R25, 0x1, RZ ;  /* 0x0420000019047989 */ /* 0x000ea400000e00ff */
[----:B------:R-:W-:-:S02]  /*2ca0*/  @!P4 LEA R45, R37, UR4, 0x4 ;  /* 0x00000004252dcc11 */ /* 0x000fc4000f8e20ff */
[----:B0-----:R-:W-:-:S04]  /*2cb0*/  SEL R3, R3, RZ, P3 ;  /* 0x000000ff03037207 */ /* 0x001fc80001800000 */
[----:B------:R-:W-:Y:S02]  /*2cc0*/  IADD3 R7, P2, PT, R3, R6, RZ ;  /* 0x0000000603077210 */ /* 0x000fe40007f5e0ff */
[----:B-1----:R-:W-:Y:S01]  /*2cd0*/  SEL R2, R2, RZ, P3 ;  /* 0x000000ff02027207 */ /* 0x002fe20001800000 */
[----:B--2---:R-:W-:-:S04]  /*2ce0*/  FADD R4, R25, R4 ;  /* 0x0000000419047221 */ /* 0x004fc80000000000 */
[----:B------:R-:W-:Y:S01]  /*2cf0*/  IMAD.X R26, R2, 0x1, R5, P2 ;  /* 0x00000001021a7824 */ /* 0x000fe200010e0605 */
[----:B------:R-:W-:Y:S01]  /*2d00*/  @P3 FSEL R25, R4, R25, !P0 ;  /* 0x0000001904193208 */ /* 0x000fe20004000000 */
[----:B------:R-:W0:Y:S01]  /*2d10*/  SHFL.UP PT, R2, R7, 0x2, RZ ;  /* 0x0440000007027989 */ /* 0x000e2200000e00ff */
[----:B------:R-:W-:Y:S02]  /*2d20*/  ISETP.GE.AND P3, PT, R40, 0x2, PT ;  /* 0x000000022800780c */ /* 0x000fe40003f66270 */
[----:B------:R-:W-:Y:S01]  /*2d30*/  ISETP.NE.U32.AND P0, PT, R7, RZ, PT ;  /* 0x000000ff0700720c */ /* 0x000fe20003f05070 */
[----:B------:R-:W1:Y:S03]  /*2d40*/  SHFL.UP PT, R3, R26, 0x2, RZ ;  /* 0x044000001a037989 */ /* 0x000e6600000e00ff */
[----:B------:R-:W-:Y:S01]  /*2d50*/  ISETP.NE.AND.EX P0, PT, R26, RZ, PT, P0 ;  /* 0x000000ff1a00720c */ /* 0x000fe20003f05300 */
[----:B------:R-:W2:Y:S01]  /*2d60*/  SHFL.UP PT, R4, R25, 0x2, RZ ;  /* 0x0440000019047989 */ /* 0x000ea200000e00ff */
[----:B0-----:R-:W-:-:S04]  /*2d70*/  SEL R2, R2, RZ, P3 ;  /* 0x000000ff02027207 */ /* 0x001fc80001800000 */
[----:B------:R-:W-:Y:S02]  /*2d80*/  IADD3 R5, P2, PT, R2, R7, RZ ;  /* 0x0000000702057210 */ /* 0x000fe40007f5e0ff */
[----:B-1----:R-:W-:Y:S01]  /*2d90*/  SEL R3, R3, RZ, P3 ;  /* 0x000000ff03037207 */ /* 0x002fe20001800000 */
[----:B--2---:R-:W-:Y:S02]  /*2da0*/  FADD R4, R25, R4 ;  /* 0x0000000419047221 */ /* 0x004fe40000000000 */
[----:B------:R-:W0:Y:S02]  /*2db0*/  SHFL.UP PT, R2, R5, 0x4, RZ ;  /* 0x0480000005027989 */ /* 0x000e2400000e00ff */
[----:B------:R-:W-:Y:S01]  /*2dc0*/  IMAD.X R6, R3, 0x1, R26, P2 ;  /* 0x0000000103067824 */ /* 0x000fe200010e061a */
[----:B------:R-:W-:Y:S02]  /*2dd0*/  @P3 FSEL R25, R4, R25, !P0 ;  /* 0x0000001904193208 */ /* 0x000fe40004000000 */
[----:B------:R-:W-:-:S02]  /*2de0*/  ISETP.GE.AND P3, PT, R40, 0x4, PT ;  /* 0x000000042800780c */ /* 0x000fc40003f66270 */
[----:B------:R-:W1:Y:S01]  /*2df0*/  SHFL.UP PT, R3, R6, 0x4, RZ ;  /* 0x0480000006037989 */ /* 0x000e6200000e00ff */
[----:B------:R-:W-:-:S03]  /*2e00*/  ISETP.NE.U32.AND P0, PT, R5, RZ, PT ;  /* 0x000000ff0500720c */ /* 0x000fc60003f05070 */
[----:B------:R-:W2:Y:S01]  /*2e10*/  SHFL.UP PT, R4, R25, 0x4, RZ ;  /* 0x0480000019047989 */ /* 0x000ea200000e00ff */
[----:B------:R-:W-:Y:S02]  /*2e20*/  ISETP.NE.AND.EX P0, PT, R6, RZ, PT, P0 ;  /* 0x000000ff0600720c */ /* 0x000fe40003f05300 */
[----:B0-----:R-:W-:-:S04]  /*2e30*/  SEL R2, R2, RZ, P3 ;  /* 0x000000ff02027207 */ /* 0x001fc80001800000 */
[----:B------:R-:W-:Y:S02]  /*2e40*/  IADD3 R7, P2, PT, R2, R5, RZ ;  /* 0x0000000502077210 */ /* 0x000fe40007f5e0ff */
[----:B-1----:R-:W-:-:S03]  /*2e50*/  SEL R3, R3, RZ, P3 ;  /* 0x000000ff03037207 */ /* 0x002fc60001800000 */
[----:B------:R-:W0:Y:S01]  /*2e60*/  SHFL.UP PT, R2, R7, 0x8, RZ ;  /* 0x0500000007027989 */ /* 0x000e2200000e00ff */
[----:B--2---:R-:W-:Y:S01]  /*2e70*/  FADD R4, R25, R4 ;  /* 0x0000000419047221 */ /* 0x004fe20000000000 */
[----:B------:R-:W-:-:S04]  /*2e80*/  IMAD.X R26, R3, 0x1, R6, P2 ;  /* 0x00000001031a7824 */ /* 0x000fc800010e0606 */
[----:B------:R-:W-:Y:S01]  /*2e90*/  @P3 FSEL R25, R4, R25, !P0 ;  /* 0x0000001904193208 */ /* 0x000fe20004000000 */
[----:B------:R-:W1:Y:S01]  /*2ea0*/  SHFL.UP PT, R3, R26, 0x8, RZ ;  /* 0x050000001a037989 */ /* 0x000e6200000e00ff */
[----:B------:R-:W-:Y:S02]  /*2eb0*/  ISETP.GE.AND P3, PT, R40, 0x8, PT ;  /* 0x000000082800780c */ /* 0x000fe40003f66270 */
[----:B------:R-:W-:Y:S01]  /*2ec0*/  ISETP.NE.U32.AND P0, PT, R7, RZ, PT ;  /* 0x000000ff0700720c */ /* 0x000fe20003f05070 */
[----:B------:R-:W2:Y:S03]  /*2ed0*/  SHFL.UP PT, R4, R25, 0x8, RZ ;  /* 0x0500000019047989 */ /* 0x000ea600000e00ff */
        /* <DEDUP_REMOVED lines=15> */
[----:B-1----:R-:W-:Y:S01]  /*2fd0*/  SEL R3, R3, RZ, P3 ;  /* 0x000000ff03037207 */ /* 0x002fe20001800000 */
[----:B--2---:R-:W-:-:S04]  /*2fe0*/  FADD R4, R25, R4 ;  /* 0x0000000419047221 */ /* 0x004fc80000000000 */
[----:B------:R-:W-:Y:S01]  /*2ff0*/  IMAD.X R3, R3, 0x1, R6, P2 ;  /* 0x0000000103037824 */ /* 0x000fe200010e0606 */
[----:B------:R-:W-:-:S04]  /*3000*/  FSEL R48, R4, R25, !P0 ;  /* 0x0000001904307208 */ /* 0x000fc80004000000 */
[----:B------:R-:W-:Y:S01]  /*3010*/  @!P4 STS.64 [R45], R2 ;  /* 0x000000022d00c388 */ /* 0x000fe20000000a00 */
[----:B------:R-:W-:-:S03]  /*3020*/  FSEL R25, R25, R48, !P3 ;  /* 0x0000003019197208 */ /* 0x000fc60005800000 */
[----:B------:R-:W-:Y:S01]  /*3030*/  @!P4 STS [R45+0x8], R48 ;  /* 0x000008302d00c388 */ /* 0x000fe20000000800 */
[----:B------:R-:W-:Y:S01]  /*3040*/  BAR.SYNC.DEFER_BLOCKING 0x0 ;  /* 0x0000000000007b1d */ /* 0x000fe20000010000 */
[----:B------:R-:W-:-:S05]  /*3050*/  ISETP.NE.AND P4, PT, R37, 0x2, PT ;  /* 0x000000022500780c */ /* 0x000fca0003f85270 */
[----:B------:R-:W-:Y:S04]  /*3060*/  SHFL.UP PT, R3, R3, 0x1, RZ ;  /* 0x0420000003037989 */ /* 0x000fe800000e00ff */
[----:B------:R-:W-:Y:S04]  /*3070*/  SHFL.UP PT, R25, R25, 0x1, RZ ;  /* 0x0420000019197989 */ /* 0x000fe800000e00ff */
[----:B------:R-:W0:Y:S04]  /*3080*/  LDS.64 R26, [UR4+0x10] ;  /* 0x00001004ff1a7984 */ /* 0x000e280008000a00 */
[----:B------:R-:W1:Y:S04]  /*3090*/  LDS.64 R4, [UR4] ;  /* 0x00000004ff047984 */ /* 0x000e680008000a00 */
[----:B------:R-:W2:Y:S04]  /*30a0*/  LDS.64 R6, [UR4+0x20] ;  /* 0x00002004ff067984 */ /* 0x000ea80008000a00 */
[----:B------:R-:W3:Y:S04]  /*30b0*/  LDS.64 R30, [UR4+0x30] ;  /* 0x00003004ff1e7984 */ /* 0x000ee80008000a00 */
[----:B------:R-:W-:Y:S04]  /*30c0*/  LDS R42, [UR4+0x8] ;  /* 0x00000804ff2a7984 */ /* 0x000fe80008000800 */
[----:B------:R-:W4:Y:S04]  /*30d0*/  LDS R39, [UR4+0x18] ;  /* 0x00001804ff277984 */ /* 0x000f280008000800 */
[----:B------:R-:W5:Y:S04]  /*30e0*/  LDS.64 R28, [UR4+0x40] ;  /* 0x00004004ff1c7984 */ /* 0x000f680008000a00 */
[----:B------:R-:W5:Y:S04]  /*30f0*/  LDS R32, [UR4+0x28] ;  /* 0x00002804ff207984 */ /* 0x000f680008000800 */
[----:B------:R-:W5:Y:S04]  /*3100*/  LDS R43, [UR4+0x38] ;  /* 0x00003804ff2b7984 */ /* 0x000f680008000800 */
[----:B------:R-:W5:Y:S01]  /*3110*/  LDS R38, [UR4+0x48] ;  /* 0x00004804ff267984 */ /* 0x000f620008000800 */
[----:B0-----:R-:W-:-:S02]  /*3120*/  ISETP.NE.U32.AND P0, PT, R26, RZ, PT ;  /* 0x000000ff1a00720c */ /* 0x001fc40003f05070 */
[----:B-1----:R-:W-:Y:S02]  /*3130*/  IADD3 R47, P2, PT, R4, R26, RZ ;  /* 0x0000001a042f7210 */ /* 0x002fe40007f5e0ff */
[----:B------:R-:W-:Y:S02]  /*3140*/  ISETP.NE.AND.EX P0, PT, R27, RZ, PT, P0 ;  /* 0x000000ff1b00720c */ /* 0x000fe40003f05300 */
[----:B------:R-:W-:Y:S01]  /*3150*/  SEL R44, R47, R4, !P4 ;  /* 0x000000042f2c7207 */ /* 0x000fe20006000000 */
[----:B------:R-:W-:Y:S01]  /*3160*/  IMAD.X R27, R5, 0x1, R27, P2 ;  /* 0x00000001051b7824 */ /* 0x000fe200010e061b */
[C---:B--2---:R-:W-:Y:S02]  /*3170*/  IADD3 R47, P5, PT, R6.reuse, R47, RZ ;  /* 0x0000002f062f7210 */ /* 0x044fe40007fbe0ff */
[----:B------:R-:W-:Y:S02]  /*3180*/  ISETP.NE.U32.AND P2, PT, R6, RZ, PT ;  /* 0x000000ff0600720c */ /* 0x000fe40003f45070 */
[----:B------:R-:W-:Y:S01]  /*3190*/  SEL R46, R27, R5, !P4 ;  /* 0x000000051b2e7207 */ /* 0x000fe20006000000 */
[C---:B------:R-:W-:Y:S01]  /*31a0*/  IMAD.X R45, R7.reuse, 0x1, R27, P5 ;  /* 0x00000001072d7824 */ /* 0x040fe200028e061b */
[----:B------:R-:W0:Y:S01]  /*31b0*/  LDS.64 R4, [UR4+0x50] ;  /* 0x00005004ff047984 */ /* 0x000e220008000a00 */
[----:B------:R-:W-:-:S02]  /*31c0*/  ISETP.NE.AND.EX P2, PT, R7, RZ, PT, P2 ;  /* 0x000000ff0700720c */ /* 0x000fc40003f45320 */
[----:B------:R-:W-:Y:S01]  /*31d0*/  ISETP.NE.AND P5, PT, R37, 0x3, PT ;  /* 0x000000032500780c */ /* 0x000fe20003fa5270 */
[----:B------:R-:W1:Y:S01]  /*31e0*/  LDS.64 R6, [UR4+0x60] ;  /* 0x00006004ff067984 */ /* 0x000e620008000a00 */
[----:B---3--:R-:W-:Y:S01]  /*31f0*/  ISETP.NE.U32.AND P3, PT, R30, RZ, PT ;  /* 0x000000ff1e00720c */ /* 0x008fe20003f65070 */
[----:B----4-:R-:W-:Y:S01]  /*3200*/  @!P0 FADD R39, R42, R39 ;  /* 0x000000272a278221 */ /* 0x010fe20000000000 */
[----:B------:R-:W-:Y:S01]  /*3210*/  SEL R44, R47, R44, !P5 ;  /* 0x0000002c2f2c7207 */ /* 0x000fe20006800000 */
[----:B------:R-:W2:Y:S01]  /*3220*/  LDS.64 R26, [UR4+0x70] ;  /* 0x00007004ff1a7984 */ /* 0x000ea20008000a00 */
[----:B------:R-:W-:Y:S02]  /*3230*/  IADD3 R47, P6, PT, R30, R47, RZ ;  /* 0x0000002f1e2f7210 */ /* 0x000fe40007fde0ff */
[C---:B------:R-:W-:Y:S01]  /*3240*/  ISETP.NE.AND.EX P3, PT, R31.reuse, RZ, PT, P3 ;  /* 0x000000ff1f00720c */ /* 0x040fe20003f65330 */
[----:B------:R-:W-:Y:S01]  /*3250*/  LDS R30, [UR4+0x68] ;  /* 0x00006804ff1e7984 */ /* 0x000fe20008000800 */
[----:B-----5:R-:W-:Y:S01]  /*3260*/  ISETP.NE.U32.AND P0, PT, R28, RZ, PT ;  /* 0x000000ff1c00720c */ /* 0x020fe20003f05070 */
[----:B------:R-:W-:Y:S01]  /*3270*/  IMAD.X R49, R31, 0x1, R45, P6 ;  /* 0x000000011f317824 */ /* 0x000fe200030e062d */
[----:B------:R-:W-:Y:S01]  /*3280*/  SEL R46, R45, R46, !P5 ;  /* 0x0000002e2d2e7207 */ /* 0x000fe20006800000 */
[----:B------:R-:W3:Y:S01]  /*3290*/  LDS R31, [UR4+0x58] ;  /* 0x00005804ff1f7984 */ /* 0x000ee20008000800 */
[C---:B------:R-:W-:Y:S01]  /*32a0*/  FSEL R45, R39.reuse, R42, !P4 ;  /* 0x0000002a272d7208 */ /* 0x040fe20006000000 */
[----:B------:R-:W-:Y:S01]  /*32b0*/  @!P2 FADD R32, R39, R32 ;  /* 0x000000202720a221 */ /* 0x000fe20000000000 */
[----:B------:R-:W-:Y:S01]  /*32c0*/  ISETP.NE.AND.EX P0, PT, R29, RZ, PT, P0 ;  /* 0x000000ff1d00720c */ /* 0x000fe20003f05300 */
[----:B------:R-:W4:Y:S01]  /*32d0*/  LDS R39, [UR4+0x78] ;  /* 0x00007804ff277984 */ /* 0x000f220008000800 */
[----:B------:R-:W-:-:S02]  /*32e0*/  ISETP.NE.AND P4, PT, R37, 0x6, PT ;  /* 0x000000062500780c */ /* 0x000fc40003f85270 */
[C---:B------:R-:W-:Y:S01]  /*32f0*/  FSEL R42, R32.reuse, R45, !P5 ;  /* 0x0000002d202a7208 */ /* 0x040fe20006800000 */
[----:B------:R-:W-:Y:S01]  /*3300*/  @!P3 FADD R43, R32, R43 ;  /* 0x0000002b202bb221 */ /* 0x000fe20000000000 */
[----:B------:R-:W-:Y:S01]  /*3310*/  ISETP.NE.AND P3, PT, R37, 0x4, PT ;  /* 0x000000042500780c */ /* 0x000fe20003f65270 */
[----:B------:R5:W2:Y:S01]  /*3320*/  SHFL.UP PT, R32, R2, 0x1, RZ ;  /* 0x0420000002207989 */ /* 0x000aa200000e00ff */
[----:B------:R-:W-:Y:S02]  /*3330*/  IADD3 R45, P2, PT, R28, R47, RZ ;  /* 0x0000002f1c2d7210 */ /* 0x000fe40007f5e0ff */
[----:B------:R-:W-:Y:S02]  /*3340*/  SEL R28, R47, R44, !P3 ;  /* 0x0000002c2f1c7207 */ /* 0x000fe40005800000 */
[----:B------:R-:W-:Y:S01]  /*3350*/  ISETP.NE.AND P5, PT, R37, 0x5, PT ;  /* 0x000000052500780c */ /* 0x000fe20003fa5270 */
[----:B------:R-:W-:Y:S01]  /*3360*/  IMAD.X R47, R29, 0x1, R49, P2 ;  /* 0x000000011d2f7824 */ /* 0x000fe200010e0631 */
[C---:B------:R-:W-:Y:S01]  /*3370*/  FSEL R29, R43.reuse, R42, !P3 ;  /* 0x0000002a2b1d7208 */ /* 0x040fe20005800000 */
[----:B------:R-:W-:Y:S01]  /*3380*/  @!P0 FADD R38, R43, R38 ;  /* 0x000000262b268221 */ /* 0x000fe20000000000 */
[----:B------:R-:W-:-:S02]  /*3390*/  SEL R44, R49, R46, !P3 ;  /* 0x0000002e312c7207 */ /* 0x000fc40005800000 */
[----:B------:R-:W-:Y:S02]  /*33a0*/  SEL R28, R45, R28, !P5 ;  /* 0x0000001c2d1c7207 */ /* 0x000fe40006800000 */
[----:B------:R-:W-:Y:S02]  /*33b0*/  SEL R42, R47, R44, !P5 ;  /* 0x0000002c2f2a7207 */ /* 0x000fe40006800000 */
[C---:B0-----:R-:W-:Y:S02]  /*33c0*/  IADD3 R43, P6, PT, R4.reuse, R45, RZ ;  /* 0x0000002d042b7210 */ /* 0x041fe40007fde0ff */
[----:B------:R-:W-:Y:S02]  /*33d0*/  ISETP.NE.U32.AND P0, PT, R4, RZ, PT ;  /* 0x000000ff0400720c */ /* 0x000fe40003f05070 */
[----:B------:R-:W-:Y:S01]  /*33e0*/  FSEL R4, R38, R29, !P5 ;  /* 0x0000001d26047208 */ /* 0x000fe20006800000 */
[----:B------:R-:W-:Y:S01]  /*33f0*/  IMAD.X R29, R5, 0x1, R47, P6 ;  /* 0x00000001051d7824 */ /* 0x000fe200030e062f */
[----:B-1----:R-:W-:-:S02]  /*3400*/  ISETP.NE.U32.AND P2, PT, R6, RZ, PT ;  /* 0x000000ff0600720c */ /* 0x002fc40003f45070 */
[----:B------:R-:W-:Y:S02]  /*3410*/  ISETP.NE.AND.EX P0, PT, R5, RZ, PT, P0 ;  /* 0x000000ff0500720c */ /* 0x000fe40003f05300 */
[----:B------:R-:W-:Y:S02]  /*3420*/  IADD3 R5, P6, PT, R6, R43, RZ ;  /* 0x0000002b06057210 */ /* 0x000fe40007fde0ff */
[C---:B------:R-:W-:Y:S02]  /*3430*/  ISETP.NE.AND.EX P2, PT, R7.reuse, RZ, PT, P2 ;  /* 0x000000ff0700720c */ /* 0x040fe40003f45320 */
[----:B--2---:R-:W-:Y:S01]  /*3440*/  ISETP.NE.U32.AND P3, PT, R26, RZ, PT ;  /* 0x000000ff1a00720c */ /* 0x004fe20003f65070 */
[----:B------:R-:W-:Y:S01]  /*3450*/  IMAD.X R7, R7, 0x1, R29, P6 ;  /* 0x0000000107077824 */ /* 0x000fe200030e061d */
[----:B------:R-:W-:Y:S02]  /*3460*/  ISETP.GE.U32.AND P6, PT, R41, 0x20, PT ;  /* 0x000000202900780c */ /* 0x000fe40003fc6070 */
[----:B------:R-:W-:-:S02]  /*3470*/  ISETP.NE.AND.EX P3, PT, R27, RZ, PT, P3 ;  /* 0x000000ff1b00720c */ /* 0x000fc40003f65330 */
[----:B------:R-:W-:Y:S01]  /*3480*/  ISETP.NE.AND P5, PT, R37, 0x7, PT ;  /* 0x000000072500780c */ /* 0x000fe20003fa5270 */
[----:B---3--:R-:W-:Y:S01]  /*3490*/  @!P0 FADD R31, R38, R31 ;  /* 0x0000001f261f8221 */ /* 0x008fe20000000000 */
[----:B-----5:R-:W-:Y:S02]  /*34a0*/  SEL R2, R43, R28, !P4 ;  /* 0x0000001c2b027207 */ /* 0x020fe40006000000 */
[----:B------:R-:W-:Y:S01]  /*34b0*/  IADD3 R38, P0, PT, R26, R5, RZ ;  /* 0x000000051a267210 */ /* 0x000fe20007f1e0ff */
[----:B------:R-:W-:Y:S01]  /*34c0*/  @!P2 FADD R30, R31, R30 ;  /* 0x0000001e1f1ea221 */ /* 0x000fe20000000000 */
[----:B------:R-:W-:Y:S02]  /*34d0*/  SEL R6, R29, R42, !P4 ;  /* 0x0000002a1d067207 */ /* 0x000fe40006000000 */
[----:B------:R-:W-:Y:S01]  /*34e0*/  FSEL R31, R31, R4, !P4 ;  /* 0x000000041f1f7208 */ /* 0x000fe20006000000 */
[----:B------:R-:W-:Y:S01]  /*34f0*/  IMAD.X R37, R27, 0x1, R7, P0 ;  /* 0x000000011b257824 */ /* 0x000fe200000e0607 */
[----:B------:R-:W-:Y:S01]  /*3500*/  SEL R5, R5, R2, !P5 ;  /* 0x0000000205057207 */ /* 0x000fe20006800000 */
[----:B----4-:R-:W-:Y:S01]  /*3510*/  @!P3 FADD R39, R30, R39 ;  /* 0x000000271e27b221 */ /* 0x010fe20000000000 */
[----:B------:R-:W-:-:S02]  /*3520*/  SEL R4, R7, R6, !P5 ;  /* 0x0000000607047207 */ /* 0x000fc40006800000 */
[----:B------:R-:W-:Y:S01]  /*3530*/  FSEL R2, R30, R31, !P5 ;  /* 0x0000001f1e027208 */ /* 0x000fe20006800000 */
[----:B------:R-:W-:Y:S06]  /*3540*/  @!P6 BRA `(.L_x_1029) ;  /* 0x000000000028e947 */ /* 0x000fec0003800000 */
[----:B------:R-:W-:Y:S02]  /*3550*/  ISETP.NE.U32.AND P0, PT, R32, RZ, PT ;  /* 0x000000ff2000720c */ /* 0x000fe40003f05070 */
[----:B------:R-:W-:Y:S02]  /*3560*/  ISETP.NE.AND P2, PT, R40, RZ, PT ;  /* 0x000000ff2800720c */ /* 0x000fe40003f45270 */
[C---:B------:R-:W-:Y:S02]  /*3570*/  ISETP.NE.AND.EX P0, PT, R3.reuse, RZ, PT, P0 ;  /* 0x000000ff0300720c */ /* 0x040fe40003f05300 */
[----:B------:R-:W-:Y:S02]  /*3580*/  SEL R32, R32, RZ, P2 ;  /* 0x000000ff20207207 */ /* 0x000fe40001000000 */
[----:B------:R-:W-:Y:S02]  /*3590*/  SEL R3, R3, RZ, P2 ;  /* 0x000000ff03037207 */ /* 0x000fe40001000000 */
[----:B------:R-:W-:-:S05]  /*35a0*/  IADD3 R32, P1, PT, R32, R5, RZ ;  /* 0x0000000520207210 */ /* 0x000fca0007f3e0ff */
[----:B------:R-:W-:Y:S02]  /*35b0*/  IMAD.X R3, R3, 0x1, R4, P1 ;  /* 0x0000000103037824 */ /* 0x000fe400008e0604 */
[----:B------:R-:W-:-:S05]  /*35c0*/  @!P0 FADD R25, R25, R2 ;  /* 0x0000000219198221 */ /* 0x000fca0000000000 */
[----:B------:R-:W-:Y:S01]  /*35d0*/  FSEL R25, R2, R25, !P2 ;  /* 0x0000001902197208 */ /* 0x000fe20005000000 */
[----:B------:R-:W-:Y:S06]  /*35e0*/  BRA `(.L_x_1030) ;  /* 0x0000001000407947 */ /* 0x000fec0003800000 */
.L_x_1029:
[----:B------:R-:W0:Y:S01]  /*35f0*/  LDC.64 R26, c[0x0][0x3a8] ;  /* 0x0000ea00ff1a7b82 */ /* 0x000e220000000a00 */
[----:B------:R-:W1:Y:S01]  /*3600*/  LDCU UR5, c[0x0][0x370] ;  /* 0x00006e00ff0577ac */ /* 0x000e620008000800 */
[----:B------:R-:W-:Y:S01]  /*3610*/  @!P1 IMAD.MOV.U32 R6, RZ, RZ, R38 ;  /* 0x000000ffff069224 */ /* 0x000fe200078e0026 */
[----:B------:R2:W-:Y:S01]  /*3620*/  @!P1 STS [UR4+0xd0], R39 ;  /* 0x0000d027ff009988 */ /* 0x0005e20008000804 */
[----:B------:R-:W-:Y:S01]  /*3630*/  @!P1 IMAD.MOV.U32 R7, RZ, RZ, R37 ;  /* 0x000000ffff079224 */ /* 0x000fe200078e0025 */
[----:B------:R-:W-:Y:S01]  /*3640*/  LOP3.LUT R49, RZ, R41, RZ, 0x33, !PT ;  /* 0x00000029ff317212 */ /* 0x000fe200078e33ff */
[----:B------:R-:W-:Y:S02]  /*3650*/  @!P1 IMAD.MOV.U32 R4, RZ, RZ, R39 ;  /* 0x000000ffff049224 */ /* 0x000fe400078e0027 */
[----:B------:R-:W-:Y:S01]  /*3660*/  @!P1 IMAD.MOV.U32 R5, RZ, RZ, 0x64 ;  /* 0x00000064ff059424 */ /* 0x000fe200078e00ff */
[----:B------:R2:W-:Y:S01]  /*3670*/  @!P1 STS.64 [UR4+0xc8], R6 ;  /* 0x0000c806ff009988 */ /* 0x0005e20008000a04 */
[----:B-1----:R-:W-:Y:S01]  /*3680*/  UISETP.GT.U32.AND UP0, UPT, UR5, 0x1f3, UPT ;  /* 0x000001f30500788c */ /* 0x002fe2000bf04070 */
[----:B0-----:R-:W-:-:S05]  /*3690*/  IMAD.WIDE.U32 R26, R0, 0x10, R26 ;  /* 0x00000010001a7825 */ /* 0x001fca00078e001a */
[----:B------:R2:W-:Y:S03]  /*36a0*/  @!P1 ST.E.128.STRONG.GPU desc[UR8][R26.64+0x200], R4 ;  /* 0x000200041a009985 */ /* 0x0005e6000c10fd08 */
[----:B------:R-:W-:Y:S05]  /*36b0*/  BRA.U UP0, `(.L_x_1031) ;  /* 0x0000000100087547 */ /* 0x000fea000b800000 */
[----:B------:R0:W-:Y:S06]  /*36c0*/  MEMBAR.SC.CTA ;  /* 0x0000000000007992 */ /* 0x0001ec0000000000 */
[----:B0-----:R-:W-:Y:S05]  /*36d0*/  BRA `(.L_x_1032) ;  /* 0x0000000000087947 */ /* 0x001fea0003800000 */
.L_x_1031:
[----:B------:R-:W-:Y:S05]  /*36e0*/  NANOSLEEP 0x1c2 ;  /* 0x000001c20000795d */ /* 0x000fea0003800000 */
[----:B------:R-:W-:Y:S01]  /*36f0*/  NOP ;  /* 0x0000000000007918 */ /* 0x000fe20000000000 */
.L_x_1032:
[----:B------:R-:W-:-:S07]  /*3700*/  IMAD.WIDE R28, R49, 0x10, R26 ;  /* 0x00000010311c7825 */ /* 0x000fce00078e021a */
.L_x_1034:
[----:B--2---:R-:W2:Y:S01]  /*3710*/  LD.E.128.STRONG.GPU R4, desc[UR8][R28.64+0x200] ;  /* 0x000200081c047980 */ /* 0x004ea2000c10fd00 */
[----:B------:R-:W-:Y:S05]  /*3720*/  YIELD ;  /* 0x0000000000007946 */ /* 0x000fea0003800000 */
[----:B------:R-:W-:Y:S01]  /*3730*/  UMOV UR5, 0xffffffff ;  /* 0xffffffff00057882 */ /* 0x000fe20000000000 */
[----:B--2---:R-:W-:Y:S02]  /*3740*/  ISETP.NE.AND P0, PT, R5, 0x63, PT ;  /* 0x000000630500780c */ /* 0x004fe40003f05270 */
[----:B------:R-:W-:Y:S11]  /*3750*/  BRA.DIV UR5, `(.L_x_1033) ;  /* 0x0000008a05ec7947 */ /* 0x000ff6000b800000 */
[----:B------:R-:W-:-:S13]  /*3760*/  VOTE.ANY P0, !P0 ;  /* 0x0000000000ff7806 */ /* 0x000fda0004000100 */
.L_x_1177:
[----:B------:R-:W-:Y:S05]  /*3770*/  @P0 BRA `(.L_x_1034) ;  /* 0xfffffffc00e40947 */ /* 0x000fea000383ffff */
[----:B------:R-:W-:Y:S01]  /*3780*/  UMOV UR5, 0xffffffff ;  /* 0xffffffff00057882 */ /* 0x000fe20000000000 */
[----:B------:R-:W-:Y:S01]  /*3790*/  ISETP.NE.AND P0, PT, R5, 0x65, PT ;  /* 0x000000650500780c */ /* 0x000fe20003f05270 */
[----:B------:R-:W-:Y:S02]  /*37a0*/  IMAD.MOV.U32 R42, RZ, RZ, R6 ;  /* 0x000000ffff2a7224 */ /* 0x000fe400078e0006 */
[----:B------:R-:W-:Y:S01]  /*37b0*/  IMAD.MOV.U32 R43, RZ, RZ, R7 ;  /* 0x000000ffff2b7224 */ /* 0x000fe200078e0007 */
[----:B------:R-:W-:Y:S09]  /*37c0*/  BRA.DIV UR5, `(.L_x_1035) ;  /* 0x0000008a05f47947 */ /* 0x000ff2000b800000 */
[----:B------:R-:W0:Y:S01]  /*37d0*/  S2R R41, SR_GEMASK ;  /* 0x0000000000297919 */ /* 0x000e220000003c00 */
[----:B------:R-:W-:Y:S01]  /*37e0*/  VOTE.ANY R2, PT, !P0 ;  /* 0x0000000000027806 */ /* 0x000fe200040e0100 */
[----:B------:R-:W-:-:S03]  /*37f0*/  IMAD.MOV.U32 R48, RZ, RZ, R4 ;  /* 0x000000ffff307224 */ /* 0x000fc600078e0004 */
[----:B0-----:R-:W-:-:S05]  /*3800*/  LOP3.LUT R2, R2, 0x80000000, R41, 0xec, !PT ;  /* 0x8000000002027812 */ /* 0x001fca00078eec29 */
[----:B------:R-:W-:-:S05]  /*3810*/  VIADD R7, R2, 0xffffffff ;  /* 0xffffffff02077836 */ /* 0x000fca0000000000 */
[----:B------:R-:W-:-:S04]  /*3820*/  LOP3.LUT R7, R2, R7, RZ, 0xc, !PT ;  /* 0x0000000702077212 */ /* 0x000fc800078e0cff */
[----:B------:R-:W0:Y:S02]  /*3830*/  POPC R29, R7 ;  /* 0x00000007001d7309 */ /* 0x000e240000000000 */
[----:B0-----:R0:W1:Y:S04]  /*3840*/  SHFL.DOWN PT, R28, R4, 0x1, R29 ;  /* 0x08200000041c7989 */ /* 0x00106800000e001d */
[----:B------:R0:W2:Y:S04]  /*3850*/  SHFL.DOWN PT, R31, R42, 0x1, R29 ;  /* 0x082000002a1f7989 */ /* 0x0000a800000e001d */
[----:B------:R0:W3:Y:S02]  /*3860*/  SHFL.DOWN PT, R30, R43, 0x1, R29 ;  /* 0x082000002b1e7989 */ /* 0x0000e400000e001d */
.L_x_1183:
[----:B------:R-:W-:Y:S01]  /*3870*/  ISETP.GE.AND P3, PT, R40, R29, PT ;  /* 0x0000001d2800720c */ /* 0x000fe20003f66270 */
[----:B------:R-:W-:Y:S01]  /*3880*/  UMOV UR5, 0xffffffff ;  /* 0xffffffff00057882 */ /* 0x000fe20000000000 */
[----:B------:R-:W-:-:S11]  /*3890*/  PLOP3.LUT P0, PT, PT, PT, PT, 0x80, 0x8 ;  /* 0x000000000008781c */ /* 0x000fd60003f0f070 */
[----:B------:R-:W-:-:S04]  /*38a0*/  @!P3 ISETP.NE.U32.AND P2, PT, R42, RZ, PT ;  /* 0x000000ff2a00b20c */ /* 0x000fc80003f45070 */
[----:B------:R-:W-:-:S04]  /*38b0*/  @!P3 ISETP.NE.AND.EX P2, PT, R43, RZ, PT, P2 ;  /* 0x000000ff2b00b20c */ /* 0x000fc80003f45320 */
[----:B------:R-:W-:Y:S02]  /*38c0*/  @!P3 PLOP3.LUT P0, PT, P2, PT, PT, 0x80, 0x8 ;  /* 0x000000000008b81c */ /* 0x000fe4000170f070 */
[----:B--2---:R-:W-:-:S05]  /*38d0*/  @!P3 IADD3 R31, P2, PT, R31, R42, RZ ;  /* 0x0000002a1f1fb210 */ /* 0x004fca0007f5e0ff */
[----:B0-----:R-:W-:Y:S02]  /*38e0*/  @!P3 IMAD.MOV.U32 R42, RZ, RZ, R31 ;  /* 0x000000ffff2ab224 */ /* 0x001fe400078e001f */
[----:B---3--:R-:W-:-:S04]  /*38f0*/  @!P3 IMAD.X R30, R30, 0x1, R43, P2 ;  /* 0x000000011e1eb824 */ /* 0x008fc800010e062b */
[----:B-1----:R-:W-:Y:S01]  /*3900*/  @!P0 FADD R48, R48, R28 ;  /* 0x0000001c30308221 */ /* 0x002fe20000000000 */
[----:B------:R-:W-:Y:S06]  /*3910*/  BRA.DIV UR5, `(.L_x_1036) ;  /* 0x0000008e05187947 */ /* 0x000fec000b800000 */
.L_x_1186:
[----:B------:R-:W-:Y:S01]  /*3920*/  UMOV UR5, 0xffffffff ;  /* 0xffffffff00057882 */ /* 0x000fe20000000000 */
[----:B------:R-:W-:Y:S02]  /*3930*/  @!P3 IMAD.MOV.U32 R43, RZ, RZ, R30 ;  /* 0x000000ffff2bb224 */ /* 0x000fe400078e001e */
[----:B------:R-:W-:Y:S05]  /*3940*/  BRA.DIV UR5, `(.L_x_1037) ;  /* 0x0000008e052c7947 */ /* 0x000fea000b800000 */
[----:B------:R0:W1:Y:S04]  /*3950*/  SHFL.DOWN PT, R31, R42, 0x2, R29 ;  /* 0x084000002a1f7989 */ /* 0x00006800000e001d */
[----:B------:R0:W2:Y:S04]  /*3960*/  SHFL.DOWN PT, R4, R43, 0x2, R29 ;  /* 0x084000002b047989 */ /* 0x0000a800000e001d */
[----:B------:R0:W3:Y:S02]  /*3970*/  SHFL.DOWN PT, R28, R48, 0x2, R29 ;  /* 0x08400000301c7989 */ /* 0x0000e400000e001d */
.L_x_1191:
[----:B------:R-:W-:Y:S01]  /*3980*/  VIADD R47, R40, 0x2 ;  /* 0x00000002282f7836 */ /* 0x000fe20000000000 */
[----:B------:R-:W-:-:S04]  /*3990*/  UMOV UR5, 0xffffffff ;  /* 0xffffffff00057882 */ /* 0x000fc80000000000 */
[----:B------:R-:W-:-:S13]  /*39a0*/  ISETP.GT.AND P3, PT, R47, R29, PT ;  /* 0x0000001d2f00720c */ /* 0x000fda0003f64270 */
[----:B------:R-:W-:-:S04]  /*39b0*/  @!P3 ISETP.NE.U32.AND P0, PT, R42, RZ, PT ;  /* 0x000000ff2a00b20c */ /* 0x000fc80003f05070 */
[----:B------:R-:W-:Y:S02]  /*39c0*/  @!P3 ISETP.NE.AND.EX P2, PT, R43, RZ, PT, P0 ;  /* 0x000000ff2b00b20c */ /* 0x000fe40003f45300 */
[----:B------:R-:W-:Y:S02]  /*39d0*/  PLOP3.LUT P0, PT, PT, PT, PT, 0x80, 0x8 ;  /* 0x000000000008781c */ /* 0x000fe40003f0f070 */
[----:B------:R-:W-:Y:S02]  /*39e0*/  @!P3 PLOP3.LUT P0, PT, P2, PT, PT, 0x80, 0x8 ;  /* 0x000000000008b81c */ /* 0x000fe4000170f070 */
[----:B-1----:R-:W-:-:S05]  /*39f0*/  @!P3 IADD3 R31, P2, PT, R31, R42, RZ ;  /* 0x0000002a1f1fb210 */ /* 0x002fca0007f5e0ff */
[----:B--2---:R-:W-:-:S06]  /*3a00*/  @!P3 IMAD.X R4, R4, 0x1, R43, P2 ;  /* 0x000000010404b824 */ /* 0x004fcc00010e062b */
[----:B0--3--:R-:W-:Y:S01]  /*3a10*/  @!P0 FADD R48, R48, R28 ;  /* 0x0000001c30308221 */ /* 0x009fe20000000000 */
[----:B------:R-:W-:Y:S06]  /*3a20*/  BRA.DIV UR5, `(.L_x_1038) ;  /* 0x0000008e05487947 */ /* 0x000fec000b800000 */
.L_x_1194:
[----:B------:R-:W-:Y:S01]  /*3a30*/  UMOV UR5, 0xffffffff ;  /* 0xffffffff00057882 */ /* 0x000fe20000000000 */
[----:B------:R-:W-:Y:S02]  /*3a40*/  @!P3 IMAD.MOV.U32 R42, RZ, RZ, R31 ;  /* 0x000000ffff2ab224 */ /* 0x000fe400078e001f */
[----:B------:R-:W-:Y:S01]  /*3a50*/  @!P3 IMAD.MOV.U32 R43, RZ, RZ, R4 ;  /* 0x000000ffff2bb224 */ /* 0x000fe200078e0004 */
[----:B------:R-:W-:Y:S06]  /*3a60*/  BRA.DIV UR5, `(.L_x_1039) ;  /* 0x0000008e05587947 */ /* 0x000fec000b800000 */
[----:B------:R0:W1:Y:S04]  /*3a70*/  SHFL.DOWN PT, R31, R42, 0x4, R29 ;  /* 0x088000002a1f7989 */ /* 0x00006800000e001d */
[----:B------:R0:W2:Y:S04]  /*3a80*/  SHFL.DOWN PT, R4, R43, 0x4, R29 ;  /* 0x088000002b047989 */ /* 0x0000a800000e001d */
[----:B------:R0:W3:Y:S02]  /*3a90*/  SHFL.DOWN PT, R28, R48, 0x4, R29 ;  /* 0x08800000301c7989 */ /* 0x0000e400000e001d */
.L_x_1199:
        /* <DEDUP_REMOVED lines=11> */
.L_x_1202:
[----:B------:R-:W-:Y:S01]  /*3b50*/  UMOV UR5, 0xffffffff ;  /* 0xffffffff00057882 */ /* 0x000fe20000000000 */
[----:B------:R-:W-:Y:S02]  /*3b60*/  @!P3 IMAD.MOV.U32 R42, RZ, RZ, R31 ;  /* 0x000000ffff2ab224 */ /* 0x000fe400078e001f */
[----:B------:R-:W-:Y:S01]  /*3b70*/  @!P3 IMAD.MOV.U32 R43, RZ, RZ, R4 ;  /* 0x000000ffff2bb224 */ /* 0x000fe200078e0004 */
[----:B------:R-:W-:Y:S06]  /*3b80*/  BRA.DIV UR5, `(.L_x_1041) ;  /* 0x0000008e05847947 */ /* 0x000fec000b800000 */
[----:B------:R0:W1:Y:S04]  /*3b90*/  SHFL.DOWN PT, R31, R42, 0x8, R29 ;  /* 0x090000002a1f7989 */ /* 0x00006800000e001d */
[----:B------:R0:W2:Y:S04]  /*3ba0*/  SHFL.DOWN PT, R4, R43, 0x8, R29 ;  /* 0x090000002b047989 */ /* 0x0000a800000e001d */
[----:B------:R0:W3:Y:S02]  /*3bb0*/  SHFL.DOWN PT, R28, R48, 0x8, R29 ;  /* 0x09000000301c7989 */ /* 0x0000e400000e001d */
.L_x_1207:
        /* <DEDUP_REMOVED lines=11> */
.L_x_1210:
[----:B------:R-:W-:Y:S01]  /*3c70*/  UMOV UR5, 0xffffffff ;  /* 0xffffffff00057882 */ /* 0x000fe20000000000 */
[----:B------:R-:W-:Y:S02]  /*3c80*/  @!P3 IMAD.MOV.U32 R42, RZ, RZ, R31 ;  /* 0x000000ffff2ab224 */ /* 0x000fe400078e001f */
[----:B------:R-:W-:Y:S01]  /*3c90*/  @!P3 IMAD.MOV.U32 R43, RZ, RZ, R4 ;  /* 0x000000ffff2bb224 */ /* 0x000fe200078e0004 */
[----:B------:R-:W-:Y:S06]  /*3ca0*/  BRA.DIV UR5, `(.L_x_1043) ;  /* 0x0000008e05b07947 */ /* 0x000fec000b800000 */
[----:B------:R0:W1:Y:S04]  /*3cb0*/  SHFL.DOWN PT, R51, R42, 0x10, R29 ;  /* 0x0a0000002a337989 */ /* 0x00006800000e001d */
[----:B------:R0:W2:Y:S04]  /*3cc0*/  SHFL.DOWN PT, R4, R43, 0x10, R29 ;  /* 0x0a0000002b047989 */ /* 0x0000a800000e001d */
[----:B------:R0:W3:Y:S02]  /*3cd0*/  SHFL.DOWN PT, R28, R48, 0x10, R29 ;  /* 0x0a000000301c7989 */ /* 0x0000e400000e001d */
.L_x_1215:
[----:B------:R-:W-:Y:S01]  /*3ce0*/  VIADD R44, R40, 0x10 ;  /* 0x00000010282c7836 */ /* 0x000fe20000000000 */
[----:B------:R-:W4:Y:S01]  /*3cf0*/  LDC.64 R30, c[0x0][0x3a8] ;  /* 0x0000ea00ff1e7b82 */ /* 0x000f220000000a00 */
[----:B------:R-:W-:Y:S01]  /*3d00*/  UMOV UR5, 0xffffffff ;  /* 0xffffffff00057882 */ /* 0x000fe20000000000 */
[----:B------:R-:W-:Y:S02]  /*3d10*/  IMAD.IADD R49, R49, 0x1, R0 ;  /* 0x0000000131317824 */ /* 0x000fe400078e0200 */
[----:B------:R-:W-:-:S13]  /*3d20*/  ISETP.GT.AND P3, PT, R44, R29, PT ;  /* 0x0000001d2c00720c */ /* 0x000fda0003f64270 */
[----:B------:R-:W-:Y:S02]  /*3d30*/  @!P3 ISETP.NE.U32.AND P0, PT, R42, RZ, PT ;  /* 0x000000ff2a00b20c */ /* 0x000fe40003f05070 */
[----:B-1----:R-:W-:Y:S02]  /*3d40*/  @!P3 IADD3 R51, P4, PT, R51, R42, RZ ;  /* 0x0000002a3333b210 */ /* 0x002fe40007f9e0ff */
[----:B------:R-:W-:Y:S02]  /*3d50*/  @!P3 ISETP.NE.AND.EX P2, PT, R43, RZ, PT, P0 ;  /* 0x000000ff2b00b20c */ /* 0x000fe40003f45300 */
[----:B------:R-:W-:Y:S01]  /*3d60*/  PLOP3.LUT P0, PT, PT, PT, PT, 0x80, 0x8 ;  /* 0x000000000008781c */ /* 0x000fe20003f0f070 */
[----:B--2---:R-:W-:Y:S01]  /*3d70*/  @!P3 IMAD.X R4, R4, 0x1, R43, P4 ;  /* 0x000000010404b824 */ /* 0x004fe200020e062b */
[----:B------:R-:W-:Y:S02]  /*3d80*/  @!P3 PLOP3.LUT P0, PT, P2, PT, PT, 0x80, 0x8 ;  /* 0x000000000008b81c */ /* 0x000fe4000170f070 */
[----:B------:R-:W-:-:S02]  /*3d90*/  ISETP.NE.AND P2, PT, R5, 0x65, PT ;  /* 0x000000650500780c */ /* 0x000fc40003f45270 */
[----:B----4-:R-:W-:-:S09]  /*3da0*/  IADD3 R30, P5, PT, R30, 0x200, RZ ;  /* 0x000002001e1e7810 */ /* 0x010fd20007fbe0ff */
[----:B0--3--:R-:W-:Y:S01]  /*3db0*/  @!P0 FADD R48, R48, R28 ;  /* 0x0000001c30308221 */ /* 0x009fe20000000000 */
[----:B------:R-:W-:Y:S06]  /*3dc0*/  BRA.DIV UR5, `(.L_x_1044) ;  /* 0x0000008e05bc7947 */ /* 0x000fec000b800000 */
.L_x_1218:
[----:B------:R-:W-:Y:S01]  /*3dd0*/  UMOV UR5, 0xffffffff ;  /* 0xffffffff00057882 */ /* 0x000fe20000000000 */
[----:B------:R-:W-:Y:S02]  /*3de0*/  @!P3 IMAD.MOV.U32 R42, RZ, RZ, R51 ;  /* 0x000000ffff2ab224 */ /* 0x000fe400078e0033 */
[----:B------:R-:W-:Y:S02]  /*3df0*/  @!P3 IMAD.MOV.U32 R43, RZ, RZ, R4 ;  /* 0x000000ffff2bb224 */ /* 0x000fe400078e0004 */
[----:B------:R-:W-:Y:S01]  /*3e00*/  IMAD.X R31, RZ, RZ, R31, P5 ;  /* 0x000000ffff1f7224 */ /* 0x000fe200028e061f */
[----:B------:R-:W-:Y:S06]  /*3e10*/  BRA.DIV UR5, `(.L_x_1045) ;  /* 0x0000008e05c87947 */ /* 0x000fec000b800000 */
[----:B------:R-:W-:-:S13]  /*3e20*/  VOTE.ALL P2, P2 ;  /* 0x0000000000ff7806 */ /* 0x000fda0001040000 */
.L_x_1221:
[----:B------:R-:W-:Y:S05]  /*3e30*/  @!P2 BRA `(.L_x_1046) ;  /* 0x0000000400c0a947 */ /* 0x000fea0003800000 */
.L_x_1060:
[----:B------:R-:W-:-:S07]  /*3e40*/  IMAD.WIDE R28, R49, 0x10, R30 ;  /* 0x00000010311c7825 */ /* 0x000fce00078e021e */
.L_x_1048:
[----:B------:R-:W2:Y:S01]  /*3e50*/  LD.E.128.STRONG.GPU R4, desc[UR8][R28.64+-0x200] ;  /* 0xfffe00081c047980 */ /* 0x000ea2000c10fd00 */
[----:B------:R-:W-:Y:S05]  /*3e60*/  YIELD ;  /* 0x0000000000007946 */ /* 0x000fea0003800000 */
[----:B------:R-:W-:Y:S01]  /*3e70*/  UMOV UR5, 0xffffffff ;  /* 0xffffffff00057882 */ /* 0x000fe20000000000 */
[----:B--2---:R-:W-:Y:S02]  /*3e80*/  ISETP.NE.AND P0, PT, R5, 0x63, PT ;  /* 0x000000630500780c */ /* 0x004fe40003f05270 */
[----:B------:R-:W-:Y:S11]  /*3e90*/  BRA.DIV UR5, `(.L_x_1047) ;  /* 0x0000008e05cc7947 */ /* 0x000ff6000b800000 */
[----:B------:R-:W-:-:S13]  /*3ea0*/  VOTE.ANY P0, !P0 ;  /* 0x0000000000ff7806 */ /* 0x000fda0004000100 */
.L_x_1224:
[----:B------:R-:W-:Y:S05]  /*3eb0*/  @P0 BRA `(.L_x_1048) ;  /* 0xfffffffc00e40947 */ /* 0x000fea000383ffff */
[----:B------:R-:W-:Y:S01]  /*3ec0*/  UMOV UR5, 0xffffffff ;  /* 0xffffffff00057882 */ /* 0x000fe20000000000 */
[----:B------:R-:W-:Y:S01]  /*3ed0*/  ISETP.NE.AND P0, PT, R5, 0x65, PT ;  /* 0x000000650500780c */ /* 0x000fe20003f05270 */
[----:B------:R-:W-:Y:S02]  /*3ee0*/  IMAD.MOV.U32 R51, RZ, RZ, R6 ;  /* 0x000000ffff337224 */ /* 0x000fe400078e0006 */
[----:B------:R-:W-:Y:S01]  /*3ef0*/  IMAD.MOV.U32 R0, RZ, RZ, R7 ;  /* 0x000000ffff007224 */ /* 0x000fe200078e0007 */
[----:B------:R-:W-:Y:S09]  /*3f00*/  BRA.DIV UR5, `(.L_x_1049) ;  /* 0x0000008e05d47947 */ /* 0x000ff2000b800000 */
[----:B------:R-:W-:-:S04]  /*3f10*/  VOTE.ANY R2, PT, !P0 ;  /* 0x0000000000027806 */ /* 0x000fc800040e0100 */
[----:B------:R-:W-:-:S05]  /*3f20*/  LOP3.LUT R2, R2, 0x80000000, R41, 0xec, !PT ;  /* 0x8000000002027812 */ /* 0x000fca00078eec29 */
[----:B------:R-:W-:-:S05]  /*3f30*/  VIADD R7, R2, 0xffffffff ;  /* 0xffffffff02077836 */ /* 0x000fca0000000000 */
[----:B------:R-:W-:-:S04]  /*3f40*/  LOP3.LUT R7, R2, R7, RZ, 0xc, !PT ;  /* 0x0000000702077212 */ /* 0x000fc800078e0cff */
[----:B------:R-:W0:Y:S02]  /*3f50*/  POPC R29, R7 ;  /* 0x00000007001d7309 */ /* 0x000e240000000000 */
[----:B0-----:R0:W1:Y:S04]  /*3f60*/  SHFL.DOWN PT, R28, R4, 0x1, R29 ;  /* 0x08200000041c7989 */ /* 0x00106800000e001d */
[----:B------:R0:W2:Y:S04]  /*3f70*/  SHFL.DOWN PT, R50, R51, 0x1, R29 ;  /* 0x0820000033327989 */ /* 0x0000a800000e001d */
[----:B------:R0:W3:Y:S02]  /*3f80*/  SHFL.DOWN PT, R53, R0, 0x1, R29 ;  /* 0x0820000000357989 */ /* 0x0000e400000e001d */
.L_x_1230:
        /* <DEDUP_REMOVED lines=11> */
.L_x_1233:
[----:B------:R-:W-:Y:S01]  /*4040*/  UMOV UR5, 0xffffffff ;  /* 0xffffffff00057882 */ /* 0x000fe20000000000 */
[----:B------:R-:W-:Y:S02]  /*4050*/  @!P3 IMAD.MOV.U32 R0, RZ, RZ, R53 ;  /* 0x000000ffff00b224 */ /* 0x000fe400078e0035 */
[----:B------:R-:W-:Y:S05]  /*4060*/  BRA.DIV UR5, `(.L_x_1051) ;  /* 0x00000092050c7947 */ /* 0x000fea000b800000 */
[----:B------:R0:W1:Y:S04]  /*4070*/  SHFL.DOWN PT, R50, R51, 0x2, R29 ;  /* 0x0840000033327989 */ /* 0x00006800000e001d */
[----:B------:R0:W2:Y:S04]  /*4080*/  SHFL.DOWN PT, R53, R0, 0x2, R29 ;  /* 0x0840000000357989 */ /* 0x0000a800000e001d */
[----:B------:R0:W3:Y:S02]  /*4090*/  SHFL.DOWN PT, R28, R4, 0x2, R29 ;  /* 0x08400000041c7989 */ /* 0x0000e400000e001d */
.L_x_1238:
[----:B------:R-:W-:Y:S01]  /*40a0*/  ISETP.GT.AND P3, PT, R47, R29, PT ;  /* 0x0000001d2f00720c */ /* 0x000fe20003f64270 */
[----:B------:R-:W-:-:S12]  /*40b0*/  UMOV UR5, 0xffffffff ;  /* 0xffffffff00057882 */ /* 0x000fd80000000000 */
[----:B------:R-:W-:-:S04]  /*40c0*/  @!P3 ISETP.NE.U32.AND P0, PT, R51, RZ, PT ;  /* 0x000000ff3300b20c */ /* 0x000fc80003f05070 */
[----:B------:R-:W-:Y:S02]  /*40d0*/  @!P3 ISETP.NE.AND.EX P2, PT, R0, RZ, PT, P0 ;  /* 0x000000ff0000b20c */ /* 0x000fe40003f45300 */
[----:B------:R-:W-:Y:S02]  /*40e0*/  PLOP3.LUT P0, PT, PT, PT, PT, 0x80, 0x8 ;  /* 0x000000000008781c */ /* 0x000fe40003f0f070 */
[----:B------:R-:W-:Y:S02]  /*40f0*/  @!P3 PLOP3.LUT P0, PT, P2, PT, PT, 0x80, 0x8 ;  /* 0x000000000008b81c */ /* 0x000fe4000170f070 */
[----:B-1----:R-:W-:-:S05]  /*4100*/  @!P3 IADD3 R50, P2, PT, R50, R51, RZ ;  /* 0x000000333232b210 */ /* 0x002fca0007f5e0ff */
[----:B0-----:R-:W-:Y:S02]  /*4110*/  @!P3 IMAD.MOV.U32 R51, RZ, RZ, R50 ;  /* 0x000000ffff33b224 */ /* 0x001fe400078e0032 */
[----:B--2---:R-:W-:-:S04]  /*4120*/  @!P3 IMAD.X R53, R53, 0x1, R0, P2 ;  /* 0x000000013535b824 */ /* 0x004fc800010e0600 */
[----:B---3--:R-:W-:Y:S01]  /*4130*/  @!P0 FADD R4, R4, R28 ;  /* 0x0000001c04048221 */ /* 0x008fe20000000000 */
[----:B------:R-:W-:Y:S06]  /*4140*/  BRA.DIV UR5, `(.L_x_1052) ;  /* 0x0000009205287947 */ /* 0x000fec000b800000 */
.L_x_1241:
[----:B------:R-:W-:Y:S01]  /*4150*/  UMOV UR5, 0xffffffff ;  /* 0xffffffff00057882 */ /* 0x000fe20000000000 */
[----:B------:R-:W-:Y:S02]  /*4160*/  @!P3 IMAD.MOV.U32 R0, RZ, RZ, R53 ;  /* 0x000000ffff00b224 */ /* 0x000fe400078e0035 */
[----:B------:R-:W-:Y:S05]  /*4170*/  BRA.DIV UR5, `(.L_x_1053) ;  /* 0x00000092053c7947 */ /* 0x000fea000b800000 */
[----:B------:R0:W1:Y:S04]  /*4180*/  SHFL.DOWN PT, R50, R51, 0x4, R29 ;  /* 0x0880000033327989 */ /* 0x00006800000e001d */
[----:B------:R0:W2:Y:S04]  /*4190*/  SHFL.DOWN PT, R53, R0, 0x4, R29 ;  /* 0x0880000000357989 */ /* 0x0000a800000e001d */
[----:B------:R0:W3:Y:S02]  /*41a0*/  SHFL.DOWN PT, R28, R4, 0x4, R29 ;  /* 0x08800000041c7989 */ /* 0x0000e400000e001d */
.L_x_1246:
        /* <DEDUP_REMOVED lines=11> */
.L_x_1249:
[----:B------:R-:W-:Y:S01]  /*4260*/  UMOV UR5, 0xffffffff ;  /* 0xffffffff00057882 */ /* 0x000fe20000000000 */
[----:B------:R-:W-:Y:S02]  /*4270*/  @!P3 IMAD.MOV.U32 R0, RZ, RZ, R53 ;  /* 0x000000ffff00b224 */ /* 0x000fe400078e0035 */
[----:B------:R-:W-:Y:S05]  /*4280*/  BRA.DIV UR5, `(.L_x_1055) ;  /* 0x00000092056c7947 */ /* 0x000fea000b800000 */
[----:B------:R0:W1:Y:S04]  /*4290*/  SHFL.DOWN PT, R50, R51, 0x8, R29 ;  /* 0x0900000033327989 */ /* 0x00006800000e001d */
[----:B------:R0:W2:Y:S04]  /*42a0*/  SHFL.DOWN PT, R53, R0, 0x8, R29 ;  /* 0x0900000000357989 */ /* 0x0000a800000e001d */
[----:B------:R0:W3:Y:S02]  /*42b0*/  SHFL.DOWN PT, R28, R4, 0x8, R29 ;  /* 0x09000000041c7989 */ /* 0x0000e400000e001d */
.L_x_1254:
        /* <DEDUP_REMOVED lines=11> */
.L_x_1257:
[----:B------:R-:W-:Y:S01]  /*4370*/  UMOV UR5, 0xffffffff ;  /* 0xffffffff00057882 */ /* 0x000fe20000000000 */
[----:B------:R-:W-:Y:S02]  /*4380*/  @!P3 IMAD.MOV.U32 R0, RZ, RZ, R53 ;  /* 0x000000ffff00b224 */ /* 0x000fe400078e0035 */
[----:B------:R-:W-:Y:S05]  /*4390*/  BRA.DIV UR5, `(.L_x_1057) ;  /* 0x00000092059c7947 */ /* 0x000fea000b800000 */
[----:B------:R0:W1:Y:S04]  /*43a0*/  SHFL.DOWN PT, R50, R51, 0x10, R29 ;  /* 0x0a00000033327989 */ /* 0x00006800000e001d */
[----:B------:R0:W2:Y:S04]  /*43b0*/  SHFL.DOWN PT, R53, R0, 0x10, R29 ;  /* 0x0a00000000357989 */ /* 0x0000a800000e001d */
[----:B------:R0:W3:Y:S02]  /*43c0*/  SHFL.DOWN PT, R28, R4, 0x10, R29 ;  /* 0x0a000000041c7989 */ /* 0x0000e400000e001d */
.L_x_1262:
[----:B------:R-:W-:Y:S01]  /*43d0*/  ISETP.GT.AND P3, PT, R44, R29, PT ;  /* 0x0000001d2c00720c */ /* 0x000fe20003f64270 */
[----:B------:R-:W-:-:S12]  /*43e0*/  UMOV UR5, 0xffffffff ;  /* 0xffffffff00057882 */ /* 0x000fd80000000000 */
[----:B------:R-:W-:Y:S02]  /*43f0*/  @!P3 ISETP.NE.U32.AND P0, PT, R51, RZ, PT ;  /* 0x000000ff3300b20c */ /* 0x000fe40003f05070 */
[----:B-1----:R-:W-:Y:S02]  /*4400*/  @!P3 IADD3 R50, P4, PT, R50, R51, RZ ;  /* 0x000000333232b210 */ /* 0x002fe40007f9e0ff */
[----:B------:R-:W-:Y:S02]  /*4410*/  @!P3 ISETP.NE.AND.EX P2, PT, R0, RZ, PT, P0 ;  /* 0x000000ff0000b20c */ /* 0x000fe40003f45300 */
[----:B------:R-:W-:Y:S01]  /*4420*/  PLOP3.LUT P0, PT, PT, PT, PT, 0x80, 0x8 ;  /* 0x000000000008781c */ /* 0x000fe20003f0f070 */
[----:B0-----:R-:W-:Y:S01]  /*4430*/  @!P3 IMAD.MOV.U32 R51, RZ, RZ, R50 ;  /* 0x000000ffff33b224 */ /* 0x001fe200078e0032 */
[----:B------:R-:W-:Y:S01]  /*4440*/  @!P3 PLOP3.LUT P0, PT, P2, PT, PT, 0x80, 0x8 ;  /* 0x000000000008b81c */ /* 0x000fe2000170f070 */
[----:B--2---:R-:W-:Y:S01]  /*4450*/  @!P3 IMAD.X R53, R53, 0x1, R0, P4 ;  /* 0x000000013535b824 */ /* 0x004fe200020e0600 */
[----:B------:R-:W-:-:S02]  /*4460*/  ISETP.NE.U32.AND P2, PT, R42, RZ, PT ;  /* 0x000000ff2a00720c */ /* 0x000fc40003f45070 */
[----:B------:R-:W-:Y:S01]  /*4470*/  IADD3 R42, P4, PT, R42, R51, RZ ;  /* 0x000000332a2a7210 */ /* 0x000fe20007f9e0ff */
[----:B------:R-:W-:Y:S01]  /*4480*/  @!P3 IMAD.MOV.U32 R0, RZ, RZ, R53 ;  /* 0x000000ffff00b224 */ /* 0x000fe200078e0035 */
[----:B------:R-:W-:-:S03]  /*4490*/  ISETP.NE.AND.EX P2, PT, R43, RZ, PT, P2 ;  /* 0x000000ff2b00720c */ /* 0x000fc60003f45320 */
[----:B------:R-:W-:-:S04]  /*44a0*/  IMAD.X R43, R43, 0x1, R0, P4 ;  /* 0x000000012b2b7824 */ /* 0x000fc800020e0600 */
[----:B---3--:R-:W-:Y:S01]  /*44b0*/  @!P0 FADD R4, R4, R28 ;  /* 0x0000001c04048221 */ /* 0x008fe20000000000 */
[----:B------:R-:W-:-:S05]  /*44c0*/  ISETP.NE.AND P0, PT, R5, 0x65, PT ;  /* 0x000000650500780c */ /* 0x000fca0003f05270 */
[----:B------:R-:W-:Y:S01]  /*44d0*/  @!P2 FADD R48, R4, R48 ;  /* 0x000000300430a221 */ /* 0x000fe20000000000 */
[----:B------:R-:W-:Y:S07]  /*44e0*/  BRA.DIV UR5, `(.L_x_1058) ;  /* 0x00000092059c7947 */ /* 0x000fee000b800000 */
.L_x_1265:
[----:B------:R-:W-:Y:S01]  /*44f0*/  UMOV UR5, 0xffffffff ;  /* 0xffffffff00057882 */ /* 0x000fe20000000000 */
[----:B------:R-:W-:Y:S02]  /*4500*/  VIADD R49, R49, 0xffffffe0 ;  /* 0xffffffe031317836 */ /* 0x000fe40000000000 */
[----:B------:R-:W-:Y:S05]  /*4510*/  BRA.DIV UR5, `(.L_x_1059) ;  /* 0x0000009205b07947 */ /* 0x000fea000b800000 */
[----:B------:R-:W-:-:S13]  /*4520*/  VOTE.ALL P0, P0 ;  /* 0x0000000000ff7806 */ /* 0x000fda0000000000 */
.L_x_1268:
[----:B------:R-:W-:Y:S05]  /*4530*/  @P0 BRA `(.L_x_1060) ;  /* 0xfffffff800400947 */ /* 0x000fea000383ffff */
.L_x_1046:
[----:B------:R-:W-:Y:S01]  /*4540*/  ISETP.NE.AND P2, PT, R40, RZ, PT ;  /* 0x000000ff2800720c */ /* 0x000fe20003f45270 */
[----:B------:R-:W-:-:S12]  /*4550*/  BSSY.RECONVERGENT B0, `(.L_x_1061) ;  /* 0x0000014000007945 */ /* 0x000fd80003800200 */
[----:B------:R-:W0:Y:S01]  /*4560*/  @!P2 S2R R5, SR_CgaCtaId ;  /* 0x000000000005a919 */ /* 0x000e220000008800 */
[----:B------:R-:W-:-:S04]  /*4570*/  @!P2 MOV R0, 0x400 ;  /* 0x000004000000a802 */ /* 0x000fc80000000f00 */
[----:B0-----:R-:W-:Y:S01]  /*4580*/  @!P2 LEA R29, R5, R0, 0x18 ;  /* 0x00000000051da211 */ /* 0x001fe200078ec0ff */
[----:B------:R-:W-:Y:S06]  /*4590*/  @P1 BRA `(.L_x_1062) ;  /* 0x00000000003c1947 */ /* 0x000fec0003800000 */
[----:B------:R-:W0:Y:S01]  /*45a0*/  S2UR UR6, SR_CgaCtaId ;  /* 0x00000000000679c3 */ /* 0x000e220000008800 */
[----:B------:R-:W-:Y:S01]  /*45b0*/  ISETP.NE.U32.AND P0, PT, R38, RZ, PT ;  /* 0x000000ff2600720c */ /* 0x000fe20003f05070 */
[----:B------:R-:W-:Y:S01]  /*45c0*/  UMOV UR5, 0x400 ;  /* 0x0000040000057882 */ /* 0x000fe20000000000 */
[----:B------:R-:W-:Y:S01]  /*45d0*/  IADD3 R6, P1, PT, R42, R38, RZ ;  /* 0x000000262a067210 */ /* 0x000fe20007f3e0ff */
[----:B------:R-:W-:Y:S01]  /*45e0*/  FADD R0, R39, R48 ;  /* 0x0000003027007221 */ /* 0x000fe20000000000 */
[----:B------:R-:W-:Y:S01]  /*45f0*/  ISETP.NE.AND.EX P0, PT, R37, RZ, PT, P0 ;  /* 0x000000ff2500720c */ /* 0x000fe20003f05300 */
[----:B------:R-:W-:Y:S02]  /*4600*/  IMAD.MOV.U32 R5, RZ, RZ, 0x65 ;  /* 0x00000065ff057424 */ /* 0x000fe400078e00ff */
[----:B------:R-:W-:Y:S01]  /*4610*/  IMAD.X R7, R43, 0x1, R37, P1 ;  /* 0x000000012b077824 */ /* 0x000fe200008e0625 */
[----:B------:R-:W-:-:S05]  /*4620*/  FSEL R4, R0, R39, !P0 ;  /* 0x0000002700047208 */ /* 0x000fca0004000000 */
[----:B------:R1:W-:Y:S01]  /*4630*/  ST.E.128.STRONG.GPU desc[UR8][R26.64+0x200], R4 ;  /* 0x000200041a007985 */ /* 0x0003e2000c10fd08 */
[----:B0-----:R-:W-:-:S09]  /*4640*/  ULEA UR5, UR6, UR5, 0x18 ;  /* 0x0000000506057291 */ /* 0x001fd2000f8ec0ff */
[----:B------:R1:W-:Y:S04]  /*4650*/  STS.64 [UR5+0xb8], R6 ;  /* 0x0000b806ff007988 */ /* 0x0003e80008000a05 */
[----:B------:R1:W-:Y:S04]  /*4660*/  STS [UR5+0xc0], R4 ;  /* 0x0000c004ff007988 */ /* 0x0003e80008000805 */
[----:B------:R1:W-:Y:S04]  /*4670*/  STS.64 [UR5+0xa8], R42 ;  /* 0x0000a82aff007988 */ /* 0x0003e80008000a05 */
[----:B------:R1:W-:Y:S02]  /*4680*/  STS [UR5+0xb0], R48 ;  /* 0x0000b030ff007988 */ /* 0x0003e40008000805 */
.L_x_1062:
[----:B------:R-:W-:Y:S05]  /*4690*/  BSYNC.RECONVERGENT B0 ;  /* 0x0000000000007941 */ /* 0x000fea0003800200 */
.L_x_1061:
[----:B------:R0:W-:Y:S01]  /*46a0*/  @!P2 STS.64 [R29+0x88], R42 ;  /* 0x0000882a1d00a388 */ /* 0x0001e20000000a00 */
[----:B------:R-:W-:Y:S02]  /*46b0*/  @!P2 IMAD.MOV.U32 R32, RZ, RZ, R42 ;  /* 0x000000ffff20a224 */ /* 0x000fe400078e002a */
[----:B------:R-:W-:Y:S01]  /*46c0*/  @!P2 IMAD.MOV.U32 R3, RZ, RZ, R43 ;  /* 0x000000ffff03a224 */ /* 0x000fe200078e002b */
[----:B------:R0:W-:Y:S01]  /*46d0*/  @!P2 STS [R29+0x90], R48 ;  /* 0x000090301d00a388 */ /* 0x0001e20000000800 */
[----:B------:R-:W-:-:S07]  /*46e0*/  @!P2 IMAD.MOV.U32 R25, RZ, RZ, R48 ;  /* 0x000000ffff19a224 */ /* 0x000fce00078e0030 */
.L_x_1030:
[----:B------:R-:W2:Y:S01]  /*46f0*/  S2R R31, SR_TID.X ;  /* 0x00000000001f7919 */ /* 0x000ea20000002100 */
[----:B------:R-:W-:Y:S05]  /*4700*/  WARPSYNC.ALL ;  /* 0x0000000000007948 */ /* 0x000fea0003800000 */
[----:B------:R-:W-:Y:S06]  /*4710*/  BAR.SYNC.DEFER_BLOCKING 0x0 ;  /* 0x0000000000007b1d */ /* 0x000fec0000010000 */
[----:B------:R-:W-:Y:S01]  /*4720*/  BSSY.RECONVERGENT B0, `(.L_x_1063) ;  /* 0x000000d000007945 */ /* 0x000fe20003800200 */
[----:B--2---:R-:W-:-:S13]  /*4730*/  ISETP.NE.AND P0, PT, R31, RZ, PT ;  /* 0x000000ff1f00720c */ /* 0x004fda0003f05270 */
[----:B------:R-:W-:Y:S05]  /*4740*/  @!P0 BRA `(.L_x_1064) ;  /* 0x0000000000288947 */ /* 0x000fea0003800000 */
[----:B------:R-:W2:Y:S01]  /*4750*/  S2UR UR6, SR_CgaCtaId ;  /* 0x00000000000679c3 */ /* 0x000ea20000008800 */
[----:B------:R-:W-:Y:S01]  /*4760*/  UMOV UR5, 0x400 ;  /* 0x0000040000057882 */ /* 0x000fe20000000000 */
[----:B------:R-:W-:-:S04]  /*4770*/  ISETP.NE.U32.AND P0, PT, R32, RZ, PT ;  /* 0x000000ff2000720c */ /* 0x000fc80003f05070 */
[----:B------:R-:W-:Y:S01]  /*4780*/  ISETP.NE.AND.EX P0, PT, R3, RZ, PT, P0 ;  /* 0x000000ff0300720c */ /* 0x000fe20003f05300 */
[----:B--2---:R-:W-:-:S09]  /*4790*/  ULEA UR5, UR6, UR5, 0x18 ;  /* 0x0000000506057291 */ /* 0x004fd2000f8ec0ff */
[----:B-1----:R-:W1:Y:S04]  /*47a0*/  LDS.64 R4, [UR5+0x88] ;  /* 0x00008805ff047984 */ /* 0x002e680008000a00 */
[----:B------:R-:W2:Y:S01]  /*47b0*/  LDS R0, [UR5+0x90] ;  /* 0x00009005ff007984 */ /* 0x000ea20008000800 */
[----:B-1----:R-:W-:Y:S01]  /*47c0*/  IADD3 R32, P1, PT, R4, R32, RZ ;  /* 0x0000002004207210 */ /* 0x002fe20007f3e0ff */
[----:B--2---:R-:W-:-:S04]  /*47d0*/  @!P0 FADD R25, R25, R0 ;  /* 0x0000000019198221 */ /* 0x004fc80000000000 */
[----:B------:R-:W-:-:S08]  /*47e0*/  IMAD.X R3, R5, 0x1, R3, P1 ;  /* 0x0000000105037824 */ /* 0x000fd000008e0603 */
.L_x_1064:
[----:B------:R-:W-:Y:S05]  /*47f0*/  BSYNC.RECONVERGENT B0 ;  /* 0x0000000000007941 */ /* 0x000fea0003800200 */
.L_x_1063:
[----:B------:R-:W2:Y:S01]  /*4800*/  S2UR UR5, SR_CgaCtaId ;  /* 0x00000000000579c3 */ /* 0x000ea20000008800 */
[----:B------:R-:W-:Y:S01]  /*4810*/  UMOV UR4, 0x400 ;  /* 0x0000040000047882 */ /* 0x000fe20000000000 */
[----:B------:R-:W-:Y:S02]  /*4820*/  ISETP.NE.AND P1, PT, R22, R20, PT ;  /* 0x000000141600720c */ /* 0x000fe40003f25270 */
[----:B------:R-:W-:Y:S02]  /*4830*/  ISETP.NE.AND P0, PT, R24, R22, PT ;  /* 0x000000161800720c */ /* 0x000fe40003f05270 */
[----:B-1----:R-:W-:Y:S02]  /*4840*/  SEL R5, RZ, 0x1, !P1 ;  /* 0x00000001ff057807 */ /* 0x002fe40004800000 */
[----:B------:R-:W-:Y:S02]  /*4850*/  SEL R0, RZ, 0x1, !P0 ;  /* 0x00000001ff007807 */ /* 0x000fe40004000000 */
[----:B------:R-:W-:-:S02]  /*4860*/  ISETP.NE.AND P0, PT, R20, R18, PT ;  /* 0x000000121400720c */ /* 0x000fc40003f05270 */
[----:B------:R-:W-:Y:S02]  /*4870*/  IADD3 R41, P6, PT, R5, R0, RZ ;  /* 0x0000000005297210 */ /* 0x000fe40007fde0ff */
[----:B------:R-:W-:Y:S02]  /*4880*/  ISETP.NE.AND P2, PT, R24, R22, PT ;  /* 0x000000161800720c */ /* 0x000fe40003f45270 */
[----:B------:R-:W-:Y:S01]  /*4890*/  ISETP.NE.AND P1, PT, R18, R16, PT ;  /* 0x000000101200720c */ /* 0x000fe20003f25270 */
[----:B------:R-:W-:Y:S01]  /*48a0*/  IMAD.X R40, RZ, RZ, RZ, P6 ;  /* 0x000000ffff287224 */ /* 0x000fe200030e06ff */
[----:B------:R-:W-:Y:S02]  /*48b0*/  SEL R0, RZ, 0x1, !P0 ;  /* 0x00000001ff007807 */ /* 0x000fe40004000000 */
[----:B------:R-:W-:Y:S02]  /*48c0*/  ISETP.NE.AND P5, PT, R22, R20, PT ;  /* 0x000000141600720c */ /* 0x000fe40003fa5270 */
[----:B------:R-:W-:Y:S01]  /*48d0*/  ISETP.NE.AND P0, PT, R16, R14, PT ;  /* 0x0000000e1000720c */ /* 0x000fe20003f05270 */
[----:B--2---:R-:W-:Y:S01]  /*48e0*/  ULEA UR4, UR5, UR4, 0x18 ;  /* 0x0000000405047291 */ /* 0x004fe2000f8ec0ff */
[----:B------:R-:W-:-:S02]  /*48f0*/  SEL R2, RZ, 0x1, !P1 ;  /* 0x00000001ff027807 */ /* 0x000fc40004800000 */
[----:B------:R-:W-:Y:S01]  /*4900*/  IADD3 R39, P1, PT, R41, R0, RZ ;  /* 0x0000000029277210 */ /* 0x000fe20007f3e0ff */
[----:B------:R-:W-:Y:S01]  /*4910*/  @!P2 FADD R23, R23, R25 ;  /* 0x000000191717a221 */ /* 0x000fe20000000000 */
[----:B------:R-:W-:Y:S02]  /*4920*/  ISETP.NE.AND P3, PT, R14, R12, PT ;  /* 0x0000000c0e00720c */ /* 0x000fe40003f65270 */
[----:B------:R-:W-:Y:S01]  /*4930*/  ISETP.NE.AND P4, PT, R20, R18, PT ;  /* 0x000000121400720c */ /* 0x000fe20003f85270 */
[----:B------:R-:W-:Y:S01]  /*4940*/  IMAD.X R28, RZ, RZ, R40, P1 ;  /* 0x000000ffff1c7224 */ /* 0x000fe200008e0628 */
[----:B------:R-:W1:Y:S01]  /*4950*/  LDS.64 R4, [UR4+0xc8] ;  /* 0x0000c804ff047984 */ /* 0x000e620008000a00 */
[----:B------:R-:W-:Y:S01]  /*4960*/  SEL R0, RZ, 0x1, !P0 ;  /* 0x00000001ff007807 */ /* 0x000fe20004000000 */
[----:B------:R-:W-:Y:S01]  /*4970*/  @!P5 FADD R21, R21, R23 ;  /* 0x000000171515d221 */ /* 0x000fe20000000000 */
[----:B0-----:R-:W-:Y:S02]  /*4980*/  IADD3 R29, P0, PT, R39, R2, RZ ;  /* 0x00000002271d7210 */ /* 0x001fe40007f1e0ff */
[----:B------:R-:W-:-:S02]  /*4990*/  SEL R6, RZ, 0x1, !P3 ;  /* 0x00000001ff067807 */ /* 0x000fc40005800000 */
[----:B------:R-:W-:Y:S01]  /*49a0*/  ISETP.NE.AND P3, PT, R18, R16, PT ;  /* 0x000000101200720c */ /* 0x000fe20003f65270 */
[----:B------:R-:W-:Y:S01]  /*49b0*/  IMAD.X R26, RZ, RZ, R28, P0 ;  /* 0x000000ffff1a7224 */ /* 0x000fe200000e061c */
[----:B------:R-:W-:Y:S02]  /*49c0*/  SEL R43, RZ, 0x1, !P2 ;  /* 0x00000001ff2b7807 */ /* 0x000fe40005000000 */
[----:B------:R-:W-:Y:S01]  /*49d0*/  ISETP.NE.AND P6, PT, R16, R14, PT ;  /* 0x0000000e1000720c */ /* 0x000fe20003fc5270 */
[----:B------:R-:W-:Y:S01]  /*49e0*/  @!P4 FADD R19, R19, R21 ;  /* 0x000000151313c221 */ /* 0x000fe20000000000 */
[----:B------:R-:W-:Y:S02]  /*49f0*/  IADD3 R43, P0, PT, R32, R43, RZ ;  /* 0x0000002b202b7210 */ /* 0x000fe40007f1e0ff */
[----:B------:R-:W-:Y:S02]  /*4a00*/  ISETP.NE.AND P2, PT, R14, R12, PT ;  /* 0x0000000c0e00720c */ /* 0x000fe40003f45270 */
[-C--:B------:R-:W-:Y:S01]  /*4a10*/  IADD3 R7, PT, PT, R6, R29.reuse, R0 ;  /* 0x0000001d06077210 */ /* 0x080fe20007ffe000 */
[----:B------:R-:W-:Y:S01]  /*4a20*/  IMAD.X R38, RZ, RZ, R3, P0 ;  /* 0x000000ffff267224 */ /* 0x000fe200000e0603 */
[----:B------:R-:W-:Y:S01]  /*4a30*/  ISETP.NE.AND P5, PT, R12, R10, PT ;  /* 0x0000000a0c00720c */ /* 0x000fe20003fa5270 */
[----:B------:R-:W-:Y:S01]  /*4a40*/  @!P3 FADD R17, R17, R19 ;  /* 0x000000131111b221 */ /* 0x000fe20000000000 */
[----:B------:R-:W-:-:S02]  /*4a50*/  IADD3 R29, P4, PT, R32, R29, RZ ;  /* 0x0000001d201d7210 */ /* 0x000fc40007f9e0ff */
[----:B------:R-:W-:Y:S01]  /*4a60*/  ISETP.NE.AND P1, PT, R10, R8, PT ;  /* 0x000000080a00720c */ /* 0x000fe20003f25270 */
[----:B------:R-:W-:Y:S01]  /*4a70*/  @!P6 FADD R15, R15, R17 ;  /* 0x000000110f0fe221 */ /* 0x000fe20000000000 */
[C---:B------:R-:W-:Y:S01]  /*4a80*/  IADD3 R41, P3, PT, R32.reuse, R41, RZ ;  /* 0x0000002920297210 */ /* 0x040fe20007f7e0ff */
[----:B------:R-:W-:Y:S01]  /*4a90*/  IMAD.X R26, R3, 0x1, R26, P4 ;  /* 0x00000001031a7824 */ /* 0x000fe200020e061a */
[C---:B------:R-:W-:Y:S01]  /*4aa0*/  IADD3 R39, P4, PT, R32.reuse, R39, RZ ;  /* 0x0000002720277210 */ /* 0x040fe20007f9e0ff */
[----:B------:R-:W-:Y:S01]  /*4ab0*/  @!P2 FADD R13, R13, R15 ;  /* 0x0000000f0d0da221 */ /* 0x000fe20000000000 */
[----:B------:R-:W-:Y:S01]  /*4ac0*/  SEL R6, RZ, 0x1, !P6 ;  /* 0x00000001ff067807 */ /* 0x000fe20007000000 */
[C---:B------:R-:W-:Y:S01]  /*4ad0*/  IMAD.X R40, R3.reuse, 0x1, R40, P3 ;  /* 0x0000000103287824 */ /* 0x040fe200018e0628 */
[----:B------:R-:W-:Y:S01]  /*4ae0*/  SEL R2, RZ, 0x1, !P1 ;  /* 0x00000001ff027807 */ /* 0x000fe20004800000 */
[----:B------:R-:W-:Y:S01]  /*4af0*/  IMAD.X R28, R3, 0x1, R28, P4 ;  /* 0x00000001031c7824 */ /* 0x000fe200020e061c */
[----:B------:R-:W-:Y:S01]  /*4b00*/  IADD3 R33, P6, PT, R32, R33, RZ ;  /* 0x0000002120217210 */ /* 0x000fe20007fde0ff */
[----:B------:R-:W-:Y:S01]  /*4b10*/  @!P5 FADD R11, R11, R13 ;  /* 0x0000000d0b0bd221 */ /* 0x000fe20000000000 */
[----:B------:R-:W-:-:S02]  /*4b20*/  IADD3 R6, P3, PT, R29, R6, RZ ;  /* 0x000000061d067210 */ /* 0x000fc40007f7e0ff */
[----:B------:R-:W-:Y:S01]  /*4b30*/  IADD3 R0, P4, PT, R32, R7, RZ ;  /* 0x0000000720007210 */ /* 0x000fe20007f9e0ff */
[----:B------:R-:W-:Y:S01]  /*4b40*/  IMAD.X R34, R3, 0x1, R34, P6 ;  /* 0x0000000103227824 */ /* 0x000fe200030e0622 */
[----:B------:R-:W-:Y:S01]  /*4b50*/  IADD3 R2, P2, PT, R33, R2, RZ ;  /* 0x0000000221027210 */ /* 0x000fe20007f5e0ff */
[----:B------:R-:W-:Y:S01]  /*4b60*/  IMAD.X R37, RZ, RZ, R26, P3 ;  /* 0x000000ffff257224 */ /* 0x000fe200018e061a */
[----:B-1----:R-:W-:Y:S01]  /*4b70*/  ISETP.GE.U32.AND P0, PT, R4, 0x101, PT ;  /* 0x000001010400780c */ /* 0x002fe20003f06070 */
[----:B------:R-:W-:Y:S02]  /*4b80*/  IMAD.X R27, R3, 0x1, R36, P4 ;  /* 0x00000001031b7824 */ /* 0x000fe400020e0624 */
[----:B------:R-:W-:Y:S01]  /*4b90*/  @!P1 FADD R9, R9, R11 ;  /* 0x0000000b09099221 */ /* 0x000fe20000000000 */
[----:B------:R-:W-:Y:S01]  /*4ba0*/  IMAD.X R7, RZ, RZ, R34, P2 ;  /* 0x000000ffff077224 */ /* 0x000fe200010e0622 */
[----:B------:R-:W-:-:S13]  /*4bb0*/  ISETP.GE.AND.EX P0, PT, R5, RZ, PT, P0 ;  /* 0x000000ff0500720c */ /* 0x000fda0003f06300 */
[----:B------:R-:W-:Y:S05]  /*4bc0*/  @!P0 BRA `(.L_x_1065) ;  /* 0x0000000400f08947 */ /* 0x000fea0003800000 */
[----:B------:R-:W0:Y:S01]  /*4bd0*/  LDS.64 R26, [UR4+0xa8] ;  /* 0x0000a804ff1a7984 */ /* 0x000e220008000a00 */
[----:B------:R-:W-:Y:S01]  /*4be0*/  BAR.SYNC.DEFER_BLOCKING 0x0 ;  /* 0x0000000000007b1d */ /* 0x000fe20000010000 */
[----:B------:R-:W-:Y:S02]  /*4bf0*/  ISETP.NE.AND P1, PT, R24, R22, PT ;  /* 0x000000161800720c */ /* 0x000fe40003f25270 */
[----:B------:R-:W-:Y:S02]  /*4c00*/  ISETP.NE.AND P2, PT, R22, R20, PT ;  /* 0x000000141600720c */ /* 0x000fe40003f45270 */
[----:B------:R-:W-:Y:S02]  /*4c10*/  ISETP.NE.AND P0, PT, R20, R18, PT ;  /* 0x000000121400720c */ /* 0x000fe40003f05270 */
[----:B------:R-:W-:Y:S02]  /*4c20*/  ISETP.NE.AND P6, PT, R18, R16, PT ;  /* 0x000000101200720c */ /* 0x000fe40003fc5270 */
[----:B------:R-:W-:-:S02]  /*4c30*/  ISETP.NE.AND P3, PT, R12, R10, PT ;  /* 0x0000000a0c00720c */ /* 0x000fc40003f65270 */
[----:B------:R-:W-:Y:S02]  /*4c40*/  ISETP.NE.AND P4, PT, R10, R8, PT ;  /* 0x000000080a00720c */ /* 0x000fe40003f85270 */
[----:B------:R-:W-:Y:S01]  /*4c50*/  ISETP.NE.AND P5, PT, R8, R35, PT ;  /* 0x000000230800720c */ /* 0x000fe20003fa5270 */
[--C-:B0-----:R-:W-:Y:S02]  /*4c60*/  @P1 IMAD.IADD R32, R32, 0x1, -R26.reuse ;  /* 0x0000000120201824 */ /* 0x101fe400078e0a1a */
[--C-:B------:R-:W-:Y:S02]  /*4c70*/  @P2 IMAD.IADD R3, R43, 0x1, -R26.reuse ;  /* 0x000000012b032824 */ /* 0x100fe400078e0a1a */
[--C-:B------:R-:W-:Y:S01]  /*4c80*/  @P0 IMAD.IADD R41, R41, 0x1, -R26.reuse ;  /* 0x0000000129290824 */ /* 0x100fe200078e0a1a */
[----:B------:R-:W-:Y:S01]  /*4c90*/  @P1 LEA R32, R32, UR4, 0x3 ;  /* 0x0000000420201c11 */ /* 0x000fe2000f8e18ff */
[--C-:B------:R-:W-:Y:S01]  /*4ca0*/  @P6 IMAD.IADD R39, R39, 0x1, -R26.reuse ;  /* 0x0000000127276824 */ /* 0x100fe200078e0a1a */
[----:B------:R-:W-:Y:S01]  /*4cb0*/  @P2 LEA R3, R3, UR4, 0x3 ;  /* 0x0000000403032c11 */ /* 0x000fe2000f8e18ff */
[--C-:B------:R-:W-:Y:S01]  /*4cc0*/  @P3 IMAD.IADD R0, R0, 0x1, -R26.reuse ;  /* 0x0000000100003824 */ /* 0x100fe200078e0a1a */
[----:B------:R-:W-:Y:S01]  /*4cd0*/  @P0 LEA R41, R41, UR4, 0x3 ;  /* 0x0000000429290c11 */ /* 0x000fe2000f8e18ff */
[----:B------:R0:W-:Y:S01]  /*4ce0*/  @P1 STS.64 [R32], R24 ;  /* 0x0000001820001388 */ /* 0x0001e20000000a00 */
[----:B------:R-:W-:Y:S01]  /*4cf0*/  ISETP.NE.AND P1, PT, R16, R14, PT ;  /* 0x0000000e1000720c */ /* 0x000fe20003f25270 */
[--C-:B------:R-:W-:Y:S01]  /*4d00*/  @P4 IMAD.IADD R33, R33, 0x1, -R26.reuse ;  /* 0x0000000121214824 */ /* 0x100fe200078e0a1a */
[----:B------:R-:W-:Y:S01]  /*4d10*/  @P6 LEA R39, R39, UR4, 0x3 ;  /* 0x0000000427276c11 */ /* 0x000fe2000f8e18ff */
[----:B------:R0:W-:Y:S01]  /*4d20*/  @P2 STS.64 [R3], R22 ;  /* 0x0000001603002388 */ /* 0x0001e20000000a00 */
[----:B------:R-:W-:Y:S01]  /*4d30*/  ISETP.NE.AND P2, PT, R14, R12, PT ;  /* 0x0000000c0e00720c */ /* 0x000fe20003f45270 */
[----:B------:R-:W-:Y:S01]  /*4d40*/  @P5 IMAD.IADD R2, R2, 0x1, -R26 ;  /* 0x0000000102025824 */ /* 0x000fe200078e0a1a */
[----:B------:R-:W-:Y:S01]  /*4d50*/  @P3 LEA R0, R0, UR4, 0x3 ;  /* 0x0000000400003c11 */ /* 0x000fe2000f8e18ff */
[----:B------:R0:W-:Y:S01]  /*4d60*/  @P0 STS.64 [R41], R20 ;  /* 0x0000001429000388 */ /* 0x0001e20000000a00 */
[----:B------:R-:W-:-:S02]  /*4d70*/  @P4 LEA R33, R33, UR4, 0x3 ;  /* 0x0000000421214c11 */ /* 0x000fc4000f8e18ff */
[----:B------:R-:W-:Y:S01]  /*4d80*/  @P5 LEA R2, R2, UR4, 0x3 ;  /* 0x0000000402025c11 */ /* 0x000fe2000f8e18ff */
[----:B------:R0:W-:Y:S01]  /*4d90*/  @P6 STS.64 [R39], R18 ;  /* 0x0000001227006388 */ /* 0x0001e20000000a00 */
[----:B------:R-:W-:Y:S01]  /*4da0*/  ISETP.GT.U32.AND P0, PT, R4, R31, PT ;  /* 0x0000001f0400720c */ /* 0x000fe20003f04070 */
[----:B------:R-:W-:-:S03]  /*4db0*/  @P1 IMAD.IADD R29, R29, 0x1, -R26 ;  /* 0x000000011d1d1824 */ /* 0x000fc600078e0a1a */
[----:B------:R-:W-:Y:S01]  /*4dc0*/  ISETP.GT.U32.AND.EX P0, PT, R5, RZ, PT, P0 ;  /* 0x000000ff0500720c */ /* 0x000fe20003f04100 */
[----:B------:R-:W-:Y:S01]  /*4dd0*/  @P2 IMAD.IADD R6, R6, 0x1, -R26 ;  /* 0x0000000106062824 */ /* 0x000fe200078e0a1a */
[----:B------:R-:W-:-:S04]  /*4de0*/  @P1 LEA R29, R29, UR4, 0x3 ;  /* 0x000000041d1d1c11 */ /* 0x000fc8000f8e18ff */
[----:B------:R-:W-:Y:S01]  /*4df0*/  @P2 LEA R6, R6, UR4, 0x3 ;  /* 0x0000000406062c11 */ /* 0x000fe2000f8e18ff */
        /* <DEDUP_REMOVED lines=11> */
[----:B------:R-:W-:-:S04]  /*4eb0*/  LOP3.LUT R3, RZ, R21, RZ, 0x33, !PT ;  /* 0x00000015ff037212 */ /* 0x000fc800078e33ff */
[----:B------:R-:W-:Y:S02]  /*4ec0*/  IADD3 R14, P0, PT, R4, R3, RZ ;  /* 0x00000003040e7210 */ /* 0x000fe40007f1e0ff */
[----:B------:R-:W-:Y:S02]  /*4ed0*/  LOP3.LUT R3, RZ, R23, RZ, 0x33, !PT ;  /* 0x00000017ff037212 */ /* 0x000fe400078e33ff */
[----:B------:R-:W-:-:S03]  /*4ee0*/  LOP3.LUT R0, R14, 0x300, RZ, 0xc0, !PT ;  /* 0x000003000e007812 */ /* 0x000fc600078ec0ff */
[----:B------:R-:W-:Y:S01]  /*4ef0*/  IMAD.X R3, R5, 0x1, R3, P0 ;  /* 0x0000000105037824 */ /* 0x000fe200000e0603 */
[----:B------:R-:W-:Y:S02]  /*4f00*/  ISETP.NE.U32.AND P1, PT, R0, 0x300, PT ;  /* 0x000003000000780c */ /* 0x000fe40003f25070 */
[----:B------:R-:W-:Y:S02]  /*4f10*/  ISETP.GE.U32.AND P0, PT, R14, 0x300, PT ;  /* 0x000003000e00780c */ /* 0x000fe40003f06070 */
[----:B------:R-:W-:Y:S02]  /*4f20*/  ISETP.NE.AND.EX P1, PT, RZ, RZ, PT, P1 ;  /* 0x000000ffff00720c */ /* 0x000fe40003f25310 */
[----:B------:R-:W-:-:S11]  /*4f30*/  ISETP.GE.U32.AND.EX P0, PT, R3, RZ, PT, P0 ;  /* 0x000000ff0300720c */ /* 0x000fd60003f06100 */
[----:B0-----:R-:W-:Y:S05]  /*4f40*/  @!P1 BRA `(.L_x_1067) ;  /* 0x0000000000849947 */ /* 0x001fea0003800000 */
[----:B------:R-:W0:Y:S01]  /*4f50*/  LDCU.128 UR12, c[0x0][0x390] ;  /* 0x00007200ff0c77ac */ /* 0x000e220008000c00 */
[----:B------:R-:W-:Y:S01]  /*4f60*/  SHF.R.U64 R14, R14, 0x8, R3 ;  /* 0x000000080e0e7819 */ /* 0x000fe20000001203 */
[----:B------:R-:W-:Y:S01]  /*4f70*/  IMAD.MOV.U32 R15, RZ, RZ, RZ ;  /* 0x000000ffff0f7224 */ /* 0x000fe200078e00ff */
[----:B------:R-:W-:-:S03]  /*4f80*/  IADD3 R11, P1, PT, R26, R21, RZ ;  /* 0x000000151a0b7210 */ /* 0x000fc60007f3e0ff */
[----:B------:R-:W-:Y:S02]  /*4f90*/  VIADD R14, R14, 0x1 ;  /* 0x000000010e0e7836 */ /* 0x000fe40000000000 */
[----:B------:R-:W-:Y:S02]  /*4fa0*/  IMAD.X R0, R27, 0x1, R23, P1 ;  /* 0x000000011b007824 */ /* 0x000fe400008e0617 */
[C---:B------:R-:W-:Y:S01]  /*4fb0*/  IMAD.SHL.U32 R10, R11.reuse, 0x4, RZ ;  /* 0x000000040b0a7824 */ /* 0x040fe200078e00ff */
[----:B------:R-:W-:Y:S02]  /*4fc0*/  LOP3.LUT R14, R14, 0x3, RZ, 0xc0, !PT ;  /* 0x000000030e0e7812 */ /* 0x000fe400078ec0ff */
[----:B------:R-:W-:Y:S02]  /*4fd0*/  SHF.L.U64.HI R11, R11, 0x2, R0 ;  /* 0x000000020b0b7819 */ /* 0x000fe40000010200 */
[----:B------:R-:W-:Y:S02]  /*4fe0*/  LEA R21, P3, R14, R21, 0x8 ;  /* 0x000000150e157211 */ /* 0x000fe400078640ff */
[----:B------:R-:W-:-:S02]  /*4ff0*/  LEA R0, R31, UR4, 0x3 ;  /* 0x000000041f007c11 */ /* 0x000fc4000f8e18ff */
[C---:B0-----:R-:W-:Y:S02]  /*5000*/  IADD3 R12, P1, PT, R10.reuse, UR14, RZ ;  /* 0x0000000e0a0c7c10 */ /* 0x041fe4000ff3e0ff */
[----:B------:R-:W-:Y:S02]  /*5010*/  IADD3 R10, P2, PT, R10, UR12, RZ ;  /* 0x0000000c0a0a7c10 */ /* 0x000fe4000ff5e0ff */
[C---:B------:R-:W-:Y:S02]  /*5020*/  IADD3.X R13, PT, PT, R11.reuse, UR15, RZ, P1, !PT ;  /* 0x0000000f0b0d7c10 */ /* 0x040fe40008ffe4ff */
[----:B------:R-:W-:Y:S02]  /*5030*/  IADD3.X R11, PT, PT, R11, UR13, RZ, P2, !PT ;  /* 0x0000000d0b0b7c10 */ /* 0x000fe400097fe4ff */
[----:B------:R-:W-:-:S07]  /*5040*/  LEA.HI.X R23, R14, R23, R15, 0x8, P3 ;  /* 0x000000170e177211 */ /* 0x000fce00018f440f */
.L_x_1068:
        /* <DEDUP_REMOVED lines=17> */
.L_x_1067:
[----:B------:R-:W-:Y:S05]  /*5160*/  BSYNC.RECONVERGENT B0 ;  /* 0x0000000000007941 */ /* 0x000fea0003800200 */
.L_x_1066:
[----:B------:R-:W-:Y:S05]  /*5170*/  @!P0 EXIT ;  /* 0x000000000000894d */ /* 0x000fea0003800000 */
.L_x_1069:
[C---:B------:R-:W-:Y:S02]  /*5180*/  LEA R0, R21.reuse, UR4, 0x3 ;  /* 0x0000000415007c11 */ /* 0x040fe4000f8e18ff */
[----:B0---4-:R-:W-:Y:S01]  /*5190*/  IADD3 R3, P0, PT, R26, R21, RZ ;  /* 0x000000151a037210 */ /* 0x011fe20007f1e0ff */
[----:B------:R-:W-:Y:S02]  /*51a0*/  VIADD R21, R21, 0x400 ;  /* 0x0000040015157836 */ /* 0x000fe40000000000 */
[----:B------:R-:W0:Y:S02]  /*51b0*/  LDS.64 R12, [R0] ;  /* 0x00000000000c7984 */ /* 0x000e240000000a00 */
[----:B------:R-:W-:Y:S02]  /*51c0*/  IMAD.X R2, R27, 0x1, R23, P0 ;  /* 0x000000011b027824 */ /* 0x000fe400000e0617 */
[----:B------:R-:W1:Y:S01]  /*51d0*/  LDS.64 R14, [R0+0x800] ;  /* 0x00080000000e7984 */ /* 0x000e620000000a00 */
[----:B------:R-:W-:-:S02]  /*51e0*/  IMAD.SHL.U32 R10, R3, 0x4, RZ ;  /* 0x00000004030a7824 */ /* 0x000fc400078e00ff */
[----:B------:R-:W-:Y:S01]  /*51f0*/  IMAD.X R6, RZ, RZ, R27, P0 ;  /* 0x000000ffff067224 */ /* 0x000fe200000e061b */
[----:B------:R-:W2:Y:S01]  /*5200*/  LDS.64 R16, [R0+0x1000] ;  /* 0x0010000000107984 */ /* 0x000ea20000000a00 */
[C---:B------:R-:W-:Y:S01]  /*5210*/  SHF.L.U64.HI R2, R3.reuse, 0x2, R2 ;  /* 0x0000000203027819 */ /* 0x040fe20000010202 */
[----:B------:R-:W-:Y:S01]  /*5220*/  IMAD.MOV.U32 R23, RZ, RZ, RZ ;  /* 0x000000ffff177224 */ /* 0x000fe200078e00ff */
[C---:B------:R-:W-:Y:S01]  /*5230*/  IADD3 R8, P0, PT, R10.reuse, UR16, RZ ;  /* 0x000000100a087c10 */ /* 0x040fe2000ff1e0ff */
[----:B------:R-:W3:Y:S01]  /*5240*/  LDS.64 R18, [R0+0x1800] ;  /* 0x0018000000127984 */ /* 0x000ee20000000a00 */
[----:B------:R-:W-:Y:S02]  /*5250*/  IADD3 R10, P1, PT, R10, UR18, RZ ;  /* 0x000000120a0a7c10 */ /* 0x000fe4000ff3e0ff */
[----:B------:R-:W-:Y:S02]  /*5260*/  SHF.L.U64.HI R6, R3, 0x2, R6 ;  /* 0x0000000203067819 */ /* 0x000fe40000010206 */
[----:B------:R-:W-:-:S02]  /*5270*/  IADD3.X R9, PT, PT, R2, UR17, RZ, P0, !PT ;  /* 0x0000001102097c10 */ /* 0x000fc400087fe4ff */
[----:B------:R-:W-:Y:S01]  /*5280*/  IADD3.X R11, PT, PT, R2, UR19, RZ, P1, !PT ;  /* 0x00000013020b7c10 */ /* 0x000fe20008ffe4ff */
[----:B------:R-:W-:Y:S01]  /*5290*/  IMAD.MOV.U32 R2, RZ, RZ, R8 ;  /* 0x000000ffff027224 */ /* 0x000fe200078e0008 */
[C---:B------:R-:W-:Y:S02]  /*52a0*/  IADD3.X R3, PT, PT, R6.reuse, UR17, RZ, P0, !PT ;  /* 0x0000001106037c10 */ /* 0x040fe400087fe4ff */
[----:B------:R-:W-:Y:S01]  /*52b0*/  IADD3.X R7, PT, PT, R6, UR19, RZ, P1, !PT ;  /* 0x0000001306077c10 */ /* 0x000fe20008ffe4ff */
[----:B------:R-:W-:Y:S01]  /*52c0*/  IMAD.MOV.U32 R6, RZ, RZ, R10 ;  /* 0x000000ffff067224 */ /* 0x000fe200078e000a */
        /* <DEDUP_REMOVED lines=12> */
.L_x_1065:
[----:B------:R-:W-:Y:S01]  /*5390*/  ISETP.NE.AND P2, PT, R24, R22, PT ;  /* 0x000000161800720c */ /* 0x000fe20003f45270 */
[----:B------:R-:W-:Y:S01]  /*53a0*/  BSSY.RECONVERGENT B0, `(.L_x_1070) ;  /* 0x000000e000007945 */ /* 0x000fe20003800200 */
[----:B------:R-:W-:Y:S02]  /*53b0*/  ISETP.NE.AND P0, PT, R8, R35, PT ;  /* 0x000000230800720c */ /* 0x000fe40003f05270 */
[----:B------:R-:W-:Y:S02]  /*53c0*/  ISETP.NE.AND P4, PT, R22, R20, PT ;  /* 0x000000141600720c */ /* 0x000fe40003f85270 */
[----:B------:R-:W-:-:S07]  /*53d0*/  ISETP.NE.AND P1, PT, R20, R18, PT ;  /* 0x000000121400720c */ /* 0x000fce0003f25270 */
[----:B------:R-:W-:Y:S06]  /*53e0*/  @!P2 BRA `(.L_x_1071) ;  /* 0x000000000024a947 */ /* 0x000fec0003800000 */
        /* <DEDUP_REMOVED lines=9> */
.L_x_1071:
[----:B------:R-:W-:Y:S05]  /*5480*/  BSYNC.RECONVERGENT B0 ;  /* 0x0000000000007941 */ /* 0x000fea0003800200 */
.L_x_1070:
        /* <DEDUP_REMOVED lines=11> */
.L_x_1073:
[----:B------:R-:W-:Y:S05]  /*5540*/  BSYNC.RECONVERGENT B0 ;  /* 0x0000000000007941 */ /* 0x000fea0003800200 */
.L_x_1072:
[----:B------:R-:W-:Y:S01]  /*5550*/  BSSY.RECONVERGENT B0, `(.L_x_1074) ;  /* 0x0000010000007945 */ /* 0x000fe20003800200 */
[----:B------:R-:W-:Y:S02]  /*5560*/  ISETP.NE.AND P2, PT, R18, R16, PT ;  /* 0x000000101200720c */ /* 0x000fe40003f45270 */
[----:B------:R-:W-:Y:S02]  /*5570*/  ISETP.NE.AND P3, PT, R16, R14, PT ;  /* 0x0000000e1000720c */ /* 0x000fe40003f65270 */
[----:B------:R-:W-:Y:S02]  /*5580*/  ISETP.NE.AND P4, PT, R14, R12, PT ;  /* 0x0000000c0e00720c */ /* 0x000fe40003f85270 */
[----:B------:R-:W-:Y:S02]  /*5590*/  ISETP.NE.AND P5, PT, R12, R10, PT ;  /* 0x0000000a0c00720c */ /* 0x000fe40003fa5270 */
[----:B------:R-:W-:Y:S01]  /*55a0*/  ISETP.NE.AND P6, PT, R10, R8, PT ;  /* 0x000000080a00720c */ /* 0x000fe20003fc5270 */
[----:B------:R-:W-:-:S12]  /*55b0*/  @!P1 BRA `(.L_x_1075) ;  /* 0x0000000000249947 */ /* 0x000fd80003800000 */
[----:B------:R-:W0:Y:S01]  /*55c0*/  LDCU.128 UR4, c[0x0][0x390] ;  /* 0x00007200ff0477ac */ /* 0x000e220008000c00 */
[C---:B-1----:R-:W-:Y:S01]  /*55d0*/  IMAD.SHL.U32 R22, R41.reuse, 0x4, RZ ;  /* 0x0000000429167824 */ /* 0x042fe200078e00ff */
[----:B------:R-:W-:-:S04]  /*55e0*/  SHF.L.U64.HI R41, R41, 0x2, R40 ;  /* 0x0000000229297819 */ /* 0x000fc80000010228 */
[----:B0-----:R-:W-:-:S04]  /*55f0*/  IADD3 R4, P1, PT, R22, UR4, RZ ;  /* 0x0000000416047c10 */ /* 0x001fc8000ff3e0ff */
[----:B------:R-:W-:Y:S02]  /*5600*/  IADD3.X R5, PT, PT, R41, UR5, RZ, P1, !PT ;  /* 0x0000000529057c10 */ /* 0x000fe40008ffe4ff */
[----:B------:R-:W-:-:S03]  /*5610*/  IADD3 R22, P1, PT, R22, UR6, RZ ;  /* 0x0000000616167c10 */ /* 0x000fc6000ff3e0ff */
[----:B------:R2:W-:Y:S01]  /*5620*/  STG.E desc[UR8][R4.64], R20 ;  /* 0x0000001404007986 */ /* 0x0005e2000c101908 */
[----:B------:R-:W-:-:S05]  /*5630*/  IADD3.X R23, PT, PT, R41, UR7, RZ, P1, !PT ;  /* 0x0000000729177c10 */ /* 0x000fca0008ffe4ff */
[----:B------:R2:W-:Y:S04]  /*5640*/  STG.E desc[UR8][R22.64], R21 ;  /* 0x0000001516007986 */ /* 0x0005e8000c101908 */
.L_x_1075:
[----:B------:R-:W-:Y:S05]  /*5650*/  BSYNC.RECONVERGENT B0 ;  /* 0x0000000000007941 */ /* 0x000fea0003800200 */
.L_x_1074:
[----:B------:R-:W-:Y:S04]  /*5660*/  BSSY.RECONVERGENT B0, `(.L_x_1076) ;  /* 0x000000b000007945 */ /* 0x000fe80003800200 */
[----:B------:R-:W-:Y:S05]  /*5670*/  @!P2 BRA `(.L_x_1077) ;  /* 0x000000000024a947 */ /* 0x000fea0003800000 */
[----:B------:R-:W0:Y:S01]  /*5680*/  LDCU.128 UR4, c[0x0][0x390] ;  /* 0x00007200ff0477ac */ /* 0x000e220008000c00 */
[C---:B--2---:R-:W-:Y:S01]  /*5690*/  IMAD.SHL.U32 R20, R39.reuse, 0x4, RZ ;  /* 0x0000000427147824 */ /* 0x044fe200078e00ff */
[----:B------:R-:W-:-:S04]  /*56a0*/  SHF.L.U64.HI R28, R39, 0x2, R28 ;  /* 0x00000002271c7819 */ /* 0x000fc8000001021c */
[C---:B01----:R-:W-:Y:S02]  /*56b0*/  IADD3 R4, P1, PT, R20.reuse, UR4, RZ ;  /* 0x0000000414047c10 */ /* 0x043fe4000ff3e0ff */
[----:B------:R-:W-:Y:S02]  /*56c0*/  IADD3 R20, P2, PT, R20, UR6, RZ ;  /* 0x0000000614147c10 */ /* 0x000fe4000ff5e0ff */
[C---:B------:R-:W-:Y:S02]  /*56d0*/  IADD3.X R5, PT, PT, R28.reuse, UR5, RZ, P1, !PT ;  /* 0x000000051c057c10 */ /* 0x040fe40008ffe4ff */
[----:B------:R-:W-:-:S03]  /*56e0*/  IADD3.X R21, PT, PT, R28, UR7, RZ, P2, !PT ;  /* 0x000000071c157c10 */ /* 0x000fc600097fe4ff */
[----:B------:R3:W-:Y:S04]  /*56f0*/  STG.E desc[UR8][R4.64], R18 ;  /* 0x0000001204007986 */ /* 0x0007e8000c101908 */
[----:B------:R3:W-:Y:S02]  /*5700*/  STG.E desc[UR8][R20.64], R19 ;  /* 0x0000001314007986 */ /* 0x0007e4000c101908 */
.L_x_1077:
[----:B------:R-:W-:Y:S05]  /*5710*/  BSYNC.RECONVERGENT B0 ;  /* 0x0000000000007941 */ /* 0x000fea0003800200 */
.L_x_1076:
[----:B------:R-:W-:Y:S04]  /*5720*/  BSSY.RECONVERGENT B0, `(.L_x_1078) ;  /* 0x000000b000007945 */ /* 0x000fe80003800200 */
[----:B------:R-:W-:Y:S05]  /*5730*/  @!P3 BRA `(.L_x_1079) ;  /* 0x000000000024b947 */ /* 0x000fea0003800000 */
[----:B------:R-:W0:Y:S01]  /*5740*/  LDCU.128 UR4, c[0x0][0x390] ;  /* 0x00007200ff0477ac */ /* 0x000e220008000c00 */
[C---:B---3--:R-:W-:Y:S01]  /*5750*/  IMAD.SHL.U32 R18, R29.reuse, 0x4, RZ ;  /* 0x000000041d127824 */ /* 0x048fe200078e00ff */
[----:B------:R-:W-:-:S04]  /*5760*/  SHF.L.U64.HI R26, R29, 0x2, R26 ;  /* 0x000000021d1a7819 */ /* 0x000fc8000001021a */
[C---:B012---:R-:W-:Y:S02]  /*5770*/  IADD3 R4, P1, PT, R18.reuse, UR4, RZ ;  /* 0x0000000412047c10 */ /* 0x047fe4000ff3e0ff */
[----:B------:R-:W-:Y:S02]  /*5780*/  IADD3 R18, P2, PT, R18, UR6, RZ ;  /* 0x0000000612127c10 */ /* 0x000fe4000ff5e0ff */
[C---:B------:R-:W-:Y:S02]  /*5790*/  IADD3.X R5, PT, PT, R26.reuse, UR5, RZ, P1, !PT ;  /* 0x000000051a057c10 */ /* 0x040fe40008ffe4ff */
[----:B------:R-:W-:-:S03]  /*57a0*/  IADD3.X R19, PT, PT, R26, UR7, RZ, P2, !PT ;  /* 0x000000071a137c10 */ /* 0x000fc600097fe4ff */
[----:B------:R4:W-:Y:S04]  /*57b0*/  STG.E desc[UR8][R4.64], R16 ;  /* 0x0000001004007986 */ /* 0x0009e8000c101908 */
[----:B------:R4:W-:Y:S02]  /*57c0*/  STG.E desc[UR8][R18.64], R17 ;  /* 0x0000001112007986 */ /* 0x0009e4000c101908 */
.L_x_1079:
[----:B------:R-:W-:Y:S05]  /*57d0*/  BSYNC.RECONVERGENT B0 ;  /* 0x0000000000007941 */ /* 0x000fea0003800200 */
.L_x_1078:
[----:B------:R-:W-:Y:S04]  /*57e0*/  BSSY.RECONVERGENT B0, `(.L_x_1080) ;  /* 0x000000b000007945 */ /* 0x000fe80003800200 */
[----:B------:R-:W-:Y:S05]  /*57f0*/  @!P4 BRA `(.L_x_1081) ;  /* 0x000000000024c947 */ /* 0x000fea0003800000 */
[----:B------:R-:W0:Y:S01]  /*5800*/  LDCU.128 UR4, c[0x0][0x390] ;  /* 0x00007200ff0477ac */ /* 0x000e220008000c00 */
[C---:B----4-:R-:W-:Y:S01]  /*5810*/  IMAD.SHL.U32 R16, R6.reuse, 0x4, RZ ;  /* 0x0000000406107824 */ /* 0x050fe200078e00ff */
[----:B------:R-:W-:-:S04]  /*5820*/  SHF.L.U64.HI R37, R6, 0x2, R37 ;  /* 0x0000000206257819 */ /* 0x000fc80000010225 */
[C---:B0123--:R-:W-:Y:S02]  /*5830*/  IADD3 R4, P1, PT, R16.reuse, UR4, RZ ;  /* 0x0000000410047c10 */ /* 0x04ffe4000ff3e0ff */
[----:B------:R-:W-:Y:S02]  /*5840*/  IADD3 R16, P2, PT, R16, UR6, RZ ;  /* 0x0000000610107c10 */ /* 0x000fe4000ff5e0ff */
[C---:B------:R-:W-:Y:S02]  /*5850*/  IADD3.X R5, PT, PT, R37.reuse, UR5, RZ, P1, !PT ;  /* 0x0000000525057c10 */ /* 0x040fe40008ffe4ff */
[----:B------:R-:W-:-:S03]  /*5860*/  IADD3.X R17, PT, PT, R37, UR7, RZ, P2, !PT ;  /* 0x0000000725117c10 */ /* 0x000fc600097fe4ff */
[----:B------:R0:W-:Y:S04]  /*5870*/  STG.E desc[UR8][R4.64], R14 ;  /* 0x0000000e04007986 */ /* 0x0001e8000c101908 */
[----:B------:R0:W-:Y:S02]  /*5880*/  STG.E desc[UR8][R16.64], R15 ;  /* 0x0000000f10007986 */ /* 0x0001e4000c101908 */
.L_x_1081:
[----:B------:R-:W-:Y:S05]  /*5890*/  BSYNC.RECONVERGENT B0 ;  /* 0x0000000000007941 */ /* 0x000fea0003800200 */
.L_x_1080:
[----:B------:R-:W-:Y:S04]  /*58a0*/  BSSY.RECONVERGENT B0, `(.L_x_1082) ;  /* 0x000000b000007945 */ /* 0x000fe80003800200 */
[----:B------:R-:W-:Y:S05]  /*58b0*/  @!P5 BRA `(.L_x_1083) ;  /* 0x000000000024d947 */ /* 0x000fea0003800000 */
[----:B------:R-:W1:Y:S01]  /*58c0*/  LDCU.128 UR4, c[0x0][0x390] ;  /* 0x00007200ff0477ac */ /* 0x000e620008000c00 */
[C---:B0-----:R-:W-:Y:S01]  /*58d0*/  IMAD.SHL.U32 R14, R0.reuse, 0x4, RZ ;  /* 0x00000004000e7824 */ /* 0x041fe200078e00ff */
[----:B------:R-:W-:-:S04]  /*58e0*/  SHF.L.U64.HI R27, R0, 0x2, R27 ;  /* 0x00000002001b7819 */ /* 0x000fc8000001021b */
[C---:B-1234-:R-:W-:Y:S02]  /*58f0*/  IADD3 R4, P1, PT, R14.reuse, UR4, RZ ;  /* 0x000000040e047c10 */ /* 0x05efe4000ff3e0ff */
[----:B------:R-:W-:Y:S02]  /*5900*/  IADD3 R14, P2, PT, R14, UR6, RZ ;  /* 0x000000060e0e7c10 */ /* 0x000fe4000ff5e0ff */
[C---:B------:R-:W-:Y:S02]  /*5910*/  IADD3.X R5, PT, PT, R27.reuse, UR5, RZ, P1, !PT ;  /* 0x000000051b057c10 */ /* 0x040fe40008ffe4ff */
[----:B------:R-:W-:-:S03]  /*5920*/  IADD3.X R15, PT, PT, R27, UR7, RZ, P2, !PT ;  /* 0x000000071b0f7c10 */ /* 0x000fc600097fe4ff */
[----:B------:R0:W-:Y:S04]  /*5930*/  STG.E desc[UR8][R4.64], R12 ;  /* 0x0000000c04007986 */ /* 0x0001e8000c101908 */
[----:B------:R0:W-:Y:S02]  /*5940*/  STG.E desc[UR8][R14.64], R13 ;  /* 0x0000000d0e007986 */ /* 0x0001e4000c101908 */
.L_x_1083:
[----:B------:R-:W-:Y:S05]  /*5950*/  BSYNC.RECONVERGENT B0 ;  /* 0x0000000000007941 */ /* 0x000fea0003800200 */
.L_x_1082:
        /* <DEDUP_REMOVED lines=11> */
.L_x_1085:
[----:B------:R-:W-:Y:S05]  /*5a10*/  BSYNC.RECONVERGENT B0 ;  /* 0x0000000000007941 */ /* 0x000fea0003800200 */
.L_x_1084:
[----:B------:R-:W-:Y:S05]  /*5a20*/  @!P0 EXIT ;  /* 0x000000000000894d */ /* 0x000fea0003800000 */
[----:B------:R-:W5:Y:S01]  /*5a30*/  LDCU.128 UR4, c[0x0][0x390] ;  /* 0x00007200ff0477ac */ /* 0x000f620008000c00 */
[C---:B01234-:R-:W-:Y:S01]  /*5a40*/  IMAD.SHL.U32 R4, R2.reuse, 0x4, RZ ;  /* 0x0000000402047824 */ /* 0x05ffe200078e00ff */
[----:B------:R-:W-:-:S04]  /*5a50*/  SHF.L.U64.HI R7, R2, 0x2, R7 ;  /* 0x0000000202077819 */ /* 0x000fc80000010207 */
[C---:B-----5:R-:W-:Y:S02]  /*5a60*/  IADD3 R2, P0, PT, R4.reuse, UR4, RZ ;  /* 0x0000000404027c10 */ /* 0x060fe4000ff1e0ff */
[----:B------:R-:W-:Y:S02]  /*5a70*/  IADD3 R4, P1, PT, R4, UR6, RZ ;  /* 0x0000000604047c10 */ /* 0x000fe4000ff3e0ff */
[C---:B------:R-:W-:Y:S02]  /*5a80*/  IADD3.X R3, PT, PT, R7.reuse, UR5, RZ, P0, !PT ;  /* 0x0000000507037c10 */ /* 0x040fe400087fe4ff */
[----:B------:R-:W-:-:S03]  /*5a90*/  IADD3.X R5, PT, PT, R7, UR7, RZ, P1, !PT ;  /* 0x0000000707057c10 */ /* 0x000fc60008ffe4ff */
[----:B------:R-:W-:Y:S04]  /*5aa0*/  STG.E desc[UR8][R2.64], R8 ;  /* 0x0000000802007986 */ /* 0x000fe8000c101908 */
[----:B------:R-:W-:Y:S01]  /*5ab0*/  STG.E desc[UR8][R4.64], R9 ;  /* 0x0000000904007986 */ /* 0x000fe2000c101908 */
[----:B------:R-:W-:Y:S05]  /*5ac0*/  EXIT ;  /* 0x000000000000794d */ /* 0x000fea0003800000 */
.L_x_1006:
[----:B------:R-:W-:-:S04]  /*5ad0*/  ISETP.GE.U32.AND P0, PT, R3, 0x1, PT ;  /* 0x000000010300780c */ /* 0x000fc80003f06070 */
[----:B------:R-:W-:-:S13]  /*5ae0*/  ISETP.GE.AND.EX P0, PT, R26, RZ, PT, P0 ;  /* 0x000000ff1a00720c */ /* 0x000fda0003f06300 */
[----:B------:R-:W-:Y:S05]  /*5af0*/  @!P0 EXIT ;  /* 0x000000000000894d */ /* 0x000fea0003800000 */
[----:B------:R-:W-:-:S13]  /*5b00*/  ISETP.NE.AND P0, PT, R0, RZ, PT ;  /* 0x000000ff0000720c */ /* 0x000fda0003f05270 */
[----:B------:R-:W-:Y:S05]  /*5b10*/  @P0 BRA `(.L_x_1086) ;  /* 0x0000002800a80947 */ /* 0x000fea0003800000 */
[----:B------:R-:W0:Y:S08]  /*5b20*/  LDC.64 R4, c[0x0][0x380] ;  /* 0x0000e000ff047b82 */ /* 0x000e300000000a00 */
[----:B------:R-:W1:Y:S01]  /*5b30*/  LDC.64 R6, c[0x0][0x388] ;  /* 0x0000e200ff067b82 */ /* 0x000e620000000a00 */
[----:B0-----:R-:W-:-:S05]  /*5b40*/  IMAD.WIDE.U32 R4, RZ, 0x2400, R4 ;  /* 0x00002400ff047825 */ /* 0x001fca00078e0004 */
[----:B------:R0:W2:Y:S01]  /*5b50*/  LDG.E.CONSTANT R8, desc[UR8][R4.64] ;  /* 0x0000000804087981 */ /* 0x0000a2000c1e9900 */
[----:B-1----:R-:W-:-:S05]  /*5b60*/  IMAD.WIDE.U32 R6, RZ, 0x2400, R6 ;  /* 0x00002400ff067825 */ /* 0x002fca00078e0006 */
[----:B------:R1:W3:Y:S01]  /*5b70*/  LDG.E.CONSTANT R19, desc[UR8][R6.64] ;  /* 0x0000000806137981 */ /* 0x0002e2000c1e9900 */
[----:B------:R-:W4:Y:S02]  /*5b80*/  S2R R0, SR_TID.X ;  /* 0x0000000000007919 */ /* 0x000f240000002100 */
[C---:B----4-:R-:W-:Y:S02]  /*5b90*/  LOP3.LUT R2, R0.reuse, 0x1f, RZ, 0xc0, !PT ;  /* 0x0000001f00027812 */ /* 0x050fe400078ec0ff */
[----:B------:R-:W-:-:S05]  /*5ba0*/  LOP3.LUT R9, R0, 0x3e0, RZ, 0xc0, !PT ;  /* 0x000003e000097812 */ /* 0x000fca00078ec0ff */
[----:B------:R-:W-:-:S04]  /*5bb0*/  IMAD R11, R9, 0x9, R2 ;  /* 0x00000009090b7824 */ /* 0x000fc800078e0202 */
[C---:B------:R-:W-:Y:S02]  /*5bc0*/  VIADD R2, R11.reuse, 0x20 ;  /* 0x000000200b027836 */ /* 0x040fe40000000000 */
[----:B------:R-:W-:-:S03]  /*5bd0*/  VIADD R9, R11, 0x40 ;  /* 0x000000400b097836 */ /* 0x000fc60000000000 */
[----:B------:R-:W-:Y:S01]  /*5be0*/  ISETP.GE.AND P5, PT, R2, UR4, PT ;  /* 0x0000000402007c0c */ /* 0x000fe2000bfa6270 */
[----:B------:R-:W-:Y:S01]  /*5bf0*/  VIADD R2, R11, 0x60 ;  /* 0x000000600b027836 */ /* 0x000fe20000000000 */
[----:B------:R-:W-:Y:S01]  /*5c00*/  ISETP.GE.AND P0, PT, R9, UR4, PT ;  /* 0x0000000409007c0c */ /* 0x000fe2000bf06270 */
[----:B------:R-:W-:-:S03]  /*5c10*/  IMAD.SHL.U32 R9, R11, 0x4, RZ ;  /* 0x000000040b097824 */ /* 0x000fc600078e00ff */
[----:B------:R-:W-:Y:S01]  /*5c20*/  ISETP.GE.AND P4, PT, R2, UR4, PT ;  /* 0x0000000402007c0c */ /* 0x000fe2000bf86270 */
[C---:B------:R-:W-:Y:S01]  /*5c30*/  VIADD R2, R11.reuse, 0xa0 ;  /* 0x000000a00b027836 */ /* 0x040fe20000000000 */
[----:B0-----:R-:W-:Y:S02]  /*5c40*/  IADD3 R4, P2, PT, R4, R9, RZ ;  /* 0x0000000904047210 */ /* 0x001fe40007f5e0ff */
[----:B------:R-:W-:Y:S02]  /*5c50*/  ISETP.GE.AND P6, PT, R11, UR4, PT ;  /* 0x000000040b007c0c */ /* 0x000fe4000bfc6270 */
[----:B-1----:R-:W-:Y:S01]  /*5c60*/  IADD3 R6, P1, PT, R9, R6, RZ ;  /* 0x0000000609067210 */ /* 0x002fe20007f3e0ff */
[C---:B------:R-:W-:Y:S02]  /*5c70*/  VIADD R9, R11.reuse, 0xc0 ;  /* 0x000000c00b097836 */ /* 0x040fe40000000000 */
[----:B------:R-:W-:Y:S01]  /*5c80*/  IMAD.X R5, RZ, RZ, R5, P2 ;  /* 0x000000ffff057224 */ /* 0x000fe200010e0605 */
[----:B------:R-:W-:Y:S01]  /*5c90*/  ISETP.GE.AND P2, PT, R2, UR4, PT ;  /* 0x0000000402007c0c */ /* 0x000fe2000bf46270 */
[----:B------:R-:W-:-:S02]  /*5ca0*/  VIADD R10, R11, 0x80 ;  /* 0x000000800b0a7836 */ /* 0x000fc40000000000 */
[----:B------:R-:W-:Y:S01]  /*5cb0*/  IMAD.X R7, RZ, RZ, R7, P1 ;  /* 0x000000ffff077224 */ /* 0x000fe200008e0607 */
[----:B------:R-:W-:Y:S01]  /*5cc0*/  ISETP.GE.AND P1, PT, R9, UR4, PT ;  /* 0x0000000409007c0c */ /* 0x000fe2000bf26270 */
[C---:B------:R-:W-:Y:S01]  /*5cd0*/  VIADD R12, R11.reuse, 0xe0 ;  /* 0x000000e00b0c7836 */ /* 0x040fe20000000000 */
[----:B------:R-:W-:Y:S01]  /*5ce0*/  ISETP.GE.AND P3, PT, R10, UR4, PT ;  /* 0x000000040a007c0c */ /* 0x000fe2000bf66270 */
[----:B------:R-:W-:Y:S02]  /*5cf0*/  VIADD R10, R11, 0x100 ;  /* 0x000001000b0a7836 */ /* 0x000fe40000000000 */
[----:B--2---:R-:W-:Y:S02]  /*5d00*/  IMAD.MOV.U32 R2, RZ, RZ, R8 ;  /* 0x000000ffff027224 */ /* 0x004fe400078e0008 */
[----:B------:R-:W2:Y:S02]  /*5d10*/  @!P6 LDG.E.CONSTANT R8, desc[UR8][R4.64] ;  /* 0x000000080408e981 */ /* 0x000ea4000c1e9900 */
[----:B------:R-:W-:-:S02]  /*5d20*/  IMAD.MOV.U32 R9, RZ, RZ, R2 ;  /* 0x000000ffff097224 */ /* 0x000fc400078e0002 */
[----:B---3--:R-:W-:Y:S02]  /*5d30*/  IMAD.MOV.U32 R17, RZ, RZ, R19 ;  /* 0x000000ffff117224 */ /* 0x008fe400078e0013 */
[----:B------:R-:W3:Y:S02]  /*5d40*/  @!P6 LDG.E.CONSTANT R19, desc[UR8][R6.64] ;  /* 0x000000080613e981 */ /* 0x000ee4000c1e9900 */
[----:B------:R-:W-:Y:S01]  /*5d50*/  IMAD.MOV.U32 R21, RZ, RZ, R17 ;  /* 0x000000ffff157224 */ /* 0x000fe200078e0011 */
[----:B------:R-:W-:Y:S01]  /*5d60*/  ISETP.GE.AND P6, PT, R12, UR4, PT ;  /* 0x000000040c007c0c */ /* 0x000fe2000bfc6270 */
[----:B------:R-:W4:Y:S04]  /*5d70*/  @!P5 LDG.E.CONSTANT R9, desc[UR8][R4.64+0x80] ;  /* 0x000080080409d981 */ /* 0x000f28000c1e9900 */
[----:B------:R-:W5:Y:S01]  /*5d80*/  @!P5 LDG.E.CONSTANT R21, desc[UR8][R6.64+0x80] ;  /* 0x000080080615d981 */ /* 0x000f62000c1e9900 */
[----:B------:R-:W-:Y:S01]  /*5d90*/  ISETP.GE.AND P5, PT, R10, UR4, PT ;  /* 0x000000040a007c0c */ /* 0x000fe2000bfa6270 */
[----:B------:R-:W-:-:S02]  /*5da0*/  IMAD.MOV.U32 R10, RZ, RZ, R2 ;  /* 0x000000ffff0a7224 */ /* 0x000fc400078e0002 */
[--C-:B------:R-:W-:Y:S02]  /*5db0*/  IMAD.MOV.U32 R11, RZ, RZ, R2.reuse ;  /* 0x000000ffff0b7224 */ /* 0x100fe400078e0002 */
[--C-:B------:R-:W-:Y:S02]  /*5dc0*/  IMAD.MOV.U32 R12, RZ, RZ, R2.reuse ;  /* 0x000000ffff0c7224 */ /* 0x100fe400078e0002 */
[--C-:B------:R-:W-:Y:S01]  /*5dd0*/  IMAD.MOV.U32 R13, RZ, RZ, R2.reuse ;  /* 0x000000ffff0d7224 */ /* 0x100fe200078e0002 */
[----:B------:R-:W3:Y:S01]  /*5de0*/  @!P0 LDG.E.CONSTANT R10, desc[UR8][R4.64+0x100] ;  /* 0x00010008040a8981 */ /* 0x000ee2000c1e9900 */
[--C-:B------:R-:W-:Y:S02]  /*5df0*/  IMAD.MOV.U32 R14, RZ, RZ, R2.reuse ;  /* 0x000000ffff0e7224 */ /* 0x100fe400078e0002 */
[----:B------:R-:W-:Y:S01]  /*5e00*/  IMAD.MOV.U32 R15, RZ, RZ, R2 ;  /* 0x000000ffff0f7224 */ /* 0x000fe200078e0002 */
[----:B------:R-:W5:Y:S04]  /*5e10*/  @!P4 LDG.E.CONSTANT R11, desc[UR8][R4.64+0x180] ;  /* 0x00018008040bc981 */ /* 0x000f68000c1e9900 */
[----:B------:R-:W5:Y:S04]  /*5e20*/  @!P3 LDG.E.CONSTANT R12, desc[UR8][R4.64+0x200] ;  /* 0x00020008040cb981 */ /* 0x000f68000c1e9900 */
[----:B------:R-:W5:Y:S04]  /*5e30*/  @!P2 LDG.E.CONSTANT R13, desc[UR8][R4.64+0x280] ;  /* 0x00028008040da981 */ /* 0x000f68000c1e9900 */
[----:B------:R-:W5:Y:S04]  /*5e40*/  @!P1 LDG.E.CONSTANT R14, desc[UR8][R4.64+0x300] ;  /* 0x00030008040e9981 */ /* 0x000f68000c1e9900 */
[----:B------:R-:W5:Y:S04]  /*5e50*/  @!P6 LDG.E.CONSTANT R15, desc[UR8][R4.64+0x380] ;  /* 0x00038008040fe981 */ /* 0x000f68000c1e9900 */
[----:B------:R0:W5:Y:S01]  /*5e60*/  @!P5 LDG.E.CONSTANT R2, desc[UR8][R4.64+0x400] ;  /* 0x000400080402d981 */ /* 0x000162000c1e9900 */
[----:B------:R-:W-:-:S02]  /*5e70*/  IMAD.MOV.U32 R22, RZ, RZ, R17 ;  /* 0x000000ffff167224 */ /* 0x000fc400078e0011 */
[--C-:B------:R-:W-:Y:S02]  /*5e80*/  IMAD.MOV.U32 R23, RZ, RZ, R17.reuse ;  /* 0x000000ffff177224 */ /* 0x100fe400078e0011 */
[--C-:B------:R-:W-:Y:S02]  /*5e90*/  IMAD.MOV.U32 R24, RZ, RZ, R17.reuse ;  /* 0x000000ffff187224 */ /* 0x100fe400078e0011 */
[--C-:B------:R-:W-:Y:S01]  /*5ea0*/  IMAD.MOV.U32 R25, RZ, RZ, R17.reuse ;  /* 0x000000ffff197224 */ /* 0x100fe200078e0011 */
[----:B------:R-:W5:Y:S01]  /*5eb0*/  @!P0 LDG.E.CONSTANT R22, desc[UR8][R6.64+0x100] ;  /* 0x0001000806168981 */ /* 0x000f62000c1e9900 */
        /* <DEDUP_REMOVED lines=8> */
[----:B0-----:R-:W0:Y:S01]  /*5f40*/  S2R R4, SR_LANEID ;  /* 0x0000000000047919 */ /* 0x001e220000000000 */
[----:B------:R-:W1:Y:S01]  /*5f50*/  S2UR UR5, SR_CgaCtaId ;  /* 0x00000000000579c3 */ /* 0x000e620000008800 */
[----:B------:R-:W-:Y:S01]  /*5f60*/  SHF.R.U32.HI R5, RZ, 0x5, R0 ;  /* 0x00000005ff057819 */ /* 0x000fe20000011600 */
[----:B------:R-:W-:-:S02]  /*5f70*/  UMOV UR4, 0x400 ;  /* 0x0000040000047882 */ /* 0x000fc40000000000 */
[----:B-1----:R-:W-:Y:S02]  /*5f80*/  ULEA UR4, UR5, UR4, 0x18 ;  /* 0x0000000405047291 */ /* 0x002fe4000f8ec0ff */
[----:B0-----:R-:W-:-:S05]  /*5f90*/  IMAD R5, R5, 0x120, R4 ;  /* 0x0000012005057824 */ /* 0x001fca00078e0204 */
[----:B------:R-:W-:-:S05]  /*5fa0*/  LEA R30, R5, UR4, 0x2 ;  /* 0x00000004051e7c11 */ /* 0x000fca000f8e10ff */
[----:B------:R-:W-:Y:S01]  /*5fb0*/  IMAD R31, R4, 0x20, R30 ;  /* 0x00000020041f7824 */ /* 0x000fe200078e021e */
[C---:B------:R-:W-:Y:S02]  /*5fc0*/  LEA R32, R0.reuse, UR4, 0x2 ;  /* 0x0000000400207c11 */ /* 0x040fe4000f8e10ff */
[----:B------:R-:W-:Y:S01]  /*5fd0*/  ISETP.NE.AND P5, PT, R0, RZ, PT ;  /* 0x000000ff0000720c */ /* 0x000fe20003fa5270 */
[----:B------:R-:W-:Y:S01]  /*5fe0*/  IMAD.MOV.U32 R44, RZ, RZ, RZ ;  /* 0x000000ffff2c7224 */ /* 0x000fe200078e00ff */
[----:B--2---:R-:W-:Y:S04]  /*5ff0*/  STS [R30], R8 ;  /* 0x000000081e007388 */ /* 0x004fe80000000800 */
[----:B----4-:R-:W-:Y:S04]  /*6000*/  STS [R30+0x80], R9 ;  /* 0x000080091e007388 */ /* 0x010fe80000000800 */
[----:B---3--:R-:W-:Y:S04]  /*6010*/  STS [R30+0x100], R10 ;  /* 0x0001000a1e007388 */ /* 0x008fe80000000800 */
[----:B-----5:R-:W-:Y:S04]  /*6020*/  STS [R30+0x180], R11 ;  /* 0x0001800b1e007388 */ /* 0x020fe80000000800 */
[----:B------:R-:W-:Y:S04]  /*6030*/  STS [R30+0x200], R12 ;  /* 0x0002000c1e007388 */ /* 0x000fe80000000800 */
[----:B------:R-:W-:Y:S04]  /*6040*/  STS [R30+0x280], R13 ;  /* 0x0002800d1e007388 */ /* 0x000fe80000000800 */
[----:B------:R-:W-:Y:S04]  /*6050*/  STS [R30+0x300], R14 ;  /* 0x0003000e1e007388 */ /* 0x000fe80000000800 */
[----:B------:R-:W-:Y:S04]  /*6060*/  STS [R30+0x380], R15 ;  /* 0x0003800f1e007388 */ /* 0x000fe80000000800 */
[----:B------:R-:W-:Y:S01]  /*6070*/  STS [R30+0x400], R2 ;  /* 0x000400021e007388 */ /* 0x000fe20000000800 */
[----:B------:R-:W-:-:S03]  /*6080*/  NOP ;  /* 0x0000000000007918 */ /* 0x000fc60000000000 */
[----:B------:R-:W0:Y:S04]  /*6090*/  LDS R27, [R31+0x20] ;  /* 0x000020001f1b7984 */ /* 0x000e280000000800 */
[----:B------:R-:W-:Y:S04]  /*60a0*/  LDS R4, [R31] ;  /* 0x000000001f047984 */ /* 0x000fe80000000800 */
[----:B------:R-:W-:Y:S04]  /*60b0*/  LDS R6, [R31+0x4] ;  /* 0x000004001f067984 */ /* 0x000fe80000000800 */
[----:B------:R-:W1:Y:S04]  /*60c0*/  LDS R8, [R31+0x8] ;  /* 0x000008001f087984 */ /* 0x000e680000000800 */
[----:B------:R-:W-:Y:S04]  /*60d0*/  LDS R10, [R31+0xc] ;  /* 0x00000c001f0a7984 */ /* 0x000fe80000000800 */
[----:B------:R-:W2:Y:S04]  /*60e0*/  LDS R12, [R31+0x10] ;  /* 0x000010001f0c7984 */ /* 0x000ea80000000800 */
[----:B------:R-:W-:Y:S04]  /*60f0*/  LDS R14, [R31+0x14] ;  /* 0x000014001f0e7984 */ /* 0x000fe80000000800 */
[----:B------:R-:W-:Y:S04]  /*6100*/  LDS R16, [R31+0x18] ;  /* 0x000018001f107984 */ /* 0x000fe80000000800 */
[----:B------:R-:W-:Y:S01]  /*6110*/  LDS R18, [R31+0x1c] ;  /* 0x00001c001f127984 */ /* 0x000fe20000000800 */
[----:B------:R-:W-:Y:S06]  /*6120*/  BAR.SYNC.DEFER_BLOCKING 0x0 ;  /* 0x0000000000007b1d */ /* 0x000fec0000010000 */
[----:B------:R-:W-:Y:S04]  /*6130*/  STS [R30], R19 ;  /* 0x000000131e007388 */ /* 0x000fe80000000800 */
[----:B------:R-:W-:Y:S04]  /*6140*/  STS [R30+0x80], R21 ;  /* 0x000080151e007388 */ /* 0x000fe80000000800 */
[----:B------:R3:W-:Y:S04]  /*6150*/  STS [R30+0x100], R22 ;  /* 0x000100161e007388 */ /* 0x0007e80000000800 */
[----:B------:R4:W-:Y:S04]  /*6160*/  STS [R30+0x180], R23 ;  /* 0x000180171e007388 */ /* 0x0009e80000000800 */
[----:B------:R5:W-:Y:S04]  /*6170*/  STS [R30+0x200], R24 ;  /* 0x000200181e007388 */ /* 0x000be80000000800 */
[----:B------:R-:W-:Y:S04]  /*6180*/  STS [R30+0x280], R25 ;  /* 0x000280191e007388 */ /* 0x000fe80000000800 */
[----:B------:R1:W-:Y:S04]  /*6190*/  STS [R30+0x300], R28 ;  /* 0x0003001c1e007388 */ /* 0x0003e80000000800 */
[----:B------:R-:W-:Y:S04]  /*61a0*/  STS [R30+0x380], R29 ;  /* 0x0003801d1e007388 */ /* 0x000fe80000000800 */
[----:B------:R-:W-:Y:S01]  /*61b0*/  STS [R30+0x400], R17 ;  /* 0x000400111e007388 */ /* 0x000fe20000000800 */
[----:B------:R-:W-:-:S03]  /*61c0*/  NOP ;  /* 0x0000000000007918 */ /* 0x000fc60000000000 */
[----:B------:R-:W-:Y:S04]  /*61d0*/  LDS R21, [R31+0x20] ;  /* 0x000020001f157984 */ /* 0x000fe80000000800 */
        /* <DEDUP_REMOVED lines=9> */
[----:B0-----:R-:W-:Y:S02]  /*6270*/  STS [R32+0x4d8], R27 ;  /* 0x0004d81b20007388 */ /* 0x001fe40000000800 */
[----:B------:R-:W-:Y:S06]  /*6280*/  BAR.SYNC.DEFER_BLOCKING 0x0 ;  /* 0x0000000000007b1d */ /* 0x000fec0000010000 */
[----:B------:R-:W0:Y:S01]  /*6290*/  @P5 LDS R20, [R32+0x4d4] ;  /* 0x0004d40020145984 */ /* 0x000e220000000800 */
[----:B------:R-:W-:-:S04]  /*62a0*/  IMAD R2, R0, 0x9, RZ ;  /* 0x0000000900027824 */ /* 0x000fc800078e02ff */
[----:B---3--:R-:W-:Y:S01]  /*62b0*/  VIADD R22, R2, 0x2 ;  /* 0x0000000202167836 */ /* 0x008fe20000000000 */
[----:B------:R-:W-:Y:S01]  /*62c0*/  ISETP.NE.U32.AND P4, PT, R3, R2, PT ;  /* 0x000000020300720c */ /* 0x000fe20003f85070 */
[----:B----4-:R-:W-:-:S03]  /*62d0*/  IMAD.MOV.U32 R23, RZ, RZ, 0x1 ;  /* 0x00000001ff177424 */ /* 0x010fc600078e00ff */
[----:B------:R-:W-:Y:S02]  /*62e0*/  ISETP.NE.AND.EX P4, PT, R26, RZ, PT, P4 ;  /* 0x000000ff1a00720c */ /* 0x000fe40003f85340 */
[----:B------:R-:W-:Y:S01]  /*62f0*/  ISETP.EQ.U32.AND P0, PT, R3, R22, PT ;  /* 0x000000160300720c */ /* 0x000fe20003f02070 */
[C---:B------:R-:W-:Y:S01]  /*6300*/  VIADD R22, R2.reuse, 0x6 ;  /* 0x0000000602167836 */ /* 0x040fe20000000000 */
[----:B------:R-:W-:Y:S01]  /*6310*/  SEL R42, RZ, 0x1, P4 ;  /* 0x00000001ff2a7807 */ /* 0x000fe20002000000 */
[----:B-----5:R-:W-:Y:S01]  /*6320*/  VIADD R24, R2, 0x3 ;  /* 0x0000000302187836 */ /* 0x020fe20000000000 */
[----:B------:R-:W-:Y:S01]  /*6330*/  SEL R44, R44, RZ, P4 ;  /* 0x000000ff2c2c7207 */ /* 0x000fe20002000000 */
[----:B-1----:R-:W-:Y:S01]  /*6340*/  VIADD R28, R2, 0x4 ;  /* 0x00000004021c7836 */ /* 0x002fe20000000000 */
[----:B------:R-:W-:Y:S02]  /*6350*/  ISETP.NE.AND P6, PT, R6, R8, PT ;  /* 0x000000080600720c */ /* 0x000fe40003fc5270 */
[----:B------:R-:W-:-:S02]  /*6360*/  SEL R44, R44, RZ, P5 ;  /* 0x000000ff2c2c7207 */ /* 0x000fc40002800000 */
[C---:B------:R-:W-:Y:S02]  /*6370*/  ISETP.EQ.U32.AND P1, PT, R3.reuse, R24, PT ;  /* 0x000000180300720c */ /* 0x040fe40003f22070 */
[----:B------:R-:W-:Y:S02]  /*6380*/  ISETP.EQ.OR.EX P0, PT, R26, RZ, P6, P0 ;  /* 0x000000ff1a00720c */ /* 0x000fe40003702700 */
[----:B------:R-:W-:Y:S02]  /*6390*/  ISETP.EQ.U32.AND P2, PT, R3, R28, PT ;  /* 0x0000001c0300720c */ /* 0x000fe40003f42070 */
[----:B--2---:R-:W-:Y:S02]  /*63a0*/  ISETP.NE.AND P6, PT, R10, R12, PT ;  /* 0x0000000c0a00720c */ /* 0x004fe40003fc5270 */
[----:B0-----:R-:W-:-:S04]  /*63b0*/  @P5 ISETP.NE.AND P3, PT, R20, R4, PT ;  /* 0x000000041400520c */ /* 0x001fc80003f65270 */
[----:B------:R-:W-:Y:S02]  /*63c0*/  @P5 SEL R23, RZ, 0x1, !P3 ;  /* 0x00000001ff175807 */ /* 0x000fe40005800000 */
[C---:B------:R-:W-:Y:S01]  /*63d0*/  ISETP.EQ.U32.AND P3, PT, R3.reuse, R22, PT ;  /* 0x000000160300720c */ /* 0x040fe20003f62070 */
[----:B------:R-:W-:Y:S01]  /*63e0*/  VIADD R22, R2, 0x7 ;  /* 0x0000000702167836 */ /* 0x000fe20000000000 */
[----:B------:R-:W-:Y:S02]  /*63f0*/  @P5 SEL R42, R42, R23, !P4 ;  /* 0x000000172a2a5207 */ /* 0x000fe40006000000 */
[----:B------:R-:W-:Y:S02]  /*6400*/  ISETP.NE.AND P5, PT, R8, R10, PT ;  /* 0x0000000a0800720c */ /* 0x000fe40003fa5270 */
[----:B------:R-:W-:Y:S01]  /*6410*/  ISETP.EQ.U32.AND P4, PT, R3, R22, PT ;  /* 0x000000160300720c */ /* 0x000fe20003f82070 */
[----:B------:R-:W-:Y:S01]  /*6420*/  VIADD R22, R2, 0x8 ;  /* 0x0000000802167836 */ /* 0x000fe20000000000 */
[----:B------:R-:W-:-:S02]  /*6430*/  ISETP.EQ.OR.EX P1, PT, R26, RZ, P5, P1 ;  /* 0x000000ff1a00720c */ /* 0x000fc40002f22710 */
[----:B------:R-:W-:Y:S02]  /*6440*/  ISETP.NE.AND P5, PT, R14, R16, PT ;  /* 0x000000100e00720c */ /* 0x000fe40003fa5270 */
[----:B------:R-:W-:Y:S02]  /*6450*/  ISETP.EQ.OR.EX P2, PT, R26, RZ, P6, P2 ;  /* 0x000000ff1a00720c */ /* 0x000fe40003742720 */
[----:B------:R-:W-:Y:S02]  /*6460*/  ISETP.NE.AND P6, PT, R16, R18, PT ;  /* 0x000000121000720c */ /* 0x000fe40003fc5270 */
[----:B------:R-:W-:Y:S02]  /*6470*/  ISETP.EQ.OR.EX P3, PT, R26, RZ, P5, P3 ;  /* 0x000000ff1a00720c */ /* 0x000fe40002f62730 */
[----:B------:R-:W-:Y:S01]  /*6480*/  ISETP.EQ.U32.AND P5, PT, R3, R22, PT ;  /* 0x000000160300720c */ /* 0x000fe20003fa2070 */
[----:B------:R-:W-:Y:S01]  /*6490*/  VIADD R22, R2, 0x1 ;  /* 0x0000000102167836 */ /* 0x000fe20000000000 */
[----:B------:R-:W-:-:S02]  /*64a0*/  ISETP.EQ.OR.EX P4, PT, R26, RZ, P6, P4 ;  /* 0x000000ff1a00720c */ /* 0x000fc40003782740 */
[----:B------:R-:W-:Y:S02]  /*64b0*/  ISETP.NE.AND P6, PT, R18, R27, PT ;  /* 0x0000001b1200720c */ /* 0x000fe40003fc5270 */
[----:B------:R-:W-:Y:S02]  /*64c0*/  P2R R24, PR, RZ, 0x8 ;  /* 0x00000008ff187803 */ /* 0x000fe40000000000 */
[----:B------:R-:W-:Y:S02]  /*64d0*/  ISETP.EQ.OR.EX P5, PT, R26, RZ, P6, P5 ;  /* 0x000000ff1a00720c */ /* 0x000fe400037a2750 */
[----:B------:R-:W-:Y:S02]  /*64e0*/  ISETP.EQ.U32.AND P6, PT, R3, R22, PT ;  /* 0x000000160300720c */ /* 0x000fe40003fc2070 */
[----:B------:R-:W-:Y:S01]  /*64f0*/  ISETP.NE.AND P3, PT, R4, R6, PT ;  /* 0x000000060400720c */ /* 0x000fe20003f65270 */
[----:B------:R-:W-:-:S03]  /*6500*/  FADD R22, R5, R7 ;  /* 0x0000000705167221 */ /* 0x000fc60000000000 */
[----:B------:R-:W-:-:S04]  /*6510*/  ISETP.EQ.OR.EX P6, PT, R26, RZ, P3, P6 ;  /* 0x000000ff1a00720c */ /* 0x000fc80001fc2760 */
[----:B------:R-:W-:-:S05]  /*6520*/  FSEL R22, R7, R22, P6 ;  /* 0x0000001607167208 */ /* 0x000fca0003000000 */
[----:B------:R-:W-:-:S05]  /*6530*/  FADD R22, R9, R22 ;  /* 0x0000001609167221 */ /* 0x000fca0000000000 */
[----:B------:R-:W-:-:S05]  /*6540*/  FSEL R22, R9, R22, P0 ;  /* 0x0000001609167208 */ /* 0x000fca0000000000 */
[----:B------:R-:W-:Y:S01]  /*6550*/  FADD R22, R11, R22 ;  /* 0x000000160b167221 */ /* 0x000fe20000000000 */
[----:B------:R-:W-:-:S04]  /*6560*/  SEL R23, RZ, 0x1, !P6 ;  /* 0x00000001ff177807 */ /* 0x000fc80007000000 */
[----:B------:R-:W-:Y:S01]  /*6570*/  FSEL R22, R11, R22, P1 ;  /* 0x000000160b167208 */ /* 0x000fe20000800000 */
[----:B------:R-:W-:Y:S01]  /*6580*/  VIADD R2, R2, 0x5 ;  /* 0x0000000502027836 */ /* 0x000fe20000000000 */
[----:B------:R-:W-:-:S03]  /*6590*/  IADD3 R25, P6, PT, R23, R42, RZ ;  /* 0x0000002a17197210 */ /* 0x000fc60007fde0ff */
[----:B------:R-:W-:Y:S01]  /*65a0*/  FADD R22, R13, R22 ;  /* 0x000000160d167221 */ /* 0x000fe20000000000 */
[----:B------:R-:W-:Y:S01]  /*65b0*/  ISETP.NE.AND P3, PT, R12, R14, PT ;  /* 0x0000000e0c00720c */ /* 0x000fe20003f65270 */
[----:B------:R-:W-:Y:S01]  /*65c0*/  IMAD.X R39, RZ, RZ, R44, P6 ;  /* 0x000000ffff277224 */ /* 0x000fe200030e062c */
[----:B------:R-:W-:Y:S02]  /*65d0*/  ISETP.EQ.U32.AND P6, PT, R3, R2, PT ;  /* 0x000000020300720c */ /* 0x000fe40003fc2070 */
[----:B------:R-:W-:Y:S02]  /*65e0*/  FSEL R22, R13, R22, P2 ;  /* 0x000000160d167208 */ /* 0x000fe40001000000 */
[----:B------:R-:W-:-:S03]  /*65f0*/  ISETP.EQ.OR.EX P6, PT, R26, RZ, P3, P6 ;  /* 0x000000ff1a00720c */ /* 0x000fc60001fc2760 */
[----:B------:R-:W-:-:S05]  /*6600*/  FADD R22, R15, R22 ;  /* 0x000000160f167221 */ /* 0x000fca0000000000 */
[----:B------:R-:W-:Y:S02]  /*6610*/  FSEL R22, R15, R22, P6 ;  /* 0x000000160f167208 */ /* 0x000fe40003000000 */
[----:B------:R-:W-:Y:S02]  /*6620*/  ISETP.NE.AND P3, PT, R24, RZ, PT ;  /* 0x000000ff1800720c */ /* 0x000fe40003f65270 */
[----:B------:R-:W-:Y:S01]  /*6630*/  SEL R38, RZ, 0x1, !P0 ;  /* 0x00000001ff267807 */ /* 0x000fe20004000000 */
[----:B------:R-:W-:Y:S01]  /*6640*/  FADD R22, R17, R22 ;  /* 0x0000001611167221 */ /* 0x000fe20000000000 */
[----:B------:R-:W-:Y:S02]  /*6650*/  SEL R23, RZ, 0x1, !P6 ;  /* 0x00000001ff177807 */ /* 0x000fe40007000000 */
[----:B------:R-:W-:Y:S02]  /*6660*/  IADD3 R38, P6, PT, R25, R38, RZ ;  /* 0x0000002619267210 */ /* 0x000fe40007fde0ff */
[----:B------:R-:W-:-:S02]  /*6670*/  FSEL R22, R17, R22, P3 ;  /* 0x0000001611167208 */ /* 0x000fc40001800000 */
[----:B------:R-:W-:Y:S01]  /*6680*/  SEL R25, RZ, 0x1, !P1 ;  /* 0x00000001ff197807 */ /* 0x000fe20004800000 */
[----:B------:R-:W0:Y:S01]  /*6690*/  S2R R46, SR_LANEID ;  /* 0x00000000002e7919 */ /* 0x000e220000000000 */
[----:B------:R-:W-:Y:S02]  /*66a0*/  IMAD.X R2, RZ, RZ, R39, P6 ;  /* 0x000000ffff027224 */ /* 0x000fe400030e0627 */
[C---:B------:R-:W-:Y:S01]  /*66b0*/  FADD R22, R19.reuse, R22 ;  /* 0x0000001613167221 */ /* 0x040fe20000000000 */
[----:B------:R-:W-:Y:S02]  /*66c0*/  IADD3 R28, P6, PT, R38, R25, RZ ;  /* 0x00000019261c7210 */ /* 0x000fe40007fde0ff */
[----:B------:R-:W-:Y:S02]  /*66d0*/  SEL R25, RZ, 0x1, !P2 ;  /* 0x00000001ff197807 */ /* 0x000fe40005000000 */
[----:B------:R-:W-:Y:S01]  /*66e0*/  FSEL R22, R19, R22, P4 ;  /* 0x0000001613167208 */ /* 0x000fe20002000000 */
[----:B------:R-:W-:Y:S01]  /*66f0*/  IMAD.X R29, RZ, RZ, R2, P6 ;  /* 0x000000ffff1d7224 */ /* 0x000fe200030e0602 */
[----:B------:R-:W-:-:S03]  /*6700*/  IADD3 R30, P6, PT, R28, R25, RZ ;  /* 0x000000191c1e7210 */ /* 0x000fc60007fde0ff */
[----:B------:R-:W-:Y:S02]  /*6710*/  @!P5 FADD R21, R21, R22 ;  /* 0x000000161515d221 */ /* 0x000fe40000000000 */
[----:B------:R-:W-:Y:S01]  /*6720*/  IMAD.X R31, RZ, RZ, R29, P6 ;  /* 0x000000ffff1f7224 */ /* 0x000fe200030e061d */
[----:B------:R-:W-:Y:S02]  /*6730*/  IADD3 R32, P6, PT, R30, R23, RZ ;  /* 0x000000171e207210 */ /* 0x000fe40007fde0ff */
[----:B------:R-:W-:Y:S01]  /*6740*/  SEL R23, RZ, 0x1, !P3 ;  /* 0x00000001ff177807 */ /* 0x000fe20005800000 */
[----:B------:R-:W1:Y:S02]  /*6750*/  SHFL.UP PT, R22, R21, 0x1, RZ ;  /* 0x0420000015167989 */ /* 0x000e6400000e00ff */
[----:B------:R-:W-:Y:S01]  /*6760*/  IMAD.X R33, RZ, RZ, R31, P6 ;  /* 0x000000ffff217224 */ /* 0x000fe200030e061f */
[----:B------:R-:W-:Y:S02]  /*6770*/  IADD3 R34, P6, PT, R32, R23, RZ ;  /* 0x0000001720227210 */ /* 0x000fe40007fde0ff */
[----:B------:R-:W-:-:S02]  /*6780*/  SEL R23, RZ, 0x1, !P4 ;  /* 0x00000001ff177807 */ /* 0x000fc40006000000 */
[----:B------:R-:W-:Y:S01]  /*6790*/  SEL R25, RZ, 0x1, !P5 ;  /* 0x00000001ff197807 */ /* 0x000fe20006800000 */
[----:B------:R-:W-:Y:S01]  /*67a0*/  IMAD.X R35, RZ, RZ, R33, P6 ;  /* 0x000000ffff237224 */ /* 0x000fe200030e0621 */
[----:B------:R-:W-:-:S05]  /*67b0*/  IADD3 R36, P5, PT, R34, R23, RZ ;  /* 0x0000001722247210 */ /* 0x000fca0007fbe0ff */
[----:B------:R-:W-:Y:S01]  /*67c0*/  IMAD.X R37, RZ, RZ, R35, P5 ;  /* 0x000000ffff257224 */ /* 0x000fe200028e0623 */
[----:B------:R-:W-:Y:S02]  /*67d0*/  IADD3 R25, P5, PT, R36, R25, RZ ;  /* 0x0000001924197210 */ /* 0x000fe40007fbe0ff */
[----:B0-----:R-:W-:-:S03]  /*67e0*/  ISETP.GE.AND P6, PT, R46, 0x1, PT ;  /* 0x000000012e00780c */ /* 0x001fc60003fc6270 */
[----:B------:R-:W-:Y:S01]  /*67f0*/  IMAD.X R24, RZ, RZ, R37, P5 ;  /* 0x000000ffff187224 */ /* 0x000fe200028e0625 */
[----:B------:R-:W-:Y:S01]  /*6800*/  ISETP.NE.U32.AND P5, PT, R25, RZ, PT ;  /* 0x000000ff1900720c */ /* 0x000fe20003fa5070 */
[----:B-1----:R-:W-:-:S03]  /*6810*/  FADD R22, R21, R22 ;  /* 0x0000001615167221 */ /* 0x002fc60000000000 */
[----:B------:R-:W-:-:S05]  /*6820*/  ISETP.NE.AND.EX P5, PT, R24, RZ, PT, P5 ;  /* 0x000000ff1800720c */ /* 0x000fca0003fa5350 */
[----:B------:R-:W-:Y:S02]  /*6830*/  @P6 FSEL R21, R22, R21, !P5 ;  /* 0x0000001516156208 */ /* 0x000fe40006800000 */
[----:B------:R-:W0:Y:S04]  /*6840*/  SHFL.UP PT, R22, R25, 0x1, RZ ;  /* 0x0420000019167989 */ /* 0x000e2800000e00ff */
[----:B------:R-:W1:Y:S01]  /*6850*/  SHFL.UP PT, R23, R24, 0x1, RZ ;  /* 0x0420000018177989 */ /* 0x000e6200000e00ff */
[----:B0-----:R-:W-:-:S04]  /*6860*/  SEL R22, R22, RZ, P6 ;  /* 0x000000ff16167207 */ /* 0x001fc80003000000 */
[----:B------:R-:W-:Y:S02]  /*6870*/  IADD3 R41, P5, PT, R22, R25, RZ ;  /* 0x0000001916297210 */ /* 0x000fe40007fbe0ff */
[----:B------:R-:W0:Y:S01]  /*6880*/  SHFL.UP PT, R22, R21, 0x2, RZ ;  /* 0x0440000015167989 */ /* 0x000e2200000e00ff */
[----:B-1----:R-:W-:Y:S02]  /*6890*/  SEL R23, R23, RZ, P6 ;  /* 0x000000ff17177207 */ /* 0x002fe40003000000 */
[----:B------:R-:W-:-:S03]  /*68a0*/  ISETP.GE.AND P6, PT, R46, 0x2, PT ;  /* 0x000000022e00780c */ /* 0x000fc60003fc6270 */
[----:B------:R-:W-:Y:S01]  /*68b0*/  IMAD.X R40, R23, 0x1, R24, P5 ;  /* 0x0000000117287824 */ /* 0x000fe200028e0618 */
[----:B------:R-:W-:-:S04]  /*68c0*/  ISETP.NE.U32.AND P5, PT, R41, RZ, PT ;  /* 0x000000ff2900720c */ /* 0x000fc80003fa5070 */
[----:B------:R-:W-:Y:S01]  /*68d0*/  ISETP.NE.AND.EX P5, PT, R40, RZ, PT, P5 ;  /* 0x000000ff2800720c */ /* 0x000fe20003fa5350 */
[----:B0-----:R-:W-:-:S05]  /*68e0*/  FADD R22, R21, R22 ;  /* 0x0000001615167221 */ /* 0x001fca0000000000 */
        /* <DEDUP_REMOVED lines=30> */
[----:B-1----:R-:W-:-:S05]  /*6ad0*/  SEL R23, R23, RZ, P6 ;  /* 0x000000ff17177207 */ /* 0x002fca0003000000 */
[----:B------:R-:W-:Y:S01]  /*6ae0*/  IMAD.X R24, R23, 0x1, R40, P5 ;  /* 0x0000000117187824 */ /* 0x000fe200028e0628 */
[----:B------:R-:W-:-:S04]  /*6af0*/  ISETP.NE.U32.AND P5, PT, R25, RZ, PT ;  /* 0x000000ff1900720c */ /* 0x000fc80003fa5070 */
[----:B------:R-:W-:Y:S01]  /*6b00*/  ISETP.NE.AND.EX P5, PT, R24, RZ, PT, P5 ;  /* 0x000000ff1800720c */ /* 0x000fe20003fa5350 */
[----:B------:R-:W1:Y:S01]  /*6b10*/  SHFL.UP PT, R23, R24, 0x10, RZ ;  /* 0x0600000018177989 */ /* 0x000e6200000e00ff */
[----:B0-----:R-:W-:-:S05]  /*6b20*/  FADD R22, R21, R22 ;  /* 0x0000001615167221 */ /* 0x001fca0000000000 */
[----:B------:R-:W-:Y:S02]  /*6b30*/  FSEL R52, R22, R21, !P5 ;  /* 0x0000001516347208 */ /* 0x000fe40006800000 */
[----:B------:R-:W0:Y:S01]  /*6b40*/  SHFL.UP PT, R22, R25, 0x10, RZ ;  /* 0x0600000019167989 */ /* 0x000e2200000e00ff */
[----:B------:R-:W-:-:S04]  /*6b50*/  ISETP.GE.AND P5, PT, R46, 0x10, PT ;  /* 0x000000102e00780c */ /* 0x000fc80003fa6270 */
[----:B-1----:R-:W-:Y:S02]  /*6b60*/  SEL R23, R23, RZ, P5 ;  /* 0x000000ff17177207 */ /* 0x002fe40002800000 */
[----:B------:R-:W-:Y:S02]  /*6b70*/  FSEL R21, R21, R52, !P5 ;  /* 0x0000003415157208 */ /* 0x000fe40006800000 */
[----:B------:R-:W-:Y:S02]  /*6b80*/  SHF.R.U32.HI R43, RZ, 0x5, R0 ;  /* 0x00000005ff2b7819 */ /* 0x000fe40000011600 */
[----:B0-----:R-:W-:Y:S02]  /*6b90*/  SEL R22, R22, RZ, P5 ;  /* 0x000000ff16167207 */ /* 0x001fe40002800000 */
[----:B------:R-:W-:Y:S02]  /*6ba0*/  ISETP.NE.AND P5, PT, R46, 0x1f, PT ;  /* 0x0000001f2e00780c */ /* 0x000fe40003fa5270 */
[----:B------:R-:W-:-:S05]  /*6bb0*/  IADD3 R22, P6, PT, R22, R25, RZ ;  /* 0x0000001916167210 */ /* 0x000fca0007fde0ff */
[----:B------:R-:W-:-:S06]  /*6bc0*/  IMAD.X R23, R23, 0x1, R24, P6 ;  /* 0x0000000117177824 */ /* 0x000fcc00030e0618 */
[----:B------:R-:W-:-:S05]  /*6bd0*/  @!P5 LEA R49, R43, UR4, 0x4 ;  /* 0x000000042b31dc11 */ /* 0x000fca000f8e20ff */
[----:B------:R-:W-:Y:S04]  /*6be0*/  @!P5 STS [R49+0x8], R52 ;  /* 0x000008343100d388 */ /* 0x000fe80000000800 */
[----:B------:R-:W-:Y:S01]  /*6bf0*/  @!P5 STS.64 [R49], R22 ;  /* 0x000000163100d388 */ /* 0x000fe20000000a00 */
[----:B------:R-:W-:Y:S06]  /*6c00*/  BAR.SYNC.DEFER_BLOCKING 0x0 ;  /* 0x0000000000007b1d */ /* 0x000fec0000010000 */
        /* <DEDUP_REMOVED lines=11> */
[----:B------:R-:W-:-:S04]  /*6cc0*/  ISETP.NE.AND P5, PT, R43, 0x2, PT ;  /* 0x000000022b00780c */ /* 0x000fc80003fa5270 */
[----:B------:R-:W-:Y:S02]  /*6cd0*/  SEL R52, R51, R24, !P5 ;  /* 0x0000001833347207 */ /* 0x000fe40006800000 */
[----:B------:R-:W-:Y:S02]  /*6ce0*/  SEL R54, R53, R25, !P5 ;  /* 0x0000001935367207 */ /* 0x000fe40006800000 */
[----:B------:R-:W1:Y:S01]  /*6cf0*/  LDS.64 R24, [UR4+0x30] ;  /* 0x00003004ff187984 */ /* 0x000e620008000a00 */
[----:B------:R-:W-:Y:S02]  /*6d00*/  FSEL R47, R50, R47, !P5 ;  /* 0x0000002f322f7208 */ /* 0x000fe40006800000 */
[----:B0-----:R-:W-:-:S04]  /*6d10*/  ISETP.NE.U32.AND P5, PT, R40, RZ, PT ;  /* 0x000000ff2800720c */ /* 0x001fc80003fa5070 */
[C---:B------:R-:W-:Y:S02]  /*6d20*/  ISETP.NE.AND.EX P5, PT, R41.reuse, RZ, PT, P5 ;  /* 0x000000ff2900720c */ /* 0x040fe40003fa5350 */
[----:B------:R-:W-:Y:S02]  /*6d30*/  IADD3 R51, P6, PT, R40, R51, RZ ;  /* 0x0000003328337210 */ /* 0x000fe40007fde0ff */
[----:B------:R-:W0:Y:S03]  /*6d40*/  LDS R40, [UR4+0x38] ;  /* 0x00003804ff287984 */ /* 0x000e260008000800 */
[----:B------:R-:W-:-:S06]  /*6d50*/  IMAD.X R53, R41, 0x1, R53, P6 ;  /* 0x0000000129357824 */ /* 0x000fcc00030e0635 */
[----:B------:R-:W-:Y:S01]  /*6d60*/  @!P5 FADD R49, R50, R49 ;  /* 0x000000313231d221 */ /* 0x000fe20000000000 */
[----:B------:R-:W-:Y:S02]  /*6d70*/  ISETP.NE.AND P5, PT, R43, 0x3, PT ;  /* 0x000000032b00780c */ /* 0x000fe40003fa5270 */
[C---:B-1----:R-:W-:Y:S02]  /*6d80*/  IADD3 R41, P6, PT, R24.reuse, R51, RZ ;  /* 0x0000003318297210 */ /* 0x042fe40007fde0ff */
[----:B------:R-:W-:Y:S02]  /*6d90*/  SEL R52, R51, R52, !P5 ;  /* 0x0000003433347207 */ /* 0x000fe40006800000 */
[----:B------:R-:W-:Y:S02]  /*6da0*/  SEL R54, R53, R54, !P5 ;  /* 0x0000003635367207 */ /* 0x000fe40006800000 */
[----:B------:R-:W-:Y:S02]  /*6db0*/  FSEL R47, R49, R47, !P5 ;  /* 0x0000002f312f7208 */ /* 0x000fe40006800000 */
[----:B------:R-:W-:Y:S01]  /*6dc0*/  ISETP.NE.U32.AND P5, PT, R24, RZ, PT ;  /* 0x000000ff1800720c */ /* 0x000fe20003fa5070 */
[----:B------:R-:W-:-:S03]  /*6dd0*/  IMAD.X R51, R25, 0x1, R53, P6 ;  /* 0x0000000119337824 */ /* 0x000fc600030e0635 */
[----:B------:R-:W-:Y:S02]  /*6de0*/  ISETP.NE.AND.EX P5, PT, R25, RZ, PT, P5 ;  /* 0x000000ff1900720c */ /* 0x000fe40003fa5350 */
[----:B------:R-:W1:Y:S11]  /*6df0*/  LDS.64 R24, [UR4+0x40] ;  /* 0x00004004ff187984 */ /* 0x000e760008000a00 */
[----:B0-----:R-:W-:Y:S01]  /*6e00*/  @!P5 FADD R40, R49, R40 ;  /* 0x000000283128d221 */ /* 0x001fe20000000000 */
[----:B------:R-:W-:-:S04]  /*6e10*/  ISETP.NE.AND P5, PT, R43, 0x4, PT ;  /* 0x000000042b00780c */ /* 0x000fc80003fa5270 */
[----:B------:R-:W-:Y:S02]  /*6e20*/  SEL R52, R41, R52, !P5 ;  /* 0x0000003429347207 */ /* 0x000fe40006800000 */
[----:B------:R-:W-:Y:S02]  /*6e30*/  SEL R54, R51, R54, !P5 ;  /* 0x0000003633367207 */ /* 0x000fe40006800000 */
[----:B-1----:R-:W-:Y:S02]  /*6e40*/  IADD3 R49, P6, PT, R24, R41, RZ ;  /* 0x0000002918317210 */ /* 0x002fe40007fde0ff */
[----:B------:R-:W0:Y:S01]  /*6e50*/  LDS R41, [UR4+0x48] ;  /* 0x00004804ff297984 */ /* 0x000e220008000800 */
[----:B------:R-:W-:Y:S02]  /*6e60*/  FSEL R47, R40, R47, !P5 ;  /* 0x0000002f282f7208 */ /* 0x000fe40006800000 */
[----:B------:R-:W-:Y:S01]  /*6e70*/  ISETP.NE.U32.AND P5, PT, R24, RZ, PT ;  /* 0x000000ff1800720c */ /* 0x000fe20003fa5070 */
[----:B------:R-:W-:-:S03]  /*6e80*/  IMAD.X R53, R25, 0x1, R51, P6 ;  /* 0x0000000119357824 */ /* 0x000fc600030e0633 */
[----:B------:R-:W-:Y:S02]  /*6e90*/  ISETP.NE.AND.EX P5, PT, R25, RZ, PT, P5 ;  /* 0x000000ff1900720c */ /* 0x000fe40003fa5350 */
[----:B------:R-:W1:Y:S11]  /*6ea0*/  LDS.64 R24, [UR4+0x50] ;  /* 0x00005004ff187984 */ /* 0x000e760008000a00 */
[----:B0-----:R-:W-:-:S02]  /*6eb0*/  @!P5 FADD R41, R40, R41 ;  /* 0x000000292829d221 */ /* 0x001fc40000000000 */
[----:B------:R-:W0:Y:S01]  /*6ec0*/  LDS R40, [UR4+0x58] ;  /* 0x00005804ff287984 */ /* 0x000e220008000800 */
[----:B------:R-:W-:-:S04]  /*6ed0*/  ISETP.NE.AND P5, PT, R43, 0x5, PT ;  /* 0x000000052b00780c */ /* 0x000fc80003fa5270 */
[----:B------:R-:W-:Y:S02]  /*6ee0*/  SEL R52, R49, R52, !P5 ;  /* 0x0000003431347207 */ /* 0x000fe40006800000 */
[----:B------:R-:W-:Y:S02]  /*6ef0*/  SEL R54, R53, R54, !P5 ;  /* 0x0000003635367207 */ /* 0x000fe40006800000 */
[----:B------:R-:W-:Y:S02]  /*6f00*/  FSEL R47, R41, R47, !P5 ;  /* 0x0000002f292f7208 */ /* 0x000fe40006800000 */
[C---:B-1----:R-:W-:Y:S02]  /*6f10*/  IADD3 R49, P6, PT, R24.reuse, R49, RZ ;  /* 0x0000003118317210 */ /* 0x042fe40007fde0ff */
[----:B------:R-:W-:-:S03]  /*6f20*/  ISETP.NE.U32.AND P5, PT, R24, RZ, PT ;  /* 0x000000ff1800720c */ /* 0x000fc60003fa5070 */
[C---:B------:R-:W-:Y:S01]  /*6f30*/  IMAD.X R51, R25.reuse, 0x1, R53, P6 ;  /* 0x0000000119337824 */ /* 0x040fe200030e0635 */
[----:B------:R-:W-:Y:S02]  /*6f40*/  ISETP.NE.AND.EX P5, PT, R25, RZ, PT, P5 ;  /* 0x000000ff1900720c */ /* 0x000fe40003fa5350 */
[----:B------:R-:W1:Y:S11]  /*6f50*/  LDS.64 R24, [UR4+0x60] ;  /* 0x00006004ff187984 */ /* 0x000e760008000a00 */
[----:B0-----:R-:W-:Y:S01]  /*6f60*/  @!P5 FADD R40, R41, R40 ;  /* 0x000000282928d221 */ /* 0x001fe20000000000 */
[----:B------:R-:W-:-:S04]  /*6f70*/  ISETP.NE.AND P5, PT, R43, 0x6, PT ;  /* 0x000000062b00780c */ /* 0x000fc80003fa5270 */
[----:B------:R-:W-:Y:S02]  /*6f80*/  FSEL R50, R40, R47, !P5 ;  /* 0x0000002f28327208 */ /* 0x000fe40006800000 */
[----:B------:R-:W0:Y:S01]  /*6f90*/  LDS R47, [UR4+0x68] ;  /* 0x00006804ff2f7984 */ /* 0x000e220008000800 */
[----:B------:R-:W-:Y:S02]  /*6fa0*/  SEL R52, R49, R52, !P5 ;  /* 0x0000003431347207 */ /* 0x000fe40006800000 */
[----:B------:R-:W-:Y:S02]  /*6fb0*/  SEL R54, R51, R54, !P5 ;  /* 0x0000003633367207 */ /* 0x000fe40006800000 */
[----:B-1----:R-:W-:-:S04]  /*6fc0*/  ISETP.NE.U32.AND P5, PT, R24, RZ, PT ;  /* 0x000000ff1800720c */ /* 0x002fc80003fa5070 */
[----:B------:R-:W-:Y:S02]  /*6fd0*/  ISETP.NE.AND.EX P5, PT, R25, RZ, PT, P5 ;  /* 0x000000ff1900720c */ /* 0x000fe40003fa5350 */
[----:B------:R-:W-:-:S05]  /*6fe0*/  IADD3 R49, P6, PT, R24, R49, RZ ;  /* 0x0000003118317210 */ /* 0x000fca0007fde0ff */
[----:B------:R-:W-:Y:S02]  /*6ff0*/  IMAD.X R41, R25, 0x1, R51, P6 ;  /* 0x0000000119297824 */ /* 0x000fe400030e0633 */
[----:B------:R-:W1:Y:S04]  /*7000*/  SHFL.UP PT, R51, R22, 0x1, RZ ;  /* 0x0420000016337989 */ /* 0x000e6800000e00ff */
[----:B------:R-:W2:Y:S01]  /*7010*/  SHFL.UP PT, R23, R23, 0x1, RZ ;  /* 0x0420000017177989 */ /* 0x000ea200000e00ff */
[----:B0-----:R-:W-:Y:S01]  /*7020*/  @!P5 FADD R47, R40, R47 ;  /* 0x0000002f282fd221 */ /* 0x001fe20000000000 */
[----:B------:R-:W-:-:S04]  /*7030*/  ISETP.NE.AND P5, PT, R43, 0x7, PT ;  /* 0x000000072b00780c */ /* 0x000fc80003fa5270 */
[----:B------:R-:W-:Y:S02]  /*7040*/  SEL R25, R49, R52, !P5 ;  /* 0x0000003431197207 */ /* 0x000fe40006800000 */
[----:B------:R-:W-:Y:S02]  /*7050*/  SEL R24, R41, R54, !P5 ;  /* 0x0000003629187207 */ /* 0x000fe40006800000 */
[----:B------:R-:W-:Y:S02]  /*7060*/  FSEL R50, R47, R50, !P5 ;  /* 0x000000322f327208 */ /* 0x000fe40006800000 */
[----:B------:R-:W-:-:S04]  /*7070*/  ISETP.NE.U32.AND P5, PT, R25, RZ, PT ;  /* 0x000000ff1900720c */ /* 0x000fc80003fa5070 */
[----:B------:R-:W-:Y:S01]  /*7080*/  ISETP.NE.AND.EX P5, PT, R24, RZ, PT, P5 ;  /* 0x000000ff1800720c */ /* 0x000fe20003fa5350 */
[----:B------:R-:W0:Y:S01]  /*7090*/  SHFL.UP PT, R40, R21, 0x1, RZ ;  /* 0x0420000015287989 */ /* 0x000e2200000e00ff */
[----:B------:R-:W-:Y:S02]  /*70a0*/  P2R R48, PR, RZ, 0x8 ;  /* 0x00000008ff307803 */ /* 0x000fe40000000000 */
[----:B------:R-:W-:-:S09]  /*70b0*/  ISETP.GE.U32.AND P3, PT, R0, 0x20, PT ;  /* 0x000000200000780c */ /* 0x000fd20003f66070 */
[----:B------:R-:W-:Y:S01]  /*70c0*/  @!P5 FADD R50, RZ, R50 ;  /* 0x00000032ff32d221 */ /* 0x000fe20000000000 */
[----:B-1----:R-:W-:-:S04]  /*70d0*/  ISETP.NE.U32.AND P5, PT, R51, RZ, PT ;  /* 0x000000ff3300720c */ /* 0x002fc80003fa5070 */
[----:B--2---:R-:W-:Y:S02]  /*70e0*/  ISETP.NE.AND.EX P5, PT, R23, RZ, PT, P5 ;  /* 0x000000ff1700720c */ /* 0x004fe40003fa5350 */
[----:B------:R-:W-:Y:S01]  /*70f0*/  FSEL R43, R50, RZ, P3 ;  /* 0x000000ff322b7208 */ /* 0x000fe20001800000 */
[----:B------:R-:W-:Y:S01]  /*7100*/  IMAD R50, R0, 0x9, RZ ;  /* 0x0000000900327824 */ /* 0x000fe200078e02ff */
[----:B------:R-:W-:-:S03]  /*7110*/  P2R R45, PR, RZ, 0x10 ;  /* 0x00000010ff2d7803 */ /* 0x000fc60000000000 */
[----:B------:R-:W-:-:S06]  /*7120*/  VIADD R50, R50, 0x1 ;  /* 0x0000000132327836 */ /* 0x000fcc0000000000 */
[----:B0-----:R-:W-:Y:S01]  /*7130*/  @!P5 FADD R40, R40, R43 ;  /* 0x0000002b2828d221 */ /* 0x001fe20000000000 */
[----:B------:R-:W-:-:S04]  /*7140*/  ISETP.NE.U32.AND P5, PT, R42, RZ, PT ;  /* 0x000000ff2a00720c */ /* 0x000fc80003fa5070 */
[----:B------:R-:W-:Y:S02]  /*7150*/  ISETP.NE.AND.EX P5, PT, R44, RZ, PT, P5 ;  /* 0x000000ff2c00720c */ /* 0x000fe40003fa5350 */
[----:B------:R-:W-:Y:S02]  /*7160*/  ISETP.NE.AND P4, PT, R46, RZ, PT ;  /* 0x000000ff2e00720c */ /* 0x000fe40003f85270 */
[----:B------:R-:W-:Y:S02]  /*7170*/  ISETP.NE.U32.AND P6, PT, R3, R50, PT ;  /* 0x000000320300720c */ /* 0x000fe40003fc5070 */
[----:B------:R-:W-:Y:S02]  /*7180*/  FSEL R21, R43, R40, !P4 ;  /* 0x000000282b157208 */ /* 0x000fe40006000000 */
[----:B------:R-:W-:-:S05]  /*7190*/  ISETP.NE.AND.EX P6, PT, R26, RZ, PT, P6 ;  /* 0x000000ff1a00720c */ /* 0x000fca0003fc5360 */
[----:B------:R-:W-:Y:S01]  /*71a0*/  @!P5 FADD R5, R5, R21 ;  /* 0x000000150505d221 */ /* 0x000fe20000000000 */
[----:B------:R-:W-:Y:S02]  /*71b0*/  P2R R52, PR, RZ, 0x8 ;  /* 0x00000008ff347803 */ /* 0x000fe40000000000 */
[----:B------:R-:W-:Y:S01]  /*71c0*/  ISETP.NE.AND P3, PT, R4, R6, PT ;  /* 0x000000060400720c */ /* 0x000fe20003f65270 */
[----:B------:R-:W-:-:S05]  /*71d0*/  FADD R22, R7, R5 ;  /* 0x0000000507167221 */ /* 0x000fca0000000000 */
[----:B------:R-:W-:Y:S01]  /*71e0*/  @P6 FSEL R7, R7, R22, P3 ;  /* 0x0000001607076208 */ /* 0x000fe20001800000 */
[----:B------:R-:W-:-:S04]  /*71f0*/  IMAD R22, R0, 0x9, RZ ;  /* 0x0000000900167824 */ /* 0x000fc800078e02ff */
[----:B------:R-:W-:Y:S02]  /*7200*/  VIADD R22, R22, 0x5 ;  /* 0x0000000516167836 */ /* 0x000fe40000000000 */
[----:B------:R-:W-:-:S03]  /*7210*/  @!P0 FADD R9, R9, R7 ;  /* 0x0000000709098221 */ /* 0x000fc60000000000 */
[----:B------:R-:W-:Y:S01]  /*7220*/  ISETP.NE.U32.AND P6, PT, R3, R22, PT ;  /* 0x000000160300720c */ /* 0x000fe20003fc5070 */
[----:B------:R-:W-:-:S03]  /*7230*/  @!P1 FADD R11, R11, R9 ;  /* 0x000000090b0b9221 */ /* 0x000fc60000000000 */
[----:B------:R-:W-:Y:S01]  /*7240*/  ISETP.NE.AND.EX P6, PT, R26, RZ, PT, P6 ;  /* 0x000000ff1a00720c */ /* 0x000fe20003fc5360 */
[----:B------:R-:W-:Y:S01]  /*7250*/  @!P2 FADD R13, R13, R11 ;  /* 0x0000000b0d0da221 */ /* 0x000fe20000000000 */
[----:B------:R-:W-:Y:S02]  /*7260*/  P2R R40, PR, RZ, 0x10 ;  /* 0x00000010ff287803 */ /* 0x000fe40000000000 */
[----:B------:R-:W-:Y:S01]  /*7270*/  ISETP.NE.AND P4, PT, R12, R14, PT ;  /* 0x0000000e0c00720c */ /* 0x000fe20003f85270 */
[----:B------:R-:W-:-:S08]  /*7280*/  FADD R22, R15, R13 ;  /* 0x0000000d0f167221 */ /* 0x000fd00000000000 */
[----:B------:R-:W-:Y:S02]  /*7290*/  @P6 FSEL R15, R15, R22, P4 ;  /* 0x000000160f0f6208 */ /* 0x000fe40002000000 */
[----:B------:R-:W-:Y:S02]  /*72a0*/  ISETP.EQ.U32.AND P6, PT, R3, R50, PT ;  /* 0x000000320300720c */ /* 0x000fe40003fc2070 */
[----:B------:R-:W-:Y:S02]  /*72b0*/  ISETP.NE.AND P4, PT, R40, RZ, PT ;  /* 0x000000ff2800720c */ /* 0x000fe40003f85270 */
[----:B------:R-:W-:Y:S02]  /*72c0*/  ISETP.EQ.OR.EX P6, PT, R26, RZ, P3, P6 ;  /* 0x000000ff1a00720c */ /* 0x000fe40001fc2760 */
[----:B------:R-:W-:Y:S02]  /*72d0*/  ISETP.NE.AND P3, PT, R52, RZ, PT ;  /* 0x000000ff3400720c */ /* 0x000fe40003f65270 */
[----:B------:R-:W-:-:S02]  /*72e0*/  SEL R22, R51, RZ, P4 ;  /* 0x000000ff33167207 */ /* 0x000fc40002000000 */
[----:B------:R-:W-:Y:S02]  /*72f0*/  SEL R46, R23, RZ, P4 ;  /* 0x000000ff172e7207 */ /* 0x000fe40002000000 */
[----:B------:R-:W-:Y:S02]  /*7300*/  ISETP.NE.AND P4, PT, R45, RZ, PT ;  /* 0x000000ff2d00720c */ /* 0x000fe40003f85270 */
[----:B------:R-:W-:Y:S02]  /*7310*/  SEL R45, R25, RZ, P3 ;  /* 0x000000ff192d7207 */ /* 0x000fe40001800000 */
[----:B------:R-:W-:Y:S02]  /*7320*/  SEL R23, R24, RZ, P3 ;  /* 0x000000ff18177207 */ /* 0x000fe40001800000 */
[----:B------:R-:W-:Y:S01]  /*7330*/  IADD3 R45, P3, PT, R22, R45, RZ ;  /* 0x0000002d162d7210 */ /* 0x000fe20007f7e0ff */
[----:B------:R-:W-:Y:S04]  /*7340*/  LDS R24, [UR4+0x78] ;  /* 0x00007804ff187984 */ /* 0x000fe80008000800 */
[----:B------:R-:W-:-:S02]  /*7350*/  IMAD.X R46, R46, 0x1, R23, P3 ;  /* 0x000000012e2e7824 */ /* 0x000fc400018e0617 */
[----:B------:R-:W0:Y:S01]  /*7360*/  LDS.64 R22, [UR4+0x70] ;  /* 0x00007004ff167984 */ /* 0x000e220008000a00 */
[----:B------:R-:W-:Y:S02]  /*7370*/  SEL R51, RZ, 0x1, !P6 ;  /* 0x00000001ff337807 */ /* 0x000fe40007000000 */
[----:B------:R-:W-:-:S05]  /*7380*/  IADD3 R43, P6, PT, R45, R42, RZ ;  /* 0x0000002a2d2b7210 */ /* 0x000fca0007fde0ff */
[----:B------:R-:W-:Y:S02]  /*7390*/  IMAD.X R44, R46, 0x1, R44, P6 ;  /* 0x000000012e2c7824 */ /* 0x000fe400030e062c */
[----:B------:R-:W-:Y:S01]  /*73a0*/  IMAD.IADD R42, R51, 0x1, R42 ;  /* 0x00000001332a7824 */ /* 0x000fe200078e022a */
[----:B0-----:R-:W-:-:S05]  /*73b0*/  IADD3 R40, P6, PT, R22, R49, RZ ;  /* 0x0000003116287210 */ /* 0x001fca0007fde0ff */
[----:B------:R-:W-:Y:S01]  /*73c0*/  IMAD.X R25, R23, 0x1, R41, P6 ;  /* 0x0000000117197824 */ /* 0x000fe200030e0629 */
[----:B------:R-:W-:-:S04]  /*73d0*/  ISETP.NE.U32.AND P6, PT, R22, RZ, PT ;  /* 0x000000ff1600720c */ /* 0x000fc80003fc5070 */
[----:B------:R-:W-:-:S13]  /*73e0*/  ISETP.NE.AND.EX P6, PT, R23, RZ, PT, P6 ;  /* 0x000000ff1700720c */ /* 0x000fda0003fc5360 */
[----:B------:R-:W-:Y:S01]  /*73f0*/  @!P6 FADD R24, R47, R24 ;  /* 0x000000182f18e221 */ /* 0x000fe20000000000 */
[----:B------:R-:W-:-:S05]  /*7400*/  IADD3 R41, P6, PT, R45, R42, RZ ;  /* 0x0000002a2d297210 */ /* 0x000fca0007fde0ff */
[----:B------:R-:W-:Y:S01]  /*7410*/  IMAD.X R42, R46, 0x1, R39, P6 ;  /* 0x000000012e2a7824 */ /* 0x000fe200030e0627 */
        /* <DEDUP_REMOVED lines=10> */
[----:B------:R-:W-:Y:S02]  /*74c0*/  IADD3 R36, P6, PT, R45, R36, RZ ;  /* 0x000000242d247210 */ /* 0x000fe40007fde0ff */
[----:B------:R-:W-:-:S03]  /*74d0*/  ISETP.NE.AND P3, PT, R48, RZ, PT ;  /* 0x000000ff3000720c */ /* 0x000fc60003f65270 */
[----:B------:R-:W-:Y:S01]  /*74e0*/  IMAD.X R37, R46, 0x1, R37, P6 ;  /* 0x000000012e257824 */ /* 0x000fe200030e0625 */
[----:B------:R-:W-:-:S04]  /*74f0*/  ISETP.GE.U32.AND P6, PT, R40, 0x101, PT ;  /* 0x000001012800780c */ /* 0x000fc80003fc6070 */
[----:B------:R-:W-:Y:S01]  /*7500*/  ISETP.GE.AND.EX P6, PT, R25, RZ, PT, P6 ;  /* 0x000000ff1900720c */ /* 0x000fe20003fc6360 */
[----:B------:R-:W-:Y:S04]  /*7510*/  BSSY.RECONVERGENT B0, `(.L_x_1087) ;  /* 0x00000f6000007945 */ /* 0x000fe80003800200 */
[----:B------:R-:W-:-:S04]  /*7520*/  @!P3 FADD R17, R17, R15 ;  /* 0x0000000f1111b221 */ /* 0x000fc80000000000 */
[----:B------:R-:W-:-:S04]  /*7530*/  @!P4 FADD R19, R19, R17 ;  /* 0x000000111313c221 */ /* 0x000fc80000000000 */
[----:B------:R-:W-:Y:S05]  /*7540*/  @!P6 BRA `(.L_x_1088) ;  /* 0x0000000400dce947 */ /* 0x000fea0003800000 */
[----:B------:R-:W-:Y:S01]  /*7550*/  IMAD.MOV.U32 R23, RZ, RZ, 0x1 ;  /* 0x00000001ff177424 */ /* 0x000fe200078e00ff */
[----:B------:R-:W-:Y:S01]  /*7560*/  BAR.SYNC.DEFER_BLOCKING 0x0 ;  /* 0x0000000000007b1d */ /* 0x000fe20000010000 */
[----:B------:R-:W-:Y:S02]  /*7570*/  P2R R28, PR, RZ, 0x10 ;  /* 0x00000010ff1c7803 */ /* 0x000fe40000000000 */
[----:B------:R-:W-:Y:S01]  /*7580*/  IMAD R22, R0, 0x9, R23 ;  /* 0x0000000900167824 */ /* 0x000fe200078e0217 */
[----:B------:R-:W-:Y:S01]  /*7590*/  ISETP.NE.AND P4, PT, R4, R6, PT ;  /* 0x000000060400720c */ /* 0x000fe20003f85270 */
[----:B------:R-:W-:Y:S01]  /*75a0*/  IMAD.MOV.U32 R23, RZ, RZ, 0x9 ;  /* 0x00000009ff177424 */ /* 0x000fe200078e00ff */
[----:B------:R-:W-:Y:S01]  /*75b0*/  @P5 LEA R45, R45, UR4, 0x3 ;  /* 0x000000042d2d5c11 */ /* 0x000fe2000f8e18ff */
[----:B------:R-:W0:Y:S01]  /*75c0*/  LDCU.128 UR16, c[0x0][0x390] ;  /* 0x00007200ff1077ac */ /* 0x000e220008000c00 */
[----:B------:R-:W-:Y:S01]  /*75d0*/  ISETP.NE.U32.AND P6, PT, R3, R22, PT ;  /* 0x000000160300720c */ /* 0x000fe20003fc5070 */
[----:B------:R-:W-:Y:S01]  /*75e0*/  IMAD R22, R0, R23, 0x5 ;  /* 0x0000000500167424 */ /* 0x000fe200078e0217 */
[----:B------:R-:W-:Y:S01]  /*75f0*/  @P0 LEA R41, R41, UR4, 0x3 ;  /* 0x0000000429290c11 */ /* 0x000fe2000f8e18ff */
[----:B------:R-:W-:Y:S01]  /*7600*/  BSSY.RECONVERGENT B1, `(.L_x_1089) ;  /* 0x000006a000017945 */ /* 0x000fe20003800200 */
[----:B------:R-:W-:-:S02]  /*7610*/  ISETP.NE.AND.EX P6, PT, R26, RZ, !P4, P6 ;  /* 0x000000ff1a00720c */ /* 0x000fc400067c5360 */
[----:B------:R-:W-:Y:S02]  /*7620*/  ISETP.NE.AND P4, PT, R28, RZ, PT ;  /* 0x000000ff1c00720c */ /* 0x000fe40003f85270 */
[----:B------:R-:W-:Y:S02]  /*7630*/  @P1 LEA R38, R38, UR4, 0x3 ;  /* 0x0000000426261c11 */ /* 0x000fe4000f8e18ff */
[----:B------:R-:W-:Y:S02]  /*7640*/  @P2 LEA R2, R2, UR4, 0x3 ;  /* 0x0000000402022c11 */ /* 0x000fe4000f8e18ff */
[----:B------:R-:W-:Y:S01]  /*7650*/  @P3 LEA R32, R32, UR4, 0x3 ;  /* 0x0000000420203c11 */ /* 0x000fe2000f8e18ff */
[----:B------:R1:W-:Y:S04]  /*7660*/  @P5 STS.64 [R45], R20 ;  /* 0x000000142d005388 */ /* 0x0003e80000000a00 */
[----:B------:R-:W-:-:S02]  /*7670*/  @!P6 LEA R43, R43, UR4, 0x3 ;  /* 0x000000042b2bec11 */ /* 0x000fc4000f8e18ff */
[----:B------:R-:W-:Y:S01]  /*7680*/  ISETP.NE.U32.AND P5, PT, R3, R22, PT ;  /* 0x000000160300720c */ /* 0x000fe20003fa5070 */
[----:B------:R-:W-:Y:S01]  /*7690*/  IMAD R22, R0, R23, 0x8 ;  /* 0x0000000800167424 */ /* 0x000fe200078e0217 */
[----:B------:R-:W-:Y:S01]  /*76a0*/  @P4 LEA R34, R34, UR4, 0x3 ;  /* 0x0000000422224c11 */ /* 0x000fe2000f8e18ff */
[----:B------:R1:W-:Y:S01]  /*76b0*/  @!P6 STS.64 [R43], R4 ;  /* 0x000000042b00e388 */ /* 0x0003e20000000a00 */
[----:B------:R-:W-:-:S03]  /*76c0*/  ISETP.NE.AND P6, PT, R12, R14, PT ;  /* 0x0000000e0c00720c */ /* 0x000fc60003fc5270 */
[----:B------:R1:W-:Y:S01]  /*76d0*/  @P0 STS.64 [R41], R6 ;  /* 0x0000000629000388 */ /* 0x0003e20000000a00 */
[----:B------:R-:W-:Y:S02]  /*76e0*/  ISETP.NE.AND.EX P5, PT, R26, RZ, !P6, P5 ;  /* 0x000000ff1a00720c */ /* 0x000fe400077a5350 */
[----:B------:R-:W-:Y:S01]  /*76f0*/  ISETP.NE.U32.AND P0, PT, R3, R22, PT ;  /* 0x000000160300720c */ /* 0x000fe20003f05070 */
[----:B------:R1:W-:Y:S01]  /*7700*/  @P1 STS.64 [R38], R8 ;  /* 0x0000000826001388 */ /* 0x0003e20000000a00 */
[----:B------:R-:W-:-:S03]  /*7710*/  ISETP.NE.AND P6, PT, R18, R27, PT ;  /* 0x0000001b1200720c */ /* 0x000fc60003fc5270 */
[----:B------:R1:W-:Y:S01]  /*7720*/  @P2 STS.64 [R2], R10 ;  /* 0x0000000a02002388 */ /* 0x0003e20000000a00 */
[----:B------:R-:W-:-:S05]  /*7730*/  ISETP.NE.AND.EX P0, PT, R26, RZ, !P6, P0 ;  /* 0x000000ff1a00720c */ /* 0x000fca0007705300 */
[----:B------:R-:W-:-:S05]  /*7740*/  @!P5 LEA R30, R30, UR4, 0x3 ;  /* 0x000000041e1edc11 */ /* 0x000fca000f8e18ff */
[----:B------:R1:W-:Y:S03]  /*7750*/  @!P5 STS.64 [R30], R12 ;  /* 0x0000000c1e00d388 */ /* 0x0003e60000000a00 */
[----:B------:R-:W-:Y:S01]  /*7760*/  @!P0 LEA R36, R36, UR4, 0x3 ;  /* 0x0000000424248c11 */ /* 0x000fe2000f8e18ff */
[----:B------:R1:W-:Y:S04]  /*7770*/  @P3 STS.64 [R32], R14 ;  /* 0x0000000e20003388 */ /* 0x0003e80000000a00 */
[----:B------:R1:W-:Y:S04]  /*7780*/  @P4 STS.64 [R34], R16 ;  /* 0x0000001022004388 */ /* 0x0003e80000000a00 */
[----:B------:R1:W-:Y:S01]  /*7790*/  @!P0 STS.64 [R36], R18 ;  /* 0x0000001224008388 */ /* 0x0003e20000000a00 */
[----:B------:R-:W-:Y:S01]  /*77a0*/  BAR.SYNC.DEFER_BLOCKING 0x0 ;  /* 0x0000000000007b1d */ /* 0x000fe20000010000 */
[----:B------:R-:W-:-:S04]  /*77b0*/  ISETP.GT.U32.AND P0, PT, R40, R0, PT ;  /* 0x000000002800720c */ /* 0x000fc80003f04070 */
[----:B------:R-:W-:-:S13]  /*77c0*/  ISETP.GT.U32.AND.EX P0, PT, R25, RZ, PT, P0 ;  /* 0x000000ff1900720c */ /* 0x000fda0003f04100 */
[----:B01----:R-:W-:Y:S05]  /*77d0*/  @!P0 BRA `(.L_x_1090) ;  /* 0x0000000400308947 */ /* 0x003fea0003800000 */
[----:B------:R-:W-:Y:S01]  /*77e0*/  IMAD.MOV.U32 R21, RZ, RZ, R0 ;  /* 0x000000ffff157224 */ /* 0x000fe200078e0000 */
[----:B------:R-:W-:Y:S01]  /*77f0*/  BSSY.RECONVERGENT B2, `(.L_x_1091) ;  /* 0x000002b000027945 */ /* 0x000fe20003800200 */
[----:B------:R-:W-:-:S03]  /*7800*/  IMAD.MOV.U32 R20, RZ, RZ, RZ ;  /* 0x000000ffff147224 */ /* 0x000fc600078e00ff */
        /* <DEDUP_REMOVED lines=9> */
[----:B------:R-:W-:Y:S05]  /*78a0*/  @!P1 BRA `(.L_x_1092) ;  /* 0x00000000007c9947 */ /* 0x000fea0003800000 */
        /* <DEDUP_REMOVED lines=14> */
.L_x_1093:
        /* <DEDUP_REMOVED lines=17> */
.L_x_1092:
[----:B------:R-:W-:Y:S05]  /*7aa0*/  BSYNC.RECONVERGENT B2 ;  /* 0x0000000000027941 */ /* 0x000fea0003800200 */
.L_x_1091:
[----:B------:R-:W-:Y:S05]  /*7ab0*/  @!P0 BRA `(.L_x_1090) ;  /* 0x0000000000788947 */ /* 0x000fea0003800000 */
.L_x_1094:
        /* <DEDUP_REMOVED lines=30> */
.L_x_1090:
[----:B------:R-:W-:Y:S05]  /*7ca0*/  BSYNC.RECONVERGENT B1 ;  /* 0x0000000000017941 */ /* 0x000fea0003800200 */
.L_x_1089:
[----:B------:R-:W-:Y:S05]  /*7cb0*/  BRA `(.L_x_1095) ;  /* 0x0000000400ec7947 */ /* 0x000fea0003800000 */
.L_x_1088:
[----:B------:R-:W-:Y:S01]  /*7cc0*/  IMAD.MOV.U32 R49, RZ, RZ, 0x9 ;  /* 0x00000009ff317424 */ /* 0x000fe200078e00ff */
[----:B------:R-:W-:Y:S03]  /*7cd0*/  BSSY.RECONVERGENT B1, `(.L_x_1096) ;  /* 0x000000e000017945 */ /* 0x000fe60003800200 */
[CC--:B------:R-:W-:Y:S02]  /*7ce0*/  IMAD R22, R0.reuse, R49.reuse, 0x1 ;  /* 0x0000000100167424 */ /* 0x0c0fe400078e0231 */
[----:B------:R-:W-:-:S03]  /*7cf0*/  IMAD R48, R0, R49, 0x5 ;  /* 0x0000000500307424 */ /* 0x000fc600078e0231 */
[----:B------:R-:W-:Y:S01]  /*7d00*/  ISETP.NE.U32.AND P6, PT, R3, R22, PT ;  /* 0x000000160300720c */ /* 0x000fe20003fc5070 */
[----:B------:R-:W-:-:S12]  /*7d10*/  @!P5 BRA `(.L_x_1097) ;  /* 0x000000000024d947 */ /* 0x000fd80003800000 */
[----:B------:R-:W0:Y:S01]  /*7d20*/  LDCU.128 UR12, c[0x0][0x390] ;  /* 0x00007200ff0c77ac */ /* 0x000e220008000c00 */
[C---:B------:R-:W-:Y:S01]  /*7d30*/  IMAD.SHL.U32 R28, R45.reuse, 0x4, RZ ;  /* 0x000000042d1c7824 */ /* 0x040fe200078e00ff */
[----:B------:R-:W-:-:S04]  /*7d40*/  SHF.L.U64.HI R45, R45, 0x2, R46 ;  /* 0x000000022d2d7819 */ /* 0x000fc8000001022e */
[----:B0-----:R-:W-:-:S04]  /*7d50*/  IADD3 R22, P5, PT, R28, UR12, RZ ;  /* 0x0000000c1c167c10 */ /* 0x001fc8000ffbe0ff */
[----:B------:R-:W-:Y:S02]  /*7d60*/  IADD3.X R23, PT, PT, R45, UR13, RZ, P5, !PT ;  /* 0x0000000d2d177c10 */ /* 0x000fe4000affe4ff */
[----:B------:R-:W-:-:S03]  /*7d70*/  IADD3 R28, P5, PT, R28, UR14, RZ ;  /* 0x0000000e1c1c7c10 */ /* 0x000fc6000ffbe0ff */
[----:B------:R0:W-:Y:S01]  /*7d80*/  STG.E desc[UR8][R22.64], R20 ;  /* 0x0000001416007986 */ /* 0x0001e2000c101908 */
[----:B------:R-:W-:-:S05]  /*7d90*/  IADD3.X R29, PT, PT, R45, UR15, RZ, P5, !PT ;  /* 0x0000000f2d1d7c10 */ /* 0x000fca000affe4ff */
[----:B------:R0:W-:Y:S04]  /*7da0*/  STG.E desc[UR8][R28.64], R21 ;  /* 0x000000151c007986 */ /* 0x0001e8000c101908 */
.L_x_1097:
[----:B------:R-:W-:Y:S05]  /*7db0*/  BSYNC.RECONVERGENT B1 ;  /* 0x0000000000017941 */ /* 0x000fea0003800200 */
.L_x_1096:
[----:B------:R-:W-:Y:S01]  /*7dc0*/  ISETP.NE.AND P5, PT, R4, R6, PT ;  /* 0x000000060400720c */ /* 0x000fe20003fa5270 */
[----:B------:R-:W-:Y:S01]  /*7dd0*/  BSSY.RECONVERGENT B1, `(.L_x_1098) ;  /* 0x0000011000017945 */ /* 0x000fe20003800200 */
[----:B------:R-:W-:Y:S01]  /*7de0*/  ISETP.NE.AND.EX P6, PT, R26, RZ, PT, P6 ;  /* 0x000000ff1a00720c */ /* 0x000fe20003fc5360 */
[----:B0-----:R-:W-:Y:S01]  /*7df0*/  IMAD R28, R0, R49, 0x8 ;  /* 0x00000008001c7424 */ /* 0x001fe200078e0231 */
[----:B------:R-:W-:Y:S02]  /*7e00*/  P2R R20, PR, RZ, 0x1 ;  /* 0x00000001ff147803 */ /* 0x000fe40000000000 */
[----:B------:R-:W-:-:S04]  /*7e10*/  ISETP.NE.U32.AND P0, PT, R3, R48, PT ;  /* 0x000000300300720c */ /* 0x000fc80003f05070 */
[----:B------:R-:W-:Y:S02]  /*7e20*/  P2R R21, PR, RZ, 0x1 ;  /* 0x00000001ff157803 */ /* 0x000fe40000000000 */
[----:B------:R-:W-:-:S03]  /*7e30*/  ISETP.NE.AND P0, PT, R20, RZ, PT ;  /* 0x000000ff1400720c */ /* 0x000fc60003f05270 */
[----:B------:R-:W-:Y:S10]  /*7e40*/  @!P5 BRA P6, `(.L_x_1099) ;  /* 0x000000000024d947 */ /* 0x000ff40003000000 */
        /* <DEDUP_REMOVED lines=9> */
.L_x_1099:
[----:B------:R-:W-:Y:S05]  /*7ee0*/  BSYNC.RECONVERGENT B1 ;  /* 0x0000000000017941 */ /* 0x000fea0003800200 */
.L_x_1098:
[----:B------:R-:W-:Y:S01]  /*7ef0*/  BSSY.RECONVERGENT B1, `(.L_x_1100) ;  /* 0x000000c000017945 */ /* 0x000fe20003800200 */
[----:B------:R-:W-:-:S03]  /*7f00*/  ISETP.NE.U32.AND P5, PT, R3, R28, PT ;  /* 0x0000001c0300720c */ /* 0x000fc60003fa5070 */
[----:B------:R-:W-:Y:S10]  /*7f10*/  @!P0 BRA `(.L_x_1101) ;  /* 0x0000000000248947 */ /* 0x000ff40003800000 */
[----:B------:R-:W1:Y:S01]  /*7f20*/  LDCU.128 UR12, c[0x0][0x390] ;  /* 0x00007200ff0c77ac */ /* 0x000e620008000c00 */
[C---:B0-----:R-:W-:Y:S01]  /*7f30*/  IMAD.SHL.U32 R20, R41.reuse, 0x4, RZ ;  /* 0x0000000429147824 */ /* 0x041fe200078e00ff */
[----:B------:R-:W-:-:S04]  /*7f40*/  SHF.L.U64.HI R42, R41, 0x2, R42 ;  /* 0x00000002292a7819 */ /* 0x000fc8000001022a */
[----:B-1----:R-:W-:-:S04]  /*7f50*/  IADD3 R4, P0, PT, R20, UR12, RZ ;  /* 0x0000000c14047c10 */ /* 0x002fc8000ff1e0ff */
[----:B------:R-:W-:Y:S02]  /*7f60*/  IADD3.X R5, PT, PT, R42, UR13, RZ, P0, !PT ;  /* 0x0000000d2a057c10 */ /* 0x000fe400087fe4ff */
[----:B------:R-:W-:-:S03]  /*7f70*/  IADD3 R20, P0, PT, R20, UR14, RZ ;  /* 0x0000000e14147c10 */ /* 0x000fc6000ff1e0ff */
[----:B------:R1:W-:Y:S01]  /*7f80*/  STG.E desc[UR8][R4.64], R6 ;  /* 0x0000000604007986 */ /* 0x0003e2000c101908 */
[----:B------:R-:W-:-:S05]  /*7f90*/  IADD3.X R21, PT, PT, R42, UR15, RZ, P0, !PT ;  /* 0x0000000f2a157c10 */ /* 0x000fca00087fe4ff */
[----:B------:R1:W-:Y:S04]  /*7fa0*/  STG.E desc[UR8][R20.64], R7 ;  /* 0x0000000714007986 */ /* 0x0003e8000c101908 */
.L_x_1101:
[----:B------:R-:W-:Y:S05]  /*7fb0*/  BSYNC.RECONVERGENT B1 ;  /* 0x0000000000017941 */ /* 0x000fea0003800200 */
.L_x_1100:
[----:B------:R-:W-:Y:S04]  /*7fc0*/  BSSY.RECONVERGENT B1, `(.L_x_1102) ;  /* 0x000000b000017945 */ /* 0x000fe80003800200 */
[----:B------:R-:W-:Y:S05]  /*7fd0*/  @!P1 BRA `(.L_x_1103) ;  /* 0x0000000000249947 */ /* 0x000fea0003800000 */
[----:B------:R-:W0:Y:S01]  /*7fe0*/  LDCU.128 UR12, c[0x0][0x390] ;  /* 0x00007200ff0c77ac */ /* 0x000e220008000c00 */
[C---:B-1----:R-:W-:Y:S01]  /*7ff0*/  IMAD.SHL.U32 R6, R38.reuse, 0x4, RZ ;  /* 0x0000000426067824 */ /* 0x042fe200078e00ff */
[----:B------:R-:W-:-:S04]  /*8000*/  SHF.L.U64.HI R39, R38, 0x2, R39 ;  /* 0x0000000226277819 */ /* 0x000fc80000010227 */
[C---:B0-----:R-:W-:Y:S02]  /*8010*/  IADD3 R4, P0, PT, R6.reuse, UR12, RZ ;  /* 0x0000000c06047c10 */ /* 0x041fe4000ff1e0ff */
[----:B------:R-:W-:Y:S02]  /*8020*/  IADD3 R6, P1, PT, R6, UR14, RZ ;  /* 0x0000000e06067c10 */ /* 0x000fe4000ff3e0ff */
[C---:B------:R-:W-:Y:S02]  /*8030*/  IADD3.X R5, PT, PT, R39.reuse, UR13, RZ, P0, !PT ;  /* 0x0000000d27057c10 */ /* 0x040fe400087fe4ff */
[----:B------:R-:W-:-:S03]  /*8040*/  IADD3.X R7, PT, PT, R39, UR15, RZ, P1, !PT ;  /* 0x0000000f27077c10 */ /* 0x000fc60008ffe4ff */
[----:B------:R2:W-:Y:S04]  /*8050*/  STG.E desc[UR8][R4.64], R8 ;  /* 0x0000000804007986 */ /* 0x0005e8000c101908 */
[----:B------:R2:W-:Y:S02]  /*8060*/  STG.E desc[UR8][R6.64], R9 ;  /* 0x0000000906007986 */ /* 0x0005e4000c101908 */
.L_x_1103:
[----:B------:R-:W-:Y:S05]  /*8070*/  BSYNC.RECONVERGENT B1 ;  /* 0x0000000000017941 */ /* 0x000fea0003800200 */
.L_x_1102:
[----:B------:R-:W-:Y:S01]  /*8080*/  ISETP.NE.U32.AND P6, PT, R3, R48, PT ;  /* 0x000000300300720c */ /* 0x000fe20003fc5070 */
[----:B------:R-:W-:Y:S01]  /*8090*/  BSSY.RECONVERGENT B1, `(.L_x_1104) ;  /* 0x000000f000017945 */ /* 0x000fe20003800200 */
[----:B------:R-:W-:Y:S02]  /*80a0*/  ISETP.NE.AND P1, PT, R12, R14, PT ;  /* 0x0000000e0c00720c */ /* 0x000fe40003f25270 */
[----:B------:R-:W-:Y:S02]  /*80b0*/  ISETP.NE.AND P0, PT, R18, R27, PT ;  /* 0x0000001b1200720c */ /* 0x000fe40003f05270 */
[C---:B------:R-:W-:Y:S02]  /*80c0*/  ISETP.NE.AND.EX P6, PT, R26.reuse, RZ, PT, P6 ;  /* 0x000000ff1a00720c */ /* 0x040fe40003fc5360 */
[----:B------:R-:W-:Y:S01]  /*80d0*/  ISETP.NE.AND.EX P5, PT, R26, RZ, PT, P5 ;  /* 0x000000ff1a00720c */ /* 0x000fe20003fa5350 */
[----:B------:R-:W-:-:S12]  /*80e0*/  @!P2 BRA `(.L_x_1105) ;  /* 0x000000000024a947 */ /* 0x000fd80003800000 */
[----:B------:R-:W0:Y:S01]  /*80f0*/  LDCU.128 UR12, c[0x0][0x390] ;  /* 0x00007200ff0c77ac */ /* 0x000e220008000c00 */
[C---:B-12---:R-:W-:Y:S01]  /*8100*/  IMAD.SHL.U32 R6, R2.reuse, 0x4, RZ ;  /* 0x0000000402067824 */ /* 0x046fe200078e00ff */
[----:B------:R-:W-:-:S04]  /*8110*/  SHF.L.U64.HI R47, R2, 0x2, R47 ;  /* 0x00000002022f7819 */ /* 0x000fc8000001022f */
[----:B0-----:R-:W-:-:S04]  /*8120*/  IADD3 R4, P2, PT, R6, UR12, RZ ;  /* 0x0000000c06047c10 */ /* 0x001fc8000ff5e0ff */
[----:B------:R-:W-:Y:S02]  /*8130*/  IADD3.X R5, PT, PT, R47, UR13, RZ, P2, !PT ;  /* 0x0000000d2f057c10 */ /* 0x000fe400097fe4ff */
[----:B------:R-:W-:-:S03]  /*8140*/  IADD3 R6, P2, PT, R6, UR14, RZ ;  /* 0x0000000e06067c10 */ /* 0x000fc6000ff5e0ff */
[----:B------:R3:W-:Y:S01]  /*8150*/  STG.E desc[UR8][R4.64], R10 ;  /* 0x0000000a04007986 */ /* 0x0007e2000c101908 */
[----:B------:R-:W-:-:S05]  /*8160*/  IADD3.X R7, PT, PT, R47, UR15, RZ, P2, !PT ;  /* 0x0000000f2f077c10 */ /* 0x000fca00097fe4ff */
[----:B------:R3:W-:Y:S04]  /*8170*/  STG.E desc[UR8][R6.64], R11 ;  /* 0x0000000b06007986 */ /* 0x0007e8000c101908 */
.L_x_1105:
[----:B------:R-:W-:Y:S05]  /*8180*/  BSYNC.RECONVERGENT B1 ;  /* 0x0000000000017941 */ /* 0x000fea0003800200 */
.L_x_1104:
[----:B------:R-:W-:Y:S04]  /*8190*/  BSSY.RECONVERGENT B1, `(.L_x_1106) ;  /* 0x000000b000017945 */ /* 0x000fe80003800200 */
[----:B------:R-:W-:Y:S05]  /*81a0*/  @!P1 BRA P6, `(.L_x_1107) ;  /* 0x0000000000249947 */ /* 0x000fea0003000000 */
[----:B------:R-:W0:Y:S01]  /*81b0*/  LDCU.128 UR12, c[0x0][0x390] ;  /* 0x00007200ff0c77ac */ /* 0x000e220008000c00 */
[C---:B-123--:R-:W-:Y:S01]  /*81c0*/  IMAD.SHL.U32 R6, R30.reuse, 0x4, RZ ;  /* 0x000000041e067824 */ /* 0x04efe200078e00ff */
[----:B------:R-:W-:-:S04]  /*81d0*/  SHF.L.U64.HI R31, R30, 0x2, R31 ;  /* 0x000000021e1f7819 */ /* 0x000fc8000001021f */
[C---:B0-----:R-:W-:Y:S02]  /*81e0*/  IADD3 R4, P1, PT, R6.reuse, UR12, RZ ;  /* 0x0000000c06047c10 */ /* 0x041fe4000ff3e0ff */
[----:B------:R-:W-:Y:S02]  /*81f0*/  IADD3 R6, P2, PT, R6, UR14, RZ ;  /* 0x0000000e06067c10 */ /* 0x000fe4000ff5e0ff */
[C---:B------:R-:W-:Y:S02]  /*8200*/  IADD3.X R5, PT, PT, R31.reuse, UR13, RZ, P1, !PT ;  /* 0x0000000d1f057c10 */ /* 0x040fe40008ffe4ff */
[----:B------:R-:W-:-:S03]  /*8210*/  IADD3.X R7, PT, PT, R31, UR15, RZ, P2, !PT ;  /* 0x0000000f1f077c10 */ /* 0x000fc600097fe4ff */
[----:B------:R4:W-:Y:S04]  /*8220*/  STG.E desc[UR8][R4.64], R12 ;  /* 0x0000000c04007986 */ /* 0x0009e8000c101908 */
[----:B------:R4:W-:Y:S02]  /*8230*/  STG.E desc[UR8][R6.64], R13 ;  /* 0x0000000d06007986 */ /* 0x0009e4000c101908 */
.L_x_1107:
[----:B------:R-:W-:Y:S05]  /*8240*/  BSYNC.RECONVERGENT B1 ;  /* 0x0000000000017941 */ /* 0x000fea0003800200 */
.L_x_1106:
[----:B------:R-:W-:Y:S04]  /*8250*/  BSSY.RECONVERGENT B1, `(.L_x_1108) ;  /* 0x000000b000017945 */ /* 0x000fe80003800200 */
[----:B------:R-:W-:Y:S05]  /*8260*/  @!P3 BRA `(.L_x_1109) ;  /* 0x000000000024b947 */ /* 0x000fea0003800000 */
[----:B------:R-:W0:Y:S01]  /*8270*/  LDCU.128 UR12, c[0x0][0x390] ;  /* 0x00007200ff0c77ac */ /* 0x000e220008000c00 */
[C---:B-1234-:R-:W-:Y:S01]  /*8280*/  IMAD.SHL.U32 R6, R32.reuse, 0x4, RZ ;  /* 0x0000000420067824 */ /* 0x05efe200078e00ff */
[----:B------:R-:W-:-:S04]  /*8290*/  SHF.L.U64.HI R33, R32, 0x2, R33 ;  /* 0x0000000220217819 */ /* 0x000fc80000010221 */
[C---:B0-----:R-:W-:Y:S02]  /*82a0*/  IADD3 R4, P1, PT, R6.reuse, UR12, RZ ;  /* 0x0000000c06047c10 */ /* 0x041fe4000ff3e0ff */
[----:B------:R-:W-:Y:S02]  /*82b0*/  IADD3 R6, P2, PT, R6, UR14, RZ ;  /* 0x0000000e06067c10 */ /* 0x000fe4000ff5e0ff */
[C---:B------:R-:W-:Y:S02]  /*82c0*/  IADD3.X R5, PT, PT, R33.reuse, UR13, RZ, P1, !PT ;  /* 0x0000000d21057c10 */ /* 0x040fe40008ffe4ff */
[----:B------:R-:W-:-:S03]  /*82d0*/  IADD3.X R7, PT, PT, R33, UR15, RZ, P2, !PT ;  /* 0x0000000f21077c10 */ /* 0x000fc600097fe4ff */
[----:B------:R0:W-:Y:S04]  /*82e0*/  STG.E desc[UR8][R4.64], R14 ;  /* 0x0000000e04007986 */ /* 0x0001e8000c101908 */
[----:B------:R0:W-:Y:S02]  /*82f0*/  STG.E desc[UR8][R6.64], R15 ;  /* 0x0000000f06007986 */ /* 0x0001e4000c101908 */
.L_x_1109:
[----:B------:R-:W-:Y:S05]  /*8300*/  BSYNC.RECONVERGENT B1 ;  /* 0x0000000000017941 */ /* 0x000fea0003800200 */
.L_x_1108:
[----:B------:R-:W-:Y:S04]  /*8310*/  BSSY.RECONVERGENT B1, `(.L_x_1110) ;  /* 0x000000b000017945 */ /* 0x000fe80003800200 */
[----:B------:R-:W-:Y:S05]  /*8320*/  @!P4 BRA `(.L_x_1111) ;  /* 0x000000000024c947 */ /* 0x000fea0003800000 */
[----:B------:R-:W5:Y:S01]  /*8330*/  LDCU.128 UR12, c[0x0][0x390] ;  /* 0x00007200ff0c77ac */ /* 0x000f620008000c00 */
[C---:B01234-:R-:W-:Y:S01]  /*8340*/  IMAD.SHL.U32 R6, R34.reuse, 0x4, RZ ;  /* 0x0000000422067824 */ /* 0x05ffe200078e00ff */
[----:B------:R-:W-:-:S04]  /*8350*/  SHF.L.U64.HI R35, R34, 0x2, R35 ;  /* 0x0000000222237819 */ /* 0x000fc80000010223 */
[C---:B-----5:R-:W-:Y:S02]  /*8360*/  IADD3 R4, P1, PT, R6.reuse, UR12, RZ ;  /* 0x0000000c06047c10 */ /* 0x060fe4000ff3e0ff */
[----:B------:R-:W-:Y:S02]  /*8370*/  IADD3 R6, P2, PT, R6, UR14, RZ ;  /* 0x0000000e06067c10 */ /* 0x000fe4000ff5e0ff */
[C---:B------:R-:W-:Y:S02]  /*8380*/  IADD3.X R5, PT, PT, R35.reuse, UR13, RZ, P1, !PT ;  /* 0x0000000d23057c10 */ /* 0x040fe40008ffe4ff */
[----:B------:R-:W-:-:S03]  /*8390*/  IADD3.X R7, PT, PT, R35, UR15, RZ, P2, !PT ;  /* 0x0000000f23077c10 */ /* 0x000fc600097fe4ff */
[----:B------:R0:W-:Y:S04]  /*83a0*/  STG.E desc[UR8][R4.64], R16 ;  /* 0x0000001004007986 */ /* 0x0001e8000c101908 */
[----:B------:R0:W-:Y:S02]  /*83b0*/  STG.E desc[UR8][R6.64], R17 ;  /* 0x0000001106007986 */ /* 0x0001e4000c101908 */
.L_x_1111:
[----:B------:R-:W-:Y:S05]  /*83c0*/  BSYNC.RECONVERGENT B1 ;  /* 0x0000000000017941 */ /* 0x000fea0003800200 */
.L_x_1110:
[----:B------:R-:W-:Y:S05]  /*83d0*/  @!P0 BRA P5, `(.L_x_1095) ;  /* 0x0000000000248947 */ /* 0x000fea0002800000 */
        /* <DEDUP_REMOVED lines=9> */
.L_x_1095:
[----:B------:R-:W-:Y:S05]  /*8470*/  BSYNC.RECONVERGENT B0 ;  /* 0x0000000000007941 */ /* 0x000fea0003800200 */
.L_x_1087:
[----:B------:R-:W-:-:S13]  /*8480*/  ISETP.NE.AND P0, PT, R0, 0xff, PT ;  /* 0x000000ff0000780c */ /* 0x000fda0003f05270 */
[----:B------:R-:W-:Y:S05]  /*8490*/  @P0 EXIT ;  /* 0x000000000000094d */ /* 0x000fea0003800000 */
[----:B01234-:R-:W0:Y:S01]  /*84a0*/  LDC.64 R4, c[0x0][0x3a0] ;  /* 0x0000e800ff047b82 */ /* 0x01fe220000000a00 */
[----:B------:R-:W-:-:S04]  /*84b0*/  ISETP.NE.U32.AND P0, PT, R3, 0x900, PT ;  /* 0x000009000300780c */ /* 0x000fc80003f05070 */
[----:B------:R-:W-:-:S13]  /*84c0*/  ISETP.NE.AND.EX P0, PT, R26, RZ, PT, P0 ;  /* 0x000000ff1a00720c */ /* 0x000fda0003f05300 */
[----:B------:R-:W-:Y:S05]  /*84d0*/  @P0 BRA `(.L_x_1112) ;  /* 0x00000000002c0947 */ /* 0x000fea0003800000 */
[----:B------:R-:W1:Y:S01]  /*84e0*/  LDCU.128 UR4, c[0x0][0x390] ;  /* 0x00007200ff0477ac */ /* 0x000e620008000c00 */
[C---:B------:R-:W-:Y:S01]  /*84f0*/  IMAD.SHL.U32 R6, R40.reuse, 0x4, RZ ;  /* 0x0000000428067824 */ /* 0x040fe200078e00ff */
[----:B------:R-:W-:-:S04]  /*8500*/  SHF.L.U64.HI R0, R40, 0x2, R25 ;  /* 0x0000000228007819 */ /* 0x000fc80000010219 */
[C---:B-1----:R-:W-:Y:S02]  /*8510*/  IADD3 R2, P0, PT, R6.reuse, UR4, RZ ;  /* 0x0000000406027c10 */ /* 0x042fe4000ff1e0ff */
[----:B------:R-:W-:Y:S02]  /*8520*/  IADD3 R6, P1, PT, R6, UR6, RZ ;  /* 0x0000000606067c10 */ /* 0x000fe4000ff3e0ff */
[C---:B------:R-:W-:Y:S02]  /*8530*/  IADD3.X R3, PT, PT, R0.reuse, UR5, RZ, P0, !PT ;  /* 0x0000000500037c10 */ /* 0x040fe400087fe4ff */
[----:B------:R-:W-:Y:S02]  /*8540*/  IADD3.X R7, PT, PT, R0, UR7, RZ, P1, !PT ;  /* 0x0000000700077c10 */ /* 0x000fe40008ffe4ff */
[----:B------:R-:W-:Y:S01]  /*8550*/  IADD3 R40, P0, PT, R40, 0x1, RZ ;  /* 0x0000000128287810 */ /* 0x000fe20007f1e0ff */
[----:B------:R1:W-:Y:S04]  /*8560*/  STG.E desc[UR8][R2.64], R27 ;  /* 0x0000001b02007986 */ /* 0x0003e8000c101908 */
[----:B------:R1:W-:Y:S01]  /*8570*/  STG.E desc[UR8][R6.64], R24 ;  /* 0x0000001806007986 */ /* 0x0003e2000c101908 */
[----:B------:R-:W-:-:S07]  /*8580*/  IMAD.X R25, RZ, RZ, R25, P0 ;  /* 0x000000ffff197224 */ /* 0x000fce00000e0619 */
.L_x_1112:
[----:B------:R-:W-:-:S05]  /*8590*/  IMAD.MOV.U32 R41, RZ, RZ, R25 ;  /* 0x000000ffff297224 */ /* 0x000fca00078e0019 */
[----:B0-----:R-:W-:Y:S01]  /*85a0*/  STG.E.64 desc[UR8][R4.64], R40 ;  /* 0x0000002804007986 */ /* 0x001fe2000c101b08 */
[----:B------:R-:W-:Y:S05]  /*85b0*/  EXIT ;  /* 0x000000000000794d */ /* 0x000fea0003800000 */
.L_x_1086:
[----:B------:R-:W0:Y:S08]  /*85c0*/  LDC.64 R4, c[0x0][0x380] ;  /* 0x0000e000ff047b82 */ /* 0x000e300000000a00 */
[----:B------:R-:W1:Y:S01]  /*85d0*/  LDC.64 R8, c[0x0][0x388] ;  /* 0x0000e200ff087b82 */ /* 0x000e620000000a00 */
[----:B0-----:R-:W-:-:S05]  /*85e0*/  IMAD.WIDE.U32 R4, R0, 0x2400, R4 ;  /* 0x0000240000047825 */ /* 0x001fca00078e0004 */
[----:B------:R-:W2:Y:S01]  /*85f0*/  LDG.E.CONSTANT R10, desc[UR8][R4.64] ;  /* 0x00000008040a7981 */ /* 0x000ea2000c1e9900 */
[----:B-1----:R-:W-:-:S05]  /*8600*/  IMAD.WIDE.U32 R8, R0, 0x2400, R8 ;  /* 0x0000240000087825 */ /* 0x002fca00078e0008 */
[----:B------:R0:W3:Y:S01]  /*8610*/  LDG.E.CONSTANT R23, desc[UR8][R8.64] ;  /* 0x0000000808177981 */ /* 0x0000e2000c1e9900 */
[----:B------:R-:W1:Y:S02]  /*8620*/  S2R R42, SR_TID.X ;  /* 0x00000000002a7919 */ /* 0x000e640000002100 */
[C---:B-1----:R-:W-:Y:S02]  /*8630*/  LOP3.LUT R2, R42.reuse, 0x1f, RZ, 0xc0, !PT ;  /* 0x0000001f2a027812 */ /* 0x042fe400078ec0ff */
[----:B------:R-:W-:-:S05]  /*8640*/  LOP3.LUT R7, R42, 0x3e0, RZ, 0xc0, !PT ;  /* 0x000003e02a077812 */ /* 0x000fca00078ec0ff */
[----:B------:R-:W-:-:S04]  /*8650*/  IMAD R12, R7, 0x9, R2 ;  /* 0x00000009070c7824 */ /* 0x000fc800078e0202 */
[C---:B------:R-:W-:Y:S02]  /*8660*/  VIADD R2, R12.reuse, 0x20 ;  /* 0x000000200c027836 */ /* 0x040fe40000000000 */
[C---:B------:R-:W-:Y:S02]  /*8670*/  VIADD R6, R12.reuse, 0x40 ;  /* 0x000000400c067836 */ /* 0x040fe40000000000 */
[----:B------:R-:W-:Y:S01]  /*8680*/  IMAD.SHL.U32 R7, R12, 0x4, RZ ;  /* 0x000000040c077824 */ /* 0x000fe200078e00ff */
[-C--:B------:R-:W-:Y:S01]  /*8690*/  ISETP.GE.U32.AND P5, PT, R2, R3.reuse, PT ;  /* 0x000000030200720c */ /* 0x080fe20003fa6070 */
[----:B------:R-:W-:Y:S01]  /*86a0*/  VIADD R2, R12, 0x60 ;  /* 0x000000600c027836 */ /* 0x000fe20000000000 */
[----:B------:R-:W-:Y:S01]  /*86b0*/  ISETP.GE.U32.AND P0, PT, R6, R3, PT ;  /* 0x000000030600720c */ /* 0x000fe20003f06070 */
[----:B------:R-:W-:Y:S01]  /*86c0*/  VIADD R14, R12, 0x80 ;  /* 0x000000800c0e7836 */ /* 0x000fe20000000000 */
[----:B------:R-:W-:Y:S02]  /*86d0*/  IADD3 R6, P2, PT, R4, R7, RZ ;  /* 0x0000000704067210 */ /* 0x000fe40007f5e0ff */
[-C--:B------:R-:W-:Y:S01]  /*86e0*/  ISETP.GE.U32.AND P4, PT, R2, R3.reuse, PT ;  /* 0x000000030200720c */ /* 0x080fe20003f86070 */
[C---:B------:R-:W-:Y:S01]  /*86f0*/  VIADD R2, R12.reuse, 0xa0 ;  /* 0x000000a00c027836 */ /* 0x040fe20000000000 */
[----:B------:R-:W-:-:S02]  /*8700*/  ISETP.GE.U32.AND P6, PT, R12, R3, PT ;  /* 0x000000030c00720c */ /* 0x000fc40003fc6070 */
[----:B0-----:R-:W-:Y:S01]  /*8710*/  IADD3 R8, P1, PT, R7, R8, RZ ;  /* 0x0000000807087210 */ /* 0x001fe20007f3e0ff */
[----:B------:R-:W-:Y:S01]  /*8720*/  IMAD.X R7, RZ, RZ, R5, P2 ;  /* 0x000000ffff077224 */ /* 0x000fe200010e0605 */
[-C--:B------:R-:W-:Y:S01]  /*8730*/  ISETP.GE.U32.AND P3, PT, R14, R3.reuse, PT ;  /* 0x000000030e00720c */ /* 0x080fe20003f66070 */
[----:B------:R-:W-:Y:S01]  /*8740*/  VIADD R14, R12, 0xc0 ;  /* 0x000000c00c0e7836 */ /* 0x000fe20000000000 */
[----:B------:R-:W-:Y:S01]  /*8750*/  ISETP.GE.U32.AND P2, PT, R2, R3, PT ;  /* 0x000000030200720c */ /* 0x000fe20003f46070 */
[----:B------:R-:W-:-:S03]  /*8760*/  IMAD.X R9, RZ, RZ, R9, P1 ;  /* 0x000000ffff097224 */ /* 0x000fc600008e0609 */
[----:B------:R-:W-:Y:S01]  /*8770*/  ISETP.GE.U32.AND P1, PT, R14, R3, PT ;  /* 0x000000030e00720c */ /* 0x000fe20003f26070 */
[C---:B------:R-:W-:Y:S02]  /*8780*/  VIADD R14, R12.reuse, 0xe0 ;  /* 0x000000e00c0e7836 */ /* 0x040fe40000000000 */
[----:B------:R-:W-:Y:S02]  /*8790*/  VIADD R12, R12, 0x100 ;  /* 0x000001000c0c7836 */ /* 0x000fe40000000000 */
[----:B------:R-:W-:Y:S02]  /*87a0*/  IMAD.MOV.U32 R24, RZ, RZ, RZ ;  /* 0x000000ffff187224 */ /* 0x000fe400078e00ff */
[----:B--2---:R-:W-:Y:S02]  /*87b0*/  IMAD.MOV.U32 R2, RZ, RZ, R10 ;  /* 0x000000ffff027224 */ /* 0x004fe400078e000a */
[----:B------:R-:W2:Y:S02]  /*87c0*/  @!P6 LDG.E.CONSTANT R10, desc[UR8][R6.64] ;  /* 0x00000008060ae981 */ /* 0x000ea4000c1e9900 */
[----:B------:R-:W-:-:S02]  /*87d0*/  IMAD.MOV.U32 R11, RZ, RZ, R2 ;  /* 0x000000ffff0b7224 */ /* 0x000fc400078e0002 */
[----:B---3--:R-:W-:Y:S02]  /*87e0*/  IMAD.MOV.U32 R21, RZ, RZ, R23 ;  /* 0x000000ffff157224 */ /* 0x008fe400078e0017 */
[----:B------:R-:W3:Y:S02]  /*87f0*/  @!P6 LDG.E.CONSTANT R23, desc[UR8][R8.64] ;  /* 0x000000080817e981 */ /* 0x000ee4000c1e9900 */
[----:B------:R-:W-:Y:S01]  /*8800*/  IMAD.MOV.U32 R25, RZ, RZ, R21 ;  /* 0x000000ffff197224 */ /* 0x000fe200078e0015 */
[-C--:B------:R-:W-:Y:S01]  /*8810*/  ISETP.GE.U32.AND P6, PT, R14, R3.reuse, PT ;  /* 0x000000030e00720c */ /* 0x080fe20003fc6070 */
[----:B------:R-:W4:Y:S04]  /*8820*/  @!P5 LDG.E.CONSTANT R11, desc[UR8][R6.64+0x80] ;  /* 0x00008008060bd981 */ /* 0x000f28000c1e9900 */
[----:B------:R-:W5:Y:S01]  /*8830*/  @!P5 LDG.E.CONSTANT R25, desc[UR8][R8.64+0x80] ;  /* 0x000080080819d981 */ /* 0x000f62000c1e9900 */
[----:B------:R-:W-:Y:S01]  /*8840*/  ISETP.GE.U32.AND P5, PT, R12, R3, PT ;  /* 0x000000030c00720c */ /* 0x000fe20003fa6070 */
        /* <DEDUP_REMOVED lines=25> */
[----:B------:R-:W5:Y:S01]  /*89e0*/  @!P5 LDG.E.CONSTANT R21, desc[UR8][R8.64+0x400] ;  /* 0x000400080815d981 */ /* 0x000f62000c1e9900 */
[----:B------:R-:W-:-:S13]  /*89f0*/  ISETP.NE.AND P0, PT, R42, RZ, PT ;  /* 0x000000ff2a00720c */ /* 0x000fda0003f05270 */
[----:B------:R1:W5:Y:S01]  /*8a00*/  @!P0 LDG.E.CONSTANT R24, desc[UR8][R4.64+-0x4] ;  /* 0xfffffc0804188981 */ /* 0x000362000c1e9900 */
[----:B------:R-:W1:Y:S01]  /*8a10*/  S2R R34, SR_LANEID ;  /* 0x0000000000227919 */ /* 0x000e620000000000 */
[----:B------:R-:W1:Y:S01]  /*8a20*/  S2UR UR5, SR_CgaCtaId ;  /* 0x00000000000579c3 */ /* 0x000e620000008800 */
[----:B0-----:R-:W-:Y:S01]  /*8a30*/  SHF.R.U32.HI R7, RZ, 0x5, R42 ;  /* 0x00000005ff077819 */ /* 0x001fe2000001162a */
[----:B------:R-:W-:Y:S01]  /*8a40*/  UMOV UR4, 0x400 ;  /* 0x0000040000047882 */ /* 0x000fe20000000000 */
[----:B------:R-:W-:Y:S01]  /*8a50*/  P2R R6, PR, RZ, 0x1 ;  /* 0x00000001ff067803 */ /* 0x000fe20000000000 */
[----:B-1----:R-:W-:Y:S02]  /*8a60*/  ULEA UR4, UR5, UR4, 0x18 ;  /* 0x0000000405047291 */ /* 0x002fe4000f8ec0ff */
[----:B------:R-:W-:-:S05]  /*8a70*/  IMAD R6, R7, 0x120, R34 ;  /* 0x0000012007067824 */ /* 0x000fca00078e0222 */
[----:B------:R-:W-:-:S05]  /*8a80*/  LEA R6, R6, UR4, 0x2 ;  /* 0x0000000406067c11 */ /* 0x000fca000f8e10ff */
[----:B------:R-:W-:Y:S01]  /*8a90*/  IMAD R4, R34, 0x20, R6 ;  /* 0x0000002022047824 */ /* 0x000fe200078e0206 */
[C---:B------:R-:W-:Y:S02]  /*8aa0*/  LEA R36, R42.reuse, UR4, 0x2 ;  /* 0x000000042a247c11 */ /* 0x040fe4000f8e10ff */
[----:B------:R-:W-:Y:S01]  /*8ab0*/  ISETP.NE.AND P0, PT, R42, RZ, PT ;  /* 0x000000ff2a00720c */ /* 0x000fe20003f05270 */
        /* <DEDUP_REMOVED lines=12> */
[----:B------:R-:W1:Y:S04]  /*8b80*/  LDS R10, [R4+0x4] ;  /* 0x00000400040a7984 */ /* 0x000e680000000800 */
[----:B------:R-:W-:Y:S04]  /*8b90*/  LDS R12, [R4+0x8] ;  /* 0x00000800040c7984 */ /* 0x000fe80000000800 */
[----:B------:R-:W-:Y:S04]  /*8ba0*/  LDS R14, [R4+0xc] ;  /* 0x00000c00040e7984 */ /* 0x000fe80000000800 */
[----:B------:R-:W-:Y:S04]  /*8bb0*/  LDS R16, [R4+0x10] ;  /* 0x0000100004107984 */ /* 0x000fe80000000800 */
[----:B------:R-:W-:Y:S04]  /*8bc0*/  LDS R18, [R4+0x14] ;  /* 0x0000140004127984 */ /* 0x000fe80000000800 */
[----:B------:R-:W-:Y:S04]  /*8bd0*/  LDS R20, [R4+0x18] ;  /* 0x0000180004147984 */ /* 0x000fe80000000800 */
[----:B------:R-:W-:Y:S01]  /*8be0*/  LDS R22, [R4+0x1c] ;  /* 0x00001c0004167984 */ /* 0x000fe20000000800 */
[----:B------:R-:W-:Y:S06]  /*8bf0*/  BAR.SYNC.DEFER_BLOCKING 0x0 ;  /* 0x0000000000007b1d */ /* 0x000fec0000010000 */
[----:B------:R-:W-:Y:S04]  /*8c00*/  STS [R6], R23 ;  /* 0x0000001706007388 */ /* 0x000fe80000000800 */
[----:B------:R-:W-:Y:S04]  /*8c10*/  STS [R6+0x80], R25 ;  /* 0x0000801906007388 */ /* 0x000fe80000000800 */
[----:B------:R-:W-:Y:S04]  /*8c20*/  STS [R6+0x100], R27 ;  /* 0x0001001b06007388 */ /* 0x000fe80000000800 */
[----:B------:R2:W-:Y:S04]  /*8c30*/  STS [R6+0x180], R28 ;  /* 0x0001801c06007388 */ /* 0x0005e80000000800 */
[----:B------:R-:W-:Y:S04]  /*8c40*/  STS [R6+0x200], R29 ;  /* 0x0002001d06007388 */ /* 0x000fe80000000800 */
[----:B------:R-:W-:Y:S04]  /*8c50*/  STS [R6+0x280], R30 ;  /* 0x0002801e06007388 */ /* 0x000fe80000000800 */
[----:B------:R-:W-:Y:S04]  /*8c60*/  STS [R6+0x300], R31 ;  /* 0x0003001f06007388 */ /* 0x000fe80000000800 */
[----:B------:R-:W-:Y:S04]  /*8c70*/  STS [R6+0x380], R32 ;  /* 0x0003802006007388 */ /* 0x000fe80000000800 */
[----:B------:R3:W-:Y:S01]  /*8c80*/  STS [R6+0x400], R21 ;  /* 0x0004001506007388 */ /* 0x0007e20000000800 */
        /* <DEDUP_REMOVED lines=9> */
[----:B------:R4:W-:Y:S01]  /*8d20*/  LDS R23, [R4+0x1c] ;  /* 0x00001c0004177984 */ /* 0x0009e20000000800 */
[----:B------:R-:W-:Y:S06]  /*8d30*/  BAR.SYNC.DEFER_BLOCKING 0x0 ;  /* 0x0000000000007b1d */ /* 0x000fec0000010000 */
[----:B0-----:R-:W-:Y:S02]  /*8d40*/  STS [R36+0x4d8], R33 ;  /* 0x0004d82124007388 */ /* 0x001fe40000000800 */
[----:B------:R-:W-:Y:S06]  /*8d50*/  BAR.SYNC.DEFER_BLOCKING 0x0 ;  /* 0x0000000000007b1d */ /* 0x000fec0000010000 */
[----:B------:R-:W0:Y:S01]  /*8d60*/  @P0 LDS R24, [R36+0x4d4] ;  /* 0x0004d40024180984 */ /* 0x000e220000000800 */
[----:B--2---:R-:W-:-:S04]  /*8d70*/  IMAD R28, R42, 0x9, RZ ;  /* 0x000000092a1c7824 */ /* 0x004fc800078e02ff */
[C---:B---3--:R-:W-:Y:S01]  /*8d80*/  VIADD R6, R28.reuse, 0x1 ;  /* 0x000000011c067836 */ /* 0x048fe20000000000 */
[C---:B------:R-:W-:Y:S01]  /*8d90*/  ISETP.EQ.U32.AND P4, PT, R3.reuse, R28, PT ;  /* 0x0000001c0300720c */ /* 0x040fe20003f82070 */
[----:B------:R-:W-:Y:S01]  /*8da0*/  VIADD R30, R28, 0x2 ;  /* 0x000000021c1e7836 */ /* 0x000fe20000000000 */
[----:B-1----:R-:W-:Y:S01]  /*8db0*/  ISETP.NE.AND P5, PT, R8, R10, PT ;  /* 0x0000000a0800720c */ /* 0x002fe20003fa5270 */
[C---:B------:R-:W-:Y:S01]  /*8dc0*/  VIADD R32, R28.reuse, 0x3 ;  /* 0x000000031c207836 */ /* 0x040fe20000000000 */
[C---:B------:R-:W-:Y:S01]  /*8dd0*/  ISETP.EQ.U32.AND P2, PT, R3.reuse, R6, PT ;  /* 0x000000060300720c */ /* 0x040fe20003f42070 */
[----:B----4-:R-:W-:Y:S01]  /*8de0*/  VIADD R4, R28, 0x4 ;  /* 0x000000041c047836 */ /* 0x010fe20000000000 */
[C---:B------:R-:W-:Y:S02]  /*8df0*/  ISETP.EQ.U32.AND P0, PT, R3.reuse, R30, PT ;  /* 0x0000001e0300720c */ /* 0x040fe40003f02070 */
[----:B------:R-:W-:Y:S02]  /*8e00*/  ISETP.EQ.OR.EX P6, PT, R26, RZ, P5, P2 ;  /* 0x000000ff1a00720c */ /* 0x000fe40002fc2720 */
[----:B------:R-:W-:-:S02]  /*8e10*/  ISETP.EQ.U32.AND P1, PT, R3, R32, PT ;  /* 0x000000200300720c */ /* 0x000fc40003f22070 */
[----:B------:R-:W-:Y:S02]  /*8e20*/  ISETP.EQ.U32.AND P2, PT, R3, R4, PT ;  /* 0x000000040300720c */ /* 0x000fe40003f42070 */
[----:B------:R-:W-:Y:S02]  /*8e30*/  SEL R4, RZ, 0x1, !P6 ;  /* 0x00000001ff047807 */ /* 0x000fe40007000000 */
[----:B0-----:R-:W-:-:S04]  /*8e40*/  ISETP.NE.AND P3, PT, R24, R8, PT ;  /* 0x000000081800720c */ /* 0x001fc80003f65270 */
[----:B------:R-:W-:Y:S02]  /*8e50*/  ISETP.EQ.OR.EX P4, PT, R26, RZ, P3, P4 ;  /* 0x000000ff1a00720c */ /* 0x000fe40001f82740 */
[----:B------:R-:W-:Y:S02]  /*8e60*/  ISETP.NE.AND P3, PT, R10, R12, PT ;  /* 0x0000000c0a00720c */ /* 0x000fe40003f65270 */
[----:B------:R-:W-:Y:S02]  /*8e70*/  SEL R6, RZ, 0x1, !P4 ;  /* 0x00000001ff067807 */ /* 0x000fe40006000000 */
[----:B------:R-:W-:Y:S02]  /*8e80*/  ISETP.EQ.OR.EX P0, PT, R26, RZ, P3, P0 ;  /* 0x000000ff1a00720c */ /* 0x000fe40001f02700 */
[----:B------:R-:W-:Y:S02]  /*8e90*/  ISETP.NE.AND P4, PT, R12, R14, PT ;  /* 0x0000000e0c00720c */ /* 0x000fe40003f85270 */
[----:B------:R-:W-:-:S02]  /*8ea0*/  ISETP.NE.AND P3, PT, R14, R16, PT ;  /* 0x000000100e00720c */ /* 0x000fc40003f65270 */
[----:B------:R-:W-:Y:S02]  /*8eb0*/  SEL R27, RZ, 0x1, !P0 ;  /* 0x00000001ff1b7807 */ /* 0x000fe40004000000 */
[C---:B------:R-:W-:Y:S02]  /*8ec0*/  ISETP.EQ.OR.EX P1, PT, R26.reuse, RZ, P4, P1 ;  /* 0x000000ff1a00720c */ /* 0x040fe40002722710 */
[----:B------:R-:W-:Y:S02]  /*8ed0*/  ISETP.EQ.OR.EX P2, PT, R26, RZ, P3, P2 ;  /* 0x000000ff1a00720c */ /* 0x000fe40001f42720 */
[----:B------:R-:W-:Y:S02]  /*8ee0*/  IADD3 R27, P3, P4, R27, R4, R6 ;  /* 0x000000041b1b7210 */ /* 0x000fe40007c7e006 */
[----:B------:R-:W-:Y:S02]  /*8ef0*/  SEL R5, RZ, 0x1, !P1 ;  /* 0x00000001ff057807 */ /* 0x000fe40004800000 */
[----:B------:R-:W-:-:S02]  /*8f00*/  SEL R4, RZ, 0x1, !P2 ;  /* 0x00000001ff047807 */ /* 0x000fc40005000000 */
[----:B------:R-:W-:Y:S02]  /*8f10*/  IADD3.X R6, PT, PT, RZ, RZ, RZ, P3, P4 ;  /* 0x000000ffff067210 */ /* 0x000fe40001fe84ff */
[----:B------:R-:W-:Y:S01]  /*8f20*/  IADD3 R27, P3, P4, R4, R27, R5 ;  /* 0x0000001b041b7210 */ /* 0x000fe20007c7e005 */
[C---:B------:R-:W-:Y:S01]  /*8f30*/  VIADD R4, R28.reuse, 0x5 ;  /* 0x000000051c047836 */ /* 0x040fe20000000000 */
[----:B------:R-:W-:Y:S02]  /*8f40*/  P2R R40, PR, RZ, 0x40 ;  /* 0x00000040ff287803 */ /* 0x000fe40000000000 */
[----:B------:R-:W-:Y:S02]  /*8f50*/  IADD3.X R6, PT, PT, RZ, R6, RZ, P3, P4 ;  /* 0x00000006ff067210 */ /* 0x000fe40001fe84ff */
[----:B------:R-:W-:Y:S01]  /*8f60*/  ISETP.EQ.U32.AND P3, PT, R3, R4, PT ;  /* 0x000000040300720c */ /* 0x000fe20003f62070 */
[----:B------:R-:W-:Y:S01]  /*8f70*/  VIADD R4, R28, 0x6 ;  /* 0x000000061c047836 */ /* 0x000fe20000000000 */
[----:B------:R-:W-:-:S02]  /*8f80*/  ISETP.NE.AND P6, PT, R16, R18, PT ;  /* 0x000000121000720c */ /* 0x000fc40003fc5270 */
[----:B------:R-:W-:Y:S02]  /*8f90*/  ISETP.NE.AND P4, PT, R18, R20, PT ;  /* 0x000000141200720c */ /* 0x000fe40003f85270 */
[----:B------:R-:W-:Y:S02]  /*8fa0*/  ISETP.EQ.OR.EX P6, PT, R26, RZ, P6, P3 ;  /* 0x000000ff1a00720c */ /* 0x000fe400037c2730 */
[----:B------:R-:W-:-:S04]  /*8fb0*/  ISETP.EQ.U32.AND P3, PT, R3, R4, PT ;  /* 0x000000040300720c */ /* 0x000fc80003f62070 */
[----:B------:R-:W-:Y:S02]  /*8fc0*/  ISETP.EQ.OR.EX P3, PT, R26, RZ, P4, P3 ;  /* 0x000000ff1a00720c */ /* 0x000fe40002762730 */
[----:B------:R-:W-:Y:S02]  /*8fd0*/  SEL R5, RZ, 0x1, !P6 ;  /* 0x00000001ff057807 */ /* 0x000fe40007000000 */
[----:B------:R-:W-:-:S04]  /*8fe0*/  SEL R4, RZ, 0x1, !P3 ;  /* 0x00000001ff047807 */ /* 0x000fc80005800000 */
[----:B------:R-:W-:Y:S01]  /*8ff0*/  IADD3 R27, P4, P5, R4, R27, R5 ;  /* 0x0000001b041b7210 */ /* 0x000fe20007d9e005 */
[C---:B------:R-:W-:Y:S01]  /*9000*/  VIADD R4, R28.reuse, 0x7 ;  /* 0x000000071c047836 */ /* 0x040fe20000000000 */
[----:B------:R-:W-:Y:S01]  /*9010*/  P2R R30, PR, RZ, 0x1 ;  /* 0x00000001ff1e7803 */ /* 0x000fe20000000000 */
[----:B------:R-:W-:Y:S01]  /*9020*/  VIADD R28, R28, 0x8 ;  /* 0x000000081c1c7836 */ /* 0x000fe20000000000 */
[----:B------:R-:W-:Y:S02]  /*9030*/  IADD3.X R6, PT, PT, RZ, R6, RZ, P4, P5 ;  /* 0x00000006ff067210 */ /* 0x000fe400027ea4ff */
[----:B------:R-:W-:Y:S02]  /*9040*/  ISETP.NE.AND P0, PT, R40, RZ, PT ;  /* 0x000000ff2800720c */ /* 0x000fe40003f05270 */
[----:B------:R-:W-:Y:S02]  /*9050*/  ISETP.EQ.U32.AND P5, PT, R3, R4, PT ;  /* 0x000000040300720c */ /* 0x000fe40003fa2070 */
[----:B------:R-:W-:-:S02]  /*9060*/  ISETP.NE.AND P4, PT, R20, R22, PT ;  /* 0x000000161400720c */ /* 0x000fc40003f85270 */
[----:B------:R-:W-:Y:S02]  /*9070*/  P2R R29, PR, RZ, 0x1 ;  /* 0x00000001ff1d7803 */ /* 0x000fe40000000000 */
[----:B------:R-:W-:Y:S02]  /*9080*/  ISETP.EQ.OR.EX P5, PT, R26, RZ, P4, P5 ;  /* 0x000000ff1a00720c */ /* 0x000fe400027a2750 */
[----:B------:R-:W-:Y:S02]  /*9090*/  ISETP.EQ.U32.AND P4, PT, R3, R28, PT ;  /* 0x0000001c0300720c */ /* 0x000fe40003f82070 */
[----:B------:R-:W-:-:S04]  /*90a0*/  ISETP.NE.AND P0, PT, R22, R33, PT ;  /* 0x000000211600720c */ /* 0x000fc80003f05270 */
[----:B------:R-:W-:Y:S02]  /*90b0*/  ISETP.EQ.OR.EX P4, PT, R26, RZ, P0, P4 ;  /* 0x000000ff1a00720c */ /* 0x000fe40000782740 */
[----:B------:R-:W-:Y:S02]  /*90c0*/  SEL R5, RZ, 0x1, !P5 ;  /* 0x00000001ff057807 */ /* 0x000fe40006800000 */
[----:B------:R-:W-:Y:S02]  /*90d0*/  SEL R4, RZ, 0x1, !P4 ;  /* 0x00000001ff047807 */ /* 0x000fe40006000000 */
[----:B------:R-:W-:Y:S02]  /*90e0*/  P2R R25, PR, RZ, 0x2 ;  /* 0x00000002ff197803 */ /* 0x000fe40000000000 */
[----:B------:R-:W-:Y:S01]  /*90f0*/  IADD3 R27, P0, P1, R4, R27, R5 ;  /* 0x0000001b041b7210 */ /* 0x000fe2000791e005 */
[----:B------:R-:W-:-:S03]  /*9100*/  FADD R4, R9, R11 ;  /* 0x0000000b09047221 */ /* 0x000fc60000000000 */
[----:B------:R-:W-:Y:S02]  /*9110*/  IADD3.X R6, PT, PT, RZ, R6, RZ, P0, P1 ;  /* 0x00000006ff067210 */ /* 0x000fe400007e24ff */
[----:B------:R-:W-:-:S04]  /*9120*/  ISETP.NE.AND P0, PT, R29, RZ, PT ;  /* 0x000000ff1d00720c */ /* 0x000fc80003f05270 */
[----:B------:R-:W-:Y:S02]  /*9130*/  FSEL R4, R11, R4, P0 ;  /* 0x000000040b047208 */ /* 0x000fe40000000000 */
[----:B------:R-:W-:-:S03]  /*9140*/  ISETP.NE.AND P0, PT, R30, RZ, PT ;  /* 0x000000ff1e00720c */ /* 0x000fc60003f05270 */
[----:B------:R-:W-:-:S05]  /*9150*/  FADD R4, R13, R4 ;  /* 0x000000040d047221 */ /* 0x000fca0000000000 */
[----:B------:R-:W-:Y:S02]  /*9160*/  FSEL R4, R13, R4, P0 ;  /* 0x000000040d047208 */ /* 0x000fe40000000000 */
[----:B------:R-:W-:-:S03]  /*9170*/  ISETP.NE.AND P1, PT, R25, RZ, PT ;  /* 0x000000ff1900720c */ /* 0x000fc60003f25270 */
[----:B------:R-:W-:-:S05]  /*9180*/  FADD R4, R15, R4 ;  /* 0x000000040f047221 */ /* 0x000fca0000000000 */
[----:B------:R-:W-:-:S05]  /*9190*/  FSEL R4, R15, R4, P1 ;  /* 0x000000040f047208 */ /* 0x000fca0000800000 */
        /* <DEDUP_REMOVED lines=8> */
[----:B------:R-:W-:-:S05]  /*9220*/  @!P4 FADD R2, R2, R5 ;  /* 0x000000050202c221 */ /* 0x000fca0000000000 */
[----:B------:R-:W0:Y:S01]  /*9230*/  SHFL.UP PT, R5, R2, 0x1, RZ ;  /* 0x0420000002057989 */ /* 0x000e2200000e00ff */
[----:B------:R-:W-:Y:S02]  /*9240*/  ISETP.GE.AND P5, PT, R34, 0x1, PT ;  /* 0x000000012200780c */ /* 0x000fe40003fa6270 */
[----:B------:R-:W-:Y:S01]  /*9250*/  ISETP.NE.U32.AND P4, PT, R27, RZ, PT ;  /* 0x000000ff1b00720c */ /* 0x000fe20003f85070 */
[----:B------:R-:W1:Y:S03]  /*9260*/  SHFL.UP PT, R4, R27, 0x1, RZ ;  /* 0x042000001b047989 */ /* 0x000e6600000e00ff */
[----:B------:R-:W-:Y:S01]  /*9270*/  ISETP.NE.AND.EX P4, PT, R6, RZ, PT, P4 ;  /* 0x000000ff0600720c */ /* 0x000fe20003f85340 */
[----:B0-----:R-:W-:-:S06]  /*9280*/  FADD R5, R2, R5 ;  /* 0x0000000502057221 */ /* 0x001fcc0000000000 */
[----:B------:R-:W-:Y:S02]  /*9290*/  @P5 FSEL R2, R5, R2, !P4 ;  /* 0x0000000205025208 */ /* 0x000fe40006000000 */
[----:B------:R-:W0:Y:S01]  /*92a0*/  SHFL.UP PT, R5, R6, 0x1, RZ ;  /* 0x0420000006057989 */ /* 0x000e2200000e00ff */
[----:B-1----:R-:W-:-:S04]  /*92b0*/  SEL R4, R4, RZ, P5 ;  /* 0x000000ff04047207 */ /* 0x002fc80002800000 */
[----:B------:R-:W-:Y:S01]  /*92c0*/  IADD3 R29, P4, PT, R4, R27, RZ ;  /* 0x0000001b041d7210 */ /* 0x000fe20007f9e0ff */
[----:B------:R-:W1:Y:S04]  /*92d0*/  SHFL.UP PT, R25, R2, 0x2, RZ ;  /* 0x0440000002197989 */ /* 0x000e6800000e00ff */
[----:B------:R-:W2:Y:S01]  /*92e0*/  SHFL.UP PT, R4, R29, 0x2, RZ ;  /* 0x044000001d047989 */ /* 0x000ea200000e00ff */
[----:B0-----:R-:W-:-:S05]  /*92f0*/  SEL R5, R5, RZ, P5 ;  /* 0x000000ff05057207 */ /* 0x001fca0002800000 */
[----:B------:R-:W-:-:S05]  /*9300*/  IMAD.X R28, R5, 0x1, R6, P4 ;  /* 0x00000001051c7824 */ /* 0x000fca00020e0606 */
[----:B------:R-:W0:Y:S01]  /*9310*/  SHFL.UP PT, R5, R28, 0x2, RZ ;  /* 0x044000001c057989 */ /* 0x000e2200000e00ff */
[----:B------:R-:W-:Y:S02]  /*9320*/  ISETP.GE.AND P5, PT, R34, 0x2, PT ;  /* 0x000000022200780c */ /* 0x000fe40003fa6270 */
[----:B------:R-:W-:Y:S01]  /*9330*/  ISETP.NE.U32.AND P4, PT, R29, RZ, PT ;  /* 0x000000ff1d00720c */ /* 0x000fe20003f85070 */
[----:B-1----:R-:W-:Y:S01]  /*9340*/  FADD R25, R2, R25 ;  /* 0x0000001902197221 */ /* 0x002fe20000000000 */
[----:B--2---:R-:W-:Y:S02]  /*9350*/  SEL R4, R4, RZ, P5 ;  /* 0x000000ff04047207 */ /* 0x004fe40002800000 */
[----:B------:R-:W-:-:S07]  /*9360*/  ISETP.NE.AND.EX P4, PT, R28, RZ, PT, P4 ;  /* 0x000000ff1c00720c */ /* 0x000fce0003f85340 */
[----:B------:R-:W-:Y:S02]  /*9370*/  @P5 FSEL R2, R25, R2, !P4 ;  /* 0x0000000219025208 */ /* 0x000fe40006000000 */
[----:B------:R-:W-:-:S03]  /*9380*/  IADD3 R27, P4, PT, R4, R29, RZ ;  /* 0x0000001d041b7210 */ /* 0x000fc60007f9e0ff */
[----:B------:R-:W1:Y:S01]  /*9390*/  SHFL.UP PT, R25, R2, 0x4, RZ ;  /* 0x0480000002197989 */ /* 0x000e6200000e00ff */
[----:B0-----:R-:W-:-:S03]  /*93a0*/  SEL R5, R5, RZ, P5 ;  /* 0x000000ff05057207 */ /* 0x001fc60002800000 */
[----:B------:R-:W0:Y:S02]  /*93b0*/  SHFL.UP PT, R4, R27, 0x4, RZ ;  /* 0x048000001b047989 */ /* 0x000e2400000e00ff */
[----:B------:R-:W-:-:S05]  /*93c0*/  IMAD.X R6, R5, 0x1, R28, P4 ;  /* 0x0000000105067824 */ /* 0x000fca00020e061c */
[----:B------:R-:W2:Y:S01]  /*93d0*/  SHFL.UP PT, R5, R6, 0x4, RZ ;  /* 0x0480000006057989 */ /* 0x000ea200000e00ff */
[----:B------:R-:W-:Y:S02]  /*93e0*/  ISETP.GE.AND P5, PT, R34, 0x4, PT ;  /* 0x000000042200780c */ /* 0x000fe40003fa6270 */
[----:B------:R-:W-:-:S04]  /*93f0*/  ISETP.NE.U32.AND P4, PT, R27, RZ, PT ;  /* 0x000000ff1b00720c */ /* 0x000fc80003f85070 */
[----:B------:R-:W-:Y:S01]  /*9400*/  ISETP.NE.AND.EX P4, PT, R6, RZ, PT, P4 ;  /* 0x000000ff0600720c */ /* 0x000fe20003f85340 */
[----:B-1----:R-:W-:Y:S01]  /*9410*/  FADD R25, R2, R25 ;  /* 0x0000001902197221 */ /* 0x002fe20000000000 */
[----:B0-----:R-:W-:-:S05]  /*9420*/  SEL R4, R4, RZ, P5 ;  /* 0x000000ff04047207 */ /* 0x001fca0002800000 */
[----:B------:R-:W-:Y:S02]  /*9430*/  @P5 FSEL R2, R25, R2, !P4 ;  /* 0x0000000219025208 */ /* 0x000fe40006000000 */
[----:B------:R-:W-:Y:S02]  /*9440*/  IADD3 R29, P4, PT, R4, R27, RZ ;  /* 0x0000001b041d7210 */ /* 0x000fe40007f9e0ff */
[----:B--2---:R-:W-:Y:S01]  /*9450*/  SEL R5, R5, RZ, P5 ;  /* 0x000000ff05057207 */ /* 0x004fe20002800000 */
[----:B------:R-:W0:Y:S04]  /*9460*/  SHFL.UP PT, R25, R2, 0x8, RZ ;  /* 0x0500000002197989 */ /* 0x000e2800000e00ff */
[----:B------:R-:W-:Y:S01]  /*9470*/  IMAD.X R28, R5, 0x1, R6, P4 ;  /* 0x00000001051c7824 */ /* 0x000fe200020e0606 */
[----:B------:R-:W1:Y:S04]  /*9480*/  SHFL.UP PT, R4, R29, 0x8, RZ ;  /* 0x050000001d047989 */ /* 0x000e6800000e00ff */
[----:B------:R-:W2:Y:S01]  /*9490*/  SHFL.UP PT, R5, R28, 0x8, RZ ;  /* 0x050000001c057989 */ /* 0x000ea200000e00ff */
[----:B------:R-:W-:-:S02]  /*94a0*/  ISETP.GE.AND P5, PT, R34, 0x8, PT ;  /* 0x000000082200780c */ /* 0x000fc40003fa6270 */
[----:B------:R-:W-:-:S04]  /*94b0*/  ISETP.NE.U32.AND P4, PT, R29, RZ, PT ;  /* 0x000000ff1d00720c */ /* 0x000fc80003f85070 */
[----:B------:R-:W-:Y:S01]  /*94c0*/  ISETP.NE.AND.EX P4, PT, R28, RZ, PT, P4 ;  /* 0x000000ff1c00720c */ /* 0x000fe20003f85340 */
[----:B0-----:R-:W-:Y:S01]  /*94d0*/  FADD R25, R2, R25 ;  /* 0x0000001902197221 */ /* 0x001fe20000000000 */
[----:B-1----:R-:W-:-:S05]  /*94e0*/  SEL R4, R4, RZ, P5 ;  /* 0x000000ff04047207 */ /* 0x002fca0002800000 */
[----:B------:R-:W-:Y:S02]  /*94f0*/  @P5 FSEL R2, R25, R2, !P4 ;  /* 0x0000000219025208 */ /* 0x000fe40006000000 */
[----:B--2---:R-:W-:Y:S02]  /*9500*/  SEL R5, R5, RZ, P5 ;  /* 0x000000ff05057207 */ /* 0x004fe40002800000 */
[----:B------:R-:W-:-:S05]  /*9510*/  IADD3 R27, P4, PT, R4, R29, RZ ;  /* 0x0000001d041b7210 */ /* 0x000fca0007f9e0ff */
[----:B------:R-:W-:Y:S01]  /*9520*/  IMAD.X R6, R5, 0x1, R28, P4 ;  /* 0x0000000105067824 */ /* 0x000fe200020e061c */
[----:B------:R-:W0:Y:S04]  /*9530*/  SHFL.UP PT, R4, R27, 0x10, RZ ;  /* 0x060000001b047989 */ /* 0x000e2800000e00ff */
[----:B------:R-:W1:Y:S04]  /*9540*/  SHFL.UP PT, R5, R6, 0x10, RZ ;  /* 0x0600000006057989 */ /* 0x000e6800000e00ff */
[----:B------:R-:W2:Y:S01]  /*9550*/  SHFL.UP PT, R25, R2, 0x10, RZ ;  /* 0x0600000002197989 */ /* 0x000ea200000e00ff */
[----:B------:R-:W-:-:S04]  /*9560*/  ISETP.GE.AND P4, PT, R34, 0x10, PT ;  /* 0x000000102200780c */ /* 0x000fc80003f86270 */
[----:B0-----:R-:W-:Y:S02]  /*9570*/  SEL R4, R4, RZ, P4 ;  /* 0x000000ff04047207 */ /* 0x001fe40002000000 */
[----:B-1----:R-:W-:Y:S02]  /*9580*/  SEL R5, R5, RZ, P4 ;  /* 0x000000ff05057207 */ /* 0x002fe40002000000 */
[----:B------:R-:W-:-:S05]  /*9590*/  IADD3 R4, P5, PT, R4, R27, RZ ;  /* 0x0000001b04047210 */ /* 0x000fca0007fbe0ff */
[----:B------:R-:W-:Y:S01]  /*95a0*/  IMAD.X R5, R5, 0x1, R6, P5 ;  /* 0x0000000105057824 */ /* 0x000fe200028e0606 */
[----:B------:R-:W-:Y:S01]  /*95b0*/  ISETP.NE.U32.AND P5, PT, R27, RZ, PT ;  /* 0x000000ff1b00720c */ /* 0x000fe20003fa5070 */
[----:B--2---:R-:W-:-:S03]  /*95c0*/  FADD R25, R2, R25 ;  /* 0x0000001902197221 */ /* 0x004fc60000000000 */
[----:B------:R-:W-:-:S04]  /*95d0*/  ISETP.NE.AND.EX P5, PT, R6, RZ, PT, P5 ;  /* 0x000000ff0600720c */ /* 0x000fc80003fa5350 */
[----:B------:R-:W-:Y:S02]  /*95e0*/  FSEL R27, R25, R2, !P5 ;  /* 0x00000002191b7208 */ /* 0x000fe40006800000 */
[----:B------:R-:W-:-:S13]  /*95f0*/  ISETP.NE.AND P5, PT, R34, 0x1f, PT ;  /* 0x0000001f2200780c */ /* 0x000fda0003fa5270 */
[----:B------:R-:W-:-:S05]  /*9600*/  @!P5 LEA R32, R7, UR4, 0x4 ;  /* 0x000000040720dc11 */ /* 0x000fca000f8e20ff */
[----:B------:R-:W-:Y:S04]  /*9610*/  @!P5 STS.64 [R32], R4 ;  /* 0x000000042000d388 */ /* 0x000fe80000000a00 */
[----:B------:R-:W-:Y:S01]  /*9620*/  @!P5 STS [R32+0x8], R27 ;  /* 0x0000081b2000d388 */ /* 0x000fe20000000800 */
[----:B------:R-:W-:Y:S06]  /*9630*/  BAR.SYNC.DEFER_BLOCKING 0x0 ;  /* 0x0000000000007b1d */ /* 0x000fec0000010000 */
[----:B------:R-:W-:Y:S04]  /*9640*/  LDS.64 R28, [UR4+0x10] ;  /* 0x00001004ff1c7984 */ /* 0x000fe80008000a00 */
[----:B------:R-:W0:Y:S04]  /*9650*/  LDS.64 R36, [UR4] ;  /* 0x00000004ff247984 */ /* 0x000e280008000a00 */
[----:B------:R-:W1:Y:S04]  /*9660*/  LDS.64 R30, [UR4+0x20] ;  /* 0x00002004ff1e7984 */ /* 0x000e680008000a00 */
[----:B------:R-:W-:Y:S04]  /*9670*/  LDS R6, [UR4+0x8] ;  /* 0x00000804ff067984 */ /* 0x000fe80008000800 */
[----:B------:R-:W2:Y:S01]  /*9680*/  LDS R25, [UR4+0x18] ;  /* 0x00001804ff197984 */ /* 0x000ea20008000800 */
[----:B------:R-:W-:-:S03]  /*9690*/  FSEL R2, R2, R27, !P4 ;  /* 0x0000001b02027208 */ /* 0x000fc60006000000 */
[----:B------:R-:W3:Y:S04]  /*96a0*/  LDS R27, [UR4+0x28] ;  /* 0x00002804ff1b7984 */ /* 0x000ee80008000800 */
[----:B------:R-:W-:Y:S01]  /*96b0*/  LDS R32, [UR4+0x38] ;  /* 0x00003804ff207984 */ /* 0x000fe20008000800 */
[----:B0-----:R-:W-:-:S05]  /*96c0*/  IADD3 R41, P4, PT, R36, R28, RZ ;  /* 0x0000001c24297210 */ /* 0x001fca0007f9e0ff */
[----:B------:R-:W-:Y:S01]  /*96d0*/  IMAD.X R43, R37, 0x1, R29, P4 ;  /* 0x00000001252b7824 */ /* 0x000fe200020e061d */
[----:B-1----:R-:W-:-:S05]  /*96e0*/  IADD3 R35, P4, PT, R30, R41, RZ ;  /* 0x000000291e237210 */ /* 0x002fca0007f9e0ff */
[----:B------:R-:W-:Y:S01]  /*96f0*/  IMAD.X R39, R31, 0x1, R43, P4 ;  /* 0x000000011f277824 */ /* 0x000fe200020e062b */
[----:B------:R-:W-:-:S04]  /*9700*/  ISETP.NE.U32.AND P4, PT, R28, RZ, PT ;  /* 0x000000ff1c00720c */ /* 0x000fc80003f85070 */
[----:B------:R-:W-:Y:S02]  /*9710*/  ISETP.NE.AND.EX P4, PT, R29, RZ, PT, P4 ;  /* 0x000000ff1d00720c */ /* 0x000fe40003f85340 */
[----:B------:R-:W0:Y:S11]  /*9720*/  LDS.64 R28, [UR4+0x30] ;  /* 0x00003004ff1c7984 */ /* 0x000e360008000a00 */
[----:B--2---:R-:W-:Y:S01]  /*9730*/  @!P4 FADD R25, R6, R25 ;  /* 0x000000190619c221 */ /* 0x004fe20000000000 */
[----:B------:R-:W-:-:S04]  /*9740*/  ISETP.NE.AND P4, PT, R7, 0x2, PT ;  /* 0x000000020700780c */ /* 0x000fc80003f85270 */
[----:B------:R-:W-:Y:S02]  /*9750*/  SEL R36, R41, R36, !P4 ;  /* 0x0000002429247207 */ /* 0x000fe40006000000 */
[----:B------:R-:W-:Y:S02]  /*9760*/  SEL R38, R43, R37, !P4 ;  /* 0x000000252b267207 */ /* 0x000fe40006000000 */
[----:B------:R-:W-:Y:S02]  /*9770*/  FSEL R6, R25, R6, !P4 ;  /* 0x0000000619067208 */ /* 0x000fe40006000000 */
[----:B------:R-:W-:-:S04]  /*9780*/  ISETP.NE.U32.AND P4, PT, R30, RZ, PT ;  /* 0x000000ff1e00720c */ /* 0x000fc80003f85070 */
[----:B------:R-:W-:Y:S02]  /*9790*/  ISETP.NE.AND.EX P4, PT, R31, RZ, PT, P4 ;  /* 0x000000ff1f00720c */ /* 0x000fe40003f85340 */
[----:B------:R-:W1:Y:S11]  /*97a0*/  LDS.64 R30, [UR4+0x40] ;  /* 0x00004004ff1e7984 */ /* 0x000e760008000a00 */
[----:B---3--:R-:W-:Y:S01]  /*97b0*/  @!P4 FADD R27, R25, R27 ;  /* 0x0000001b191bc221 */ /* 0x008fe20000000000 */
[----:B------:R-:W-:Y:S01]  /*97c0*/  ISETP.NE.AND P4, PT, R7, 0x3, PT ;  /* 0x000000030700780c */ /* 0x000fe20003f85270 */
[----:B------:R-:W2:Y:S03]  /*97d0*/  LDS R25, [UR4+0x48] ;  /* 0x00004804ff197984 */ /* 0x000ea60008000800 */
[----:B------:R-:W-:-:S02]  /*97e0*/  SEL R36, R35, R36, !P4 ;  /* 0x0000002423247207 */ /* 0x000fc40006000000 */
[----:B------:R-:W-:Y:S02]  /*97f0*/  SEL R38, R39, R38, !P4 ;  /* 0x0000002627267207 */ /* 0x000fe40006000000 */
[----:B------:R-:W-:Y:S02]  /*9800*/  FSEL R6, R27, R6, !P4 ;  /* 0x000000061b067208 */ /* 0x000fe40006000000 */
[----:B0-----:R-:W-:-:S05]  /*9810*/  IADD3 R37, P4, PT, R28, R35, RZ ;  /* 0x000000231c257210 */ /* 0x001fca0007f9e0ff */
[----:B------:R-:W-:Y:S01]  /*9820*/  IMAD.X R35, R29, 0x1, R39, P4 ;  /* 0x000000011d237824 */ /* 0x000fe200020e0627 */
[----:B------:R-:W-:-:S04]  /*9830*/  ISETP.NE.U32.AND P4, PT, R28, RZ, PT ;  /* 0x000000ff1c00720c */ /* 0x000fc80003f85070 */
[----:B------:R-:W-:Y:S02]  /*9840*/  ISETP.NE.AND.EX P4, PT, R29, RZ, PT, P4 ;  /* 0x000000ff1d00720c */ /* 0x000fe40003f85340 */
[----:B------:R-:W0:Y:S11]  /*9850*/  LDS.64 R28, [UR4+0x50] ;  /* 0x00005004ff1c7984 */ /* 0x000e360008000a00 */
[----:B------:R-:W-:Y:S01]  /*9860*/  @!P4 FADD R32, R27, R32 ;  /* 0x000000201b20c221 */ /* 0x000fe20000000000 */
[----:B------:R-:W-:Y:S01]  /*9870*/  ISETP.NE.AND P4, PT, R7, 0x4, PT ;  /* 0x000000040700780c */ /* 0x000fe20003f85270 */
[----:B------:R-:W3:Y:S03]  /*9880*/  LDS R27, [UR4+0x58] ;  /* 0x00005804ff1b7984 */ /* 0x000ee60008000800 */
[----:B------:R-:W-:-:S02]  /*9890*/  SEL R36, R37, R36, !P4 ;  /* 0x0000002425247207 */ /* 0x000fc40006000000 */
[----:B------:R-:W-:Y:S02]  /*98a0*/  SEL R38, R35, R38, !P4 ;  /* 0x0000002623267207 */ /* 0x000fe40006000000 */
[----:B------:R-:W-:Y:S02]  /*98b0*/  FSEL R6, R32, R6, !P4 ;  /* 0x0000000620067208 */ /* 0x000fe40006000000 */
[----:B-1----:R-:W-:-:S05]  /*98c0*/  IADD3 R37, P4, PT, R30, R37, RZ ;  /* 0x000000251e257210 */ /* 0x002fca0007f9e0ff */
[----:B------:R-:W-:Y:S01]  /*98d0*/  IMAD.X R35, R31, 0x1, R35, P4 ;  /* 0x000000011f237824 */ /* 0x000fe200020e0623 */
[----:B------:R-:W-:-:S04]  /*98e0*/  ISETP.NE.U32.AND P4, PT, R30, RZ, PT ;  /* 0x000000ff1e00720c */ /* 0x000fc80003f85070 */
[----:B------:R-:W-:Y:S02]  /*98f0*/  ISETP.NE.AND.EX P4, PT, R31, RZ, PT, P4 ;  /* 0x000000ff1f00720c */ /* 0x000fe40003f85340 */
[----:B------:R-:W1:Y:S11]  /*9900*/  LDS.64 R30, [UR4+0x60] ;  /* 0x00006004ff1e7984 */ /* 0x000e760008000a00 */
[----:B--2---:R-:W-:Y:S01]  /*9910*/  @!P4 FADD R25, R32, R25 ;  /* 0x000000192019c221 */ /* 0x004fe20000000000 */
[----:B------:R-:W-:-:S04]  /*9920*/  ISETP.NE.AND P4, PT, R7, 0x5, PT ;  /* 0x000000050700780c */ /* 0x000fc80003f85270 */
[----:B------:R-:W-:Y:S02]  /*9930*/  SEL R32, R37, R36, !P4 ;  /* 0x0000002425207207 */ /* 0x000fe40006000000 */
[----:B------:R-:W-:Y:S02]  /*9940*/  SEL R36, R35, R38, !P4 ;  /* 0x0000002623247207 */ /* 0x000fe40006000000 */
[----:B------:R-:W-:Y:S01]  /*9950*/  FSEL R6, R25, R6, !P4 ;  /* 0x0000000619067208 */ /* 0x000fe20006000000 */
[----:B------:R-:W2:Y:S01]  /*9960*/  LDS R38, [UR4+0x68] ;  /* 0x00006804ff267984 */ /* 0x000ea20008000800 */
[----:B0-----:R-:W-:-:S05]  /*9970*/  IADD3 R37, P4, PT, R28, R37, RZ ;  /* 0x000000251c257210 */ /* 0x001fca0007f9e0ff */
[----:B------:R-:W-:Y:S01]  /*9980*/  IMAD.X R35, R29, 0x1, R35, P4 ;  /* 0x000000011d237824 */ /* 0x000fe200020e0623 */
[----:B------:R-:W-:-:S04]  /*9990*/  ISETP.NE.U32.AND P4, PT, R28, RZ, PT ;  /* 0x000000ff1c00720c */ /* 0x000fc80003f85070 */
[----:B------:R-:W-:Y:S02]  /*99a0*/  ISETP.NE.AND.EX P4, PT, R29, RZ, PT, P4 ;  /* 0x000000ff1d00720c */ /* 0x000fe40003f85340 */
[----:B------:R-:W0:Y:S11]  /*99b0*/  LDS.64 R28, [UR4+0x70] ;  /* 0x00007004ff1c7984 */ /* 0x000e360008000a00 */
[----:B---3--:R-:W-:Y:S01]  /*99c0*/  @!P4 FADD R27, R25, R27 ;  /* 0x0000001b191bc221 */ /* 0x008fe20000000000 */
[----:B------:R-:W-:-:S04]  /*99d0*/  ISETP.NE.AND P4, PT, R7, 0x6, PT ;  /* 0x000000060700780c */ /* 0x000fc80003f85270 */
[----:B------:R-:W-:Y:S02]  /*99e0*/  SEL R32, R37, R32, !P4 ;  /* 0x0000002025207207 */ /* 0x000fe40006000000 */
[----:B------:R-:W-:Y:S02]  /*99f0*/  SEL R36, R35, R36, !P4 ;  /* 0x0000002423247207 */ /* 0x000fe40006000000 */
[----:B------:R-:W-:Y:S02]  /*9a00*/  FSEL R6, R27, R6, !P4 ;  /* 0x000000061b067208 */ /* 0x000fe40006000000 */
[----:B-1----:R-:W-:-:S05]  /*9a10*/  IADD3 R37, P4, PT, R30, R37, RZ ;  /* 0x000000251e257210 */ /* 0x002fca0007f9e0ff */
[C---:B------:R-:W-:Y:S01]  /*9a20*/  IMAD.X R25, R31.reuse, 0x1, R35, P4 ;  /* 0x000000011f197824 */ /* 0x040fe200020e0623 */
[----:B------:R-:W-:Y:S01]  /*9a30*/  ISETP.NE.U32.AND P4, PT, R30, RZ, PT ;  /* 0x000000ff1e00720c */ /* 0x000fe20003f85070 */
[----:B------:R-:W1:Y:S03]  /*9a40*/  LDS R35, [UR4+0x78] ;  /* 0x00007804ff237984 */ /* 0x000e660008000800 */
[----:B------:R-:W-:-:S13]  /*9a50*/  ISETP.NE.AND.EX P4, PT, R31, RZ, PT, P4 ;  /* 0x000000ff1f00720c */ /* 0x000fda0003f85340 */
[----:B--2---:R-:W-:Y:S01]  /*9a60*/  @!P4 FADD R38, R27, R38 ;  /* 0x000000261b26c221 */ /* 0x004fe20000000000 */
[----:B------:R-:W-:-:S04]  /*9a70*/  ISETP.NE.AND P4, PT, R7, 0x7, PT ;  /* 0x000000070700780c */ /* 0x000fc80003f85270 */
[----:B------:R-:W-:Y:S02]  /*9a80*/  SEL R7, R37, R32, !P4 ;  /* 0x0000002025077207 */ /* 0x000fe40006000000 */
[----:B------:R-:W-:Y:S02]  /*9a90*/  SEL R30, R25, R36, !P4 ;  /* 0x00000024191e7207 */ /* 0x000fe40006000000 */
[----:B------:R-:W-:Y:S02]  /*9aa0*/  FSEL R6, R38, R6, !P4 ;  /* 0x0000000626067208 */ /* 0x000fe40006000000 */
[----:B0-----:R-:W-:-:S05]  /*9ab0*/  IADD3 R37, P4, PT, R28, R37, RZ ;  /* 0x000000251c257210 */ /* 0x001fca0007f9e0ff */
[----:B------:R-:W-:Y:S01]  /*9ac0*/  IMAD.X R36, R29, 0x1, R25, P4 ;  /* 0x000000011d247824 */ /* 0x000fe200020e0619 */
[----:B------:R-:W-:-:S04]  /*9ad0*/  ISETP.NE.U32.AND P4, PT, R28, RZ, PT ;  /* 0x000000ff1c00720c */ /* 0x000fc80003f85070 */
[----:B------:R-:W-:-:S13]  /*9ae0*/  ISETP.NE.AND.EX P4, PT, R29, RZ, PT, P4 ;  /* 0x000000ff1d00720c */ /* 0x000fda0003f85340 */
[----:B-1----:R-:W-:Y:S01]  /*9af0*/  @!P4 FADD R35, R38, R35 ;  /* 0x000000232623c221 */ /* 0x002fe20000000000 */
[----:B------:R-:W-:Y:S01]  /*9b00*/  ISETP.GE.U32.AND P4, PT, R42, 0x20, PT ;  /* 0x000000202a00780c */ /* 0x000fe20003f86070 */
[----:B------:R0:W1:Y:S04]  /*9b10*/  SHFL.UP PT, R32, R4, 0x1, RZ ;  /* 0x0420000004207989 */ /* 0x00006800000e00ff */
[----:B------:R0:W2:Y:S04]  /*9b20*/  SHFL.UP PT, R27, R5, 0x1, RZ ;  /* 0x04200000051b7989 */ /* 0x0000a800000e00ff */
[----:B------:R0:W3:Y:S04]  /*9b30*/  SHFL.UP PT, R25, R2, 0x1, RZ ;  /* 0x0420000002197989 */ /* 0x0000e800000e00ff */
[----:B------:R-:W-:Y:S05]  /*9b40*/  @!P4 BRA `(.L_x_1113) ;  /* 0x000000000028c947 */ /* 0x000fea0003800000 */
[----:B-1----:R-:W-:Y:S02]  /*9b50*/  ISETP.NE.U32.AND P4, PT, R32, RZ, PT ;  /* 0x000000ff2000720c */ /* 0x002fe40003f85070 */
[----:B------:R-:W-:Y:S02]  /*9b60*/  ISETP.NE.AND P5, PT, R34, RZ, PT ;  /* 0x000000ff2200720c */ /* 0x000fe40003fa5270 */
[C---:B--2---:R-:W-:Y:S02]  /*9b70*/  ISETP.NE.AND.EX P4, PT, R27.reuse, RZ, PT, P4 ;  /* 0x000000ff1b00720c */ /* 0x044fe40003f85340 */
[----:B------:R-:W-:Y:S02]  /*9b80*/  SEL R32, R32, RZ, P5 ;  /* 0x000000ff20207207 */ /* 0x000fe40002800000 */
[----:B------:R-:W-:-:S09]  /*9b90*/  SEL R27, R27, RZ, P5 ;  /* 0x000000ff1b1b7207 */ /* 0x000fd20002800000 */
[----:B---3--:R-:W-:Y:S01]  /*9ba0*/  @!P4 FADD R25, R25, R6 ;  /* 0x000000061919c221 */ /* 0x008fe20000000000 */
[----:B------:R-:W-:-:S04]  /*9bb0*/  IADD3 R32, P4, PT, R32, R7, RZ ;  /* 0x0000000720207210 */ /* 0x000fc80007f9e0ff */
[----:B------:R-:W-:Y:S01]  /*9bc0*/  FSEL R25, R6, R25, !P5 ;  /* 0x0000001906197208 */ /* 0x000fe20006800000 */
[----:B------:R-:W-:Y:S01]  /*9bd0*/  IMAD.X R27, R27, 0x1, R30, P4 ;  /* 0x000000011b1b7824 */ /* 0x000fe200020e061e */
[----:B------:R-:W-:Y:S07]  /*9be0*/  BRA `(.L_x_1114) ;  /* 0x0000001000707947 */ /* 0x000fee0003800000 */
.L_x_1113:
[----:B0-----:R-:W0:Y:S01]  /*9bf0*/  LDC.64 R4, c[0x0][0x3a8] ;  /* 0x0000ea00ff047b82 */ /* 0x001e220000000a00 */
[----:B------:R-:W-:Y:S01]  /*9c00*/  ISETP.NE.AND P4, PT, R42, RZ, PT ;  /* 0x000000ff2a00720c */ /* 0x000fe20003f85270 */
[----:B------:R-:W4:-:S12]  /*9c10*/  LDCU UR5, c[0x0][0x370] ;  /* 0x00006e00ff0577ac */ /* 0x000f180008000800 */
[----:B------:R-:W-:Y:S01]  /*9c20*/  @!P4 IMAD.MOV.U32 R6, RZ, RZ, R37 ;  /* 0x000000ffff06c224 */ /* 0x000fe200078e0025 */
[----:B------:R0:W-:Y:S01]  /*9c30*/  @!P4 STS [UR4+0xd0], R35 ;  /* 0x0000d023ff00c988 */ /* 0x0001e20008000804 */
[----:B------:R-:W-:Y:S01]  /*9c40*/  @!P4 IMAD.MOV.U32 R7, RZ, RZ, R36 ;  /* 0x000000ffff07c224 */ /* 0x000fe200078e0024 */
[----:B----4-:R-:W-:-:S04]  /*9c50*/  UISETP.GT.U32.AND UP0, UPT, UR5, 0x1f3, UPT ;  /* 0x000001f30500788c */ /* 0x010fc8000bf04070 */
[----:B------:R4:W-:Y:S01]  /*9c60*/  @!P4 STS.64 [UR4+0xc8], R6 ;  /* 0x0000c806ff00c988 */ /* 0x0009e20008000a04 */
[----:B0-----:R-:W-:-:S04]  /*9c70*/  IMAD.WIDE.U32 R28, R0, 0x10, R4 ;  /* 0x00000010001c7825 */ /* 0x001fc800078e0004 */
[----:B------:R-:W-:Y:S02]  /*9c80*/  @!P4 IMAD.MOV.U32 R4, RZ, RZ, R35 ;  /* 0x000000ffff04c224 */ /* 0x000fe400078e0023 */
[----:B------:R-:W-:-:S05]  /*9c90*/  @!P4 IMAD.MOV.U32 R5, RZ, RZ, 0x64 ;  /* 0x00000064ff05c424 */ /* 0x000fca00078e00ff */
[----:B------:R4:W-:Y:S01]  /*9ca0*/  @!P4 ST.E.128.STRONG.GPU desc[UR8][R28.64+0x200], R4 ;  /* 0x000200041c00c985 */ /* 0x0009e2000c10fd08 */
[----:B------:R-:W-:Y:S05]  /*9cb0*/  BRA.U UP0, `(.L_x_1115) ;  /* 0x0000000100087547 */ /* 0x000fea000b800000 */
[----:B------:R0:W-:Y:S06]  /*9cc0*/  MEMBAR.SC.CTA ;  /* 0x0000000000007992 */ /* 0x0001ec0000000000 */
[----:B0-----:R-:W-:Y:S05]  /*9cd0*/  BRA `(.L_x_1116) ;  /* 0x0000000000087947 */ /* 0x001fea0003800000 */
.L_x_1115:
[----:B------:R-:W-:Y:S05]  /*9ce0*/  NANOSLEEP 0x1c2 ;  /* 0x000001c20000795d */ /* 0x000fea0003800000 */
[----:B------:R-:W-:Y:S01]  /*9cf0*/  NOP ;  /* 0x0000000000007918 */ /* 0x000fe20000000000 */
.L_x_1116:
[----:B----4-:R-:W-:-:S03]  /*9d00*/  IMAD.WIDE.U32 R4, R42, 0x10, RZ ;  /* 0x000000102a047825 */ /* 0x010fc600078e00ff */
[----:B------:R-:W-:Y:S02]  /*9d10*/  LOP3.LUT R7, R4, 0xfffffff0, RZ, 0x3c, !PT ;  /* 0xfffffff004077812 */ /* 0x000fe400078e3cff */
[----:B------:R-:W-:Y:S02]  /*9d20*/  LOP3.LUT R5, RZ, R5, RZ, 0x33, !PT ;  /* 0x00000005ff057212 */ /* 0x000fe400078e33ff */
[----:B------:R-:W-:-:S05]  /*9d30*/  IADD3 R28, P4, PT, R28, R7, RZ ;  /* 0x000000071c1c7210 */ /* 0x000fca0007f9e0ff */
[----:B------:R-:W-:-:S08]  /*9d40*/  IMAD.X R29, R29, 0x1, R5, P4 ;  /* 0x000000011d1d7824 */ /* 0x000fd000020e0605 */
.L_x_1118:
[----:B------:R-:W4:Y:S01]  /*9d50*/  LD.E.128.STRONG.GPU R4, desc[UR8][R28.64+0x200] ;  /* 0x000200081c047980 */ /* 0x000f22000c10fd00 */
[----:B------:R-:W-:Y:S05]  /*9d60*/  YIELD ;  /* 0x0000000000007946 */ /* 0x000fea0003800000 */
[----:B------:R-:W-:Y:S01]  /*9d70*/  UMOV UR5, 0xffffffff ;  /* 0xffffffff00057882 */ /* 0x000fe20000000000 */
[----:B----4-:R-:W-:Y:S02]  /*9d80*/  ISETP.NE.AND P4, PT, R5, 0x63, PT ;  /* 0x000000630500780c */ /* 0x010fe40003f85270 */
[----:B------:R-:W-:Y:S11]  /*9d90*/  BRA.DIV UR5, `(.L_x_1117) ;  /* 0x0000003a05b47947 */ /* 0x000ff6000b800000 */
[----:B------:R-:W-:-:S13]  /*9da0*/  VOTE.ANY P4, !P4 ;  /* 0x0000000000ff7806 */ /* 0x000fda0006080100 */
.L_x_1271:
        /* <DEDUP_REMOVED lines=13> */
[----:B0-----:R0:W4:Y:S04]  /*9e80*/  SHFL.DOWN PT, R28, R4, 0x1, R29 ;  /* 0x08200000041c7989 */ /* 0x00112800000e001d */
[----:B------:R0:W0:Y:S04]  /*9e90*/  SHFL.DOWN PT, R31, R38, 0x1, R29 ;  /* 0x08200000261f7989 */ /* 0x00002800000e001d */
[----:B------:R0:W0:Y:S02]  /*9ea0*/  SHFL.DOWN PT, R30, R41, 0x1, R29 ;  /* 0x08200000291e7989 */ /* 0x00002400000e001d */
.L_x_1277:
[----:B------:R-:W-:Y:S01]  /*9eb0*/  ISETP.GE.AND P5, PT, R34, R29, PT ;  /* 0x0000001d2200720c */ /* 0x000fe20003fa6270 */
[----:B------:R-:W-:Y:S01]  /*9ec0*/  UMOV UR5, 0xffffffff ;  /* 0xffffffff00057882 */ /* 0x000fe20000000000 */
[----:B------:R-:W-:-:S11]  /*9ed0*/  PLOP3.LUT P4, PT, PT, PT, PT, 0x80, 0x8 ;  /* 0x000000000008781c */ /* 0x000fd60003f8f070 */
[----:B------:R-:W-:-:S04]  /*9ee0*/  @!P5 ISETP.NE.U32.AND P6, PT, R38, RZ, PT ;  /* 0x000000ff2600d20c */ /* 0x000fc80003fc5070 */
[----:B------:R-:W-:-:S04]  /*9ef0*/  @!P5 ISETP.NE.AND.EX P6, PT, R41, RZ, PT, P6 ;  /* 0x000000ff2900d20c */ /* 0x000fc80003fc5360 */
[----:B------:R-:W-:Y:S02]  /*9f00*/  @!P5 PLOP3.LUT P4, PT, P6, PT, PT, 0x80, 0x8 ;  /* 0x000000000008d81c */ /* 0x000fe4000378f070 */
[----:B0-----:R-:W-:-:S05]  /*9f10*/  @!P5 IADD3 R31, P6, PT, R31, R38, RZ ;  /* 0x000000261f1fd210 */ /* 0x001fca0007fde0ff */
[----:B------:R-:W-:Y:S02]  /*9f20*/  @!P5 IMAD.X R30, R30, 0x1, R41, P6 ;  /* 0x000000011e1ed824 */ /* 0x000fe400030e0629 */
[----:B------:R-:W-:-:S04]  /*9f30*/  @!P5 IMAD.MOV.U32 R38, RZ, RZ, R31 ;  /* 0x000000ffff26d224 */ /* 0x000fc800078e001f */
[----:B----4-:R-:W-:Y:S01]  /*9f40*/  @!P4 FADD R44, R44, R28 ;  /* 0x0000001c2c2cc221 */ /* 0x010fe20000000000 */
[----:B------:R-:W-:Y:S06]  /*9f50*/  BRA.DIV UR5, `(.L_x_1120) ;  /* 0x0000003a05dc7947 */ /* 0x000fec000b800000 */
.L_x_1280:
[----:B------:R-:W-:Y:S01]  /*9f60*/  UMOV UR5, 0xffffffff ;  /* 0xffffffff00057882 */ /* 0x000fe20000000000 */
[----:B------:R-:W-:Y:S02]  /*9f70*/  @!P5 IMAD.MOV.U32 R41, RZ, RZ, R30 ;  /* 0x000000ffff29d224 */ /* 0x000fe400078e001e */
[----:B------:R-:W-:Y:S05]  /*9f80*/  BRA.DIV UR5, `(.L_x_1121) ;  /* 0x0000003a05f07947 */ /* 0x000fea000b800000 */
[----:B------:R0:W4:Y:S04]  /*9f90*/  SHFL.DOWN PT, R31, R38, 0x2, R29 ;  /* 0x08400000261f7989 */ /* 0x00012800000e001d */
[----:B------:R0:W0:Y:S04]  /*9fa0*/  SHFL.DOWN PT, R4, R41, 0x2, R29 ;  /* 0x0840000029047989 */ /* 0x00002800000e001d */
[----:B------:R0:W0:Y:S02]  /*9fb0*/  SHFL.DOWN PT, R28, R44, 0x2, R29 ;  /* 0x084000002c1c7989 */ /* 0x00002400000e001d */
.L_x_1285:
[----:B------:R-:W-:Y:S01]  /*9fc0*/  VIADD R43, R34, 0x2 ;  /* 0x00000002222b7836 */ /* 0x000fe20000000000 */
[----:B------:R-:W-:Y:S01]  /*9fd0*/  PLOP3.LUT P4, PT, PT, PT, PT, 0x80, 0x8 ;  /* 0x000000000008781c */ /* 0x000fe20003f8f070 */
[----:B------:R-:W-:-:S03]  /*9fe0*/  UMOV UR5, 0xffffffff ;  /* 0xffffffff00057882 */ /* 0x000fc60000000000 */
[----:B------:R-:W-:-:S13]  /*9ff0*/  ISETP.GT.AND P5, PT, R43, R29, PT ;  /* 0x0000001d2b00720c */ /* 0x000fda0003fa4270 */
[----:B------:R-:W-:-:S04]  /*a000*/  @!P5 ISETP.NE.U32.AND P6, PT, R38, RZ, PT ;  /* 0x000000ff2600d20c */ /* 0x000fc80003fc5070 */
[----:B------:R-:W-:-:S04]  /*a010*/  @!P5 ISETP.NE.AND.EX P6, PT, R41, RZ, PT, P6 ;  /* 0x000000ff2900d20c */ /* 0x000fc80003fc5360 */
[----:B------:R-:W-:-:S13]  /*a020*/  @!P5 PLOP3.LUT P4, PT, P6, PT, PT, 0x80, 0x8 ;  /* 0x000000000008d81c */ /* 0x000fda000378f070 */
[----:B0-----:R-:W-:Y:S01]  /*a030*/  @!P4 FADD R44, R44, R28 ;  /* 0x0000001c2c2cc221 */ /* 0x001fe20000000000 */
[----:B----4-:R-:W-:-:S05]  /*a040*/  @!P5 IADD3 R31, P4, PT, R31, R38, RZ ;  /* 0x000000261f1fd210 */ /* 0x010fca0007f9e0ff */
[----:B------:R-:W-:Y:S01]  /*a050*/  @!P5 IMAD.X R4, R4, 0x1, R41, P4 ;  /* 0x000000010404d824 */ /* 0x000fe200020e0629 */
[----:B------:R-:W-:Y:S07]  /*a060*/  BRA.DIV UR5, `(.L_x_1122) ;  /* 0x0000003e050c7947 */ /* 0x000fee000b800000 */
.L_x_1288:
[----:B------:R-:W-:Y:S01]  /*a070*/  UMOV UR5, 0xffffffff ;  /* 0xffffffff00057882 */ /* 0x000fe20000000000 */
[----:B------:R-:W-:Y:S02]  /*a080*/  @!P5 IMAD.MOV.U32 R38, RZ, RZ, R31 ;  /* 0x000000ffff26d224 */ /* 0x000fe400078e001f */
[----:B------:R-:W-:Y:S01]  /*a090*/  @!P5 IMAD.MOV.U32 R41, RZ, RZ, R4 ;  /* 0x000000ffff29d224 */ /* 0x000fe200078e0004 */
[----:B------:R-:W-:Y:S06]  /*a0a0*/  BRA.DIV UR5, `(.L_x_1123) ;  /* 0x0000003e051c7947 */ /* 0x000fec000b800000 */
[----:B------:R0:W4:Y:S04]  /*a0b0*/  SHFL.DOWN PT, R31, R38, 0x4, R29 ;  /* 0x08800000261f7989 */ /* 0x00012800000e001d */
[----:B------:R0:W0:Y:S04]  /*a0c0*/  SHFL.DOWN PT, R4, R41, 0x4, R29 ;  /* 0x0880000029047989 */ /* 0x00002800000e001d */
[----:B------:R0:W0:Y:S02]  /*a0d0*/  SHFL.DOWN PT, R28, R44, 0x4, R29 ;  /* 0x088000002c1c7989 */ /* 0x00002400000e001d */
.L_x_1293:
        /* <DEDUP_REMOVED lines=11> */
.L_x_1296:
[----:B------:R-:W-:Y:S01]  /*a190*/  UMOV UR5, 0xffffffff ;  /* 0xffffffff00057882 */ /* 0x000fe20000000000 */
[----:B------:R-:W-:Y:S02]  /*a1a0*/  @!P5 IMAD.MOV.U32 R38, RZ, RZ, R31 ;  /* 0x000000ffff26d224 */ /* 0x000fe400078e001f */
[----:B------:R-:W-:Y:S01]  /*a1b0*/  @!P5 IMAD.MOV.U32 R41, RZ, RZ, R4 ;  /* 0x000000ffff29d224 */ /* 0x000fe200078e0004 */
[----:B------:R-:W-:Y:S06]  /*a1c0*/  BRA.DIV UR5, `(.L_x_1125) ;  /* 0x0000003e05487947 */ /* 0x000fec000b800000 */
[----:B------:R0:W4:Y:S04]  /*a1d0*/  SHFL.DOWN PT, R31, R38, 0x8, R29 ;  /* 0x09000000261f7989 */ /* 0x00012800000e001d */
[----:B------:R0:W0:Y:S04]  /*a1e0*/  SHFL.DOWN PT, R4, R41, 0x8, R29 ;  /* 0x0900000029047989 */ /* 0x00002800000e001d */
[----:B------:R0:W0:Y:S02]  /*a1f0*/  SHFL.DOWN PT, R28, R44, 0x8, R29 ;  /* 0x090000002c1c7989 */ /* 0x00002400000e001d */
.L_x_1301:
        /* <DEDUP_REMOVED lines=11> */
.L_x_1304:
[----:B------:R-:W-:Y:S01]  /*a2b0*/  UMOV UR5, 0xffffffff ;  /* 0xffffffff00057882 */ /* 0x000fe20000000000 */
[----:B------:R-:W-:Y:S02]  /*a2c0*/  @!P5 IMAD.MOV.U32 R38, RZ, RZ, R31 ;  /* 0x000000ffff26d224 */ /* 0x000fe400078e001f */
[----:B------:R-:W-:Y:S01]  /*a2d0*/  @!P5 IMAD.MOV.U32 R41, RZ, RZ, R4 ;  /* 0x000000ffff29d224 */ /* 0x000fe200078e0004 */
[----:B------:R-:W-:Y:S06]  /*a2e0*/  BRA.DIV UR5, `(.L_x_1127) ;  /* 0x0000003e05747947 */ /* 0x000fec000b800000 */
[----:B------:R0:W4:Y:S04]  /*a2f0*/  SHFL.DOWN PT, R47, R38, 0x10, R29 ;  /* 0x0a000000262f7989 */ /* 0x00012800000e001d */
[----:B------:R0:W0:Y:S04]  /*a300*/  SHFL.DOWN PT, R4, R41, 0x10, R29 ;  /* 0x0a00000029047989 */ /* 0x00002800000e001d */
[----:B------:R0:W0:Y:S02]  /*a310*/  SHFL.DOWN PT, R28, R44, 0x10, R29 ;  /* 0x0a0000002c1c7989 */ /* 0x00002400000e001d */
.L_x_1309:
[----:B------:R-:W-:Y:S01]  /*a320*/  VIADD R2, R34, 0x10 ;  /* 0x0000001022027836 */ /* 0x000fe20000000000 */
[----:B------:R-:W-:Y:S01]  /*a330*/  PLOP3.LUT P4, PT, PT, PT, PT, 0x80, 0x8 ;  /* 0x000000000008781c */ /* 0x000fe20003f8f070 */
[----:B------:R-:W5:Y:S01]  /*a340*/  LDC.64 R30, c[0x0][0x3a8] ;  /* 0x0000ea00ff1e7b82 */ /* 0x000f620000000a00 */
[----:B------:R-:W-:Y:S02]  /*a350*/  UMOV UR5, 0xffffffff ;  /* 0xffffffff00057882 */ /* 0x000fe40000000000 */
[----:B------:R-:W-:-:S13]  /*a360*/  ISETP.GT.AND P6, PT, R2, R29, PT ;  /* 0x0000001d0200720c */ /* 0x000fda0003fc4270 */
[----:B------:R-:W-:-:S04]  /*a370*/  @!P6 ISETP.NE.U32.AND P5, PT, R38, RZ, PT ;  /* 0x000000ff2600e20c */ /* 0x000fc80003fa5070 */
[----:B------:R-:W-:-:S04]  /*a380*/  @!P6 ISETP.NE.AND.EX P5, PT, R41, RZ, PT, P5 ;  /* 0x000000ff2900e20c */ /* 0x000fc80003fa5350 */
[----:B------:R-:W-:Y:S02]  /*a390*/  @!P6 PLOP3.LUT P4, PT, P5, PT, PT, 0x80, 0x8 ;  /* 0x000000000008e81c */ /* 0x000fe40002f8f070 */
[----:B------:R-:W-:Y:S02]  /*a3a0*/  ISETP.NE.AND P5, PT, R5, 0x65, PT ;  /* 0x000000650500780c */ /* 0x000fe40003fa5270 */
[----:B------:R-:W-:-:S09]  /*a3b0*/  LOP3.LUT R5, RZ, R42, RZ, 0x33, !PT ;  /* 0x0000002aff057212 */ /* 0x000fd200078e33ff */
[----:B0-----:R-:W-:Y:S01]  /*a3c0*/  @!P4 FADD R44, R44, R28 ;  /* 0x0000001c2c2cc221 */ /* 0x001fe20000000000 */
[----:B----4-:R-:W-:-:S05]  /*a3d0*/  @!P6 IADD3 R47, P4, PT, R47, R38, RZ ;  /* 0x000000262f2fe210 */ /* 0x010fca0007f9e0ff */
[----:B------:R-:W-:Y:S02]  /*a3e0*/  @!P6 IMAD.X R4, R4, 0x1, R41, P4 ;  /* 0x000000010404e824 */ /* 0x000fe400020e0629 */
[----:B------:R-:W-:Y:S02]  /*a3f0*/  @!P6 IMAD.MOV.U32 R38, RZ, RZ, R47 ;  /* 0x000000ffff26e224 */ /* 0x000fe400078e002f */
[----:B------:R-:W-:Y:S01]  /*a400*/  @!P6 IMAD.MOV.U32 R41, RZ, RZ, R4 ;  /* 0x000000ffff29e224 */ /* 0x000fe200078e0004 */
[----:B-----5:R-:W-:Y:S01]  /*a410*/  IADD3 R30, P6, PT, R30, 0x200, RZ ;  /* 0x000002001e1e7810 */ /* 0x020fe20007fde0ff */
[----:B------:R-:W-:-:S12]  /*a420*/  BRA.DIV UR5, `(.L_x_1128) ;  /* 0x0000003e05787947 */ /* 0x000fd8000b800000 */
.L_x_1312:
[----:B------:R-:W-:Y:S01]  /*a430*/  UMOV UR5, 0xffffffff ;  /* 0xffffffff00057882 */ /* 0x000fe20000000000 */
[----:B------:R-:W-:Y:S02]  /*a440*/  IMAD.X R31, RZ, RZ, R31, P6 ;  /* 0x000000ffff1f7224 */ /* 0x000fe400030e061f */
[----:B------:R-:W-:Y:S01]  /*a450*/  IMAD.IADD R47, R5, 0x1, R0 ;  /* 0x00000001052f7824 */ /* 0x000fe200078e0200 */
[----:B------:R-:W-:Y:S06]  /*a460*/  BRA.DIV UR5, `(.L_x_1129) ;  /* 0x0000003e05887947 */ /* 0x000fec000b800000 */
[----:B------:R-:W-:-:S13]  /*a470*/  VOTE.ALL P5, P5 ;  /* 0x0000000000ff7806 */ /* 0x000fda00028a0000 */
.L_x_1315:
[----:B------:R-:W-:Y:S05]  /*a480*/  @!P5 BRA `(.L_x_1130) ;  /* 0x0000000400c4d947 */ /* 0x000fea0003800000 */
.L_x_1144:
[----:B------:R-:W-:-:S07]  /*a490*/  IMAD.WIDE R28, R47, 0x10, R30 ;  /* 0x000000102f1c7825 */ /* 0x000fce00078e021e */
.L_x_1132:
[----:B------:R-:W4:Y:S01]  /*a4a0*/  LD.E.128.STRONG.GPU R4, desc[UR8][R28.64+-0x200] ;  /* 0xfffe00081c047980 */ /* 0x000f22000c10fd00 */
[----:B------:R-:W-:Y:S05]  /*a4b0*/  YIELD ;  /* 0x0000000000007946 */ /* 0x000fea0003800000 */
[----:B------:R-:W-:Y:S01]  /*a4c0*/  UMOV UR5, 0xffffffff ;  /* 0xffffffff00057882 */ /* 0x000fe20000000000 */
[----:B----4-:R-:W-:Y:S02]  /*a4d0*/  ISETP.NE.AND P4, PT, R5, 0x63, PT ;  /* 0x000000630500780c */ /* 0x010fe40003f85270 */
[----:B------:R-:W-:Y:S11]  /*a4e0*/  BRA.DIV UR5, `(.L_x_1131) ;  /* 0x0000003e05847947 */ /* 0x000ff6000b800000 */
[----:B------:R-:W-:-:S13]  /*a4f0*/  VOTE.ANY P4, !P4 ;  /* 0x0000000000ff7806 */ /* 0x000fda0006080100 */
.L_x_1318:
        /* <DEDUP_REMOVED lines=11> */
[----:B0-----:R0:W4:Y:S04]  /*a5b0*/  SHFL.DOWN PT, R28, R4, 0x1, R29 ;  /* 0x08200000041c7989 */ /* 0x00112800000e001d */
[----:B------:R0:W0:Y:S04]  /*a5c0*/  SHFL.DOWN PT, R48, R49, 0x1, R29 ;  /* 0x0820000031307989 */ /* 0x00002800000e001d */
[----:B------:R0:W0:Y:S02]  /*a5d0*/  SHFL.DOWN PT, R51, R42, 0x1, R29 ;  /* 0x082000002a337989 */ /* 0x00002400000e001d */
.L_x_1324:
        /* <DEDUP_REMOVED lines=11> */
.L_x_1327:
[----:B------:R-:W-:Y:S01]  /*a690*/  UMOV UR5, 0xffffffff ;  /* 0xffffffff00057882 */ /* 0x000fe20000000000 */
[----:B------:R-:W-:Y:S02]  /*a6a0*/  @!P5 IMAD.MOV.U32 R42, RZ, RZ, R51 ;  /* 0x000000ffff2ad224 */ /* 0x000fe400078e0033 */
[----:B------:R-:W-:Y:S05]  /*a6b0*/  BRA.DIV UR5, `(.L_x_1135) ;  /* 0x0000003e05c07947 */ /* 0x000fea000b800000 */
[----:B------:R0:W4:Y:S04]  /*a6c0*/  SHFL.DOWN PT, R48, R49, 0x2, R29 ;  /* 0x0840000031307989 */ /* 0x00012800000e001d */
[----:B------:R0:W0:Y:S04]  /*a6d0*/  SHFL.DOWN PT, R51, R42, 0x2, R29 ;  /* 0x084000002a337989 */ /* 0x00002800000e001d */
[----:B------:R0:W0:Y:S02]  /*a6e0*/  SHFL.DOWN PT, R28, R4, 0x2, R29 ;  /* 0x08400000041c7989 */ /* 0x00002400000e001d */
.L_x_1332:
[----:B------:R-:W-:Y:S01]  /*a6f0*/  ISETP.GT.AND P5, PT, R43, R29, PT ;  /* 0x0000001d2b00720c */ /* 0x000fe20003fa4270 */
[----:B------:R-:W-:Y:S01]  /*a700*/  UMOV UR5, 0xffffffff ;  /* 0xffffffff00057882 */ /* 0x000fe20000000000 */
[----:B------:R-:W-:-:S11]  /*a710*/  PLOP3.LUT P4, PT, PT, PT, PT, 0x80, 0x8 ;  /* 0x000000000008781c */ /* 0x000fd60003f8f070 */
[----:B------:R-:W-:-:S04]  /*a720*/  @!P5 ISETP.NE.U32.AND P6, PT, R49, RZ, PT ;  /* 0x000000ff3100d20c */ /* 0x000fc80003fc5070 */
[----:B------:R-:W-:-:S04]  /*a730*/  @!P5 ISETP.NE.AND.EX P6, PT, R42, RZ, PT, P6 ;  /* 0x000000ff2a00d20c */ /* 0x000fc80003fc5360 */
[----:B------:R-:W-:Y:S02]  /*a740*/  @!P5 PLOP3.LUT P4, PT, P6, PT, PT, 0x80, 0x8 ;  /* 0x000000000008d81c */ /* 0x000fe4000378f070 */
[----:B----4-:R-:W-:-:S05]  /*a750*/  @!P5 IADD3 R48, P6, PT, R48, R49, RZ ;  /* 0x000000313030d210 */ /* 0x010fca0007fde0ff */
[----:B0-----:R-:W-:Y:S02]  /*a760*/  @!P5 IMAD.X R51, R51, 0x1, R42, P6 ;  /* 0x000000013333d824 */ /* 0x001fe400030e062a */
[----:B------:R-:W-:-:S04]  /*a770*/  @!P5 IMAD.MOV.U32 R49, RZ, RZ, R48 ;  /* 0x000000ffff31d224 */ /* 0x000fc800078e0030 */
[----:B------:R-:W-:Y:S01]  /*a780*/  @!P4 FADD R4, R4, R28 ;  /* 0x0000001c0404c221 */ /* 0x000fe20000000000 */
[----:B------:R-:W-:Y:S06]  /*a790*/  BRA.DIV UR5, `(.L_x_1136) ;  /* 0x0000003e05dc7947 */ /* 0x000fec000b800000 */
.L_x_1335:
[----:B------:R-:W-:Y:S01]  /*a7a0*/  UMOV UR5, 0xffffffff ;  /* 0xffffffff00057882 */ /* 0x000fe20000000000 */
[----:B------:R-:W-:Y:S02]  /*a7b0*/  @!P5 IMAD.MOV.U32 R42, RZ, RZ, R51 ;  /* 0x000000ffff2ad224 */ /* 0x000fe400078e0033 */
[----:B------:R-:W-:Y:S05]  /*a7c0*/  BRA.DIV UR5, `(.L_x_1137) ;  /* 0x0000003e05f07947 */ /* 0x000fea000b800000 */
[----:B------:R0:W4:Y:S04]  /*a7d0*/  SHFL.DOWN PT, R48, R49, 0x4, R29 ;  /* 0x0880000031307989 */ /* 0x00012800000e001d */
[----:B------:R0:W0:Y:S04]  /*a7e0*/  SHFL.DOWN PT, R51, R42, 0x4, R29 ;  /* 0x088000002a337989 */ /* 0x00002800000e001d */
[----:B------:R0:W0:Y:S02]  /*a7f0*/  SHFL.DOWN PT, R28, R4, 0x4, R29 ;  /* 0x08800000041c7989 */ /* 0x00002400000e001d */
.L_x_1340:
        /* <DEDUP_REMOVED lines=11> */
.L_x_1343:
[----:B------:R-:W-:Y:S01]  /*a8b0*/  UMOV UR5, 0xffffffff ;  /* 0xffffffff00057882 */ /* 0x000fe20000000000 */
[----:B------:R-:W-:Y:S02]  /*a8c0*/  @!P5 IMAD.MOV.U32 R42, RZ, RZ, R51 ;  /* 0x000000ffff2ad224 */ /* 0x000fe400078e0033 */
[----:B------:R-:W-:Y:S05]  /*a8d0*/  BRA.DIV UR5, `(.L_x_1139) ;  /* 0x0000004205207947 */ /* 0x000fea000b800000 */
[----:B------:R0:W4:Y:S04]  /*a8e0*/  SHFL.DOWN PT, R48, R49, 0x8, R29 ;  /* 0x0900000031307989 */ /* 0x00012800000e001d */
[----:B------:R0:W0:Y:S04]  /*a8f0*/  SHFL.DOWN PT, R51, R42, 0x8, R29 ;  /* 0x090000002a337989 */ /* 0x00002800000e001d */
[----:B------:R0:W0:Y:S02]  /*a900*/  SHFL.DOWN PT, R28, R4, 0x8, R29 ;  /* 0x09000000041c7989 */ /* 0x00002400000e001d */
.L_x_1348:
        /* <DEDUP_REMOVED lines=11> */
.L_x_1351:
[----:B------:R-:W-:Y:S01]  /*a9c0*/  UMOV UR5, 0xffffffff ;  /* 0xffffffff00057882 */ /* 0x000fe20000000000 */
[----:B------:R-:W-:Y:S02]  /*a9d0*/  @!P5 IMAD.MOV.U32 R42, RZ, RZ, R51 ;  /* 0x000000ffff2ad224 */ /* 0x000fe400078e0033 */
[----:B------:R-:W-:Y:S05]  /*a9e0*/  BRA.DIV UR5, `(.L_x_1141) ;  /* 0x0000004205507947 */ /* 0x000fea000b800000 */
[----:B------:R0:W4:Y:S01]  /*a9f0*/  SHFL.DOWN PT, R48, R49, 0x10, R29 ;  /* 0x0a00000031307989 */ /* 0x00012200000e001d */
[----:B------:R-:W-:-:S03]  /*aa00*/  VIADD R50, R34, 0x10 ;  /* 0x0000001022327836 */ /* 0x000fc60000000000 */
[----:B------:R0:W0:Y:S04]  /*aa10*/  SHFL.DOWN PT, R51, R42, 0x10, R29 ;  /* 0x0a0000002a337989 */ /* 0x00002800000e001d */
[----:B------:R0:W0:Y:S02]  /*aa20*/  SHFL.DOWN PT, R28, R4, 0x10, R29 ;  /* 0x0a000000041c7989 */ /* 0x00002400000e001d */
.L_x_1356:
[----:B------:R-:W-:Y:S01]  /*aa30*/  ISETP.GT.AND P5, PT, R50, R29, PT ;  /* 0x0000001d3200720c */ /* 0x000fe20003fa4270 */
[----:B------:R-:W-:Y:S01]  /*aa40*/  UMOV UR5, 0xffffffff ;  /* 0xffffffff00057882 */ /* 0x000fe20000000000 */
[----:B------:R-:W-:-:S11]  /*aa50*/  PLOP3.LUT P4, PT, PT, PT, PT, 0x80, 0x8 ;  /* 0x000000000008781c */ /* 0x000fd60003f8f070 */
[----:B------:R-:W-:-:S04]  /*aa60*/  @!P5 ISETP.NE.U32.AND P6, PT, R49, RZ, PT ;  /* 0x000000ff3100d20c */ /* 0x000fc80003fc5070 */
[----:B------:R-:W-:-:S04]  /*aa70*/  @!P5 ISETP.NE.AND.EX P6, PT, R42, RZ, PT, P6 ;  /* 0x000000ff2a00d20c */ /* 0x000fc80003fc5360 */
[----:B------:R-:W-:-:S13]  /*aa80*/  @!P5 PLOP3.LUT P4, PT, P6, PT, PT, 0x80, 0x8 ;  /* 0x000000000008d81c */ /* 0x000fda000378f070 */
[----:B0-----:R-:W-:Y:S01]  /*aa90*/  @!P4 FADD R4, R4, R28 ;  /* 0x0000001c0404c221 */ /* 0x001fe20000000000 */
[----:B----4-:R-:W-:-:S05]  /*aaa0*/  @!P5 IADD3 R48, P4, PT, R48, R49, RZ ;  /* 0x000000313030d210 */ /* 0x010fca0007f9e0ff */
[----:B------:R-:W-:Y:S01]  /*aab0*/  @!P5 IMAD.X R51, R51, 0x1, R42, P4 ;  /* 0x000000013333d824 */ /* 0x000fe200020e062a */
[----:B------:R-:W-:Y:S01]  /*aac0*/  ISETP.NE.U32.AND P4, PT, R38, RZ, PT ;  /* 0x000000ff2600720c */ /* 0x000fe20003f85070 */
[----:B------:R-:W-:Y:S02]  /*aad0*/  @!P5 IMAD.MOV.U32 R49, RZ, RZ, R48 ;  /* 0x000000ffff31d224 */ /* 0x000fe400078e0030 */
[----:B------:R-:W-:Y:S01]  /*aae0*/  @!P5 IMAD.MOV.U32 R42, RZ, RZ, R51 ;  /* 0x000000ffff2ad224 */ /* 0x000fe200078e0033 */
[----:B------:R-:W-:Y:S02]  /*aaf0*/  ISETP.NE.AND.EX P4, PT, R41, RZ, PT, P4 ;  /* 0x000000ff2900720c */ /* 0x000fe40003f85340 */
[----:B------:R-:W-:-:S11]  /*ab00*/  ISETP.NE.AND P5, PT, R5, 0x65, PT ;  /* 0x000000650500780c */ /* 0x000fd60003fa5270 */
[----:B------:R-:W-:Y:S01]  /*ab10*/  @!P4 FADD R44, R4, R44 ;  /* 0x0000002c042cc221 */ /* 0x000fe20000000000 */
[----:B------:R-:W-:-:S05]  /*ab20*/  IADD3 R38, P4, PT, R38, R49, RZ ;  /* 0x0000003126267210 */ /* 0x000fca0007f9e0ff */
[----:B------:R-:W-:Y:S01]  /*ab30*/  IMAD.X R41, R41, 0x1, R42, P4 ;  /* 0x0000000129297824 */ /* 0x000fe200020e062a */
[----:B------:R-:W-:Y:S07]  /*ab40*/  BRA.DIV UR5, `(.L_x_1142) ;  /* 0x0000004205507947 */ /* 0x000fee000b800000 */
.L_x_1359:
[----:B------:R-:W-:Y:S01]  /*ab50*/  UMOV UR5, 0xffffffff ;  /* 0xffffffff00057882 */ /* 0x000fe20000000000 */
[----:B------:R-:W-:Y:S02]  /*ab60*/  VIADD R47, R47, 0xffffffe0 ;  /* 0xffffffe02f2f7836 */ /* 0x000fe40000000000 */
[----:B------:R-:W-:Y:S05]  /*ab70*/  BRA.DIV UR5, `(.L_x_1143) ;  /* 0x0000004205647947 */ /* 0x000fea000b800000 */
[----:B------:R-:W-:-:S13]  /*ab80*/  VOTE.ALL P5, P5 ;  /* 0x0000000000ff7806 */ /* 0x000fda00028a0000 */
.L_x_1362:
[----:B------:R-:W-:Y:S05]  /*ab90*/  @P5 BRA `(.L_x_1144) ;  /* 0xfffffff8003c5947 */ /* 0x000fea000383ffff */
.L_x_1130:
[----:B------:R-:W0:Y:S01]  /*aba0*/  S2R R2, SR_TID.X ;  /* 0x0000000000027919 */ /* 0x000e220000002100 */
[----:B------:R-:W-:Y:S01]  /*abb0*/  BSSY.RECONVERGENT B0, `(.L_x_1145) ;  /* 0x0000016000007945 */ /* 0x000fe20003800200 */
[----:B------:R-:W-:Y:S01]  /*abc0*/  IMAD.MOV.U32 R39, RZ, RZ, R41 ;  /* 0x000000ffff277224 */ /* 0x000fe200078e0029 */
[----:B0-----:R-:W-:-:S13]  /*abd0*/  ISETP.NE.AND P4, PT, R2, RZ, PT ;  /* 0x000000ff0200720c */ /* 0x001fda0003f85270 */
[----:B------:R-:W-:Y:S05]  /*abe0*/  @P4 BRA `(.L_x_1146) ;  /* 0x0000000000484947 */ /* 0x000fea0003800000 */
[----:B------:R-:W0:Y:S01]  /*abf0*/  S2UR UR6, SR_CgaCtaId ;  /* 0x00000000000679c3 */ /* 0x000e220000008800 */
[----:B------:R-:W-:Y:S01]  /*ac00*/  ISETP.NE.U32.AND P4, PT, R37, RZ, PT ;  /* 0x000000ff2500720c */ /* 0x000fe20003f85070 */
[----:B------:R-:W-:Y:S01]  /*ac10*/  FADD R2, R35, R44 ;  /* 0x0000002c23027221 */ /* 0x000fe20000000000 */
[----:B------:R-:W-:Y:S01]  /*ac20*/  IADD3 R6, P5, PT, R38, R37, RZ ;  /* 0x0000002526067210 */ /* 0x000fe20007fbe0ff */
[----:B------:R-:W-:Y:S01]  /*ac30*/  UMOV UR5, 0x400 ;  /* 0x0000040000057882 */ /* 0x000fe20000000000 */
[----:B------:R-:W-:-:S03]  /*ac40*/  ISETP.NE.AND.EX P4, PT, R36, RZ, PT, P4 ;  /* 0x000000ff2400720c */ /* 0x000fc60003f85340 */
[----:B------:R-:W4:Y:S01]  /*ac50*/  LDC.64 R4, c[0x0][0x3a8] ;  /* 0x0000ea00ff047b82 */ /* 0x000f220000000a00 */
[----:B------:R-:W-:Y:S01]  /*ac60*/  FSEL R2, R2, R35, !P4 ;  /* 0x0000002302027208 */ /* 0x000fe20006000000 */
[----:B------:R-:W-:Y:S01]  /*ac70*/  IMAD.X R7, R39, 0x1, R36, P5 ;  /* 0x0000000127077824 */ /* 0x000fe200028e0624 */
[----:B0-----:R-:W-:Y:S01]  /*ac80*/  ULEA UR5, UR6, UR5, 0x18 ;  /* 0x0000000506057291 */ /* 0x001fe2000f8ec0ff */
[----:B----4-:R-:W-:-:S04]  /*ac90*/  IMAD.WIDE.U32 R28, R0, 0x10, R4 ;  /* 0x00000010001c7825 */ /* 0x010fc800078e0004 */
[----:B------:R-:W-:Y:S02]  /*aca0*/  IMAD.MOV.U32 R4, RZ, RZ, R2 ;  /* 0x000000ffff047224 */ /* 0x000fe400078e0002 */
[----:B------:R-:W-:-:S05]  /*acb0*/  IMAD.MOV.U32 R5, RZ, RZ, 0x65 ;  /* 0x00000065ff057424 */ /* 0x000fca00078e00ff */
[----:B------:R0:W-:Y:S04]  /*acc0*/  ST.E.128.STRONG.GPU desc[UR8][R28.64+0x200], R4 ;  /* 0x000200041c007985 */ /* 0x0001e8000c10fd08 */
[----:B------:R0:W-:Y:S04]  /*acd0*/  STS.64 [UR5+0xb8], R6 ;  /* 0x0000b806ff007988 */ /* 0x0001e80008000a05 */
[----:B------:R0:W-:Y:S04]  /*ace0*/  STS [UR5+0xc0], R2 ;  /* 0x0000c002ff007988 */ /* 0x0001e80008000805 */
[----:B------:R0:W-:Y:S04]  /*acf0*/  STS.64 [UR5+0xa8], R38 ;  /* 0x0000a826ff007988 */ /* 0x0001e80008000a05 */
[----:B------:R0:W-:Y:S02]  /*ad00*/  STS [UR5+0xb0], R44 ;  /* 0x0000b02cff007988 */ /* 0x0001e40008000805 */
.L_x_1146:
[----:B------:R-:W-:Y:S05]  /*ad10*/  BSYNC.RECONVERGENT B0 ;  /* 0x0000000000007941 */ /* 0x000fea0003800200 */
.L_x_1145:
[----:B------:R-:W-:-:S13]  /*ad20*/  ISETP.NE.AND P4, PT, R34, RZ, PT ;  /* 0x000000ff2200720c */ /* 0x000fda0003f85270 */
[----:B0-----:R-:W0:Y:S01]  /*ad30*/  @!P4 S2R R5, SR_CgaCtaId ;  /* 0x000000000005c919 */ /* 0x001e220000008800 */
[----:B------:R-:W-:Y:S01]  /*ad40*/  @!P4 MOV R0, 0x400 ;  /* 0x000004000000c802 */ /* 0x000fe20000000f00 */
[----:B-1----:R-:W-:Y:S02]  /*ad50*/  @!P4 IMAD.MOV.U32 R32, RZ, RZ, R38 ;  /* 0x000000ffff20c224 */ /* 0x002fe400078e0026 */
[----:B--2---:R-:W-:Y:S02]  /*ad60*/  @!P4 IMAD.MOV.U32 R27, RZ, RZ, R39 ;  /* 0x000000ffff1bc224 */ /* 0x004fe400078e0027 */
[----:B---3--:R-:W-:Y:S01]  /*ad70*/  @!P4 IMAD.MOV.U32 R25, RZ, RZ, R44 ;  /* 0x000000ffff19c224 */ /* 0x008fe200078e002c */
[----:B0-----:R-:W-:-:S05]  /*ad80*/  @!P4 LEA R5, R5, R0, 0x18 ;  /* 0x000000000505c211 */ /* 0x001fca00078ec0ff */
[----:B------:R1:W-:Y:S04]  /*ad90*/  @!P4 STS.64 [R5+0x88], R38 ;  /* 0x000088260500c388 */ /* 0x0003e80000000a00 */
[----:B------:R1:W-:Y:S02]  /*ada0*/  @!P4 STS [R5+0x90], R44 ;  /* 0x0000902c0500c388 */ /* 0x0003e40000000800 */
.L_x_1114:
[----:B------:R-:W2:Y:S01]  /*adb0*/  S2R R31, SR_TID.X ;  /* 0x00000000001f7919 */ /* 0x000ea20000002100 */
[----:B------:R-:W-:Y:S01]  /*adc0*/  ISETP.NE.AND P4, PT, R24, R8, PT ;  /* 0x000000081800720c */ /* 0x000fe20003f85270 */
[----:B------:R-:W-:Y:S05]  /*add0*/  WARPSYNC.ALL ;  /* 0x0000000000007948 */ /* 0x000fea0003800000 */
[----:B------:R-:W-:Y:S01]  /*ade0*/  BAR.SYNC.DEFER_BLOCKING 0x0 ;  /* 0x0000000000007b1d */ /* 0x000fe20000010000 */
[----:B------:R-:W-:-:S04]  /*adf0*/  ISETP.NE.AND P6, PT, R40, RZ, PT ;  /* 0x000000ff2800720c */ /* 0x000fc80003fc5270 */
[----:B------:R-:W-:Y:S01]  /*ae00*/  SEL R47, RZ, 0x1, !P6 ;  /* 0x00000001ff2f7807 */ /* 0x000fe20007000000 */
[----:B------:R-:W-:Y:S01]  /*ae10*/  BSSY.RECONVERGENT B0, `(.L_x_1147) ;  /* 0x0000011000007945 */ /* 0x000fe20003800200 */
[----:B--2---:R-:W-:-:S05]  /*ae20*/  IMAD R28, R31, 0x9, RZ ;  /* 0x000000091f1c7824 */ /* 0x004fca00078e02ff */
[----:B------:R-:W-:-:S04]  /*ae30*/  ISETP.EQ.U32.AND P5, PT, R3, R28, PT ;  /* 0x0000001c0300720c */ /* 0x000fc80003fa2070 */
[----:B------:R-:W-:Y:S02]  /*ae40*/  ISETP.EQ.OR.EX P4, PT, R26, RZ, P4, P5 ;  /* 0x000000ff1a00720c */ /* 0x000fe40002782750 */
[----:B------:R-:W-:Y:S02]  /*ae50*/  ISETP.NE.AND P5, PT, R31, RZ, PT ;  /* 0x000000ff1f00720c */ /* 0x000fe40003fa5270 */
[----:B------:R-:W-:-:S11]  /*ae60*/  SEL R49, RZ, 0x1, !P4 ;  /* 0x00000001ff317807 */ /* 0x000fd60006000000 */
[----:B------:R-:W-:Y:S05]  /*ae70*/  @!P5 BRA `(.L_x_1148) ;  /* 0x000000000028d947 */ /* 0x000fea0003800000 */
[----:B------:R-:W2:Y:S01]  /*ae80*/  S2UR UR6, SR_CgaCtaId ;  /* 0x00000000000679c3 */ /* 0x000ea20000008800 */
[----:B------:R-:W-:Y:S01]  /*ae90*/  UMOV UR5, 0x400 ;  /* 0x0000040000057882 */ /* 0x000fe20000000000 */
[----:B------:R-:W-:-:S04]  /*aea0*/  ISETP.NE.U32.AND P5, PT, R32, RZ, PT ;  /* 0x000000ff2000720c */ /* 0x000fc80003fa5070 */
[----:B------:R-:W-:Y:S01]  /*aeb0*/  ISETP.NE.AND.EX P5, PT, R27, RZ, PT, P5 ;  /* 0x000000ff1b00720c */ /* 0x000fe20003fa5350 */
[----:B--2---:R-:W-:-:S09]  /*aec0*/  ULEA UR5, UR6, UR5, 0x18 ;  /* 0x0000000506057291 */ /* 0x004fd2000f8ec0ff */
[----:B------:R-:W2:Y:S04]  /*aed0*/  LDS R0, [UR5+0x90] ;  /* 0x00009005ff007984 */ /* 0x000ea80008000800 */
[----:B01----:R-:W0:Y:S01]  /*aee0*/  LDS.64 R4, [UR5+0x88] ;  /* 0x00008805ff047984 */ /* 0x003e220008000a00 */
[----:B--2---:R-:W-:Y:S01]  /*aef0*/  @!P5 FADD R25, R25, R0 ;  /* 0x000000001919d221 */ /* 0x004fe20000000000 */
[----:B0-----:R-:W-:-:S05]  /*af00*/  IADD3 R32, P5, PT, R4, R32, RZ ;  /* 0x0000002004207210 */ /* 0x001fca0007fbe0ff */
[----:B------:R-:W-:-:S08]  /*af10*/  IMAD.X R27, R5, 0x1, R27, P5 ;  /* 0x00000001051b7824 */ /* 0x000fd000028e061b */
.L_x_1148:
[----:B------:R-:W-:Y:S05]  /*af20*/  BSYNC.RECONVERGENT B0 ;  /* 0x0000000000007941 */ /* 0x000fea0003800200 */
.L_x_1147:
[----:B------:R-:W2:Y:S01]  /*af30*/  S2UR UR5, SR_CgaCtaId ;  /* 0x00000000000579c3 */ /* 0x000ea20000008800 */
[----:B------:R-:W-:Y:S01]  /*af40*/  IADD3 R47, P5, P6, R32, R47, R49 ;  /* 0x0000002f202f7210 */ /* 0x000fe20007ebe031 */
[C---:B------:R-:W-:Y:S01]  /*af50*/  VIADD R0, R28.reuse, 0x5 ;  /* 0x000000051c007836 */ /* 0x040fe20000000000 */
[----:B------:R-:W-:Y:S01]  /*af60*/  UMOV UR4, 0x400 ;  /* 0x0000040000047882 */ /* 0x000fe20000000000 */
[----:B------:R-:W-:Y:S01]  /*af70*/  @!P4 FADD R9, R9, R25 ;  /* 0x000000190909c221 */ /* 0x000fe20000000000 */
[----:B-1----:R-:W-:Y:S01]  /*af80*/  IADD3.X R44, PT, PT, R27, RZ, RZ, P5, P6 ;  /* 0x000000ff1b2c7210 */ /* 0x002fe20002fec4ff */
[----:B------:R-:W-:Y:S01]  /*af90*/  VIADD R36, R28, 0x7 ;  /* 0x000000071c247836 */ /* 0x000fe20000000000 */
[----:B------:R-:W-:Y:S01]  /*afa0*/  IADD3 R49, P5, PT, R32, R49, RZ ;  /* 0x0000003120317210 */ /* 0x000fe20007fbe0ff */
[----:B------:R-:W-:Y:S01]  /*afb0*/  BSSY.RECONVERGENT B0, `(.L_x_1149) ;  /* 0x0000122000007945 */ /* 0x000fe20003800200 */
[----:B------:R-:W-:Y:S02]  /*afc0*/  ISETP.NE.AND P6, PT, R40, RZ, PT ;  /* 0x000000ff2800720c */ /* 0x000fe40003fc5270 */
[----:B------:R-:W-:Y:S01]  /*afd0*/  ISETP.EQ.U32.AND P4, PT, R3, R0, PT ;  /* 0x000000000300720c */ /* 0x000fe20003f82070 */
[----:B------:R-:W-:Y:S01]  /*afe0*/  IMAD.X R46, RZ, RZ, R27, P5 ;  /* 0x000000ffff2e7224 */ /* 0x000fe200028e061b */
[----:B------:R-:W-:-:S02]  /*aff0*/  ISETP.NE.AND P5, PT, R16, R18, PT ;  /* 0x000000121000720c */ /* 0x000fc40003fa5270 */
[----:B------:R-:W-:Y:S02]  /*b000*/  SEL R0, RZ, 0x1, !P0 ;  /* 0x00000001ff007807 */ /* 0x000fe40004000000 */
[----:B------:R-:W-:Y:S02]  /*b010*/  ISETP.EQ.OR.EX P4, PT, R26, RZ, P5, P4 ;  /* 0x000000ff1a00720c */ /* 0x000fe40002f82740 */
[----:B------:R-:W-:Y:S02]  /*b020*/  IADD3 R45, P5, PT, R47, R0, RZ ;  /* 0x000000002f2d7210 */ /* 0x000fe40007fbe0ff */
[----:B------:R-:W-:Y:S01]  /*b030*/  SEL R0, RZ, 0x1, !P1 ;  /* 0x00000001ff007807 */ /* 0x000fe20004800000 */
[----:B------:R-:W-:Y:S01]  /*b040*/  @!P6 FADD R11, R11, R9 ;  /* 0x000000090b0be221 */ /* 0x000fe20000000000 */
[----:B0-----:R-:W-:Y:S01]  /*b050*/  SEL R4, RZ, 0x1, !P2 ;  /* 0x00000001ff047807 */ /* 0x001fe20005000000 */
[----:B--2---:R-:W-:Y:S01]  /*b060*/  ULEA UR4, UR5, UR4, 0x18 ;  /* 0x0000000405047291 */ /* 0x004fe2000f8ec0ff */
[----:B------:R-:W-:Y:S01]  /*b070*/  IMAD.X R42, RZ, RZ, R44, P5 ;  /* 0x000000ffff2a7224 */ /* 0x000fe200028e062c */
[----:B------:R-:W-:Y:S01]  /*b080*/  IADD3 R35, P5, PT, R45, R0, RZ ;  /* 0x000000002d237210 */ /* 0x000fe20007fbe0ff */
[----:B------:R-:W-:Y:S01]  /*b090*/  @!P0 FADD R13, R13, R11 ;  /* 0x0000000b0d0d8221 */ /* 0x000fe20000000000 */
[----:B------:R-:W-:-:S03]  /*b0a0*/  SEL R34, RZ, 0x1, !P4 ;  /* 0x00000001ff227807 */ /* 0x000fc60006000000 */
[----:B------:R-:W-:Y:S01]  /*b0b0*/  IMAD.X R2, RZ, RZ, R42, P5 ;  /* 0x000000ffff027224 */ /* 0x000fe200028e062a */
[----:B------:R-:W-:Y:S01]  /*b0c0*/  IADD3 R37, P5, PT, R35, R4, RZ ;  /* 0x0000000423257210 */ /* 0x000fe20007fbe0ff */
[----:B------:R-:W0:Y:S01]  /*b0d0*/  LDS.64 R6, [UR4+0xc8] ;  /* 0x0000c804ff067984 */ /* 0x000e220008000a00 */
[----:B------:R-:W-:-:S03]  /*b0e0*/  @!P1 FADD R15, R15, R13 ;  /* 0x0000000d0f0f9221 */ /* 0x000fc60000000000 */
[----:B------:R-:W-:Y:S01]  /*b0f0*/  IMAD.X R30, RZ, RZ, R2, P5 ;  /* 0x000000ffff1e7224 */ /* 0x000fe200028e0602 */
[----:B------:R-:W-:Y:S01]  /*b100*/  IADD3 R39, P5, PT, R37, R34, RZ ;  /* 0x0000002225277210 */ /* 0x000fe20007fbe0ff */
[----:B------:R-:W-:Y:S01]  /*b110*/  @!P2 FADD R17, R17, R15 ;  /* 0x0000000f1111a221 */ /* 0x000fe20000000000 */
[----:B------:R-:W1:Y:S03]  /*b120*/  LDS R0, [UR4+0xc0] ;  /* 0x0000c004ff007984 */ /* 0x000e660008000800 */
[----:B------:R-:W-:Y:S01]  /*b130*/  @!P4 FADD R19, R19, R17 ;  /* 0x000000111313c221 */ /* 0x000fe20000000000 */
[----:B------:R-:W-:Y:S01]  /*b140*/  IMAD.X R34, RZ, RZ, R30, P5 ;  /* 0x000000ffff227224 */ /* 0x000fe200028e061e */
[----:B------:R-:W-:Y:S01]  /*b150*/  ISETP.EQ.U32.AND P4, PT, R3, R36, PT ;  /* 0x000000240300720c */ /* 0x000fe20003f82070 */
[----:B------:R-:W2:Y:S01]  /*b160*/  LDS.64 R4, [UR4+0xb8] ;  /* 0x0000b804ff047984 */ /* 0x000ea20008000a00 */
[----:B------:R-:W-:Y:S01]  /*b170*/  ISETP.NE.AND P5, PT, R20, R22, PT ;  /* 0x000000161400720c */ /* 0x000fe20003fa5270 */
[----:B------:R-:W-:Y:S01]  /*b180*/  @!P3 FADD R21, R21, R19 ;  /* 0x000000131515b221 */ /* 0x000fe20000000000 */
[----:B------:R-:W-:-:S02]  /*b190*/  SEL R36, RZ, 0x1, !P3 ;  /* 0x00000001ff247807 */ /* 0x000fc40005800000 */
[----:B------:R-:W-:Y:S02]  /*b1a0*/  ISETP.EQ.OR.EX P4, PT, R26, RZ, P5, P4 ;  /* 0x000000ff1a00720c */ /* 0x000fe40002f82740 */
[----:B------:R-:W-:Y:S02]  /*b1b0*/  IADD3 R41, P5, PT, R39, R36, RZ ;  /* 0x0000002427297210 */ /* 0x000fe40007fbe0ff */
[----:B------:R-:W-:-:S03]  /*b1c0*/  SEL R38, RZ, 0x1, !P4 ;  /* 0x00000001ff267807 */ /* 0x000fc60006000000 */
[----:B------:R-:W-:Y:S01]  /*b1d0*/  IMAD.X R36, RZ, RZ, R34, P5 ;  /* 0x000000ffff247224 */ /* 0x000fe200028e0622 */
[----:B------:R-:W-:-:S05]  /*b1e0*/  IADD3 R43, P5, PT, R41, R38, RZ ;  /* 0x00000026292b7210 */ /* 0x000fca0007fbe0ff */
[----:B------:R-:W-:Y:S02]  /*b1f0*/  IMAD.X R38, RZ, RZ, R36, P5 ;  /* 0x000000ffff267224 */ /* 0x000fe400028e0624 */
[----:B------:R-:W-:Y:S01]  /*b200*/  @!P4 FADD R23, R23, R21 ;  /* 0x000000151717c221 */ /* 0x000fe20000000000 */
[----:B0-----:R-:W-:-:S04]  /*b210*/  ISETP.GE.U32.AND P5, PT, R6, 0x101, PT ;  /* 0x000001010600780c */ /* 0x001fc80003fa6070 */
[----:B------:R-:W-:-:S13]  /*b220*/  ISETP.GE.AND.EX P5, PT, R7, RZ, PT, P5 ;  /* 0x000000ff0700720c */ /* 0x000fda0003fa6350 */
[----:B-12---:R-:W-:Y:S05]  /*b230*/  @!P5 BRA `(.L_x_1150) ;  /* 0x000000080008d947 */ /* 0x006fea0003800000 */
[----:B------:R-:W-:Y:S01]  /*b240*/  ISETP.NE.U32.AND P5, PT, R3, R28, PT ;  /* 0x0000001c0300720c */ /* 0x000fe20003fa5070 */
[----:B------:R-:W-:Y:S01]  /*b250*/  IMAD.MOV.U32 R2, RZ, RZ, 0x9 ;  /* 0x00000009ff027424 */ /* 0x000fe200078e00ff */
[----:B------:R-:W0:Y:S01]  /*b260*/  LDS.64 R28, [UR4+0xa8] ;  /* 0x0000a804ff1c7984 */ /* 0x000e220008000a00 */
[----:B------:R-:W-:Y:S01]  /*b270*/  ISETP.NE.AND P6, PT, R24, R8, PT ;  /* 0x000000081800720c */ /* 0x000fe20003fc5270 */
[----:B------:R-:W1:Y:S01]  /*b280*/  LDCU.128 UR16, c[0x0][0x390] ;  /* 0x00007200ff1077ac */ /* 0x000e620008000c00 */
[CC--:B------:R-:W-:Y:S01]  /*b290*/  IMAD R30, R31.reuse, R2.reuse, 0x5 ;  /* 0x000000051f1e7424 */ /* 0x0c0fe200078e0202 */
[----:B------:R-:W-:Y:S01]  /*b2a0*/  BSSY.RECONVERGENT B1, `(.L_x_1151) ;  /* 0x000007a000017945 */ /* 0x000fe20003800200 */
[----:B------:R-:W-:Y:S01]  /*b2b0*/  BAR.SYNC.DEFER_BLOCKING 0x0 ;  /* 0x0000000000007b1d */ /* 0x000fe20000010000 */
[----:B------:R-:W-:Y:S01]  /*b2c0*/  ISETP.NE.AND.EX P5, PT, R26, RZ, !P6, P5 ;  /* 0x000000ff1a00720c */ /* 0x000fe200077a5350 */
[----:B------:R-:W-:Y:S01]  /*b2d0*/  IMAD R2, R31, R2, 0x8 ;  /* 0x000000081f027424 */ /* 0x000fe200078e0202 */
[----:B------:R-:W-:-:S11]  /*b2e0*/  ISETP.NE.AND P6, PT, R40, RZ, PT ;  /* 0x000000ff2800720c */ /* 0x000fd60003fc5270 */
[--C-:B0-----:R-:W-:Y:S02]  /*b2f0*/  @!P5 IMAD.IADD R32, R32, 0x1, -R28.reuse ;  /* 0x000000012020d824 */ /* 0x101fe400078e0a1c */
[--C-:B------:R-:W-:Y:S02]  /*b300*/  @P6 IMAD.IADD R49, R49, 0x1, -R28.reuse ;  /* 0x0000000131316824 */ /* 0x100fe400078e0a1c */
[--C-:B------:R-:W-:Y:S01]  /*b310*/  @P0 IMAD.IADD R47, R47, 0x1, -R28.reuse ;  /* 0x000000012f2f0824 */ /* 0x100fe200078e0a1c */
[----:B------:R-:W-:Y:S01]  /*b320*/  @!P5 LEA R32, R32, UR4, 0x3 ;  /* 0x000000042020dc11 */ /* 0x000fe2000f8e18ff */
[--C-:B------:R-:W-:Y:S01]  /*b330*/  @P1 IMAD.IADD R45, R45, 0x1, -R28.reuse ;  /* 0x000000012d2d1824 */ /* 0x100fe200078e0a1c */
[----:B------:R-:W-:Y:S01]  /*b340*/  @P6 LEA R49, R49, UR4, 0x3 ;  /* 0x0000000431316c11 */ /* 0x000fe2000f8e18ff */
[--C-:B------:R-:W-:Y:S01]  /*b350*/  @P2 IMAD.IADD R35, R35, 0x1, -R28.reuse ;  /* 0x0000000123232824 */ /* 0x100fe200078e0a1c */
[----:B------:R-:W-:Y:S01]  /*b360*/  @P0 LEA R47, R47, UR4, 0x3 ;  /* 0x000000042f2f0c11 */ /* 0x000fe2000f8e18ff */
[----:B------:R0:W-:Y:S01]  /*b370*/  @!P5 STS.64 [R32], R24 ;  /* 0x000000182000d388 */ /* 0x0001e20000000a00 */
[----:B------:R-:W-:Y:S01]  /*b380*/  ISETP.NE.U32.AND P5, PT, R3, R30, PT ;  /* 0x0000001e0300720c */ /* 0x000fe20003fa5070 */
[--C-:B------:R-:W-:Y:S01]  /*b390*/  @P3 IMAD.IADD R39, R39, 0x1, -R28.reuse ;  /* 0x0000000127273824 */ /* 0x100fe200078e0a1c */
[----:B------:R-:W-:Y:S01]  /*b3a0*/  @P1 LEA R45, R45, UR4, 0x3 ;  /* 0x000000042d2d1c11 */ /* 0x000fe2000f8e18ff */
[----:B------:R0:W-:Y:S01]  /*b3b0*/  @P6 STS.64 [R49], R8 ;  /* 0x0000000831006388 */ /* 0x0001e20000000a00 */
[----:B------:R-:W-:Y:S01]  /*b3c0*/  ISETP.NE.AND P6, PT, R16, R18, PT ;  /* 0x000000121000720c */ /* 0x000fe20003fc5270 */
[----:B------:R-:W-:Y:S01]  /*b3d0*/  @P4 IMAD.IADD R41, R41, 0x1, -R28 ;  /* 0x0000000129294824 */ /* 0x000fe200078e0a1c */
[----:B------:R-:W-:Y:S01]  /*b3e0*/  @P2 LEA R35, R35, UR4, 0x3 ;  /* 0x0000000423232c11 */ /* 0x000fe2000f8e18ff */
[----:B------:R0:W-:Y:S01]  /*b3f0*/  @P0 STS.64 [R47], R10 ;  /* 0x0000000a2f000388 */ /* 0x0001e20000000a00 */
[----:B------:R-:W-:-:S02]  /*b400*/  ISETP.NE.AND.EX P5, PT, R26, RZ, !P6, P5 ;  /* 0x000000ff1a00720c */ /* 0x000fc400077a5350 */
[----:B------:R-:W-:Y:S01]  /*b410*/  ISETP.NE.U32.AND P0, PT, R3, R2, PT ;  /* 0x000000020300720c */ /* 0x000fe20003f05070 */
[----:B------:R0:W-:Y:S01]  /*b420*/  @P1 STS.64 [R45], R12 ;  /* 0x0000000c2d001388 */ /* 0x0001e20000000a00 */
[----:B------:R-:W-:Y:S02]  /*b430*/  ISETP.NE.AND P6, PT, R22, R33, PT ;  /* 0x000000211600720c */ /* 0x000fe40003fc5270 */
[----:B------:R-:W-:Y:S01]  /*b440*/  @P3 LEA R39, R39, UR4, 0x3 ;  /* 0x0000000427273c11 */ /* 0x000fe2000f8e18ff */
[----:B------:R0:W-:Y:S01]  /*b450*/  @P2 STS.64 [R35], R14 ;  /* 0x0000000e23002388 */ /* 0x0001e20000000a00 */
[----:B------:R-:W-:Y:S02]  /*b460*/  ISETP.NE.AND.EX P0, PT, R26, RZ, !P6, P0 ;  /* 0x000000ff1a00720c */ /* 0x000fe40007705300 */
[----:B------:R-:W-:-:S03]  /*b470*/  @P4 LEA R41, R41, UR4, 0x3 ;  /* 0x0000000429294c11 */ /* 0x000fc6000f8e18ff */
[----:B------:R-:W-:-:S05]  /*b480*/  @!P5 IMAD.IADD R37, R37, 0x1, -R28 ;  /* 0x000000012525d824 */ /* 0x000fca00078e0a1c */
[----:B------:R-:W-:-:S03]  /*b490*/  @!P5 LEA R37, R37, UR4, 0x3 ;  /* 0x000000042525dc11 */ /* 0x000fc6000f8e18ff */
[----:B------:R-:W-:Y:S02]  /*b4a0*/  @!P0 IMAD.IADD R43, R43, 0x1, -R28 ;  /* 0x000000012b2b8824 */ /* 0x000fe400078e0a1c */
        /* <DEDUP_REMOVED lines=21> */
[----:B------:R-:W-:Y:S05]  /*b600*/  @!P1 BRA `(.L_x_1154) ;  /* 0x0000000000849947 */ /* 0x000fea0003800000 */
        /* <DEDUP_REMOVED lines=16> */
.L_x_1155:
        /* <DEDUP_REMOVED lines=17> */
.L_x_1154:
[----:B------:R-:W-:Y:S05]  /*b820*/  BSYNC.RECONVERGENT B2 ;  /* 0x0000000000027941 */ /* 0x000fea0003800200 */
.L_x_1153:
[----:B------:R-:W-:Y:S05]  /*b830*/  @!P0 BRA `(.L_x_1152) ;  /* 0x0000000000808947 */ /* 0x000fea0003800000 */
.L_x_1156:
        /* <DEDUP_REMOVED lines=32> */
.L_x_1152:
[----:B------:R-:W-:Y:S05]  /*ba40*/  BSYNC.RECONVERGENT B1 ;  /* 0x0000000000017941 */ /* 0x000fea0003800200 */
.L_x_1151:
[----:B------:R-:W-:Y:S05]  /*ba50*/  BRA `(.L_x_1157) ;  /* 0x0000000400dc7947 */ /* 0x000fea0003800000 */
.L_x_1150:
[----:B------:R-:W-:Y:S01]  /*ba60*/  ISETP.NE.U32.AND P5, PT, R3, R28, PT ;  /* 0x0000001c0300720c */ /* 0x000fe20003fa5070 */
[----:B------:R-:W-:Y:S01]  /*ba70*/  IMAD.MOV.U32 R48, RZ, RZ, 0x9 ;  /* 0x00000009ff307424 */ /* 0x000fe200078e00ff */
[----:B------:R-:W-:Y:S01]  /*ba80*/  ISETP.NE.AND P6, PT, R24, R8, PT ;  /* 0x000000081800720c */ /* 0x000fe20003fc5270 */
[----:B------:R-:W-:Y:S01]  /*ba90*/  BSSY.RECONVERGENT B1, `(.L_x_1158) ;  /* 0x000000d000017945 */ /* 0x000fe20003800200 */
[----:B------:R-:W-:Y:S01]  /*baa0*/  ISETP.NE.AND.EX P5, PT, R26, RZ, PT, P5 ;  /* 0x000000ff1a00720c */ /* 0x000fe20003fa5350 */
[----:B------:R-:W-:-:S12]  /*bab0*/  IMAD R50, R31, R48, 0x5 ;  /* 0x000000051f327424 */ /* 0x000fd800078e0230 */
[----:B------:R-:W-:Y:S05]  /*bac0*/  @!P6 BRA P5, `(.L_x_1159) ;  /* 0x000000000024e947 */ /* 0x000fea0002800000 */
        /* <DEDUP_REMOVED lines=9> */
.L_x_1159:
[----:B------:R-:W-:Y:S05]  /*bb60*/  BSYNC.RECONVERGENT B1 ;  /* 0x0000000000017941 */ /* 0x000fea0003800200 */
.L_x_1158:
[----:B------:R-:W-:Y:S01]  /*bb70*/  ISETP.NE.AND P6, PT, R40, RZ, PT ;  /* 0x000000ff2800720c */ /* 0x000fe20003fc5270 */
[----:B------:R-:W-:Y:S01]  /*bb80*/  BSSY.RECONVERGENT B1, `(.L_x_1160) ;  /* 0x000000d000017945 */ /* 0x000fe20003800200 */
[----:B------:R-:W-:Y:S01]  /*bb90*/  ISETP.NE.U32.AND P5, PT, R3, R50, PT ;  /* 0x000000320300720c */ /* 0x000fe20003fa5070 */
[----:B------:R-:W-:-:S10]  /*bba0*/  IMAD R48, R31, R48, 0x8 ;  /* 0x000000081f307424 */ /* 0x000fd400078e0230 */
[----:B------:R-:W-:Y:S05]  /*bbb0*/  @!P6 BRA `(.L_x_1161) ;  /* 0x000000000024e947 */ /* 0x000fea0003800000 */
        /* <DEDUP_REMOVED lines=9> */
.L_x_1161:
[----:B------:R-:W-:Y:S05]  /*bc50*/  BSYNC.RECONVERGENT B1 ;  /* 0x0000000000017941 */ /* 0x000fea0003800200 */
.L_x_1160:
[----:B------:R-:W-:Y:S01]  /*bc60*/  BSSY.RECONVERGENT B1, `(.L_x_1162) ;  /* 0x000000c000017945 */ /* 0x000fe20003800200 */
[----:B------:R-:W-:-:S03]  /*bc70*/  ISETP.NE.U32.AND P6, PT, R3, R48, PT ;  /* 0x000000300300720c */ /* 0x000fc60003fc5070 */
[----:B------:R-:W-:Y:S10]  /*bc80*/  @!P0 BRA `(.L_x_1163) ;  /* 0x0000000000248947 */ /* 0x000ff40003800000 */
        /* <DEDUP_REMOVED lines=9> */
.L_x_1163:
[----:B------:R-:W-:Y:S05]  /*bd20*/  BSYNC.RECONVERGENT B1 ;  /* 0x0000000000017941 */ /* 0x000fea0003800200 */
.L_x_1162:
[----:B------:R-:W-:Y:S04]  /*bd30*/  BSSY.RECONVERGENT B1, `(.L_x_1164) ;  /* 0x000000b000017945 */ /* 0x000fe80003800200 */
[----:B------:R-:W-:Y:S05]  /*bd40*/  @!P1 BRA `(.L_x_1165) ;  /* 0x0000000000249947 */ /* 0x000fea0003800000 */
[----:B------:R-:W0:Y:S01]  /*bd50*/  LDCU.128 UR12, c[0x0][0x390] ;  /* 0x00007200ff0c77ac */ /* 0x000e220008000c00 */
[C---:B-12---:R-:W-:Y:S01]  /*bd60*/  IMAD.SHL.U32 R8, R45.reuse, 0x4, RZ ;  /* 0x000000042d087824 */ /* 0x046fe200078e00ff */
[----:B------:R-:W-:-:S04]  /*bd70*/  SHF.L.U64.HI R42, R45, 0x2, R42 ;  /* 0x000000022d2a7819 */ /* 0x000fc8000001022a */
[C---:B0-----:R-:W-:Y:S02]  /*bd80*/  IADD3 R6, P0, PT, R8.reuse, UR12, RZ ;  /* 0x0000000c08067c10 */ /* 0x041fe4000ff1e0ff */
[----:B------:R-:W-:Y:S02]  /*bd90*/  IADD3 R8, P1, PT, R8, UR14, RZ ;  /* 0x0000000e08087c10 */ /* 0x000fe4000ff3e0ff */
[C---:B------:R-:W-:Y:S02]  /*bda0*/  IADD3.X R7, PT, PT, R42.reuse, UR13, RZ, P0, !PT ;  /* 0x0000000d2a077c10 */ /* 0x040fe400087fe4ff */
[----:B------:R-:W-:-:S03]  /*bdb0*/  IADD3.X R9, PT, PT, R42, UR15, RZ, P1, !PT ;  /* 0x0000000f2a097c10 */ /* 0x000fc60008ffe4ff */
[----:B------:R3:W-:Y:S04]  /*bdc0*/  STG.E desc[UR8][R6.64], R12 ;  /* 0x0000000c06007986 */ /* 0x0007e8000c101908 */
[----:B------:R3:W-:Y:S02]  /*bdd0*/  STG.E desc[UR8][R8.64], R13 ;  /* 0x0000000d08007986 */ /* 0x0007e4000c101908 */
.L_x_1165:
[----:B------:R-:W-:Y:S05]  /*bde0*/  BSYNC.RECONVERGENT B1 ;  /* 0x0000000000017941 */ /* 0x000fea0003800200 */
.L_x_1164:
[----:B------:R-:W-:Y:S01]  /*bdf0*/  BSSY.RECONVERGENT B1, `(.L_x_1166) ;  /* 0x000000f000017945 */ /* 0x000fe20003800200 */
[----:B------:R-:W-:Y:S02]  /*be00*/  ISETP.NE.AND P1, PT, R16, R18, PT ;  /* 0x000000121000720c */ /* 0x000fe40003f25270 */
[----:B------:R-:W-:Y:S02]  /*be10*/  ISETP.NE.AND P0, PT, R22, R33, PT ;  /* 0x000000211600720c */ /* 0x000fe40003f05270 */
[C---:B------:R-:W-:Y:S02]  /*be20*/  ISETP.NE.AND.EX P5, PT, R26.reuse, RZ, PT, P5 ;  /* 0x000000ff1a00720c */ /* 0x040fe40003fa5350 */
[----:B------:R-:W-:Y:S01]  /*be30*/  ISETP.NE.AND.EX P6, PT, R26, RZ, PT, P6 ;  /* 0x000000ff1a00720c */ /* 0x000fe20003fc5360 */
[----:B------:R-:W-:-:S12]  /*be40*/  @!P2 BRA `(.L_x_1167) ;  /* 0x000000000024a947 */ /* 0x000fd80003800000 */
[----:B------:R-:W0:Y:S01]  /*be50*/  LDCU.128 UR12, c[0x0][0x390] ;  /* 0x00007200ff0c77ac */ /* 0x000e220008000c00 */
[C---:B-123--:R-:W-:Y:S01]  /*be60*/  IMAD.SHL.U32 R8, R35.reuse, 0x4, RZ ;  /* 0x0000000423087824 */ /* 0x04efe200078e00ff */
[----:B------:R-:W-:-:S04]  /*be70*/  SHF.L.U64.HI R2, R35, 0x2, R2 ;  /* 0x0000000223027819 */ /* 0x000fc80000010202 */
[----:B0-----:R-:W-:-:S04]  /*be80*/  IADD3 R6, P2, PT, R8, UR12, RZ ;  /* 0x0000000c08067c10 */ /* 0x001fc8000ff5e0ff */
[----:B------:R-:W-:Y:S02]  /*be90*/  IADD3.X R7, PT, PT, R2, UR13, RZ, P2, !PT ;  /* 0x0000000d02077c10 */ /* 0x000fe400097fe4ff */
[----:B------:R-:W-:-:S03]  /*bea0*/  IADD3 R8, P2, PT, R8, UR14, RZ ;  /* 0x0000000e08087c10 */ /* 0x000fc6000ff5e0ff */
[----:B------:R4:W-:Y:S01]  /*beb0*/  STG.E desc[UR8][R6.64], R14 ;  /* 0x0000000e06007986 */ /* 0x0009e2000c101908 */
[----:B------:R-:W-:-:S05]  /*bec0*/  IADD3.X R9, PT, PT, R2, UR15, RZ, P2, !PT ;  /* 0x0000000f02097c10 */ /* 0x000fca00097fe4ff */
[----:B------:R4:W-:Y:S04]  /*bed0*/  STG.E desc[UR8][R8.64], R15 ;  /* 0x0000000f08007986 */ /* 0x0009e8000c101908 */
.L_x_1167:
[----:B------:R-:W-:Y:S05]  /*bee0*/  BSYNC.RECONVERGENT B1 ;  /* 0x0000000000017941 */ /* 0x000fea0003800200 */
.L_x_1166:
[----:B------:R-:W-:Y:S04]  /*bef0*/  BSSY.RECONVERGENT B1, `(.L_x_1168) ;  /* 0x000000b000017945 */ /* 0x000fe80003800200 */
[----:B------:R-:W-:Y:S05]  /*bf00*/  @!P1 BRA P5, `(.L_x_1169) ;  /* 0x0000000000249947 */ /* 0x000fea0002800000 */
        /* <DEDUP_REMOVED lines=9> */
.L_x_1169:
[----:B------:R-:W-:Y:S05]  /*bfa0*/  BSYNC.RECONVERGENT B1 ;  /* 0x0000000000017941 */ /* 0x000fea0003800200 */
.L_x_1168:
        /* <DEDUP_REMOVED lines=11> */
.L_x_1171:
[----:B------:R-:W-:Y:S05]  /*c060*/  BSYNC.RECONVERGENT B1 ;  /* 0x0000000000017941 */ /* 0x000fea0003800200 */
.L_x_1170:
        /* <DEDUP_REMOVED lines=11> */
.L_x_1173:
[----:B------:R-:W-:Y:S05]  /*c120*/  BSYNC.RECONVERGENT B1 ;  /* 0x0000000000017941 */ /* 0x000fea0003800200 */
.L_x_1172:
        /* <DEDUP_REMOVED lines=10> */
.L_x_1157:
[----:B------:R-:W-:Y:S05]  /*c1d0*/  BSYNC.RECONVERGENT B0 ;  /* 0x0000000000007941 */ /* 0x000fea0003800200 */
.L_x_1149:
        /* <DEDUP_REMOVED lines=17> */
.L_x_1174:
[----:B0-----:R-:W-:Y:S01]  /*c2f0*/  STG.E.64 desc[UR8][R8.64], R4 ;  /* 0x0000000408007986 */ /* 0x001fe2000c101b08 */
[----:B------:R-:W-:Y:S05]  /*c300*/  EXIT ;  /* 0x000000000000794d */ /* 0x000fea0003800000 */
.L_x_1033:
[----:B------:R-:W-:Y:S01]  /*c310*/  BSSY B0, `(.L_x_1175) ;  /* 0x0000006000007945 */ /* 0x000fe20003800000 */
[----:B------:R-:W-:Y:S01]  /*c320*/  PLOP3.LUT P4, PT, P0, PT, PT, 0x8, 0x80 ;  /* 0x000000000080781c */ /* 0x000fe2000078e170 */
[----:B------:R-:W-:-:S12]  /*c330*/  IMAD.MOV.U32 R2, RZ, RZ, -0x1 ;  /* 0xffffffffff027424 */ /* 0x000fd800078e00ff */
[----:B------:R-:W-:Y:S05]  /*c340*/  WARPSYNC.COLLECTIVE R2, `(.L_x_1176) ;  /* 0x0000000002087348 */ /* 0x000fea0003c00000 */
[----:B------:R-:W-:Y:S01]  /*c350*/  VOTE.ANY P4, P4 ;  /* 0x0000000000ff7806 */ /* 0x000fe20002080100 */
[----:B------:R-:W-:-:S12]  /*c360*/  ENDCOLLECTIVE ;  /* 0x000000000000791b */ /* 0x000fd80003800000 */
.L_x_1176:
[----:B------:R-:W-:Y:S05]  /*c370*/  BSYNC B0 ;  /* 0x0000000000007941 */ /* 0x000fea0003800000 */
.L_x_1175:
[----:B------:R-:W-:Y:S01]  /*c380*/  PLOP3.LUT P0, PT, P4, PT, PT, 0x80, 0x8 ;  /* 0x000000000008781c */ /* 0x000fe2000270f070 */
[----:B------:R-:W-:-:S12]  /*c390*/  BRA `(.L_x_1177) ;  /* 0xffffff7000f47947 */ /* 0x000fd8000383ffff */
.L_x_1035:
[----:B------:R-:W0:Y:S01]  /*c3a0*/  S2R R41, SR_GEMASK ;  /* 0x0000000000297919 */ /* 0x000e220000003c00 */
[----:B------:R-:W-:Y:S01]  /*c3b0*/  BSSY B0, `(.L_x_1178) ;  /* 0x0000006000007945 */ /* 0x000fe20003800000 */
[----:B------:R-:W-:Y:S01]  /*c3c0*/  PLOP3.LUT P4, PT, P0, PT, PT, 0x8, 0x80 ;  /* 0x000000000080781c */ /* 0x000fe2000078e170 */
[----:B------:R-:W-:-:S12]  /*c3d0*/  IMAD.MOV.U32 R2, RZ, RZ, -0x1 ;  /* 0xffffffffff027424 */ /* 0x000fd800078e00ff */
[----:B0-----:R-:W-:Y:S05]  /*c3e0*/  WARPSYNC.COLLECTIVE R2, `(.L_x_1179) ;  /* 0x0000000002087348 */ /* 0x001fea0003c00000 */
[----:B------:R-:W-:Y:S01]  /*c3f0*/  VOTE.ANY R2, PT, P4 ;  /* 0x0000000000027806 */ /* 0x000fe200020e0100 */
[----:B0-----:R-:W-:Y:S06]  /*c400*/  ENDCOLLECTIVE ;  /* 0x000000000000791b */ /* 0x001fec0003800000 */
.L_x_1179:
[----:B------:R-:W-:Y:S05]  /*c410*/  BSYNC B0 ;  /* 0x0000000000007941 */ /* 0x000fea0003800000 */
.L_x_1178:
[----:B------:R-:W-:Y:S01]  /*c420*/  LOP3.LUT R2, R2, 0x80000000, R41, 0xec, !PT ;  /* 0x8000000002027812 */ /* 0x000fe200078eec29 */
[----:B------:R-:W-:Y:S02]  /*c430*/  IMAD.MOV.U32 R6, RZ, RZ, 0x1 ;  /* 0x00000001ff067424 */ /* 0x000fe400078e00ff */
[----:B------:R-:W-:Y:S02]  /*c440*/  IMAD.MOV.U32 R48, RZ, RZ, R4 ;  /* 0x000000ffff307224 */ /* 0x000fe400078e0004 */
[----:B------:R-:W-:-:S05]  /*c450*/  VIADD R7, R2, 0xffffffff ;  /* 0xffffffff02077836 */ /* 0x000fca0000000000 */
[----:B------:R-:W-:Y:S01]  /*c460*/  LOP3.LUT R30, R2, R7, RZ, 0xc, !PT ;  /* 0x00000007021e7212 */ /* 0x000fe200078e0cff */
[----:B------:R-:W-:Y:S02]  /*c470*/  IMAD.MOV.U32 R7, RZ, RZ, R42 ;  /* 0x000000ffff077224 */ /* 0x000fe400078e002a */
[----:B------:R-:W-:Y:S01]  /*c480*/  IMAD.MOV.U32 R2, RZ, RZ, -0x1 ;  /* 0xffffffffff027424 */ /* 0x000fe200078e00ff */
[----:B------:R0:W1:Y:S06]  /*c490*/  POPC R29, R30 ;  /* 0x0000001e001d7309 */ /* 0x00006c0000000000 */
[----:B01----:R-:W-:Y:S05]  /*c4a0*/  WARPSYNC.COLLECTIVE R2, `(.L_x_1180) ;  /* 0x0000000002087348 */ /* 0x003fea0003c00000 */
[----:B-1----:R1:W2:Y:S02]  /*c4b0*/  SHFL.DOWN P4, R28, R7, R6, R29 ;  /* 0x08000006071c7389 */ /* 0x0022a4000008001d */
[----:B012---:R-:W-:Y:S05]  /*c4c0*/  ENDCOLLECTIVE ;  /* 0x000000000000791b */ /* 0x007fea0003800000 */
.L_x_1180:
[----:B------:R-:W-:Y:S02]  /*c4d0*/  IMAD.MOV.U32 R7, RZ, RZ, R43 ;  /* 0x000000ffff077224 */ /* 0x000fe400078e002b */
[----:B------:R-:W-:-:S07]  /*c4e0*/  IMAD.MOV.U32 R31, RZ, RZ, R28 ;  /* 0x000000ffff1f7224 */ /* 0x000fce00078e001c */
[----:B------:R-:W-:Y:S05]  /*c4f0*/  WARPSYNC.COLLECTIVE R2, `(.L_x_1181) ;  /* 0x0000000002087348 */ /* 0x000fea0003c00000 */
[----:B------:R0:W1:Y:S02]  /*c500*/  SHFL.DOWN P4, R28, R7, R6, R29 ;  /* 0x08000006071c7389 */ /* 0x000064000008001d */
[----:B01----:R-:W-:Y:S05]  /*c510*/  ENDCOLLECTIVE ;  /* 0x000000000000791b */ /* 0x003fea0003800000 */
.L_x_1181:
[----:B------:R-:W-:Y:S02]  /*c520*/  IMAD.MOV.U32 R7, RZ, RZ, R4 ;  /* 0x000000ffff077224 */ /* 0x000fe400078e0004 */
[----:B------:R-:W-:-:S07]  /*c530*/  IMAD.MOV.U32 R30, RZ, RZ, R28 ;  /* 0x000000ffff1e7224 */ /* 0x000fce00078e001c */
[----:B------:R-:W-:Y:S05]  /*c540*/  WARPSYNC.COLLECTIVE R2, `(.L_x_1182) ;  /* 0x0000000002087348 */ /* 0x000fea0003c00000 */
[----:B------:R0:W1:Y:S02]  /*c550*/  SHFL.DOWN P4, R28, R7, R6, R29 ;  /* 0x08000006071c7389 */ /* 0x000064000008001d */
[----:B01----:R-:W-:Y:S05]  /*c560*/  ENDCOLLECTIVE ;  /* 0x000000000000791b */ /* 0x003fea0003800000 */
.L_x_1182:
[----:B------:R-:W-:Y:S05]  /*c570*/  BRA `(.L_x_1183) ;  /* 0xffffff7000bc7947 */ /* 0x000fea000383ffff */
.L_x_1036:
[----:B------:R-:W-:Y:S01]  /*c580*/  BSSY B0, `(.L_x_1184) ;  /* 0x0000006000007945 */ /* 0x000fe20003800000 */
[----:B------:R-:W-:Y:S02]  /*c590*/  IMAD.MOV.U32 R6, RZ, RZ, 0x1 ;  /* 0x00000001ff067424 */ /* 0x000fe400078e00ff */
[----:B------:R-:W-:-:S07]  /*c5a0*/  IMAD.MOV.U32 R2, RZ, RZ, -0x1 ;  /* 0xffffffffff027424 */ /* 0x000fce00078e00ff */
[----:B------:R-:W-:Y:S05]  /*c5b0*/  WARPSYNC.COLLECTIVE R2, `(.L_x_1185) ;  /* 0x0000000002087348 */ /* 0x000fea0003c00000 */
[----:B------:R0:W1:Y:S02]  /*c5c0*/  SHFL.DOWN P4, R28, R7, R6, R29 ;  /* 0x08000006071c7389 */ /* 0x000064000008001d */
[----:B01----:R-:W-:Y:S05]  /*c5d0*/  ENDCOLLECTIVE ;  /* 0x000000000000791b */ /* 0x003fea0003800000 */
.L_x_1185:
[----:B------:R-:W-:Y:S05]  /*c5e0*/  BSYNC B0 ;  /* 0x0000000000007941 */ /* 0x000fea0003800000 */
.L_x_1184:
[----:B------:R-:W-:Y:S05]  /*c5f0*/  BRA `(.L_x_1186) ;  /* 0xffffff7000c87947 */ /* 0x000fea000383ffff */
.L_x_1037:
[----:B------:R-:W-:Y:S01]  /*c600*/  BSSY B0, `(.L_x_1187) ;  /* 0x0000007000007945 */ /* 0x000fe20003800000 */
[----:B------:R-:W-:Y:S02]  /*c610*/  IMAD.MOV.U32 R7, RZ, RZ, R42 ;  /* 0x000000ffff077224 */ /* 0x000fe400078e002a */
[----:B------:R-:W-:Y:S02]  /*c620*/  IMAD.MOV.U32 R6, RZ, RZ, 0x2 ;  /* 0x00000002ff067424 */ /* 0x000fe400078e00ff */
[----:B------:R-:W-:-:S07]  /*c630*/  IMAD.MOV.U32 R2, RZ, RZ, -0x1 ;  /* 0xffffffffff027424 */ /* 0x000fce00078e00ff */
[----:B------:R-:W-:Y:S05]  /*c640*/  WARPSYNC.COLLECTIVE R2, `(.L_x_1188) ;  /* 0x0000000002087348 */ /* 0x000fea0003c00000 */
[----:B------:R0:W1:Y:S02]  /*c650*/  SHFL.DOWN P4, R28, R7, R6, R29 ;  /* 0x08000006071c7389 */ /* 0x000064000008001d */
[----:B01----:R-:W-:Y:S05]  /*c660*/  ENDCOLLECTIVE ;  /* 0x000000000000791b */ /* 0x003fea0003800000 */
.L_x_1188:
[----:B------:R-:W-:Y:S05]  /*c670*/  BSYNC B0 ;  /* 0x0000000000007941 */ /* 0x000fea0003800000 */
.L_x_1187:
[----:B------:R-:W-:Y:S02]  /*c680*/  IMAD.MOV.U32 R7, RZ, RZ, R43 ;  /* 0x000000ffff077224 */ /* 0x000fe400078e002b */
[----:B------:R-:W-:Y:S02]  /*c690*/  IMAD.MOV.U32 R6, RZ, RZ, 0x2 ;  /* 0x00000002ff067424 */ /* 0x000fe400078e00ff */
[----:B------:R-:W-:Y:S02]  /*c6a0*/  IMAD.MOV.U32 R2, RZ, RZ, -0x1 ;  /* 0xffffffffff027424 */ /* 0x000fe400078e00ff */
[----:B------:R-:W-:-:S07]  /*c6b0*/  IMAD.MOV.U32 R31, RZ, RZ, R28 ;  /* 0x000000ffff1f7224 */ /* 0x000fce00078e001c */
[----:B------:R-:W-:Y:S05]  /*c6c0*/  WARPSYNC.COLLECTIVE R2, `(.L_x_1189) ;  /* 0x0000000002087348 */ /* 0x000fea0003c00000 */
[----:B------:R0:W1:Y:S02]  /*c6d0*/  SHFL.DOWN P4, R28, R7, R6, R29 ;  /* 0x08000006071c7389 */ /* 0x000064000008001d */
[----:B01----:R-:W-:Y:S05]  /*c6e0*/  ENDCOLLECTIVE ;  /* 0x000000000000791b */ /* 0x003fea0003800000 */
.L_x_1189:
[----:B------:R-:W-:Y:S02]  /*c6f0*/  IMAD.MOV.U32 R7, RZ, RZ, R48 ;  /* 0x000000ffff077224 */ /* 0x000fe400078e0030 */
[----:B------:R-:W-:-:S07]  /*c700*/  IMAD.MOV.U32 R4, RZ, RZ, R28 ;  /* 0x000000ffff047224 */ /* 0x000fce00078e001c */
[----:B------:R-:W-:Y:S05]  /*c710*/  WARPSYNC.COLLECTIVE R2, `(.L_x_1190) ;  /* 0x0000000002087348 */ /* 0x000fea0003c00000 */
[----:B------:R0:W1:Y:S02]  /*c720*/  SHFL.DOWN P4, R28, R7, R6, R29 ;  /* 0x08000006071c7389 */ /* 0x000064000008001d */
[----:B01----:R-:W-:Y:S05]  /*c730*/  ENDCOLLECTIVE ;  /* 0x000000000000791b */ /* 0x003fea0003800000 */
.L_x_1190:
[----:B------:R-:W-:Y:S05]  /*c740*/  BRA `(.L_x_1191) ;  /* 0xffffff70008c7947 */ /* 0x000fea000383ffff */
.L_x_1038:
[----:B------:R-:W-:Y:S01]  /*c750*/  BSSY B0, `(.L_x_1192) ;  /* 0x0000006000007945 */ /* 0x000fe20003800000 */
[----:B------:R-:W-:Y:S02]  /*c760*/  IMAD.MOV.U32 R6, RZ, RZ, 0x2 ;  /* 0x00000002ff067424 */ /* 0x000fe400078e00ff */
[----:B------:R-:W-:-:S07]  /*c770*/  IMAD.MOV.U32 R2, RZ, RZ, -0x1 ;  /* 0xffffffffff027424 */ /* 0x000fce00078e00ff */
[----:B------:R-:W-:Y:S05]  /*c780*/  WARPSYNC.COLLECTIVE R2, `(.L_x_1193) ;  /* 0x0000000002087348 */ /* 0x000fea0003c00000 */
[----:B------:R0:W1:Y:S02]  /*c790*/  SHFL.DOWN P4, R28, R7, R6, R29 ;  /* 0x08000006071c7389 */ /* 0x000064000008001d */
[----:B01----:R-:W-:Y:S05]  /*c7a0*/  ENDCOLLECTIVE ;  /* 0x000000000000791b */ /* 0x003fea0003800000 */
.L_x_1193:
[----:B------:R-:W-:Y:S05]  /*c7b0*/  BSYNC B0 ;  /* 0x0000000000007941 */ /* 0x000fea0003800000 */
.L_x_1192:
[----:B------:R-:W-:Y:S05]  /*c7c0*/  BRA `(.L_x_1194) ;  /* 0xffffff7000987947 */ /* 0x000fea000383ffff */
.L_x_1039:
[----:B------:R-:W-:Y:S01]  /*c7d0*/  BSSY B0, `(.L_x_1195) ;  /* 0x0000007000007945 */ /* 0x000fe20003800000 */
[----:B------:R-:W-:Y:S02]  /*c7e0*/  IMAD.MOV.U32 R7, RZ, RZ, R42 ;  /* 0x000000ffff077224 */ /* 0x000fe400078e002a */
[----:B------:R-:W-:Y:S02]  /*c7f0*/  IMAD.MOV.U32 R6, RZ, RZ, 0x4 ;  /* 0x00000004ff067424 */ /* 0x000fe400078e00ff */
[----:B------:R-:W-:-:S07]  /*c800*/  IMAD.MOV.U32 R2, RZ, RZ, -0x1 ;  /* 0xffffffffff027424 */ /* 0x000fce00078e00ff */
[----:B------:R-:W-:Y:S05]  /*c810*/  WARPSYNC.COLLECTIVE R2, `(.L_x_1196) ;  /* 0x0000000002087348 */ /* 0x000fea0003c00000 */
[----:B------:R0:W1:Y:S02]  /*c820*/  SHFL.DOWN P4, R28, R7, R6, R29 ;  /* 0x08000006071c7389 */ /* 0x000064000008001d */
[----:B01----:R-:W-:Y:S05]  /*c830*/  ENDCOLLECTIVE ;  /* 0x000000000000791b */ /* 0x003fea0003800000 */
.L_x_1196:
[----:B------:R-:W-:Y:S05]  /*c840*/  BSYNC B0 ;  /* 0x0000000000007941 */ /* 0x000fea0003800000 */
.L_x_1195:
[----:B------:R-:W-:Y:S02]  /*c850*/  IMAD.MOV.U32 R7, RZ, RZ, R43 ;  /* 0x000000ffff077224 */ /* 0x000fe400078e002b */
[----:B------:R-:W-:Y:S02]  /*c860*/  IMAD.MOV.U32 R6, RZ, RZ, 0x4 ;  /* 0x00000004ff067424 */ /* 0x000fe400078e00ff */
[----:B------:R-:W-:Y:S02]  /*c870*/  IMAD.MOV.U32 R2, RZ, RZ, -0x1 ;  /* 0xffffffffff027424 */ /* 0x000fe400078e00ff */
[----:B------:R-:W-:-:S07]  /*c880*/  IMAD.MOV.U32 R31, RZ, RZ, R28 ;  /* 0x000000ffff1f7224 */ /* 0x000fce00078e001c */
[----:B------:R-:W-:Y:S05]  /*c890*/  WARPSYNC.COLLECTIVE R2, `(.L_x_1197) ;  /* 0x0000000002087348 */ /* 0x000fea0003c00000 */
[----:B------:R0:W1:Y:S02]  /*c8a0*/  SHFL.DOWN P4, R28, R7, R6, R29 ;  /* 0x08000006071c7389 */ /* 0x000064000008001d */
[----:B01----:R-:W-:Y:S05]  /*c8b0*/  ENDCOLLECTIVE ;  /* 0x000000000000791b */ /* 0x003fea0003800000 */
.L_x_1197:
[----:B------:R-:W-:Y:S02]  /*c8c0*/  IMAD.MOV.U32 R7, RZ, RZ, R48 ;  /* 0x000000ffff077224 */ /* 0x000fe400078e0030 */
[----:B------:R-:W-:-:S07]  /*c8d0*/  IMAD.MOV.U32 R4, RZ, RZ, R28 ;  /* 0x000000ffff047224 */ /* 0x000fce00078e001c */
[----:B------:R-:W-:Y:S05]  /*c8e0*/  WARPSYNC.COLLECTIVE R2, `(.L_x_1198) ;  /* 0x0000000002087348 */ /* 0x000fea0003c00000 */
[----:B------:R0:W1:Y:S02]  /*c8f0*/  SHFL.DOWN P4, R28, R7, R6, R29 ;  /* 0x08000006071c7389 */ /* 0x000064000008001d */
[----:B01----:R-:W-:Y:S05]  /*c900*/  ENDCOLLECTIVE ;  /* 0x000000000000791b */ /* 0x003fea0003800000 */
.L_x_1198:
[----:B------:R-:W-:Y:S05]  /*c910*/  BRA `(.L_x_1199) ;  /* 0xffffff7000607947 */ /* 0x000fea000383ffff */
.L_x_1040:
[----:B------:R-:W-:Y:S01]  /*c920*/  BSSY B0, `(.L_x_1200) ;  /* 0x0000006000007945 */ /* 0x000fe20003800000 */
[----:B------:R-:W-:Y:S02]  /*c930*/  IMAD.MOV.U32 R6, RZ, RZ, 0x4 ;  /* 0x00000004ff067424 */ /* 0x000fe400078e00ff */
[----:B------:R-:W-:-:S07]  /*c940*/  IMAD.MOV.U32 R2, RZ, RZ, -0x1 ;  /* 0xffffffffff027424 */ /* 0x000fce00078e00ff */
[----:B------:R-:W-:Y:S05]  /*c950*/  WARPSYNC.COLLECTIVE R2, `(.L_x_1201) ;  /* 0x0000000002087348 */ /* 0x000fea0003c00000 */
[----:B------:R0:W1:Y:S02]  /*c960*/  SHFL.DOWN P4, R28, R7, R6, R29 ;  /* 0x08000006071c7389 */ /* 0x000064000008001d */
[----:B01----:R-:W-:Y:S05]  /*c970*/  ENDCOLLECTIVE ;  /* 0x000000000000791b */ /* 0x003fea0003800000 */
.L_x_1201:
[----:B------:R-:W-:Y:S05]  /*c980*/  BSYNC B0 ;  /* 0x0000000000007941 */ /* 0x000fea0003800000 */
.L_x_1200:
[----:B------:R-:W-:Y:S05]  /*c990*/  BRA `(.L_x_1202) ;  /* 0xffffff70006c7947 */ /* 0x000fea000383ffff */
.L_x_1041:
[----:B------:R-:W-:Y:S01]  /*c9a0*/  BSSY B0, `(.L_x_1203) ;  /* 0x0000007000007945 */ /* 0x000fe20003800000 */
[----:B------:R-:W-:Y:S02]  /*c9b0*/  IMAD.MOV.U32 R7, RZ, RZ, R42 ;  /* 0x000000ffff077224 */ /* 0x000fe400078e002a */
[----:B------:R-:W-:Y:S02]  /*c9c0*/  IMAD.MOV.U32 R6, RZ, RZ, 0x8 ;  /* 0x00000008ff067424 */ /* 0x000fe400078e00ff */
[----:B------:R-:W-:-:S07]  /*c9d0*/  IMAD.MOV.U32 R2, RZ, RZ, -0x1 ;  /* 0xffffffffff027424 */ /* 0x000fce00078e00ff */
[----:B------:R-:W-:Y:S05]  /*c9e0*/  WARPSYNC.COLLECTIVE R2, `(.L_x_1204) ;  /* 0x0000000002087348 */ /* 0x000fea0003c00000 */
[----:B------:R0:W1:Y:S02]  /*c9f0*/  SHFL.DOWN P4, R28, R7, R6, R29 ;  /* 0x08000006071c7389 */ /* 0x000064000008001d */
[----:B01----:R-:W-:Y:S05]  /*ca00*/  ENDCOLLECTIVE ;  /* 0x000000000000791b */ /* 0x003fea0003800000 */
.L_x_1204:
[----:B------:R-:W-:Y:S05]  /*ca10*/  BSYNC B0 ;  /* 0x0000000000007941 */ /* 0x000fea0003800000 */
.L_x_1203:
[----:B------:R-:W-:Y:S02]  /*ca20*/  IMAD.MOV.U32 R7, RZ, RZ, R43 ;  /* 0x000000ffff077224 */ /* 0x000fe400078e002b */
[----:B------:R-:W-:Y:S02]  /*ca30*/  IMAD.MOV.U32 R6, RZ, RZ, 0x8 ;  /* 0x00000008ff067424 */ /* 0x000fe400078e00ff */
[----:B------:R-:W-:Y:S02]  /*ca40*/  IMAD.MOV.U32 R2, RZ, RZ, -0x1 ;  /* 0xffffffffff027424 */ /* 0x000fe400078e00ff */
[----:B------:R-:W-:-:S07]  /*ca50*/  IMAD.MOV.U32 R31, RZ, RZ, R28 ;  /* 0x000000ffff1f7224 */ /* 0x000fce00078e001c */
[----:B------:R-:W-:Y:S05]  /*ca60*/  WARPSYNC.COLLECTIVE R2, `(.L_x_1205) ;  /* 0x0000000002087348 */ /* 0x000fea0003c00000 */
[----:B------:R0:W1:Y:S02]  /*ca70*/  SHFL.DOWN P4, R28, R7, R6, R29 ;  /* 0x08000006071c7389 */ /* 0x000064000008001d */
[----:B01----:R-:W-:Y:S05]  /*ca80*/  ENDCOLLECTIVE ;  /* 0x000000000000791b */ /* 0x003fea0003800000 */
.L_x_1205:
[----:B------:R-:W-:Y:S02]  /*ca90*/  IMAD.MOV.U32 R7, RZ, RZ, R48 ;  /* 0x000000ffff077224 */ /* 0x000fe400078e0030 */
[----:B------:R-:W-:-:S07]  /*caa0*/  IMAD.MOV.U32 R4, RZ, RZ, R28 ;  /* 0x000000ffff047224 */ /* 0x000fce00078e001c */
[----:B------:R-:W-:Y:S05]  /*cab0*/  WARPSYNC.COLLECTIVE R2, `(.L_x_1206) ;  /* 0x0000000002087348 */ /* 0x000fea0003c00000 */
[----:B------:R0:W1:Y:S02]  /*cac0*/  SHFL.DOWN P4, R28, R7, R6, R29 ;  /* 0x08000006071c7389 */ /* 0x000064000008001d */
[----:B01----:R-:W-:Y:S05]  /*cad0*/  ENDCOLLECTIVE ;  /* 0x000000000000791b */ /* 0x003fea0003800000 */
.L_x_1206:
[----:B------:R-:W-:Y:S05]  /*cae0*/  BRA `(.L_x_1207) ;  /* 0xffffff7000347947 */ /* 0x000fea000383ffff */
.L_x_1042:
[----:B------:R-:W-:Y:S01]  /*caf0*/  BSSY B0, `(.L_x_1208) ;  /* 0x0000006000007945 */ /* 0x000fe20003800000 */
[----:B------:R-:W-:Y:S02]  /*cb00*/  IMAD.MOV.U32 R6, RZ, RZ, 0x8 ;  /* 0x00000008ff067424 */ /* 0x000fe400078e00ff */
[----:B------:R-:W-:-:S07]  /*cb10*/  IMAD.MOV.U32 R2, RZ, RZ, -0x1 ;  /* 0xffffffffff027424 */ /* 0x000fce00078e00ff */
[----:B------:R-:W-:Y:S05]  /*cb20*/  WARPSYNC.COLLECTIVE R2, `(.L_x_1209) ;  /* 0x0000000002087348 */ /* 0x000fea0003c00000 */
[----:B------:R0:W1:Y:S02]  /*cb30*/  SHFL.DOWN P4, R28, R7, R6, R29 ;  /* 0x08000006071c7389 */ /* 0x000064000008001d */
[----:B01----:R-:W-:Y:S05]  /*cb40*/  ENDCOLLECTIVE ;  /* 0x000000000000791b */ /* 0x003fea0003800000 */
.L_x_1209:
[----:B------:R-:W-:Y:S05]  /*cb50*/  BSYNC B0 ;  /* 0x0000000000007941 */ /* 0x000fea0003800000 */
.L_x_1208:
[----:B------:R-:W-:Y:S05]  /*cb60*/  BRA `(.L_x_1210) ;  /* 0xffffff7000407947 */ /* 0x000fea000383ffff */
.L_x_1043:
[----:B------:R-:W-:Y:S01]  /*cb70*/  BSSY B0, `(.L_x_1211) ;  /* 0x0000007000007945 */ /* 0x000fe20003800000 */
[----:B------:R-:W-:Y:S02]  /*cb80*/  IMAD.MOV.U32 R7, RZ, RZ, R42 ;  /* 0x000000ffff077224 */ /* 0x000fe400078e002a */
[----:B------:R-:W-:Y:S02]  /*cb90*/  IMAD.MOV.U32 R6, RZ, RZ, 0x10 ;  /* 0x00000010ff067424 */ /* 0x000fe400078e00ff */
[----:B------:R-:W-:-:S07]  /*cba0*/  IMAD.MOV.U32 R2, RZ, RZ, -0x1 ;  /* 0xffffffffff027424 */ /* 0x000fce00078e00ff */
[----:B------:R-:W-:Y:S05]  /*cbb0*/  WARPSYNC.COLLECTIVE R2, `(.L_x_1212) ;  /* 0x0000000002087348 */ /* 0x000fea0003c00000 */
[----:B------:R0:W1:Y:S02]  /*cbc0*/  SHFL.DOWN P4, R28, R7, R6, R29 ;  /* 0x08000006071c7389 */ /* 0x000064000008001d */
[----:B01----:R-:W-:Y:S05]  /*cbd0*/  ENDCOLLECTIVE ;  /* 0x000000000000791b */ /* 0x003fea0003800000 */
.L_x_1212:
[----:B------:R-:W-:Y:S05]  /*cbe0*/  BSYNC B0 ;  /* 0x0000000000007941 */ /* 0x000fea0003800000 */
.L_x_1211:
[----:B------:R-:W-:Y:S02]  /*cbf0*/  IMAD.MOV.U32 R7, RZ, RZ, R43 ;  /* 0x000000ffff077224 */ /* 0x000fe400078e002b */
[----:B------:R-:W-:Y:S02]  /*cc00*/  IMAD.MOV.U32 R6, RZ, RZ, 0x10 ;  /* 0x00000010ff067424 */ /* 0x000fe400078e00ff */
[----:B------:R-:W-:Y:S02]  /*cc10*/  IMAD.MOV.U32 R2, RZ, RZ, -0x1 ;  /* 0xffffffffff027424 */ /* 0x000fe400078e00ff */
[----:B------:R-:W-:-:S07]  /*cc20*/  IMAD.MOV.U32 R51, RZ, RZ, R28 ;  /* 0x000000ffff337224 */ /* 0x000fce00078e001c */
[----:B------:R-:W-:Y:S05]  /*cc30*/  WARPSYNC.COLLECTIVE R2, `(.L_x_1213) ;  /* 0x0000000002087348 */ /* 0x000fea0003c00000 */
[----:B------:R0:W1:Y:S02]  /*cc40*/  SHFL.DOWN P4, R28, R7, R6, R29 ;  /* 0x08000006071c7389 */ /* 0x000064000008001d */
[----:B01----:R-:W-:Y:S05]  /*cc50*/  ENDCOLLECTIVE ;  /* 0x000000000000791b */ /* 0x003fea0003800000 */
.L_x_1213:
[----:B------:R-:W-:Y:S02]  /*cc60*/  IMAD.MOV.U32 R7, RZ, RZ, R48 ;  /* 0x000000ffff077224 */ /* 0x000fe400078e0030 */
[----:B------:R-:W-:-:S07]  /*cc70*/  IMAD.MOV.U32 R4, RZ, RZ, R28 ;  /* 0x000000ffff047224 */ /* 0x000fce00078e001c */
[----:B------:R-:W-:Y:S05]  /*cc80*/  WARPSYNC.COLLECTIVE R2, `(.L_x_1214) ;  /* 0x0000000002087348 */ /* 0x000fea0003c00000 */
[----:B------:R0:W1:Y:S02]  /*cc90*/  SHFL.DOWN P4, R28, R7, R6, R29 ;  /* 0x08000006071c7389 */ /* 0x000064000008001d */
[----:B01----:R-:W-:Y:S05]  /*cca0*/  ENDCOLLECTIVE ;  /* 0x000000000000791b */ /* 0x003fea0003800000 */
.L_x_1214:
[----:B------:R-:W-:Y:S05]  /*ccb0*/  BRA `(.L_x_1215) ;  /* 0xffffff7000087947 */ /* 0x000fea000383ffff */
.L_x_1044:
[----:B------:R-:W-:Y:S01]  /*ccc0*/  BSSY B0, `(.L_x_1216) ;  /* 0x0000006000007945 */ /* 0x000fe20003800000 */
[----:B------:R-:W-:Y:S02]  /*ccd0*/  IMAD.MOV.U32 R6, RZ, RZ, 0x10 ;  /* 0x00000010ff067424 */ /* 0x000fe400078e00ff */
[----:B------:R-:W-:-:S07]  /*cce0*/  IMAD.MOV.U32 R2, RZ, RZ, -0x1 ;  /* 0xffffffffff027424 */ /* 0x000fce00078e00ff */
[----:B------:R-:W-:Y:S05]  /*ccf0*/  WARPSYNC.COLLECTIVE R2, `(.L_x_1217) ;  /* 0x0000000002087348 */ /* 0x000fea0003c00000 */
[----:B------:R0:W1:Y:S02]  /*cd00*/  SHFL.DOWN P4, R28, R7, R6, R29 ;  /* 0x08000006071c7389 */ /* 0x000064000008001d */
[----:B01----:R-:W-:Y:S05]  /*cd10*/  ENDCOLLECTIVE ;  /* 0x000000000000791b */ /* 0x003fea0003800000 */
.L_x_1217:
[----:B------:R-:W-:Y:S05]  /*cd20*/  BSYNC B0 ;  /* 0x0000000000007941 */ /* 0x000fea0003800000 */
.L_x_1216:
[----:B------:R-:W-:Y:S05]  /*cd30*/  BRA `(.L_x_1218) ;  /* 0xffffff7000247947 */ /* 0x000fea000383ffff */
.L_x_1045:
[----:B------:R-:W-:Y:S01]  /*cd40*/  BSSY B0, `(.L_x_1219) ;  /* 0x0000006000007945 */ /* 0x000fe20003800000 */
[----:B------:R-:W-:Y:S01]  /*cd50*/  PLOP3.LUT P5, PT, P2, PT, PT, 0x80, 0x8 ;  /* 0x000000000008781c */ /* 0x000fe200017af070 */
[----:B------:R-:W-:-:S12]  /*cd60*/  IMAD.MOV.U32 R2, RZ, RZ, -0x1 ;  /* 0xffffffffff027424 */ /* 0x000fd800078e00ff */
[----:B------:R-:W-:Y:S05]  /*cd70*/  WARPSYNC.COLLECTIVE R2, `(.L_x_1220) ;  /* 0x0000000002087348 */ /* 0x000fea0003c00000 */
[----:B------:R-:W-:Y:S01]  /*cd80*/  VOTE.ALL P5, P5 ;  /* 0x0000000000ff7806 */ /* 0x000fe200028a0000 */
[----:B------:R-:W-:-:S12]  /*cd90*/  ENDCOLLECTIVE ;  /* 0x000000000000791b */ /* 0x000fd80003800000 */
.L_x_1220:
[----:B------:R-:W-:Y:S05]  /*cda0*/  BSYNC B0 ;  /* 0x0000000000007941 */ /* 0x000fea0003800000 */
.L_x_1219:
[----:B------:R-:W-:Y:S01]  /*cdb0*/  PLOP3.LUT P2, PT, P5, PT, PT, 0x80, 0x8 ;  /* 0x000000000008781c */ /* 0x000fe20002f4f070 */
[----:B------:R-:W-:-:S12]  /*cdc0*/  BRA `(.L_x_1221) ;  /* 0xffffff7000187947 */ /* 0x000fd8000383ffff */
.L_x_1047:
[----:B------:R-:W-:Y:S01]  /*cdd0*/  BSSY B0, `(.L_x_1222) ;  /* 0x0000006000007945 */ /* 0x000fe20003800000 */
[----:B------:R-:W-:Y:S01]  /*cde0*/  PLOP3.LUT P4, PT, P0, PT, PT, 0x8, 0x80 ;  /* 0x000000000080781c */ /* 0x000fe2000078e170 */
[----:B------:R-:W-:-:S12]  /*cdf0*/  IMAD.MOV.U32 R2, RZ, RZ, -0x1 ;  /* 0xffffffffff027424 */ /* 0x000fd800078e00ff */
[----:B------:R-:W-:Y:S05]  /*ce00*/  WARPSYNC.COLLECTIVE R2, `(.L_x_1223) ;  /* 0x0000000002087348 */ /* 0x000fea0003c00000 */
[----:B------:R-:W-:Y:S01]  /*ce10*/  VOTE.ANY P4, P4 ;  /* 0x0000000000ff7806 */ /* 0x000fe20002080100 */
[----:B------:R-:W-:-:S12]  /*ce20*/  ENDCOLLECTIVE ;  /* 0x000000000000791b */ /* 0x000fd80003800000 */
.L_x_1223:
[----:B------:R-:W-:Y:S05]  /*ce30*/  BSYNC B0 ;  /* 0x0000000000007941 */ /* 0x000fea0003800000 */
.L_x_1222:
[----:B------:R-:W-:Y:S01]  /*ce40*/  PLOP3.LUT P0, PT, P4, PT, PT, 0x80, 0x8 ;  /* 0x000000000008781c */ /* 0x000fe2000270f070 */
[----:B------:R-:W-:-:S12]  /*ce50*/  BRA `(.L_x_1224) ;  /* 0xffffff7000147947 */ /* 0x000fd8000383ffff */
.L_x_1049:
[----:B------:R-:W-:Y:S01]  /*ce60*/  BSSY B0, `(.L_x_1225) ;  /* 0x0000006000007945 */ /* 0x000fe20003800000 */
[----:B------:R-:W-:Y:S01]  /*ce70*/  PLOP3.LUT P4, PT, P0, PT, PT, 0x8, 0x80 ;  /* 0x000000000080781c */ /* 0x000fe2000078e170 */
[----:B------:R-:W-:-:S12]  /*ce80*/  IMAD.MOV.U32 R2, RZ, RZ, -0x1 ;  /* 0xffffffffff027424 */ /* 0x000fd800078e00ff */
[----:B------:R-:W-:Y:S05]  /*ce90*/  WARPSYNC.COLLECTIVE R2, `(.L_x_1226) ;  /* 0x0000000002087348 */ /* 0x000fea0003c00000 */
[----:B------:R-:W-:Y:S01]  /*cea0*/  VOTE.ANY R2, PT, P4 ;  /* 0x0000000000027806 */ /* 0x000fe200020e0100 */
[----:B------:R-:W-:Y:S06]  /*ceb0*/  ENDCOLLECTIVE ;  /* 0x000000000000791b */ /* 0x000fec0003800000 */
.L_x_1226:
[----:B------:R-:W-:Y:S05]  /*cec0*/  BSYNC B0 ;  /* 0x0000000000007941 */ /* 0x000fea0003800000 */
.L_x_1225:
[----:B------:R-:W-:Y:S01]  /*ced0*/  LOP3.LUT R2, R2, 0x80000000, R41, 0xec, !PT ;  /* 0x8000000002027812 */ /* 0x000fe200078eec29 */
[----:B------:R-:W-:-:S04]  /*cee0*/  IMAD.MOV.U32 R6, RZ, RZ, 0x1 ;  /* 0x00000001ff067424 */ /* 0x000fc800078e00ff */
        /* <DEDUP_REMOVED lines=8> */
.L_x_1227:
[----:B------:R-:W-:Y:S02]  /*cf70*/  IMAD.MOV.U32 R7, RZ, RZ, R0 ;  /* 0x000000ffff077224 */ /* 0x000fe400078e0000 */
[----:B------:R-:W-:-:S07]  /*cf80*/  IMAD.MOV.U32 R50, RZ, RZ, R28 ;  /* 0x000000ffff327224 */ /* 0x000fce00078e001c */
[----:B------:R-:W-:Y:S05]  /*cf90*/  WARPSYNC.COLLECTIVE R2, `(.L_x_1228) ;  /* 0x0000000002087348 */ /* 0x000fea0003c00000 */
[----:B------:R0:W1:Y:S02]  /*cfa0*/  SHFL.DOWN P4, R28, R7, R6, R29 ;  /* 0x08000006071c7389 */ /* 0x000064000008001d */
[----:B01----:R-:W-:Y:S05]  /*cfb0*/  ENDCOLLECTIVE ;  /* 0x000000000000791b */ /* 0x003fea0003800000 */
.L_x_1228:
[----:B------:R-:W-:Y:S02]  /*cfc0*/  IMAD.MOV.U32 R7, RZ, RZ, R4 ;  /* 0x000000ffff077224 */ /* 0x000fe400078e0004 */
[----:B------:R-:W-:-:S07]  /*cfd0*/  IMAD.MOV.U32 R53, RZ, RZ, R28 ;  /* 0x000000ffff357224 */ /* 0x000fce00078e001c */
[----:B------:R-:W-:Y:S05]  /*cfe0*/  WARPSYNC.COLLECTIVE R2, `(.L_x_1229) ;  /* 0x0000000002087348 */ /* 0x000fea0003c00000 */
[----:B------:R0:W1:Y:S02]  /*cff0*/  SHFL.DOWN P4, R28, R7, R6, R29 ;  /* 0x08000006071c7389 */ /* 0x000064000008001d */
[----:B01----:R-:W-:Y:S05]  /*d000*/  ENDCOLLECTIVE ;  /* 0x000000000000791b */ /* 0x003fea0003800000 */
.L_x_1229:
[----:B------:R-:W-:Y:S05]  /*d010*/  BRA `(.L_x_1230) ;  /* 0xffffff6c00dc7947 */ /* 0x000fea000383ffff */
.L_x_1050:
[----:B------:R-:W-:Y:S01]  /*d020*/  BSSY B0, `(.L_x_1231) ;  /* 0x0000006000007945 */ /* 0x000fe20003800000 */
[----:B------:R-:W-:Y:S02]  /*d030*/  IMAD.MOV.U32 R6, RZ, RZ, 0x1 ;  /* 0x00000001ff067424 */ /* 0x000fe400078e00ff */
[----:B------:R-:W-:-:S07]  /*d040*/  IMAD.MOV.U32 R2, RZ, RZ, -0x1 ;  /* 0xffffffffff027424 */ /* 0x000fce00078e00ff */
[----:B------:R-:W-:Y:S05]  /*d050*/  WARPSYNC.COLLECTIVE R2, `(.L_x_1232) ;  /* 0x0000000002087348 */ /* 0x000fea0003c00000 */
[----:B------:R0:W1:Y:S02]  /*d060*/  SHFL.DOWN P4, R28, R7, R6, R29 ;  /* 0x08000006071c7389 */ /* 0x000064000008001d */
[----:B01----:R-:W-:Y:S05]  /*d070*/  ENDCOLLECTIVE ;  /* 0x000000000000791b */ /* 0x003fea0003800000 */
.L_x_1232:
[----:B------:R-:W-:Y:S05]  /*d080*/  BSYNC B0 ;  /* 0x0000000000007941 */ /* 0x000fea0003800000 */
.L_x_1231:
[----:B------:R-:W-:Y:S05]  /*d090*/  BRA `(.L_x_1233) ;  /* 0xffffff6c00e87947 */ /* 0x000fea000383ffff */
.L_x_1051:
[----:B------:R-:W-:Y:S01]  /*d0a0*/  BSSY B0, `(.L_x_1234) ;  /* 0x0000007000007945 */ /* 0x000fe20003800000 */
[----:B------:R-:W-:Y:S02]  /*d0b0*/  IMAD.MOV.U32 R7, RZ, RZ, R51 ;  /* 0x000000ffff077224 */ /* 0x000fe400078e0033 */
[----:B------:R-:W-:Y:S02]  /*d0c0*/  IMAD.MOV.U32 R6, RZ, RZ, 0x2 ;  /* 0x00000002ff067424 */ /* 0x000fe400078e00ff */
[----:B------:R-:W-:-:S07]  /*d0d0*/  IMAD.MOV.U32 R2, RZ, RZ, -0x1 ;  /* 0xffffffffff027424 */ /* 0x000fce00078e00ff */
[----:B------:R-:W-:Y:S05]  /*d0e0*/  WARPSYNC.COLLECTIVE R2, `(.L_x_1235) ;  /* 0x0000000002087348 */ /* 0x000fea0003c00000 */
[----:B------:R0:W1:Y:S02]  /*d0f0*/  SHFL.DOWN P4, R28, R7, R6, R29 ;  /* 0x08000006071c7389 */ /* 0x000064000008001d */
[----:B01----:R-:W-:Y:S05]  /*d100*/  ENDCOLLECTIVE ;  /* 0x000000000000791b */ /* 0x003fea0003800000 */
.L_x_1235:
[----:B------:R-:W-:Y:S05]  /*d110*/  BSYNC B0 ;  /* 0x0000000000007941 */ /* 0x000fea0003800000 */
.L_x_1234:
[----:B------:R-:W-:Y:S02]  /*d120*/  IMAD.MOV.U32 R7, RZ, RZ, R0 ;  /* 0x000000ffff077224 */ /* 0x000fe400078e0000 */
[----:B------:R-:W-:Y:S02]  /*d130*/  IMAD.MOV.U32 R6, RZ, RZ, 0x2 ;  /* 0x00000002ff067424 */ /* 0x000fe400078e00ff */
[----:B------:R-:W-:Y:S02]  /*d140*/  IMAD.MOV.U32 R2, RZ, RZ, -0x1 ;  /* 0xffffffffff027424 */ /* 0x000fe400078e00ff */
[----:B------:R-:W-:-:S07]  /*d150*/  IMAD.MOV.U32 R50, RZ, RZ, R28 ;  /* 0x000000ffff327224 */ /* 0x000fce00078e001c */
[----:B------:R-:W-:Y:S05]  /*d160*/  WARPSYNC.COLLECTIVE R2, `(.L_x_1236) ;  /* 0x0000000002087348 */ /* 0x000fea0003c00000 */
[----:B------:R0:W1:Y:S02]  /*d170*/  SHFL.DOWN P4, R28, R7, R6, R29 ;  /* 0x08000006071c7389 */ /* 0x000064000008001d */
[----:B01----:R-:W-:Y:S05]  /*d180*/  ENDCOLLECTIVE ;  /* 0x000000000000791b */ /* 0x003fea0003800000 */
.L_x_1236:
[----:B------:R-:W-:Y:S02]  /*d190*/  IMAD.MOV.U32 R7, RZ, RZ, R4 ;  /* 0x000000ffff077224 */ /* 0x000fe400078e0004 */
[----:B------:R-:W-:-:S07]  /*d1a0*/  IMAD.MOV.U32 R53, RZ, RZ, R28 ;  /* 0x000000ffff357224 */ /* 0x000fce00078e001c */
[----:B------:R-:W-:Y:S05]  /*d1b0*/  WARPSYNC.COLLECTIVE R2, `(.L_x_1237) ;  /* 0x0000000002087348 */ /* 0x000fea0003c00000 */
[----:B------:R0:W1:Y:S02]  /*d1c0*/  SHFL.DOWN P4, R28, R7, R6, R29 ;  /* 0x08000006071c7389 */ /* 0x000064000008001d */
[----:B01----:R-:W-:Y:S05]  /*d1d0*/  ENDCOLLECTIVE ;  /* 0x000000000000791b */ /* 0x003fea0003800000 */
.L_x_1237:
[----:B------:R-:W-:Y:S05]  /*d1e0*/  BRA `(.L_x_1238) ;  /* 0xffffff6c00ac7947 */ /* 0x000fea000383ffff */
.L_x_1052:
[----:B------:R-:W-:Y:S01]  /*d1f0*/  BSSY B0, `(.L_x_1239) ;  /* 0x0000006000007945 */ /* 0x000fe20003800000 */
[----:B------:R-:W-:Y:S02]  /*d200*/  IMAD.MOV.U32 R6, RZ, RZ, 0x2 ;  /* 0x00000002ff067424 */ /* 0x000fe400078e00ff */
[----:B------:R-:W-:-:S07]  /*d210*/  IMAD.MOV.U32 R2, RZ, RZ, -0x1 ;  /* 0xffffffffff027424 */ /* 0x000fce00078e00ff */
[----:B------:R-:W-:Y:S05]  /*d220*/  WARPSYNC.COLLECTIVE R2, `(.L_x_1240) ;  /* 0x0000000002087348 */ /* 0x000fea0003c00000 */
[----:B------:R0:W1:Y:S02]  /*d230*/  SHFL.DOWN P4, R28, R7, R6, R29 ;  /* 0x08000006071c7389 */ /* 0x000064000008001d */
[----:B01----:R-:W-:Y:S05]  /*d240*/  ENDCOLLECTIVE ;  /* 0x000000000000791b */ /* 0x003fea0003800000 */
.L_x_1240:
[----:B------:R-:W-:Y:S05]  /*d250*/  BSYNC B0 ;  /* 0x0000000000007941 */ /* 0x000fea0003800000 */
.L_x_1239:
[----:B------:R-:W-:Y:S05]  /*d260*/  BRA `(.L_x_1241) ;  /* 0xffffff6c00b87947 */ /* 0x000fea000383ffff */
.L_x_1053:
[----:B------:R-:W-:Y:S01]  /*d270*/  BSSY B0, `(.L_x_1242) ;  /* 0x0000007000007945 */ /* 0x000fe20003800000 */
[----:B------:R-:W-:Y:S02]  /*d280*/  IMAD.MOV.U32 R7, RZ, RZ, R51 ;  /* 0x000000ffff077224 */ /* 0x000fe400078e0033 */
[----:B------:R-:W-:Y:S02]  /*d290*/  IMAD.MOV.U32 R6, RZ, RZ, 0x4 ;  /* 0x00000004ff067424 */ /* 0x000fe400078e00ff */
[----:B------:R-:W-:-:S07]  /*d2a0*/  IMAD.MOV.U32 R2, RZ, RZ, -0x1 ;  /* 0xffffffffff027424 */ /* 0x000fce00078e00ff */
[----:B------:R-:W-:Y:S05]  /*d2b0*/  WARPSYNC.COLLECTIVE R2, `(.L_x_1243) ;  /* 0x0000000002087348 */ /* 0x000fea0003c00000 */
[----:B------:R0:W1:Y:S02]  /*d2c0*/  SHFL.DOWN P4, R28, R7, R6, R29 ;  /* 0x08000006071c7389 */ /* 0x000064000008001d */
[----:B01----:R-:W-:Y:S05]  /*d2d0*/  ENDCOLLECTIVE ;  /* 0x000000000000791b */ /* 0x003fea0003800000 */
.L_x_1243:
[----:B------:R-:W-:Y:S05]  /*d2e0*/  BSYNC B0 ;  /* 0x0000000000007941 */ /* 0x000fea0003800000 */
.L_x_1242:
[----:B------:R-:W-:Y:S02]  /*d2f0*/  IMAD.MOV.U32 R7, RZ, RZ, R0 ;  /* 0x000000ffff077224 */ /* 0x000fe400078e0000 */
[----:B------:R-:W-:Y:S02]  /*d300*/  IMAD.MOV.U32 R6, RZ, RZ, 0x4 ;  /* 0x00000004ff067424 */ /* 0x000fe400078e00ff */
[----:B------:R-:W-:Y:S02]  /*d310*/  IMAD.MOV.U32 R2, RZ, RZ, -0x1 ;  /* 0xffffffffff027424 */ /* 0x000fe400078e00ff */
[----:B------:R-:W-:-:S07]  /*d320*/  IMAD.MOV.U32 R50, RZ, RZ, R28 ;  /* 0x000000ffff327224 */ /* 0x000fce00078e001c */
[----:B------:R-:W-:Y:S05]  /*d330*/  WARPSYNC.COLLECTIVE R2, `(.L_x_1244) ;  /* 0x0000000002087348 */ /* 0x000fea0003c00000 */
[----:B------:R0:W1:Y:S02]  /*d340*/  SHFL.DOWN P4, R28, R7, R6, R29 ;  /* 0x08000006071c7389 */ /* 0x000064000008001d */
[----:B01----:R-:W-:Y:S05]  /*d350*/  ENDCOLLECTIVE ;  /* 0x000000000000791b */ /* 0x003fea0003800000 */
.L_x_1244:
[----:B------:R-:W-:Y:S02]  /*d360*/  IMAD.MOV.U32 R7, RZ, RZ, R4 ;  /* 0x000000ffff077224 */ /* 0x000fe400078e0004 */
[----:B------:R-:W-:-:S07]  /*d370*/  IMAD.MOV.U32 R53, RZ, RZ, R28 ;  /* 0x000000ffff357224 */ /* 0x000fce00078e001c */
[----:B------:R-:W-:Y:S05]  /*d380*/  WARPSYNC.COLLECTIVE R2, `(.L_x_1245) ;  /* 0x0000000002087348 */ /* 0x000fea0003c00000 */
[----:B------:R0:W1:Y:S02]  /*d390*/  SHFL.DOWN P4, R28, R7, R6, R29 ;  /* 0x08000006071c7389 */ /* 0x000064000008001d */
[----:B01----:R-:W-:Y:S05]  /*d3a0*/  ENDCOLLECTIVE ;  /* 0x000000000000791b */ /* 0x003fea0003800000 */
.L_x_1245:
[----:B------:R-:W-:Y:S05]  /*d3b0*/  BRA `(.L_x_1246) ;  /* 0xffffff6c007c7947 */ /* 0x000fea000383ffff */
.L_x_1054:
[----:B------:R-:W-:Y:S01]  /*d3c0*/  BSSY B0, `(.L_x_1247) ;  /* 0x0000006000007945 */ /* 0x000fe20003800000 */
[----:B------:R-:W-:Y:S02]  /*d3d0*/  IMAD.MOV.U32 R6, RZ, RZ, 0x4 ;  /* 0x00000004ff067424 */ /* 0x000fe400078e00ff */
[----:B------:R-:W-:-:S07]  /*d3e0*/  IMAD.MOV.U32 R2, RZ, RZ, -0x1 ;  /* 0xffffffffff027424 */ /* 0x000fce00078e00ff */
[----:B------:R-:W-:Y:S05]  /*d3f0*/  WARPSYNC.COLLECTIVE R2, `(.L_x_1248) ;  /* 0x0000000002087348 */ /* 0x000fea0003c00000 */
[----:B------:R0:W1:Y:S02]  /*d400*/  SHFL.DOWN P4, R28, R7, R6, R29 ;  /* 0x08000006071c7389 */ /* 0x000064000008001d */
[----:B01----:R-:W-:Y:S05]  /*d410*/  ENDCOLLECTIVE ;  /* 0x000000000000791b */ /* 0x003fea0003800000 */
.L_x_1248:
[----:B------:R-:W-:Y:S05]  /*d420*/  BSYNC B0 ;  /* 0x0000000000007941 */ /* 0x000fea0003800000 */
.L_x_1247:
[----:B------:R-:W-:Y:S05]  /*d430*/  BRA `(.L_x_1249) ;  /* 0xffffff6c00887947 */ /* 0x000fea000383ffff */
.L_x_1055:
[----:B------:R-:W-:Y:S01]  /*d440*/  BSSY B0, `(.L_x_1250) ;  /* 0x0000007000007945 */ /* 0x000fe20003800000 */
[----:B------:R-:W-:Y:S02]  /*d450*/  IMAD.MOV.U32 R7, RZ, RZ, R51 ;  /* 0x000000ffff077224 */ /* 0x000fe400078e0033 */
[----:B------:R-:W-:Y:S02]  /*d460*/  IMAD.MOV.U32 R6, RZ, RZ, 0x8 ;  /* 0x00000008ff067424 */ /* 0x000fe400078e00ff */
[----:B------:R-:W-:-:S07]  /*d470*/  IMAD.MOV.U32 R2, RZ, RZ, -0x1 ;  /* 0xffffffffff027424 */ /* 0x000fce00078e00ff */
[----:B------:R-:W-:Y:S05]  /*d480*/  WARPSYNC.COLLECTIVE R2, `(.L_x_1251) ;  /* 0x0000000002087348 */ /* 0x000fea0003c00000 */
[----:B------:R0:W1:Y:S02]  /*d490*/  SHFL.DOWN P4, R28, R7, R6, R29 ;  /* 0x08000006071c7389 */ /* 0x000064000008001d */
[----:B01----:R-:W-:Y:S05]  /*d4a0*/  ENDCOLLECTIVE ;  /* 0x000000000000791b */ /* 0x003fea0003800000 */
.L_x_1251:
[----:B------:R-:W-:Y:S05]  /*d4b0*/  BSYNC B0 ;  /* 0x0000000000007941 */ /* 0x000fea0003800000 */
.L_x_1250:
[----:B------:R-:W-:Y:S02]  /*d4c0*/  IMAD.MOV.U32 R7, RZ, RZ, R0 ;  /* 0x000000ffff077224 */ /* 0x000fe400078e0000 */
[----:B------:R-:W-:Y:S02]  /*d4d0*/  IMAD.MOV.U32 R6, RZ, RZ, 0x8 ;  /* 0x00000008ff067424 */ /* 0x000fe400078e00ff */
[----:B------:R-:W-:Y:S02]  /*d4e0*/  IMAD.MOV.U32 R2, RZ, RZ, -0x1 ;  /* 0xffffffffff027424 */ /* 0x000fe400078e00ff */
[----:B------:R-:W-:-:S07]  /*d4f0*/  IMAD.MOV.U32 R50, RZ, RZ, R28 ;  /* 0x000000ffff327224 */ /* 0x000fce00078e001c */
[----:B------:R-:W-:Y:S05]  /*d500*/  WARPSYNC.COLLECTIVE R2, `(.L_x_1252) ;  /* 0x0000000002087348 */ /* 0x000fea0003c00000 */
[----:B------:R0:W1:Y:S02]  /*d510*/  SHFL.DOWN P4, R28, R7, R6, R29 ;  /* 0x08000006071c7389 */ /* 0x000064000008001d */
[----:B01----:R-:W-:Y:S05]  /*d520*/  ENDCOLLECTIVE ;  /* 0x000000000000791b */ /* 0x003fea0003800000 */
.L_x_1252:
[----:B------:R-:W-:Y:S02]  /*d530*/  IMAD.MOV.U32 R7, RZ, RZ, R4 ;  /* 0x000000ffff077224 */ /* 0x000fe400078e0004 */
[----:B------:R-:W-:-:S07]  /*d540*/  IMAD.MOV.U32 R53, RZ, RZ, R28 ;  /* 0x000000ffff357224 */ /* 0x000fce00078e001c */
[----:B------:R-:W-:Y:S05]  /*d550*/  WARPSYNC.COLLECTIVE R2, `(.L_x_1253) ;  /* 0x0000000002087348 */ /* 0x000fea0003c00000 */
[----:B------:R0:W1:Y:S02]  /*d560*/  SHFL.DOWN P4, R28, R7, R6, R29 ;  /* 0x08000006071c7389 */ /* 0x000064000008001d */
[----:B01----:R-:W-:Y:S05]  /*d570*/  ENDCOLLECTIVE ;  /* 0x000000000000791b */ /* 0x003fea0003800000 */
.L_x_1253:
[----:B------:R-:W-:Y:S05]  /*d580*/  BRA `(.L_x_1254) ;  /* 0xffffff6c004c7947 */ /* 0x000fea000383ffff */
.L_x_1056:
[----:B------:R-:W-:Y:S01]  /*d590*/  BSSY B0, `(.L_x_1255) ;  /* 0x0000006000007945 */ /* 0x000fe20003800000 */
[----:B------:R-:W-:Y:S02]  /*d5a0*/  IMAD.MOV.U32 R6, RZ, RZ, 0x8 ;  /* 0x00000008ff067424 */ /* 0x000fe400078e00ff */
[----:B------:R-:W-:-:S07]  /*d5b0*/  IMAD.MOV.U32 R2, RZ, RZ, -0x1 ;  /* 0xffffffffff027424 */ /* 0x000fce00078e00ff */
[----:B------:R-:W-:Y:S05]  /*d5c0*/  WARPSYNC.COLLECTIVE R2, `(.L_x_1256) ;  /* 0x0000000002087348 */ /* 0x000fea0003c00000 */
[----:B------:R0:W1:Y:S02]  /*d5d0*/  SHFL.DOWN P4, R28, R7, R6, R29 ;  /* 0x08000006071c7389 */ /* 0x000064000008001d */
[----:B01----:R-:W-:Y:S05]  /*d5e0*/  ENDCOLLECTIVE ;  /* 0x000000000000791b */ /* 0x003fea0003800000 */
.L_x_1256:
[----:B------:R-:W-:Y:S05]  /*d5f0*/  BSYNC B0 ;  /* 0x0000000000007941 */ /* 0x000fea0003800000 */
.L_x_1255:
[----:B------:R-:W-:Y:S05]  /*d600*/  BRA `(.L_x_1257) ;  /* 0xffffff6c00587947 */ /* 0x000fea000383ffff */
.L_x_1057:
[----:B------:R-:W-:Y:S01]  /*d610*/  BSSY B0, `(.L_x_1258) ;  /* 0x0000007000007945 */ /* 0x000fe20003800000 */
[----:B------:R-:W-:Y:S02]  /*d620*/  IMAD.MOV.U32 R7, RZ, RZ, R51 ;  /* 0x000000ffff077224 */ /* 0x000fe400078e0033 */
[----:B------:R-:W-:Y:S02]  /*d630*/  IMAD.MOV.U32 R6, RZ, RZ, 0x10 ;  /* 0x00000010ff067424 */ /* 0x000fe400078e00ff */
[----:B------:R-:W-:-:S07]  /*d640*/  IMAD.MOV.U32 R2, RZ, RZ, -0x1 ;  /* 0xffffffffff027424 */ /* 0x000fce00078e00ff */
[----:B------:R-:W-:Y:S05]  /*d650*/  WARPSYNC.COLLECTIVE R2, `(.L_x_1259) ;  /* 0x0000000002087348 */ /* 0x000fea0003c00000 */
[----:B------:R0:W1:Y:S02]  /*d660*/  SHFL.DOWN P4, R28, R7, R6, R29 ;  /* 0x08000006071c7389 */ /* 0x000064000008001d */
[----:B01----:R-:W-:Y:S05]  /*d670*/  ENDCOLLECTIVE ;  /* 0x000000000000791b */ /* 0x003fea0003800000 */
.L_x_1259:
[----:B------:R-:W-:Y:S05]  /*d680*/  BSYNC B0 ;  /* 0x0000000000007941 */ /* 0x000fea0003800000 */
.L_x_1258:
[----:B------:R-:W-:Y:S02]  /*d690*/  IMAD.MOV.U32 R7, RZ, RZ, R0 ;  /* 0x000000ffff077224 */ /* 0x000fe400078e0000 */
[----:B------:R-:W-:Y:S02]  /*d6a0*/  IMAD.MOV.U32 R6, RZ, RZ, 0x10 ;  /* 0x00000010ff067424 */ /* 0x000fe400078e00ff */
[----:B------:R-:W-:Y:S02]  /*d6b0*/  IMAD.MOV.U32 R2, RZ, RZ, -0x1 ;  /* 0xffffffffff027424 */ /* 0x000fe400078e00ff */
[----:B------:R-:W-:-:S07]  /*d6c0*/  IMAD.MOV.U32 R50, RZ, RZ, R28 ;  /* 0x000000ffff327224 */ /* 0x000fce00078e001c */
[----:B------:R-:W-:Y:S05]  /*d6d0*/  WARPSYNC.COLLECTIVE R2, `(.L_x_1260) ;  /* 0x0000000002087348 */ /* 0x000fea0003c00000 */
[----:B------:R0:W1:Y:S02]  /*d6e0*/  SHFL.DOWN P4, R28, R7, R6, R29 ;  /* 0x08000006071c7389 */ /* 0x000064000008001d */
[----:B01----:R-:W-:Y:S05]  /*d6f0*/  ENDCOLLECTIVE ;  /* 0x000000000000791b */ /* 0x003fea0003800000 */
.L_x_1260:
[----:B------:R-:W-:Y:S02]  /*d700*/  IMAD.MOV.U32 R7, RZ, RZ, R4 ;  /* 0x000000ffff077224 */ /* 0x000fe400078e0004 */
[----:B------:R-:W-:-:S07]  /*d710*/  IMAD.MOV.U32 R53, RZ, RZ, R28 ;  /* 0x000000ffff357224 */ /* 0x000fce00078e001c */
[----:B------:R-:W-:Y:S05]  /*d720*/  WARPSYNC.COLLECTIVE R2, `(.L_x_1261) ;  /* 0x0000000002087348 */ /* 0x000fea0003c00000 */
[----:B------:R0:W1:Y:S02]  /*d730*/  SHFL.DOWN P4, R28, R7, R6, R29 ;  /* 0x08000006071c7389 */ /* 0x000064000008001d */
[----:B01----:R-:W-:Y:S05]  /*d740*/  ENDCOLLECTIVE ;  /* 0x000000000000791b */ /* 0x003fea0003800000 */
.L_x_1261:
[----:B------:R-:W-:Y:S05]  /*d750*/  BRA `(.L_x_1262) ;  /* 0xffffff6c001c7947 */ /* 0x000fea000383ffff */
.L_x_1058:
[----:B------:R-:W-:Y:S01]  /*d760*/  BSSY B0, `(.L_x_1263) ;  /* 0x0000006000007945 */ /* 0x000fe20003800000 */
[----:B------:R-:W-:Y:S02]  /*d770*/  IMAD.MOV.U32 R6, RZ, RZ, 0x10 ;  /* 0x00000010ff067424 */ /* 0x000fe400078e00ff */
[----:B------:R-:W-:-:S07]  /*d780*/  IMAD.MOV.U32 R2, RZ, RZ, -0x1 ;  /* 0xffffffffff027424 */ /* 0x000fce00078e00ff */
[----:B------:R-:W-:Y:S05]  /*d790*/  WARPSYNC.COLLECTIVE R2, `(.L_x_1264) ;  /* 0x0000000002087348 */ /* 0x000fea0003c00000 */
[----:B------:R0:W1:Y:S02]  /*d7a0*/  SHFL.DOWN P4, R28, R7, R6, R29 ;  /* 0x08000006071c7389 */ /* 0x000064000008001d */
[----:B01----:R-:W-:Y:S05]  /*d7b0*/  ENDCOLLECTIVE ;  /* 0x000000000000791b */ /* 0x003fea0003800000 */
.L_x_1264:
[----:B------:R-:W-:Y:S05]  /*d7c0*/  BSYNC B0 ;  /* 0x0000000000007941 */ /* 0x000fea0003800000 */
.L_x_1263:
[----:B------:R-:W-:Y:S05]  /*d7d0*/  BRA `(.L_x_1265) ;  /* 0xffffff6c00447947 */ /* 0x000fea000383ffff */
.L_x_1059:
[----:B------:R-:W-:Y:S01]  /*d7e0*/  BSSY B0, `(.L_x_1266) ;  /* 0x0000006000007945 */ /* 0x000fe20003800000 */
[----:B------:R-:W-:Y:S01]  /*d7f0*/  PLOP3.LUT P5, PT, P0, PT, PT, 0x80, 0x8 ;  /* 0x000000000008781c */ /* 0x000fe200007af070 */
[----:B------:R-:W-:-:S12]  /*d800*/  IMAD.MOV.U32 R2, RZ, RZ, -0x1 ;  /* 0xffffffffff027424 */ /* 0x000fd800078e00ff */
[----:B------:R-:W-:Y:S05]  /*d810*/  WARPSYNC.COLLECTIVE R2, `(.L_x_1267) ;  /* 0x0000000002087348 */ /* 0x000fea0003c00000 */
[----:B------:R-:W-:Y:S01]  /*d820*/  VOTE.ALL P5, P5 ;  /* 0x0000000000ff7806 */ /* 0x000fe200028a0000 */
[----:B------:R-:W-:-:S12]  /*d830*/  ENDCOLLECTIVE ;  /* 0x000000000000791b */ /* 0x000fd80003800000 */
.L_x_1267:
[----:B------:R-:W-:Y:S05]  /*d840*/  BSYNC B0 ;  /* 0x0000000000007941 */ /* 0x000fea0003800000 */
.L_x_1266:
[----:B------:R-:W-:Y:S01]  /*d850*/  PLOP3.LUT P0, PT, P5, PT, PT, 0x80, 0x8 ;  /* 0x000000000008781c */ /* 0x000fe20002f0f070 */
[----:B------:R-:W-:-:S12]  /*d860*/  BRA `(.L_x_1268) ;  /* 0xffffff6c00307947 */ /* 0x000fd8000383ffff */
.L_x_1117:
[----:B------:R-:W-:Y:S01]  /*d870*/  BSSY B0, `(.L_x_1269) ;  /* 0x0000006000007945 */ /* 0x000fe20003800000 */
[----:B------:R-:W-:Y:S01]  /*d880*/  PLOP3.LUT P4, PT, P4, PT, PT, 0x8, 0x80 ;  /* 0x000000000080781c */ /* 0x000fe2000278e170 */
[----:B------:R-:W-:-:S12]  /*d890*/  IMAD.MOV.U32 R2, RZ, RZ, -0x1 ;  /* 0xffffffffff027424 */ /* 0x000fd800078e00ff */
[----:B-123--:R-:W-:Y:S05]  /*d8a0*/  WARPSYNC.COLLECTIVE R2, `(.L_x_1270) ;  /* 0x0000000002087348 */ /* 0x00efea0003c00000 */
[----:B------:R-:W-:Y:S01]  /*d8b0*/  VOTE.ANY P4, P4 ;  /* 0x0000000000ff7806 */ /* 0x000fe20002080100 */
[----:B-123--:R-:W-:-:S12]  /*d8c0*/  ENDCOLLECTIVE ;  /* 0x000000000000791b */ /* 0x00efd80003800000 */
.L_x_1270:
[----:B------:R-:W-:Y:S05]  /*d8d0*/  BSYNC B0 ;  /* 0x0000000000007941 */ /* 0x000fea0003800000 */
.L_x_1269:
[----:B------:R-:W-:Y:S05]  /*d8e0*/  BRA `(.L_x_1271) ;  /* 0xffffffc400307947 */ /* 0x000fea000383ffff */
.L_x_1119:
[----:B------:R-:W0:Y:S01]  /*d8f0*/  S2R R39, SR_GEMASK ;  /* 0x0000000000277919 */ /* 0x000e220000003c00 */
[----:B------:R-:W-:Y:S01]  /*d900*/  BSSY B0, `(.L_x_1272) ;  /* 0x0000006000007945 */ /* 0x000fe20003800000 */
[----:B------:R-:W-:Y:S01]  /*d910*/  PLOP3.LUT P4, PT, P4, PT, PT, 0x8, 0x80 ;  /* 0x000000000080781c */ /* 0x000fe2000278e170 */
[----:B------:R-:W-:-:S12]  /*d920*/  IMAD.MOV.U32 R2, RZ, RZ, -0x1 ;  /* 0xffffffffff027424 */ /* 0x000fd800078e00ff */
[----:B0123--:R-:W-:Y:S05]  /*d930*/  WARPSYNC.COLLECTIVE R2, `(.L_x_1273) ;  /* 0x0000000002087348 */ /* 0x00ffea0003c00000 */
[----:B------:R-:W-:Y:S01]  /*d940*/  VOTE.ANY R2, PT, P4 ;  /* 0x0000000000027806 */ /* 0x000fe200020e0100 */
[----:B0123--:R-:W-:Y:S06]  /*d950*/  ENDCOLLECTIVE ;  /* 0x000000000000791b */ /* 0x00ffec0003800000 */
.L_x_1273:
[----:B------:R-:W-:Y:S05]  /*d960*/  BSYNC B0 ;  /* 0x0000000000007941 */ /* 0x000fea0003800000 */
.L_x_1272:
        /* <DEDUP_REMOVED lines=11> */
.L_x_1274:
[----:B------:R-:W-:Y:S02]  /*da20*/  IMAD.MOV.U32 R7, RZ, RZ, R41 ;  /* 0x000000ffff077224 */ /* 0x000fe400078e0029 */
[----:B------:R-:W-:-:S07]  /*da30*/  IMAD.MOV.U32 R31, RZ, RZ, R28 ;  /* 0x000000ffff1f7224 */ /* 0x000fce00078e001c */
[----:B------:R-:W-:Y:S05]  /*da40*/  WARPSYNC.COLLECTIVE R2, `(.L_x_1275) ;  /* 0x0000000002087348 */ /* 0x000fea0003c00000 */
[----:B------:R0:W1:Y:S02]  /*da50*/  SHFL.DOWN P4, R28, R7, R6, R29 ;  /* 0x08000006071c7389 */ /* 0x000064000008001d */
[----:B01----:R-:W-:Y:S05]  /*da60*/  ENDCOLLECTIVE ;  /* 0x000000000000791b */ /* 0x003fea0003800000 */
.L_x_1275:
[----:B------:R-:W-:Y:S02]  /*da70*/  IMAD.MOV.U32 R7, RZ, RZ, R4 ;  /* 0x000000ffff077224 */ /* 0x000fe400078e0004 */
[----:B------:R-:W-:-:S07]  /*da80*/  IMAD.MOV.U32 R30, RZ, RZ, R28 ;  /* 0x000000ffff1e7224 */ /* 0x000fce00078e001c */
[----:B------:R-:W-:Y:S05]  /*da90*/  WARPSYNC.COLLECTIVE R2, `(.L_x_1276) ;  /* 0x0000000002087348 */ /* 0x000fea0003c00000 */
[----:B------:R0:W1:Y:S02]  /*daa0*/  SHFL.DOWN P4, R28, R7, R6, R29 ;  /* 0x08000006071c7389 */ /* 0x000064000008001d */
[----:B01----:R-:W-:Y:S05]  /*dab0*/  ENDCOLLECTIVE ;  /* 0x000000000000791b */ /* 0x003fea0003800000 */
.L_x_1276:
[----:B------:R-:W-:Y:S05]  /*dac0*/  BRA `(.L_x_1277) ;  /* 0xffffffc000f87947 */ /* 0x000fea000383ffff */
.L_x_1120:
[----:B------:R-:W-:Y:S01]  /*dad0*/  BSSY B0, `(.L_x_1278) ;  /* 0x0000006000007945 */ /* 0x000fe20003800000 */
[----:B------:R-:W-:Y:S02]  /*dae0*/  IMAD.MOV.U32 R6, RZ, RZ, 0x1 ;  /* 0x00000001ff067424 */ /* 0x000fe400078e00ff */
[----:B------:R-:W-:-:S07]  /*daf0*/  IMAD.MOV.U32 R2, RZ, RZ, -0x1 ;  /* 0xffffffffff027424 */ /* 0x000fce00078e00ff */
[----:B-123--:R-:W-:Y:S05]  /*db00*/  WARPSYNC.COLLECTIVE R2, `(.L_x_1279) ;  /* 0x0000000002087348 */ /* 0x00efea0003c00000 */
[----:B------:R0:W4:Y:S02]  /*db10*/  SHFL.DOWN P4, R28, R7, R6, R29 ;  /* 0x08000006071c7389 */ /* 0x000124000008001d */
[----:B01234-:R-:W-:Y:S05]  /*db20*/  ENDCOLLECTIVE ;  /* 0x000000000000791b */ /* 0x01ffea0003800000 */
.L_x_1279:
[----:B------:R-:W-:Y:S05]  /*db30*/  BSYNC B0 ;  /* 0x0000000000007941 */ /* 0x000fea0003800000 */
.L_x_1278:
[----:B------:R-:W-:Y:S05]  /*db40*/  BRA `(.L_x_1280) ;  /* 0xffffffc400047947 */ /* 0x000fea000383ffff */
.L_x_1121:
[----:B------:R-:W-:Y:S01]  /*db50*/  BSSY B0, `(.L_x_1281) ;  /* 0x0000007000007945 */ /* 0x000fe20003800000 */
[----:B------:R-:W-:Y:S02]  /*db60*/  IMAD.MOV.U32 R7, RZ, RZ, R38 ;  /* 0x000000ffff077224 */ /* 0x000fe400078e0026 */
[----:B------:R-:W-:Y:S02]  /*db70*/  IMAD.MOV.U32 R6, RZ, RZ, 0x2 ;  /* 0x00000002ff067424 */ /* 0x000fe400078e00ff */
[----:B------:R-:W-:-:S07]  /*db80*/  IMAD.MOV.U32 R2, RZ, RZ, -0x1 ;  /* 0xffffffffff027424 */ /* 0x000fce00078e00ff */
[----:B-123--:R-:W-:Y:S05]  /*db90*/  WARPSYNC.COLLECTIVE R2, `(.L_x_1282) ;  /* 0x0000000002087348 */ /* 0x00efea0003c00000 */
[----:B------:R0:W4:Y:S02]  /*dba0*/  SHFL.DOWN P4, R28, R7, R6, R29 ;  /* 0x08000006071c7389 */ /* 0x000124000008001d */
[----:B01234-:R-:W-:Y:S05]  /*dbb0*/  ENDCOLLECTIVE ;  /* 0x000000000000791b */ /* 0x01ffea0003800000 */
.L_x_1282:
[----:B------:R-:W-:Y:S05]  /*dbc0*/  BSYNC B0 ;  /* 0x0000000000007941 */ /* 0x000fea0003800000 */
.L_x_1281:
[----:B------:R-:W-:Y:S02]  /*dbd0*/  IMAD.MOV.U32 R7, RZ, RZ, R41 ;  /* 0x000000ffff077224 */ /* 0x000fe400078e0029 */
[----:B------:R-:W-:Y:S02]  /*dbe0*/  IMAD.MOV.U32 R6, RZ, RZ, 0x2 ;  /* 0x00000002ff067424 */ /* 0x000fe400078e00ff */
[----:B------:R-:W-:Y:S02]  /*dbf0*/  IMAD.MOV.U32 R2, RZ, RZ, -0x1 ;  /* 0xffffffffff027424 */ /* 0x000fe400078e00ff */
[----:B------:R-:W-:-:S07]  /*dc00*/  IMAD.MOV.U32 R31, RZ, RZ, R28 ;  /* 0x000000ffff1f7224 */ /* 0x000fce00078e001c */
[----:B------:R-:W-:Y:S05]  /*dc10*/  WARPSYNC.COLLECTIVE R2, `(.L_x_1283) ;  /* 0x0000000002087348 */ /* 0x000fea0003c00000 */
[----:B------:R0:W1:Y:S02]  /*dc20*/  SHFL.DOWN P4, R28, R7, R6, R29 ;  /* 0x08000006071c7389 */ /* 0x000064000008001d */
[----:B01----:R-:W-:Y:S05]  /*dc30*/  ENDCOLLECTIVE ;  /* 0x000000000000791b */ /* 0x003fea0003800000 */
.L_x_1283:
[----:B------:R-:W-:Y:S02]  /*dc40*/  IMAD.MOV.U32 R7, RZ, RZ, R44 ;  /* 0x000000ffff077224 */ /* 0x000fe400078e002c */
[----:B------:R-:W-:-:S07]  /*dc50*/  IMAD.MOV.U32 R4, RZ, RZ, R28 ;  /* 0x000000ffff047224 */ /* 0x000fce00078e001c */
[----:B------:R-:W-:Y:S05]  /*dc60*/  WARPSYNC.COLLECTIVE R2, `(.L_x_1284) ;  /* 0x0000000002087348 */ /* 0x000fea0003c00000 */
[----:B------:R0:W1:Y:S02]  /*dc70*/  SHFL.DOWN P4, R28, R7, R6, R29 ;  /* 0x08000006071c7389 */ /* 0x000064000008001d */
[----:B01----:R-:W-:Y:S05]  /*dc80*/  ENDCOLLECTIVE ;  /* 0x000000000000791b */ /* 0x003fea0003800000 */
.L_x_1284:
[----:B------:R-:W-:Y:S05]  /*dc90*/  BRA `(.L_x_1285) ;  /* 0xffffffc000c87947 */ /* 0x000fea000383ffff */
.L_x_1122:
[----:B------:R-:W-:Y:S01]  /*dca0*/  BSSY B0, `(.L_x_1286) ;  /* 0x0000006000007945 */ /* 0x000fe20003800000 */
[----:B------:R-:W-:Y:S02]  /*dcb0*/  IMAD.MOV.U32 R6, RZ, RZ, 0x2 ;  /* 0x00000002ff067424 */ /* 0x000fe400078e00ff */
[----:B------:R-:W-:-:S07]  /*dcc0*/  IMAD.MOV.U32 R2, RZ, RZ, -0x1 ;  /* 0xffffffffff027424 */ /* 0x000fce00078e00ff */
[----:B-123--:R-:W-:Y:S05]  /*dcd0*/  WARPSYNC.COLLECTIVE R2, `(.L_x_1287) ;  /* 0x0000000002087348 */ /* 0x00efea0003c00000 */
[----:B------:R0:W4:Y:S02]  /*dce0*/  SHFL.DOWN P4, R28, R7, R6, R29 ;  /* 0x08000006071c7389 */ /* 0x000124000008001d */
[----:B01234-:R-:W-:Y:S05]  /*dcf0*/  ENDCOLLECTIVE ;  /* 0x000000000000791b */ /* 0x01ffea0003800000 */
.L_x_1287:
[----:B------:R-:W-:Y:S05]  /*dd00*/  BSYNC B0 ;  /* 0x0000000000007941 */ /* 0x000fea0003800000 */
.L_x_1286:
[----:B------:R-:W-:Y:S05]  /*dd10*/  BRA `(.L_x_1288) ;  /* 0xffffffc000d47947 */ /* 0x000fea000383ffff */
.L_x_1123:
[----:B------:R-:W-:Y:S01]  /*dd20*/  BSSY B0, `(.L_x_1289) ;  /* 0x0000007000007945 */ /* 0x000fe20003800000 */
[----:B------:R-:W-:Y:S02]  /*dd30*/  IMAD.MOV.U32 R7, RZ, RZ, R38 ;  /* 0x000000ffff077224 */ /* 0x000fe400078e0026 */
[----:B------:R-:W-:Y:S02]  /*dd40*/  IMAD.MOV.U32 R6, RZ, RZ, 0x4 ;  /* 0x00000004ff067424 */ /* 0x000fe400078e00ff */
[----:B------:R-:W-:-:S07]  /*dd50*/  IMAD.MOV.U32 R2, RZ, RZ, -0x1 ;  /* 0xffffffffff027424 */ /* 0x000fce00078e00ff */
[----:B-123--:R-:W-:Y:S05]  /*dd60*/  WARPSYNC.COLLECTIVE R2, `(.L_x_1290) ;  /* 0x0000000002087348 */ /* 0x00efea0003c00000 */
[----:B------:R0:W4:Y:S02]  /*dd70*/  SHFL.DOWN P4, R28, R7, R6, R29 ;  /* 0x08000006071c7389 */ /* 0x000124000008001d */
[----:B01234-:R-:W-:Y:S05]  /*dd80*/  ENDCOLLECTIVE ;  /* 0x000000000000791b */ /* 0x01ffea0003800000 */
.L_x_1290:
[----:B------:R-:W-:Y:S05]  /*dd90*/  BSYNC B0 ;  /* 0x0000000000007941 */ /* 0x000fea0003800000 */
.L_x_1289:
[----:B------:R-:W-:Y:S02]  /*dda0*/  IMAD.MOV.U32 R7, RZ, RZ, R41 ;  /* 0x000000ffff077224 */ /* 0x000fe400078e0029 */
[----:B------:R-:W-:Y:S02]  /*ddb0*/  IMAD.MOV.U32 R6, RZ, RZ, 0x4 ;  /* 0x00000004ff067424 */ /* 0x000fe400078e00ff */
[----:B------:R-:W-:Y:S02]  /*ddc0*/  IMAD.MOV.U32 R2, RZ, RZ, -0x1 ;  /* 0xffffffffff027424 */ /* 0x000fe400078e00ff */
[----:B------:R-:W-:-:S07]  /*ddd0*/  IMAD.MOV.U32 R31, RZ, RZ, R28 ;  /* 0x000000ffff1f7224 */ /* 0x000fce00078e001c */
[----:B------:R-:W-:Y:S05]  /*dde0*/  WARPSYNC.COLLECTIVE R2, `(.L_x_1291) ;  /* 0x0000000002087348 */ /* 0x000fea0003c00000 */
[----:B------:R0:W1:Y:S02]  /*ddf0*/  SHFL.DOWN P4, R28, R7, R6, R29 ;  /* 0x08000006071c7389 */ /* 0x000064000008001d */
[----:B01----:R-:W-:Y:S05]  /*de00*/  ENDCOLLECTIVE ;  /* 0x000000000000791b */ /* 0x003fea0003800000 */
.L_x_1291:
[----:B------:R-:W-:Y:S02]  /*de10*/  IMAD.MOV.U32 R7, RZ, RZ, R44 ;  /* 0x000000ffff077224 */ /* 0x000fe400078e002c */
[----:B------:R-:W-:-:S07]  /*de20*/  IMAD.MOV.U32 R4, RZ, RZ, R28 ;  /* 0x000000ffff047224 */ /* 0x000fce00078e001c */
[----:B------:R-:W-:Y:S05]  /*de30*/  WARPSYNC.COLLECTIVE R2, `(.L_x_1292) ;  /* 0x0000000002087348 */ /* 0x000fea0003c00000 */
[----:B------:R0:W1:Y:S02]  /*de40*/  SHFL.DOWN P4, R28, R7, R6, R29 ;  /* 0x08000006071c7389 */ /* 0x000064000008001d */
[----:B01----:R-:W-:Y:S05]  /*de50*/  ENDCOLLECTIVE ;  /* 0x000000000000791b */ /* 0x003fea0003800000 */
.L_x_1292:
[----:B------:R-:W-:Y:S05]  /*de60*/  BRA `(.L_x_1293) ;  /* 0xffffffc0009c7947 */ /* 0x000fea000383ffff */
.L_x_1124:
[----:B------:R-:W-:Y:S01]  /*de70*/  BSSY B0, `(.L_x_1294) ;  /* 0x0000006000007945 */ /* 0x000fe20003800000 */
[----:B------:R-:W-:Y:S02]  /*de80*/  IMAD.MOV.U32 R6, RZ, RZ, 0x4 ;  /* 0x00000004ff067424 */ /* 0x000fe400078e00ff */
[----:B------:R-:W-:-:S07]  /*de90*/  IMAD.MOV.U32 R2, RZ, RZ, -0x1 ;  /* 0xffffffffff027424 */ /* 0x000fce00078e00ff */
[----:B-123--:R-:W-:Y:S05]  /*dea0*/  WARPSYNC.COLLECTIVE R2, `(.L_x_1295) ;  /* 0x0000000002087348 */ /* 0x00efea0003c00000 */
[----:B------:R0:W4:Y:S02]  /*deb0*/  SHFL.DOWN P4, R28, R7, R6, R29 ;  /* 0x08000006071c7389 */ /* 0x000124000008001d */
[----:B01234-:R-:W-:Y:S05]  /*dec0*/  ENDCOLLECTIVE ;  /* 0x000000000000791b */ /* 0x01ffea0003800000 */
.L_x_1295:
[----:B------:R-:W-:Y:S05]  /*ded0*/  BSYNC B0 ;  /* 0x0000000000007941 */ /* 0x000fea0003800000 */
.L_x_1294:
[----:B------:R-:W-:Y:S05]  /*dee0*/  BRA `(.L_x_1296) ;  /* 0xffffffc000a87947 */ /* 0x000fea000383ffff */
.L_x_1125:
[----:B------:R-:W-:Y:S01]  /*def0*/  BSSY B0, `(.L_x_1297) ;  /* 0x0000007000007945 */ /* 0x000fe20003800000 */
[----:B------:R-:W-:Y:S02]  /*df00*/  IMAD.MOV.U32 R7, RZ, RZ, R38 ;  /* 0x000000ffff077224 */ /* 0x000fe400078e0026 */
[----:B------:R-:W-:Y:S02]  /*df10*/  IMAD.MOV.U32 R6, RZ, RZ, 0x8 ;  /* 0x00000008ff067424 */ /* 0x000fe400078e00ff */
[----:B------:R-:W-:-:S07]  /*df20*/  IMAD.MOV.U32 R2, RZ, RZ, -0x1 ;  /* 0xffffffffff027424 */ /* 0x000fce00078e00ff */
[----:B-123--:R-:W-:Y:S05]  /*df30*/  WARPSYNC.COLLECTIVE R2, `(.L_x_1298) ;  /* 0x0000000002087348 */ /* 0x00efea0003c00000 */
[----:B------:R0:W4:Y:S02]  /*df40*/  SHFL.DOWN P4, R28, R7, R6, R29 ;  /* 0x08000006071c7389 */ /* 0x000124000008001d */
[----:B01234-:R-:W-:Y:S05]  /*df50*/  ENDCOLLECTIVE ;  /* 0x000000000000791b */ /* 0x01ffea0003800000 */
.L_x_1298:
[----:B------:R-:W-:Y:S05]  /*df60*/  BSYNC B0 ;  /* 0x0000000000007941 */ /* 0x000fea0003800000 */
.L_x_1297:
[----:B------:R-:W-:Y:S02]  /*df70*/  IMAD.MOV.U32 R7, RZ, RZ, R41 ;  /* 0x000000ffff077224 */ /* 0x000fe400078e0029 */
[----:B------:R-:W-:Y:S02]  /*df80*/  IMAD.MOV.U32 R6, RZ, RZ, 0x8 ;  /* 0x00000008ff067424 */ /* 0x000fe400078e00ff */
[----:B------:R-:W-:Y:S02]  /*df90*/  IMAD.MOV.U32 R2, RZ, RZ, -0x1 ;  /* 0xffffffffff027424 */ /* 0x000fe400078e00ff */
[----:B------:R-:W-:-:S07]  /*dfa0*/  IMAD.MOV.U32 R31, RZ, RZ, R28 ;  /* 0x000000ffff1f7224 */ /* 0x000fce00078e001c */
[----:B------:R-:W-:Y:S05]  /*dfb0*/  WARPSYNC.COLLECTIVE R2, `(.L_x_1299) ;  /* 0x0000000002087348 */ /* 0x000fea0003c00000 */
[----:B------:R0:W1:Y:S02]  /*dfc0*/  SHFL.DOWN P4, R28, R7, R6, R29 ;  /* 0x08000006071c7389 */ /* 0x000064000008001d */
[----:B01----:R-:W-:Y:S05]  /*dfd0*/  ENDCOLLECTIVE ;  /* 0x000000000000791b */ /* 0x003fea0003800000 */
.L_x_1299:
[----:B------:R-:W-:Y:S02]  /*dfe0*/  IMAD.MOV.U32 R7, RZ, RZ, R44 ;  /* 0x000000ffff077224 */ /* 0x000fe400078e002c */
[----:B------:R-:W-:-:S07]  /*dff0*/  IMAD.MOV.U32 R4, RZ, RZ, R28 ;  /* 0x000000ffff047224 */ /* 0x000fce00078e001c */
[----:B------:R-:W-:Y:S05]  /*e000*/  WARPSYNC.COLLECTIVE R2, `(.L_x_1300) ;  /* 0x0000000002087348 */ /* 0x000fea0003c00000 */
[----:B------:R0:W1:Y:S02]  /*e010*/  SHFL.DOWN P4, R28, R7, R6, R29 ;  /* 0x08000006071c7389 */ /* 0x000064000008001d */
[----:B01----:R-:W-:Y:S05]  /*e020*/  ENDCOLLECTIVE ;  /* 0x000000000000791b */ /* 0x003fea0003800000 */
.L_x_1300:
[----:B------:R-:W-:Y:S05]  /*e030*/  BRA `(.L_x_1301) ;  /* 0xffffffc000707947 */ /* 0x000fea000383ffff */
.L_x_1126:
[----:B------:R-:W-:Y:S01]  /*e040*/  BSSY B0, `(.L_x_1302) ;  /* 0x0000006000007945 */ /* 0x000fe20003800000 */
[----:B------:R-:W-:Y:S02]  /*e050*/  IMAD.MOV.U32 R6, RZ, RZ, 0x8 ;  /* 0x00000008ff067424 */ /* 0x000fe400078e00ff */
[----:B------:R-:W-:-:S07]  /*e060*/  IMAD.MOV.U32 R2, RZ, RZ, -0x1 ;  /* 0xffffffffff027424 */ /* 0x000fce00078e00ff */
[----:B-123--:R-:W-:Y:S05]  /*e070*/  WARPSYNC.COLLECTIVE R2, `(.L_x_1303) ;  /* 0x0000000002087348 */ /* 0x00efea0003c00000 */
[----:B------:R0:W4:Y:S02]  /*e080*/  SHFL.DOWN P4, R28, R7, R6, R29 ;  /* 0x08000006071c7389 */ /* 0x000124000008001d */
[----:B01234-:R-:W-:Y:S05]  /*e090*/  ENDCOLLECTIVE ;  /* 0x000000000000791b */ /* 0x01ffea0003800000 */
.L_x_1303:
[----:B------:R-:W-:Y:S05]  /*e0a0*/  BSYNC B0 ;  /* 0x0000000000007941 */ /* 0x000fea0003800000 */
.L_x_1302:
[----:B------:R-:W-:Y:S05]  /*e0b0*/  BRA `(.L_x_1304) ;  /* 0xffffffc0007c7947 */ /* 0x000fea000383ffff */
.L_x_1127:
[----:B------:R-:W-:Y:S01]  /*e0c0*/  BSSY B0, `(.L_x_1305) ;  /* 0x0000007000007945 */ /* 0x000fe20003800000 */
[----:B------:R-:W-:Y:S02]  /*e0d0*/  IMAD.MOV.U32 R7, RZ, RZ, R38 ;  /* 0x000000ffff077224 */ /* 0x000fe400078e0026 */
[----:B------:R-:W-:Y:S02]  /*e0e0*/  IMAD.MOV.U32 R6, RZ, RZ, 0x10 ;  /* 0x00000010ff067424 */ /* 0x000fe400078e00ff */
[----:B------:R-:W-:-:S07]  /*e0f0*/  IMAD.MOV.U32 R2, RZ, RZ, -0x1 ;  /* 0xffffffffff027424 */ /* 0x000fce00078e00ff */
[----:B-123--:R-:W-:Y:S05]  /*e100*/  WARPSYNC.COLLECTIVE R2, `(.L_x_1306) ;  /* 0x0000000002087348 */ /* 0x00efea0003c00000 */
[----:B------:R0:W4:Y:S02]  /*e110*/  SHFL.DOWN P4, R28, R7, R6, R29 ;  /* 0x08000006071c7389 */ /* 0x000124000008001d */
[----:B01234-:R-:W-:Y:S05]  /*e120*/  ENDCOLLECTIVE ;  /* 0x000000000000791b */ /* 0x01ffea0003800000 */
.L_x_1306:
[----:B------:R-:W-:Y:S05]  /*e130*/  BSYNC B0 ;  /* 0x0000000000007941 */ /* 0x000fea0003800000 */
.L_x_1305:
[----:B------:R-:W-:Y:S02]  /*e140*/  IMAD.MOV.U32 R7, RZ, RZ, R41 ;  /* 0x000000ffff077224 */ /* 0x000fe400078e0029 */
[----:B------:R-:W-:Y:S02]  /*e150*/  IMAD.MOV.U32 R6, RZ, RZ, 0x10 ;  /* 0x00000010ff067424 */ /* 0x000fe400078e00ff */
[----:B------:R-:W-:Y:S02]  /*e160*/  IMAD.MOV.U32 R2, RZ, RZ, -0x1 ;  /* 0xffffffffff027424 */ /* 0x000fe400078e00ff */
[----:B------:R-:W-:-:S07]  /*e170*/  IMAD.MOV.U32 R47, RZ, RZ, R28 ;  /* 0x000000ffff2f7224 */ /* 0x000fce00078e001c */
[----:B------:R-:W-:Y:S05]  /*e180*/  WARPSYNC.COLLECTIVE R2, `(.L_x_1307) ;  /* 0x0000000002087348 */ /* 0x000fea0003c00000 */
[----:B------:R0:W1:Y:S02]  /*e190*/  SHFL.DOWN P4, R28, R7, R6, R29 ;  /* 0x08000006071c7389 */ /* 0x000064000008001d */
[----:B01----:R-:W-:Y:S05]  /*e1a0*/  ENDCOLLECTIVE ;  /* 0x000000000000791b */ /* 0x003fea0003800000 */
.L_x_1307:
[----:B------:R-:W-:Y:S02]  /*e1b0*/  IMAD.MOV.U32 R7, RZ, RZ, R44 ;  /* 0x000000ffff077224 */ /* 0x000fe400078e002c */
[----:B------:R-:W-:-:S07]  /*e1c0*/  IMAD.MOV.U32 R4, RZ, RZ, R28 ;  /* 0x000000ffff047224 */ /* 0x000fce00078e001c */
[----:B------:R-:W-:Y:S05]  /*e1d0*/  WARPSYNC.COLLECTIVE R2, `(.L_x_1308) ;  /* 0x0000000002087348 */ /* 0x000fea0003c00000 */
[----:B------:R0:W1:Y:S02]  /*e1e0*/  SHFL.DOWN P4, R28, R7, R6, R29 ;  /* 0x08000006071c7389 */ /* 0x000064000008001d */
[----:B01----:R-:W-:Y:S05]  /*e1f0*/  ENDCOLLECTIVE ;  /* 0x000000000000791b */ /* 0x003fea0003800000 */
.L_x_1308:
[----:B------:R-:W-:Y:S05]  /*e200*/  BRA `(.L_x_1309) ;  /* 0xffffffc000447947 */ /* 0x000fea000383ffff */
.L_x_1128:
[----:B------:R-:W-:Y:S01]  /*e210*/  BSSY B0, `(.L_x_1310) ;  /* 0x0000006000007945 */ /* 0x000fe20003800000 */
[----:B------:R-:W-:Y:S02]  /*e220*/  IMAD.MOV.U32 R6, RZ, RZ, 0x10 ;  /* 0x00000010ff067424 */ /* 0x000fe400078e00ff */
[----:B------:R-:W-:-:S07]  /*e230*/  IMAD.MOV.U32 R2, RZ, RZ, -0x1 ;  /* 0xffffffffff027424 */ /* 0x000fce00078e00ff */
[----:B-123--:R-:W-:Y:S05]  /*e240*/  WARPSYNC.COLLECTIVE R2, `(.L_x_1311) ;  /* 0x0000000002087348 */ /* 0x00efea0003c00000 */
[----:B------:R0:W4:Y:S02]  /*e250*/  SHFL.DOWN P4, R28, R7, R6, R29 ;  /* 0x08000006071c7389 */ /* 0x000124000008001d */
[----:B01234-:R-:W-:Y:S05]  /*e260*/  ENDCOLLECTIVE ;  /* 0x000000000000791b */ /* 0x01ffea0003800000 */
.L_x_1311:
[----:B------:R-:W-:Y:S05]  /*e270*/  BSYNC B0 ;  /* 0x0000000000007941 */ /* 0x000fea0003800000 */
.L_x_1310:
[----:B------:R-:W-:Y:S05]  /*e280*/  BRA `(.L_x_1312) ;  /* 0xffffffc000687947 */ /* 0x000fea000383ffff */
.L_x_1129:
[----:B------:R-:W-:Y:S01]  /*e290*/  BSSY B0, `(.L_x_1313) ;  /* 0x0000005000007945 */ /* 0x000fe20003800000 */
[----:B------:R-:W-:-:S07]  /*e2a0*/  IMAD.MOV.U32 R2, RZ, RZ, -0x1 ;  /* 0xffffffffff027424 */ /* 0x000fce00078e00ff */
[----:B-123--:R-:W-:Y:S05]  /*e2b0*/  WARPSYNC.COLLECTIVE R2, `(.L_x_1314) ;  /* 0x0000000002087348 */ /* 0x00efea0003c00000 */
[----:B------:R-:W-:Y:S01]  /*e2c0*/  VOTE.ALL P5, P5 ;  /* 0x0000000000ff7806 */ /* 0x000fe200028a0000 */
[----:B-123--:R-:W-:-:S12]  /*e2d0*/  ENDCOLLECTIVE ;  /* 0x000000000000791b */ /* 0x00efd80003800000 */
.L_x_1314:
[----:B------:R-:W-:Y:S05]  /*e2e0*/  BSYNC B0 ;  /* 0x0000000000007941 */ /* 0x000fea0003800000 */
.L_x_1313:
[----:B------:R-:W-:Y:S05]  /*e2f0*/  BRA `(.L_x_1315) ;  /* 0xffffffc000607947 */ /* 0x000fea000383ffff */
.L_x_1131:
[----:B------:R-:W-:Y:S01]  /*e300*/  BSSY B0, `(.L_x_1316) ;  /* 0x0000006000007945 */ /* 0x000fe20003800000 */
[----:B------:R-:W-:Y:S01]  /*e310*/  PLOP3.LUT P4, PT, P4, PT, PT, 0x8, 0x80 ;  /* 0x000000000080781c */ /* 0x000fe2000278e170 */
[----:B------:R-:W-:-:S12]  /*e320*/  IMAD.MOV.U32 R2, RZ, RZ, -0x1 ;  /* 0xffffffffff027424 */ /* 0x000fd800078e00ff */
[----:B-123--:R-:W-:Y:S05]  /*e330*/  WARPSYNC.COLLECTIVE R2, `(.L_x_1317) ;  /* 0x0000000002087348 */ /* 0x00efea0003c00000 */
[----:B------:R-:W-:Y:S01]  /*e340*/  VOTE.ANY P4, P4 ;  /* 0x0000000000ff7806 */ /* 0x000fe20002080100 */
[----:B-123--:R-:W-:-:S12]  /*e350*/  ENDCOLLECTIVE ;  /* 0x000000000000791b */ /* 0x00efd80003800000 */
.L_x_1317:
[----:B------:R-:W-:Y:S05]  /*e360*/  BSYNC B0 ;  /* 0x0000000000007941 */ /* 0x000fea0003800000 */
.L_x_1316:
[----:B------:R-:W-:Y:S05]  /*e370*/  BRA `(.L_x_1318) ;  /* 0xffffffc000607947 */ /* 0x000fea000383ffff */
.L_x_1133:
[----:B------:R-:W-:Y:S01]  /*e380*/  BSSY B0, `(.L_x_1319) ;  /* 0x0000006000007945 */ /* 0x000fe20003800000 */
[----:B------:R-:W-:Y:S01]  /*e390*/  PLOP3.LUT P4, PT, P4, PT, PT, 0x8, 0x80 ;  /* 0x000000000080781c */ /* 0x000fe2000278e170 */
[----:B------:R-:W-:-:S12]  /*e3a0*/  IMAD.MOV.U32 R2, RZ, RZ, -0x1 ;  /* 0xffffffffff027424 */ /* 0x000fd800078e00ff */
[----:B-123--:R-:W-:Y:S05]  /*e3b0*/  WARPSYNC.COLLECTIVE R2, `(.L_x_1320) ;  /* 0x0000000002087348 */ /* 0x00efea0003c00000 */
[----:B------:R-:W-:Y:S01]  /*e3c0*/  VOTE.ANY R2, PT, P4 ;  /* 0x0000000000027806 */ /* 0x000fe200020e0100 */
[----:B-123--:R-:W-:Y:S06]  /*e3d0*/  ENDCOLLECTIVE ;  /* 0x000000000000791b */ /* 0x00efec0003800000 */
.L_x_1320:
[----:B------:R-:W-:Y:S05]  /*e3e0*/  BSYNC B0 ;  /* 0x0000000000007941 */ /* 0x000fea0003800000 */
.L_x_1319:
        /* <DEDUP_REMOVED lines=10> */
.L_x_1321:
[----:B------:R-:W-:Y:S02]  /*e490*/  IMAD.MOV.U32 R7, RZ, RZ, R42 ;  /* 0x000000ffff077224 */ /* 0x000fe400078e002a */
[----:B------:R-:W-:-:S07]  /*e4a0*/  IMAD.MOV.U32 R48, RZ, RZ, R28 ;  /* 0x000000ffff307224 */ /* 0x000fce00078e001c */
[----:B------:R-:W-:Y:S05]  /*e4b0*/  WARPSYNC.COLLECTIVE R2, `(.L_x_1322) ;  /* 0x0000000002087348 */ /* 0x000fea0003c00000 */
[----:B------:R0:W1:Y:S02]  /*e4c0*/  SHFL.DOWN P4, R28, R7, R6, R29 ;  /* 0x08000006071c7389 */ /* 0x000064000008001d */
[----:B01----:R-:W-:Y:S05]  /*e4d0*/  ENDCOLLECTIVE ;  /* 0x000000000000791b */ /* 0x003fea0003800000 */
.L_x_1322:
[----:B------:R-:W-:Y:S02]  /*e4e0*/  IMAD.MOV.U32 R7, RZ, RZ, R4 ;  /* 0x000000ffff077224 */ /* 0x000fe400078e0004 */
[----:B------:R-:W-:-:S07]  /*e4f0*/  IMAD.MOV.U32 R51, RZ, RZ, R28 ;  /* 0x000000ffff337224 */ /* 0x000fce00078e001c */
[----:B------:R-:W-:Y:S05]  /*e500*/  WARPSYNC.COLLECTIVE R2, `(.L_x_1323) ;  /* 0x0000000002087348 */ /* 0x000fea0003c00000 */
[----:B------:R0:W1:Y:S02]  /*e510*/  SHFL.DOWN P4, R28, R7, R6, R29 ;  /* 0x08000006071c7389 */ /* 0x000064000008001d */
[----:B01----:R-:W-:Y:S05]  /*e520*/  ENDCOLLECTIVE ;  /* 0x000000000000791b */ /* 0x003fea0003800000 */
.L_x_1323:
[----:B------:R-:W-:Y:S05]  /*e530*/  BRA `(.L_x_1324) ;  /* 0xffffffc000287947 */ /* 0x000fea000383ffff */
.L_x_1134:
[----:B------:R-:W-:Y:S01]  /*e540*/  BSSY B0, `(.L_x_1325) ;  /* 0x0000006000007945 */ /* 0x000fe20003800000 */
[----:B------:R-:W-:Y:S02]  /*e550*/  IMAD.MOV.U32 R6, RZ, RZ, 0x1 ;  /* 0x00000001ff067424 */ /* 0x000fe400078e00ff */
[----:B------:R-:W-:-:S07]  /*e560*/  IMAD.MOV.U32 R2, RZ, RZ, -0x1 ;  /* 0xffffffffff027424 */ /* 0x000fce00078e00ff */
[----:B-123--:R-:W-:Y:S05]  /*e570*/  WARPSYNC.COLLECTIVE R2, `(.L_x_1326) ;  /* 0x0000000002087348 */ /* 0x00efea0003c00000 */
[----:B------:R0:W4:Y:S02]  /*e580*/  SHFL.DOWN P4, R28, R7, R6, R29 ;  /* 0x08000006071c7389 */ /* 0x000124000008001d */
[----:B01234-:R-:W-:Y:S05]  /*e590*/  ENDCOLLECTIVE ;  /* 0x000000000000791b */ /* 0x01ffea0003800000 */
.L_x_1326:
[----:B------:R-:W-:Y:S05]  /*e5a0*/  BSYNC B0 ;  /* 0x0000000000007941 */ /* 0x000fea0003800000 */
.L_x_1325:
[----:B------:R-:W-:Y:S05]  /*e5b0*/  BRA `(.L_x_1327) ;  /* 0xffffffc000347947 */ /* 0x000fea000383ffff */
.L_x_1135:
[----:B------:R-:W-:Y:S01]  /*e5c0*/  BSSY B0, `(.L_x_1328) ;  /* 0x0000007000007945 */ /* 0x000fe20003800000 */
[----:B------:R-:W-:Y:S02]  /*e5d0*/  IMAD.MOV.U32 R7, RZ, RZ, R49 ;  /* 0x000000ffff077224 */ /* 0x000fe400078e0031 */
[----:B------:R-:W-:Y:S02]  /*e5e0*/  IMAD.MOV.U32 R6, RZ, RZ, 0x2 ;  /* 0x00000002ff067424 */ /* 0x000fe400078e00ff */
[----:B------:R-:W-:-:S07]  /*e5f0*/  IMAD.MOV.U32 R2, RZ, RZ, -0x1 ;  /* 0xffffffffff027424 */ /* 0x000fce00078e00ff */
[----:B-123--:R-:W-:Y:S05]  /*e600*/  WARPSYNC.COLLECTIVE R2, `(.L_x_1329) ;  /* 0x0000000002087348 */ /* 0x00efea0003c00000 */
[----:B------:R0:W4:Y:S02]  /*e610*/  SHFL.DOWN P4, R28, R7, R6, R29 ;  /* 0x08000006071c7389 */ /* 0x000124000008001d */
[----:B01234-:R-:W-:Y:S05]  /*e620*/  ENDCOLLECTIVE ;  /* 0x000000000000791b */ /* 0x01ffea0003800000 */
.L_x_1329:
[----:B------:R-:W-:Y:S05]  /*e630*/  BSYNC B0 ;  /* 0x0000000000007941 */ /* 0x000fea0003800000 */
.L_x_1328:
[----:B------:R-:W-:Y:S02]  /*e640*/  IMAD.MOV.U32 R7, RZ, RZ, R42 ;  /* 0x000000ffff077224 */ /* 0x000fe400078e002a */
[----:B------:R-:W-:Y:S02]  /*e650*/  IMAD.MOV.U32 R6, RZ, RZ, 0x2 ;  /* 0x00000002ff067424 */ /* 0x000fe400078e00ff */
[----:B------:R-:W-:Y:S02]  /*e660*/  IMAD.MOV.U32 R2, RZ, RZ, -0x1 ;  /* 0xffffffffff027424 */ /* 0x000fe400078e00ff */
[----:B------:R-:W-:-:S07]  /*e670*/  IMAD.MOV.U32 R48, RZ, RZ, R28 ;  /* 0x000000ffff307224 */ /* 0x000fce00078e001c */
[----:B------:R-:W-:Y:S05]  /*e680*/  WARPSYNC.COLLECTIVE R2, `(.L_x_1330) ;  /* 0x0000000002087348 */ /* 0x000fea0003c00000 */
[----:B------:R0:W1:Y:S02]  /*e690*/  SHFL.DOWN P4, R28, R7, R6, R29 ;  /* 0x08000006071c7389 */ /* 0x000064000008001d */
[----:B01----:R-:W-:Y:S05]  /*e6a0*/  ENDCOLLECTIVE ;  /* 0x000000000000791b */ /* 0x003fea0003800000 */
.L_x_1330:
[----:B------:R-:W-:Y:S02]  /*e6b0*/  IMAD.MOV.U32 R7, RZ, RZ, R4 ;  /* 0x000000ffff077224 */ /* 0x000fe400078e0004 */
[----:B------:R-:W-:-:S07]  /*e6c0*/  IMAD.MOV.U32 R51, RZ, RZ, R28 ;  /* 0x000000ffff337224 */ /* 0x000fce00078e001c */
[----:B------:R-:W-:Y:S05]  /*e6d0*/  WARPSYNC.COLLECTIVE R2, `(.L_x_1331) ;  /* 0x0000000002087348 */ /* 0x000fea0003c00000 */
[----:B------:R0:W1:Y:S02]  /*e6e0*/  SHFL.DOWN P4, R28, R7, R6, R29 ;  /* 0x08000006071c7389 */ /* 0x000064000008001d */
[----:B01----:R-:W-:Y:S05]  /*e6f0*/  ENDCOLLECTIVE ;  /* 0x000000000000791b */ /* 0x003fea0003800000 */
.L_x_1331:
[----:B------:R-:W-:Y:S05]  /*e700*/  BRA `(.L_x_1332) ;  /* 0xffffffbc00f87947 */ /* 0x000fea000383ffff */
.L_x_1136:
[----:B------:R-:W-:Y:S01]  /*e710*/  BSSY B0, `(.L_x_1333) ;  /* 0x0000006000007945 */ /* 0x000fe20003800000 */
[----:B------:R-:W-:Y:S02]  /*e720*/  IMAD.MOV.U32 R6, RZ, RZ, 0x2 ;  /* 0x00000002ff067424 */ /* 0x000fe400078e00ff */
[----:B------:R-:W-:-:S07]  /*e730*/  IMAD.MOV.U32 R2, RZ, RZ, -0x1 ;  /* 0xffffffffff027424 */ /* 0x000fce00078e00ff */
[----:B-123--:R-:W-:Y:S05]  /*e740*/  WARPSYNC.COLLECTIVE R2, `(.L_x_1334) ;  /* 0x0000000002087348 */ /* 0x00efea0003c00000 */
[----:B------:R0:W4:Y:S02]  /*e750*/  SHFL.DOWN P4, R28, R7, R6, R29 ;  /* 0x08000006071c7389 */ /* 0x000124000008001d */
[----:B01234-:R-:W-:Y:S05]  /*e760*/  ENDCOLLECTIVE ;  /* 0x000000000000791b */ /* 0x01ffea0003800000 */
.L_x_1334:
[----:B------:R-:W-:Y:S05]  /*e770*/  BSYNC B0 ;  /* 0x0000000000007941 */ /* 0x000fea0003800000 */
.L_x_1333:
[----:B------:R-:W-:Y:S05]  /*e780*/  BRA `(.L_x_1335) ;  /* 0xffffffc000047947 */ /* 0x000fea000383ffff */
.L_x_1137:
[----:B------:R-:W-:Y:S01]  /*e790*/  BSSY B0, `(.L_x_1336) ;  /* 0x0000007000007945 */ /* 0x000fe20003800000 */
[----:B------:R-:W-:Y:S02]  /*e7a0*/  IMAD.MOV.U32 R7, RZ, RZ, R49 ;  /* 0x000000ffff077224 */ /* 0x000fe400078e0031 */
[----:B------:R-:W-:Y:S02]  /*e7b0*/  IMAD.MOV.U32 R6, RZ, RZ, 0x4 ;  /* 0x00000004ff067424 */ /* 0x000fe400078e00ff */
[----:B------:R-:W-:-:S07]  /*e7c0*/  IMAD.MOV.U32 R2, RZ, RZ, -0x1 ;  /* 0xffffffffff027424 */ /* 0x000fce00078e00ff */
[----:B-123--:R-:W-:Y:S05]  /*e7d0*/  WARPSYNC.COLLECTIVE R2, `(.L_x_1337) ;  /* 0x0000000002087348 */ /* 0x00efea0003c00000 */
[----:B------:R0:W4:Y:S02]  /*e7e0*/  SHFL.DOWN P4, R28, R7, R6, R29 ;  /* 0x08000006071c7389 */ /* 0x000124000008001d */
[----:B01234-:R-:W-:Y:S05]  /*e7f0*/  ENDCOLLECTIVE ;  /* 0x000000000000791b */ /* 0x01ffea0003800000 */
.L_x_1337:
[----:B------:R-:W-:Y:S05]  /*e800*/  BSYNC B0 ;  /* 0x0000000000007941 */ /* 0x000fea0003800000 */
.L_x_1336:
[----:B------:R-:W-:Y:S02]  /*e810*/  IMAD.MOV.U32 R7, RZ, RZ, R42 ;  /* 0x000000ffff077224 */ /* 0x000fe400078e002a */
[----:B------:R-:W-:Y:S02]  /*e820*/  IMAD.MOV.U32 R6, RZ, RZ, 0x4 ;  /* 0x00000004ff067424 */ /* 0x000fe400078e00ff */
[----:B------:R-:W-:Y:S02]  /*e830*/  IMAD.MOV.U32 R2, RZ, RZ, -0x1 ;  /* 0xffffffffff027424 */ /* 0x000fe400078e00ff */
[----:B------:R-:W-:-:S07]  /*e840*/  IMAD.MOV.U32 R48, RZ, RZ, R28 ;  /* 0x000000ffff307224 */ /* 0x000fce00078e001c */
[----:B------:R-:W-:Y:S05]  /*e850*/  WARPSYNC.COLLECTIVE R2, `(.L_x_1338) ;  /* 0x0000000002087348 */ /* 0x000fea0003c00000 */
[----:B------:R0:W1:Y:S02]  /*e860*/  SHFL.DOWN P4, R28, R7, R6, R29 ;  /* 0x08000006071c7389 */ /* 0x000064000008001d */
[----:B01----:R-:W-:Y:S05]  /*e870*/  ENDCOLLECTIVE ;  /* 0x000000000000791b */ /* 0x003fea0003800000 */
.L_x_1338:
[----:B------:R-:W-:Y:S02]  /*e880*/  IMAD.MOV.U32 R7, RZ, RZ, R4 ;  /* 0x000000ffff077224 */ /* 0x000fe400078e0004 */
[----:B------:R-:W-:-:S07]  /*e890*/  IMAD.MOV.U32 R51, RZ, RZ, R28 ;  /* 0x000000ffff337224 */ /* 0x000fce00078e001c */
[----:B------:R-:W-:Y:S05]  /*e8a0*/  WARPSYNC.COLLECTIVE R2, `(.L_x_1339) ;  /* 0x0000000002087348 */ /* 0x000fea0003c00000 */
[----:B------:R0:W1:Y:S02]  /*e8b0*/  SHFL.DOWN P4, R28, R7, R6, R29 ;  /* 0x08000006071c7389 */ /* 0x000064000008001d */
[----:B01----:R-:W-:Y:S05]  /*e8c0*/  ENDCOLLECTIVE ;  /* 0x000000000000791b */ /* 0x003fea0003800000 */
.L_x_1339:
[----:B------:R-:W-:Y:S05]  /*e8d0*/  BRA `(.L_x_1340) ;  /* 0xffffffbc00c87947 */ /* 0x000fea000383ffff */
.L_x_1138:
[----:B------:R-:W-:Y:S01]  /*e8e0*/  BSSY B0, `(.L_x_1341) ;  /* 0x0000006000007945 */ /* 0x000fe20003800000 */
[----:B------:R-:W-:Y:S02]  /*e8f0*/  IMAD.MOV.U32 R6, RZ, RZ, 0x4 ;  /* 0x00000004ff067424 */ /* 0x000fe400078e00ff */
[----:B------:R-:W-:-:S07]  /*e900*/  IMAD.MOV.U32 R2, RZ, RZ, -0x1 ;  /* 0xffffffffff027424 */ /* 0x000fce00078e00ff */
[----:B-123--:R-:W-:Y:S05]  /*e910*/  WARPSYNC.COLLECTIVE R2, `(.L_x_1342) ;  /* 0x0000000002087348 */ /* 0x00efea0003c00000 */
[----:B------:R0:W4:Y:S02]  /*e920*/  SHFL.DOWN P4, R28, R7, R6, R29 ;  /* 0x08000006071c7389 */ /* 0x000124000008001d */
[----:B01234-:R-:W-:Y:S05]  /*e930*/  ENDCOLLECTIVE ;  /* 0x000000000000791b */ /* 0x01ffea0003800000 */
.L_x_1342:
[----:B------:R-:W-:Y:S05]  /*e940*/  BSYNC B0 ;  /* 0x0000000000007941 */ /* 0x000fea0003800000 */
.L_x_1341:
[----:B------:R-:W-:Y:S05]  /*e950*/  BRA `(.L_x_1343) ;  /* 0xffffffbc00d47947 */ /* 0x000fea000383ffff */
.L_x_1139:
[----:B------:R-:W-:Y:S01]  /*e960*/  BSSY B0, `(.L_x_1344) ;  /* 0x0000007000007945 */ /* 0x000fe20003800000 */
[----:B------:R-:W-:Y:S02]  /*e970*/  IMAD.MOV.U32 R7, RZ, RZ, R49 ;  /* 0x000000ffff077224 */ /* 0x000fe400078e0031 */
[----:B------:R-:W-:Y:S02]  /*e980*/  IMAD.MOV.U32 R6, RZ, RZ, 0x8 ;  /* 0x00000008ff067424 */ /* 0x000fe400078e00ff */
[----:B------:R-:W-:-:S07]  /*e990*/  IMAD.MOV.U32 R2, RZ, RZ, -0x1 ;  /* 0xffffffffff027424 */ /* 0x000fce00078e00ff */
[----:B-123--:R-:W-:Y:S05]  /*e9a0*/  WARPSYNC.COLLECTIVE R2, `(.L_x_1345) ;  /* 0x0000000002087348 */ /* 0x00efea0003c00000 */
[----:B------:R0:W4:Y:S02]  /*e9b0*/  SHFL.DOWN P4, R28, R7, R6, R29 ;  /* 0x08000006071c7389 */ /* 0x000124000008001d */
[----:B01234-:R-:W-:Y:S05]  /*e9c0*/  ENDCOLLECTIVE ;  /* 0x000000000000791b */ /* 0x01ffea0003800000 */
.L_x_1345:
[----:B------:R-:W-:Y:S05]  /*e9d0*/  BSYNC B0 ;  /* 0x0000000000007941 */ /* 0x000fea0003800000 */
.L_x_1344:
[----:B------:R-:W-:Y:S02]  /*e9e0*/  IMAD.MOV.U32 R7, RZ, RZ, R42 ;  /* 0x000000ffff077224 */ /* 0x000fe400078e002a */
[----:B------:R-:W-:Y:S02]  /*e9f0*/  IMAD.MOV.U32 R6, RZ, RZ, 0x8 ;  /* 0x00000008ff067424 */ /* 0x000fe400078e00ff */
[----:B------:R-:W-:Y:S02]  /*ea00*/  IMAD.MOV.U32 R2, RZ, RZ, -0x1 ;  /* 0xffffffffff027424 */ /* 0x000fe400078e00ff */
[----:B------:R-:W-:-:S07]  /*ea10*/  IMAD.MOV.U32 R48, RZ, RZ, R28 ;  /* 0x000000ffff307224 */ /* 0x000fce00078e001c */
[----:B------:R-:W-:Y:S05]  /*ea20*/  WARPSYNC.COLLECTIVE R2, `(.L_x_1346) ;  /* 0x0000000002087348 */ /* 0x000fea0003c00000 */
[----:B------:R0:W1:Y:S02]  /*ea30*/  SHFL.DOWN P4, R28, R7, R6, R29 ;  /* 0x08000006071c7389 */ /* 0x000064000008001d */
[----:B01----:R-:W-:Y:S05]  /*ea40*/  ENDCOLLECTIVE ;  /* 0x000000000000791b */ /* 0x003fea0003800000 */
.L_x_1346:
[----:B------:R-:W-:Y:S02]  /*ea50*/  IMAD.MOV.U32 R7, RZ, RZ, R4 ;  /* 0x000000ffff077224 */ /* 0x000fe400078e0004 */
[----:B------:R-:W-:-:S07]  /*ea60*/  IMAD.MOV.U32 R51, RZ, RZ, R28 ;  /* 0x000000ffff337224 */ /* 0x000fce00078e001c */
[----:B------:R-:W-:Y:S05]  /*ea70*/  WARPSYNC.COLLECTIVE R2, `(.L_x_1347) ;  /* 0x0000000002087348 */ /* 0x000fea0003c00000 */
[----:B------:R0:W1:Y:S02]  /*ea80*/  SHFL.DOWN P4, R28, R7, R6, R29 ;  /* 0x08000006071c7389 */ /* 0x000064000008001d */
[----:B01----:R-:W-:Y:S05]  /*ea90*/  ENDCOLLECTIVE ;  /* 0x000000000000791b */ /* 0x003fea0003800000 */
.L_x_1347:
[----:B------:R-:W-:Y:S05]  /*eaa0*/  BRA `(.L_x_1348) ;  /* 0xffffffbc00987947 */ /* 0x000fea000383ffff */
.L_x_1140:
[----:B------:R-:W-:Y:S01]  /*eab0*/  BSSY B0, `(.L_x_1349) ;  /* 0x0000006000007945 */ /* 0x000fe20003800000 */
[----:B------:R-:W-:Y:S02]  /*eac0*/  IMAD.MOV.U32 R6, RZ, RZ, 0x8 ;  /* 0x00000008ff067424 */ /* 0x000fe400078e00ff */
[----:B------:R-:W-:-:S07]  /*ead0*/  IMAD.MOV.U32 R2, RZ, RZ, -0x1 ;  /* 0xffffffffff027424 */ /* 0x000fce00078e00ff */
[----:B-123--:R-:W-:Y:S05]  /*eae0*/  WARPSYNC.COLLECTIVE R2, `(.L_x_1350) ;  /* 0x0000000002087348 */ /* 0x00efea0003c00000 */
[----:B------:R0:W4:Y:S02]  /*eaf0*/  SHFL.DOWN P4, R28, R7, R6, R29 ;  /* 0x08000006071c7389 */ /* 0x000124000008001d */
[----:B01234-:R-:W-:Y:S05]  /*eb00*/  ENDCOLLECTIVE ;  /* 0x000000000000791b */ /* 0x01ffea0003800000 */
.L_x_1350:
[----:B------:R-:W-:Y:S05]  /*eb10*/  BSYNC B0 ;  /* 0x0000000000007941 */ /* 0x000fea0003800000 */
.L_x_1349:
[----:B------:R-:W-:Y:S05]  /*eb20*/  BRA `(.L_x_1351) ;  /* 0xffffffbc00a47947 */ /* 0x000fea000383ffff */
.L_x_1141:
[----:B------:R-:W-:Y:S01]  /*eb30*/  BSSY B0, `(.L_x_1352) ;  /* 0x0000007000007945 */ /* 0x000fe20003800000 */
[----:B------:R-:W-:Y:S02]  /*eb40*/  IMAD.MOV.U32 R7, RZ, RZ, R49 ;  /* 0x000000ffff077224 */ /* 0x000fe400078e0031 */
[----:B------:R-:W-:Y:S02]  /*eb50*/  IMAD.MOV.U32 R6, RZ, RZ, 0x10 ;  /* 0x00000010ff067424 */ /* 0x000fe400078e00ff */
[----:B------:R-:W-:-:S07]  /*eb60*/  IMAD.MOV.U32 R2, RZ, RZ, -0x1 ;  /* 0xffffffffff027424 */ /* 0x000fce00078e00ff */
[----:B-123--:R-:W-:Y:S05]  /*eb70*/  WARPSYNC.COLLECTIVE R2, `(.L_x_1353) ;  /* 0x0000000002087348 */ /* 0x00efea0003c00000 */
[----:B------:R0:W4:Y:S02]  /*eb80*/  SHFL.DOWN P4, R28, R7, R6, R29 ;  /* 0x08000006071c7389 */ /* 0x000124000008001d */
[----:B01234-:R-:W-:Y:S05]  /*eb90*/  ENDCOLLECTIVE ;  /* 0x000000000000791b */ /* 0x01ffea0003800000 */
.L_x_1353:
[----:B------:R-:W-:Y:S05]  /*eba0*/  BSYNC B0 ;  /* 0x0000000000007941 */ /* 0x000fea0003800000 */
.L_x_1352:
[----:B------:R-:W-:Y:S02]  /*ebb0*/  IMAD.MOV.U32 R7, RZ, RZ, R42 ;  /* 0x000000ffff077224 */ /* 0x000fe400078e002a */
[----:B------:R-:W-:Y:S02]  /*ebc0*/  IMAD.MOV.U32 R6, RZ, RZ, 0x10 ;  /* 0x00000010ff067424 */ /* 0x000fe400078e00ff */
[----:B------:R-:W-:Y:S02]  /*ebd0*/  IMAD.MOV.U32 R2, RZ, RZ, -0x1 ;  /* 0xffffffffff027424 */ /* 0x000fe400078e00ff */
[----:B------:R-:W-:Y:S02]  /*ebe0*/  IMAD.MOV.U32 R48, RZ, RZ, R28 ;  /* 0x000000ffff307224 */ /* 0x000fe400078e001c */
[----:B------:R-:W-:-:S07]  /*ebf0*/  VIADD R50, R34, 0x10 ;  /* 0x0000001022327836 */ /* 0x000fce0000000000 */
[----:B------:R-:W-:Y:S05]  /*ec00*/  WARPSYNC.COLLECTIVE R2, `(.L_x_1354) ;  /* 0x0000000002087348 */ /* 0x000fea0003c00000 */
[----:B------:R0:W1:Y:S02]  /*ec10*/  SHFL.DOWN P4, R28, R7, R6, R29 ;  /* 0x08000006071c7389 */ /* 0x000064000008001d */
[----:B01----:R-:W-:Y:S05]  /*ec20*/  ENDCOLLECTIVE ;  /* 0x000000000000791b */ /* 0x003fea0003800000 */
.L_x_1354:
[----:B------:R-:W-:Y:S02]  /*ec30*/  IMAD.MOV.U32 R7, RZ, RZ, R4 ;  /* 0x000000ffff077224 */ /* 0x000fe400078e0004 */
[----:B------:R-:W-:-:S07]  /*ec40*/  IMAD.MOV.U32 R51, RZ, RZ, R28 ;  /* 0x000000ffff337224 */ /* 0x000fce00078e001c */
[----:B------:R-:W-:Y:S05]  /*ec50*/  WARPSYNC.COLLECTIVE R2, `(.L_x_1355) ;  /* 0x0000000002087348 */ /* 0x000fea0003c00000 */
[----:B------:R0:W1:Y:S02]  /*ec60*/  SHFL.DOWN P4, R28, R7, R6, R29 ;  /* 0x08000006071c7389 */ /* 0x000064000008001d */
[----:B01----:R-:W-:Y:S05]  /*ec70*/  ENDCOLLECTIVE ;  /* 0x000000000000791b */ /* 0x003fea0003800000 */
.L_x_1355:
[----:B------:R-:W-:Y:S05]  /*ec80*/  BRA `(.L_x_1356) ;  /* 0xffffffbc00687947 */ /* 0x000fea000383ffff */
.L_x_1142:
[----:B------:R-:W-:Y:S01]  /*ec90*/  BSSY B0, `(.L_x_1357) ;  /* 0x0000006000007945 */ /* 0x000fe20003800000 */
[----:B------:R-:W-:Y:S02]  /*eca0*/  IMAD.MOV.U32 R6, RZ, RZ, 0x10 ;  /* 0x00000010ff067424 */ /* 0x000fe400078e00ff */
[----:B------:R-:W-:-:S07]  /*ecb0*/  IMAD.MOV.U32 R2, RZ, RZ, -0x1 ;  /* 0xffffffffff027424 */ /* 0x000fce00078e00ff */
[----:B-123--:R-:W-:Y:S05]  /*ecc0*/  WARPSYNC.COLLECTIVE R2, `(.L_x_1358) ;  /* 0x0000000002087348 */ /* 0x00efea0003c00000 */
[----:B------:R0:W4:Y:S02]  /*ecd0*/  SHFL.DOWN P4, R28, R7, R6, R29 ;  /* 0x08000006071c7389 */ /* 0x000124000008001d */
[----:B01234-:R-:W-:Y:S05]  /*ece0*/  ENDCOLLECTIVE ;  /* 0x000000000000791b */ /* 0x01ffea0003800000 */
.L_x_1358:
[----:B------:R-:W-:Y:S05]  /*ecf0*/  BSYNC B0 ;  /* 0x0000000000007941 */ /* 0x000fea0003800000 */
.L_x_1357:
[----:B------:R-:W-:Y:S05]  /*ed00*/  BRA `(.L_x_1359) ;  /* 0xffffffbc00907947 */ /* 0x000fea000383ffff */
.L_x_1143:
[----:B------:R-:W-:Y:S01]  /*ed10*/  BSSY B0, `(.L_x_1360) ;  /* 0x0000005000007945 */ /* 0x000fe20003800000 */
[----:B------:R-:W-:-:S07]  /*ed20*/  IMAD.MOV.U32 R2, RZ, RZ, -0x1 ;  /* 0xffffffffff027424 */ /* 0x000fce00078e00ff */
[----:B-123--:R-:W-:Y:S05]  /*ed30*/  WARPSYNC.COLLECTIVE R2, `(.L_x_1361) ;  /* 0x0000000002087348 */ /* 0x00efea0003c00000 */
[----:B------:R-:W-:Y:S01]  /*ed40*/  VOTE.ALL P5, P5 ;  /* 0x0000000000ff7806 */ /* 0x000fe200028a0000 */
[----:B-123--:R-:W-:-:S12]  /*ed50*/  ENDCOLLECTIVE ;  /* 0x000000000000791b */ /* 0x00efd80003800000 */
.L_x_1361:
[----:B------:R-:W-:Y:S05]  /*ed60*/  BSYNC B0 ;  /* 0x0000000000007941 */ /* 0x000fea0003800000 */
.L_x_1360:
[----:B------:R-:W-:Y:S05]  /*ed70*/  BRA `(.L_x_1362) ;  /* 0xffffffbc00847947 */ /* 0x000fea000383ffff */
.L_x_1363:
        /* <DEDUP_REMOVED lines=16> */
.L_x_2784:


//--------------------- .text._ZN6thrust24THRUST_300001_SM_1000_NS8cuda_cub4core6detail13_kernel_agentINS1_15__reduce_by_key9InitAgentIN3cub18CUB_300001_SM_100024ReduceByKeyScanTileStateIflLb1EEElPlEEJSA_lSB_EEEvDpT0_ --------------------------
	.section	.text._ZN6thrust24THRUST_300001_SM_1000_NS8cuda_cub4core6detail13_kernel_agentINS1_15__reduce_by_key9InitAgentIN3cub18CUB_300001_SM_100024ReduceByKeyScanTileStateIflLb1EEElPlEEJSA_lSB_EEEvDpT0_,"ax",@progbits
	.align	128
        .global         _ZN6thrust24THRUST_300001_SM_1000_NS8cuda_cub4core6detail13_kernel_agentINS1_15__reduce_by_key9InitAgentIN3cub18CUB_300001_SM_100024ReduceByKeyScanTileStateIflLb1EEElPlEEJSA_lSB_EEEvDpT0_
        .type           _ZN6thrust24THRUST_300001_SM_1000_NS8cuda_cub4core6detail13_kernel_agentINS1_15__reduce_by_key9InitAgentIN3cub18CUB_300001_SM_100024ReduceByKeyScanTileStateIflLb1EEElPlEEJSA_lSB_EEEvDpT0_,@function
        .size           _ZN6thrust24THRUST_300001_SM_1000_NS8cuda_cub4core6detail13_kernel_agentINS1_15__reduce_by_key9InitAgentIN3cub18CUB_300001_SM_100024ReduceByKeyScanTileStateIflLb1EEElPlEEJSA_lSB_EEEvDpT0_,(.L_x_2785 - _ZN6thrust24THRUST_300001_SM_1000_NS8cuda_cub4core6detail13_kernel_agentINS1_15__reduce_by_key9InitAgentIN3cub18CUB_300001_SM_100024ReduceByKeyScanTileStateIflLb1EEElPlEEJSA_lSB_EEEvDpT0_)
        .other          _ZN6thrust24THRUST_300001_SM_1000_NS8cuda_cub4core6detail13_kernel_agentINS1_15__reduce_by_key9InitAgentIN3cub18CUB_300001_SM_100024ReduceByKeyScanTileStateIflLb1EEElPlEEJSA_lSB_EEEvDpT0_,@"STO_CUDA_ENTRY STV_DEFAULT"
_ZN6thrust24THRUST_300001_SM_1000_NS8cuda_cub4core6detail13_kernel_agentINS1_15__reduce_by_key9InitAgentIN3cub18CUB_300001_SM_100024ReduceByKeyScanTileStateIflLb1EEElPlEEJSA_lSB_EEEvDpT0_:
.text._ZN6thrust24THRUST_300001_SM_1000_NS8cuda_cub4core6detail13_kernel_agentINS1_15__reduce_by_key9InitAgentIN3cub18CUB_300001_SM_100024ReduceByKeyScanTileStateIflLb1EEElPlEEJSA_lSB_EEEvDpT0_:
[----:B------:R-:W-:Y:S01]  /*0000*/  LDC R1, c[0x0][0x37c] ;  /* 0x0000df00ff017b82 */ /* 0x000fe20000000800 */
[----:B------:R-:W0:Y:S07]  /*0010*/  S2R R0, SR_TID.X ;  /* 0x0000000000007919 */ /* 0x000e2e0000002100 */
[----:B------:R-:W1:Y:S01]  /*0020*/  S2UR UR6, SR_CTAID.X ;  /* 0x00000000000679c3 */ /* 0x000e620000002500 */
[----:B------:R-:W2:Y:S01]  /*0030*/  LDCU UR4, c[0x0][0x388] ;  /* 0x00007100ff0477ac */ /* 0x000ea20008000800 */
[----:B------:R-:W-:-:S06]  /*0040*/  CS2R R10, SRZ ;  /* 0x00000000000a7805 */ /* 0x000fcc000001ff00 */
[----:B------:R-:W1:Y:S01]  /*0050*/  LDC R7, c[0x0][0x360] ;  /* 0x0000d800ff077b82 */ /* 0x000e620000000800 */
[C---:B0-----:R-:W-:Y:S01]  /*0060*/  ISETP.GT.U32.AND P0, PT, R0.reuse, 0x1f, PT ;  /* 0x0000001f0000780c */ /* 0x041fe20003f04070 */
[----:B-1----:R-:W-:Y:S01]  /*0070*/  IMAD R7, R7, UR6, R0 ;  /* 0x0000000607077c24 */ /* 0x002fe2000f8e0200 */
[----:B------:R-:W-:Y:S02]  /*0080*/  LOP3.LUT P2, RZ, R0, UR6, RZ, 0xfc, !PT ;  /* 0x0000000600ff7c12 */ /* 0x000fe4000f84fcff */
[----:B------:R-:W-:Y:S02]  /*0090*/  ISETP.NE.OR P0, PT, RZ, UR6, P0 ;  /* 0x00000006ff007c0c */ /* 0x000fe40008705670 */
[----:B--2---:R-:W-:Y:S01]  /*00a0*/  ISETP.GE.AND P1, PT, R7, UR4, PT ;  /* 0x0000000407007c0c */ /* 0x004fe2000bf26270 */
[----:B------:R-:W0:Y:S10]  /*00b0*/  LDCU.64 UR4, c[0x0][0x358] ;  /* 0x00006b00ff0477ac */ /* 0x000e340008000a00 */
[----:B------:R-:W1:Y:S02]  /*00c0*/  @!P0 LDC.64 R4, c[0x0][0x380] ;  /* 0x0000e000ff048b82 */ /* 0x000e640000000a00 */
[----:B------:R-:W-:-:S02]  /*00d0*/  @!P1 IMAD.MOV.U32 R8, RZ, RZ, 0x0 ;  /* 0x00000000ff089424 */ /* 0x000fc400078e00ff */
[----:B------:R-:W-:-:S04]  /*00e0*/  @!P1 IMAD.MOV.U32 R9, RZ, RZ, 0x63 ;  /* 0x00000063ff099424 */ /* 0x000fc800078e00ff */
[----:B------:R-:W2:Y:S01]  /*00f0*/  @!P1 LDC.64 R2, c[0x0][0x380] ;  /* 0x0000e000ff029b82 */ /* 0x000ea20000000a00 */
[----:B-1----:R-:W-:-:S04]  /*0100*/  @!P0 IMAD.WIDE.U32 R4, R0, 0x10, R4 ;  /* 0x0000001000048825 */ /* 0x002fc800078e0004 */
[----:B--2---:R-:W-:-:S05]  /*0110*/  @!P1 IMAD.WIDE R2, R7, 0x10, R2 ;  /* 0x0000001007029825 */ /* 0x004fca00078e0202 */
[----:B0-----:R0:W-:Y:S04]  /*0120*/  @!P1 STG.E.128 desc[UR4][R2.64+0x200], R8 ;  /* 0x0002000802009986 */ /* 0x0011e8000c101d04 */
[----:B------:R0:W-:Y:S01]  /*0130*/  @!P0 STG.E.128 desc[UR4][R4.64], RZ ;  /* 0x000000ff04008986 */ /* 0x0001e2000c101d04 */
[----:B------:R-:W-:Y:S05]  /*0140*/  @P2 EXIT ;  /* 0x000000000000294d */ /* 0x000fea0003800000 */
[----:B0-----:R-:W0:Y:S02]  /*0150*/  LDC.64 R2, c[0x0][0x390] ;  /* 0x0000e400ff027b82 */ /* 0x001e240000000a00 */
[----:B0-----:R-:W-:Y:S01]  /*0160*/  STG.E.64 desc[UR4][R2.64], RZ ;  /* 0x000000ff02007986 */ /* 0x001fe2000c101b04 */
[----:B------:R-:W-:Y:S05]  /*0170*/  EXIT ;  /* 0x000000000000794d */ /* 0x000fea0003800000 */
.L_x_1364:
        /* <DEDUP_REMOVED lines=16> */
.L_x_2785:


//--------------------- .text._ZN6thrust24THRUST_300001_SM_1000_NS8cuda_cub4core6detail13_kernel_agentINS1_15__reduce_by_key16ReduceByKeyAgentINS0_6detail15normal_iteratorINS0_10device_ptrIiEEEENS8_INS9_IfEEEESB_SD_N4cuda3std3__48equal_toIiEENSG_4plusIfEEPiiEEJSB_SD_SB_SD_SL_N3cub18CUB_300001_SM_100024ReduceByKeyScanTileStateIfiLb1EEESI_SK_iiEEEvDpT0_ --------------------------
	.section	.text._ZN6thrust24THRUST_300001_SM_1000_NS8cuda_cub4core6detail13_kernel_agentINS1_15__reduce_by_key16ReduceByKeyAgentINS0_6detail15normal_iteratorINS0_10device_ptrIiEEEENS8_INS9_IfEEEESB_SD_N4cuda3std3__48equal_toIiEENSG_4plusIfEEPiiEEJSB_SD_SB_SD_SL_N3cub18CUB_300001_SM_100024ReduceByKeyScanTileStateIfiLb1EEESI_SK_iiEEEvDpT0_,"ax",@progbits
	.align	128
        .global         _ZN6thrust24THRUST_300001_SM_1000_NS8cuda_cub4core6detail13_kernel_agentINS1_15__reduce_by_key16ReduceByKeyAgentINS0_6detail15normal_iteratorINS0_10device_ptrIiEEEENS8_INS9_IfEEEESB_SD_N4cuda3std3__48equal_toIiEENSG_4plusIfEEPiiEEJSB_SD_SB_SD_SL_N3cub18CUB_300001_SM_100024ReduceByKeyScanTileStateIfiLb1EEESI_SK_iiEEEvDpT0_
        .type           _ZN6thrust24THRUST_300001_SM_1000_NS8cuda_cub4core6detail13_kernel_agentINS1_15__reduce_by_key16ReduceByKeyAgentINS0_6detail15normal_iteratorINS0_10device_ptrIiEEEENS8_INS9_IfEEEESB_SD_N4cuda3std3__48equal_toIiEENSG_4plusIfEEPiiEEJSB_SD_SB_SD_SL_N3cub18CUB_300001_SM_100024ReduceByKeyScanTileStateIfiLb1EEESI_SK_iiEEEvDpT0_,@function
        .size           _ZN6thrust24THRUST_300001_SM_1000_NS8cuda_cub4core6detail13_kernel_agentINS1_15__reduce_by_key16ReduceByKeyAgentINS0_6detail15normal_iteratorINS0_10device_ptrIiEEEENS8_INS9_IfEEEESB_SD_N4cuda3std3__48equal_toIiEENSG_4plusIfEEPiiEEJSB_SD_SB_SD_SL_N3cub18CUB_300001_SM_100024ReduceByKeyScanTileStateIfiLb1EEESI_SK_iiEEEvDpT0_,(.L_x_2786 - _ZN6thrust24THRUST_300001_SM_1000_NS8cuda_cub4core6detail13_kernel_agentINS1_15__reduce_by_key16ReduceByKeyAgentINS0_6detail15normal_iteratorINS0_10device_ptrIiEEEENS8_INS9_IfEEEESB_SD_N4cuda3std3__48equal_toIiEENSG_4plusIfEEPiiEEJSB_SD_SB_SD_SL_N3cub18CUB_300001_SM_100024ReduceByKeyScanTileStateIfiLb1EEESI_SK_iiEEEvDpT0_)
        .other          _ZN6thrust24THRUST_300001_SM_1000_NS8cuda_cub4core6detail13_kernel_agentINS1_15__reduce_by_key16ReduceByKeyAgentINS0_6detail15normal_iteratorINS0_10device_ptrIiEEEENS8_INS9_IfEEEESB_SD_N4cuda3std3__48equal_toIiEENSG_4plusIfEEPiiEEJSB_SD_SB_SD_SL_N3cub18CUB_300001_SM_100024ReduceByKeyScanTileStateIfiLb1EEESI_SK_iiEEEvDpT0_,@"STO_CUDA_ENTRY STV_DEFAULT"
_ZN6thrust24THRUST_300001_SM_1000_NS8cuda_cub4core6detail13_kernel_agentINS1_15__reduce_by_key16ReduceByKeyAgentINS0_6detail15normal_iteratorINS0_10device_ptrIiEEEENS8_INS9_IfEEEESB_SD_N4cuda3std3__48equal_toIiEENSG_4plusIfEEPiiEEJSB_SD_SB_SD_SL_N3cub18CUB_300001_SM_100024ReduceByKeyScanTileStateIfiLb1EEESI_SK_iiEEEvDpT0_:
.text._ZN6thrust24THRUST_300001_SM_1000_NS8cuda_cub4core6detail13_kernel_agentINS1_15__reduce_by_key16ReduceByKeyAgentINS0_6detail15normal_iteratorINS0_10device_ptrIiEEEENS8_INS9_IfEEEESB_SD_N4cuda3std3__48equal_toIiEENSG_4plusIfEEPiiEEJSB_SD_SB_SD_SL_N3cub18CUB_300001_SM_100024ReduceByKeyScanTileStateIfiLb1EEESI_SK_iiEEEvDpT0_:
[----:B------:R-:W-:Y:S01]  /*0000*/  LDC R1, c[0x0][0x37c] ;  /* 0x0000df00ff017b82 */ /* 0x000fe20000000800 */
[----:B------:R-:W0:Y:S01]  /*0010*/  S2R R0, SR_CTAID.X ;  /* 0x0000000000007919 */ /* 0x000e220000002500 */
[----:B------:R-:W1:Y:S01]  /*0020*/  LDCU UR4, c[0x0][0x3b4] ;  /* 0x00007680ff0477ac */ /* 0x000e620008000800 */
[----:B------:R-:W2:Y:S01]  /*0030*/  LDCU.64 UR12, c[0x0][0x358] ;  /* 0x00006b00ff0c77ac */ /* 0x000ea20008000a00 */
[----:B0-----:R-:W-:-:S05]  /*0040*/  IMAD R6, R0, 0x900, RZ ;  /* 0x0000090000067824 */ /* 0x001fca00078e02ff */
[----:B-1----:R-:W-:-:S04]  /*0050*/  IADD3 R38, PT, PT, -R6, UR4, RZ ;  /* 0x0000000406267c10 */ /* 0x002fc8000fffe1ff */
[----:B------:R-:W-:-:S13]  /*0060*/  ISETP.GE.AND P0, PT, R38, 0x901, PT ;  /* 0x000009012600780c */ /* 0x000fda0003f06270 */
[----:B--2---:R-:W-:Y:S05]  /*0070*/  @!P0 BRA `(.L_x_1365) ;  /* 0x0000004c00d48947 */ /* 0x004fea0003800000 */
[----:B------:R-:W-:-:S13]  /*0080*/  ISETP.NE.AND P0, PT, R0, RZ, PT ;  /* 0x000000ff0000720c */ /* 0x000fda0003f05270 */
[----:B------:R-:W-:Y:S05]  /*0090*/  @P0 BRA `(.L_x_1366) ;  /* 0x0000002000400947 */ /* 0x000fea0003800000 */
[----:B------:R-:W0:Y:S01]  /*00a0*/  S2R R43, SR_TID.X ;  /* 0x00000000002b7919 */ /* 0x000e220000002100 */
[----:B------:R-:W1:Y:S01]  /*00b0*/  LDC.64 R2, c[0x0][0x380] ;  /* 0x0000e000ff027b82 */ /* 0x000e620000000a00 */
[C---:B0-----:R-:W-:Y:S02]  /*00c0*/  LOP3.LUT R5, R43.reuse, 0x1f, RZ, 0xc0, !PT ;  /* 0x0000001f2b057812 */ /* 0x041fe400078ec0ff */
[----:B------:R-:W-:-:S03]  /*00d0*/  LOP3.LUT R0, R43, 0x3e0, RZ, 0xc0, !PT ;  /* 0x000003e02b007812 */ /* 0x000fc600078ec0ff */
[----:B------:R-:W-:-:S04]  /*00e0*/  IMAD.IADD R5, R6, 0x1, R5 ;  /* 0x0000000106057824 */ /* 0x000fc800078e0205 */
[----:B------:R-:W-:Y:S02]  /*00f0*/  IMAD R7, R0, 0x9, R5 ;  /* 0x0000000900077824 */ /* 0x000fe400078e0205 */
[----:B------:R-:W0:Y:S02]  /*0100*/  LDC.64 R4, c[0x0][0x388] ;  /* 0x0000e200ff047b82 */ /* 0x000e240000000a00 */
[----:B-1----:R-:W-:-:S05]  /*0110*/  IMAD.WIDE.U32 R2, R7, 0x4, R2 ;  /* 0x0000000407027825 */ /* 0x002fca00078e0002 */
        /* <DEDUP_REMOVED lines=9> */
[----:B0-----:R-:W-:-:S05]  /*01b0*/  IMAD.WIDE.U32 R4, R7, 0x4, R4 ;  /* 0x0000000407047825 */ /* 0x001fca00078e0004 */
        /* <DEDUP_REMOVED lines=9> */
[----:B------:R-:W0:Y:S01]  /*0250*/  S2UR UR5, SR_CgaCtaId ;  /* 0x00000000000579c3 */ /* 0x000e220000008800 */
[----:B-1----:R-:W-:Y:S01]  /*0260*/  SHF.R.U32.HI R2, RZ, 0x5, R43 ;  /* 0x00000005ff027819 */ /* 0x002fe2000001162b */
[----:B------:R-:W-:Y:S01]  /*0270*/  UMOV UR4, 0x400 ;  /* 0x0000040000047882 */ /* 0x000fe20000000000 */
[----:B------:R-:W1:Y:S01]  /*0280*/  S2R R41, SR_LANEID ;  /* 0x0000000000297919 */ /* 0x000e620000000000 */
[----:B------:R-:W-:Y:S01]  /*0290*/  ISETP.NE.AND P1, PT, R43, RZ, PT ;  /* 0x000000ff2b00720c */ /* 0x000fe20003f25270 */
[----:B------:R-:W-:Y:S01]  /*02a0*/  IMAD.MOV.U32 R44, RZ, RZ, RZ ;  /* 0x000000ffff2c7224 */ /* 0x000fe200078e00ff */
[----:B------:R-:W1:Y:S01]  /*02b0*/  S2R R45, SR_TID.X ;  /* 0x00000000002d7919 */ /* 0x000e620000002100 */
[----:B0-----:R-:W-:Y:S01]  /*02c0*/  ULEA UR4, UR5, UR4, 0x18 ;  /* 0x0000000405047291 */ /* 0x001fe2000f8ec0ff */
[----:B-1----:R-:W-:Y:S01]  /*02d0*/  IMAD R2, R2, 0x120, R41 ;  /* 0x0000012002027824 */ /* 0x002fe200078e0229 */
[----:B------:R-:W-:-:S04]  /*02e0*/  SHF.R.U32.HI R45, RZ, 0x5, R45 ;  /* 0x00000005ff2d7819 */ /* 0x000fc8000001162d */
[----:B------:R-:W-:-:S05]  /*02f0*/  LEA R15, R2, UR4, 0x2 ;  /* 0x00000004020f7c11 */ /* 0x000fca000f8e10ff */
[----:B------:R-:W-:Y:S01]  /*0300*/  IMAD R2, R41, 0x20, R15 ;  /* 0x0000002029027824 */ /* 0x000fe200078e020f */
[----:B--2---:R0:W-:Y:S04]  /*0310*/  STS [R15], R0 ;  /* 0x000000000f007388 */ /* 0x0041e80000000800 */
[----:B---3--:R-:W-:Y:S04]  /*0320*/  STS [R15+0x80], R6 ;  /* 0x000080060f007388 */ /* 0x008fe80000000800 */
[----:B----4-:R-:W-:Y:S01]  /*0330*/  STS [R15+0x100], R8 ;  /* 0x000100080f007388 */ /* 0x010fe20000000800 */
[----:B0-----:R-:W-:-:S03]  /*0340*/  LEA R0, R43, UR4, 0x2 ;  /* 0x000000042b007c11 */ /* 0x001fc6000f8e10ff */
        /* <DEDUP_REMOVED lines=14> */
[----:B------:R-:W3:Y:S04]  /*0430*/  LDS R36, [R2+0x18] ;  /* 0x0000180002247984 */ /* 0x000ee80000000800 */
[----:B------:R-:W4:Y:S01]  /*0440*/  LDS R38, [R2+0x1c] ;  /* 0x00001c0002267984 */ /* 0x000f220000000800 */
[----:B------:R-:W-:Y:S01]  /*0450*/  BAR.SYNC.DEFER_BLOCKING 0x0 ;  /* 0x0000000000007b1d */ /* 0x000fe20000010000 */
[----:B0-----:R-:W-:-:S02]  /*0460*/  ISETP.NE.AND P4, PT, R4, R6, PT ;  /* 0x000000060400720c */ /* 0x001fc40003f85270 */
[----:B-1----:R-:W-:Y:S02]  /*0470*/  ISETP.NE.AND P2, PT, R6, R8, PT ;  /* 0x000000080600720c */ /* 0x002fe40003f45270 */
[----:B--2---:R-:W-:Y:S01]  /*0480*/  ISETP.NE.AND P5, PT, R8, R10, PT ;  /* 0x0000000a0800720c */ /* 0x004fe20003fa5270 */
[----:B------:R-:W-:Y:S03]  /*0490*/  STS [R15], R16 ;  /* 0x000000100f007388 */ /* 0x000fe60000000800 */
[----:B------:R-:W-:Y:S01]  /*04a0*/  P2R R31, PR, RZ, 0x20 ;  /* 0x00000020ff1f7803 */ /* 0x000fe20000000000 */
[----:B------:R-:W-:Y:S04]  /*04b0*/  STS [R15+0x80], R18 ;  /* 0x000080120f007388 */ /* 0x000fe80000000800 */
[----:B------:R-:W-:Y:S01]  /*04c0*/  STS [R15+0x100], R20 ;  /* 0x000100140f007388 */ /* 0x000fe20000000800 */
[----:B---3--:R-:W-:-:S03]  /*04d0*/  ISETP.NE.AND P3, PT, R34, R36, PT ;  /* 0x000000242200720c */ /* 0x008fc60003f65270 */
[----:B------:R-:W-:Y:S01]  /*04e0*/  STS [R15+0x180], R22 ;  /* 0x000180160f007388 */ /* 0x000fe20000000800 */
[----:B----4-:R-:W-:-:S03]  /*04f0*/  ISETP.NE.AND P6, PT, R38, R3, PT ;  /* 0x000000032600720c */ /* 0x010fc60003fc5270 */
        /* <DEDUP_REMOVED lines=12> */
[----:B------:R-:W-:Y:S04]  /*05c0*/  LDS R35, [R2+0x14] ;  /* 0x0000140002237984 */ /* 0x000fe80000000800 */
[----:B------:R-:W-:Y:S04]  /*05d0*/  LDS R37, [R2+0x18] ;  /* 0x0000180002257984 */ /* 0x000fe80000000800 */
[----:B------:R-:W-:Y:S01]  /*05e0*/  LDS R39, [R2+0x1c] ;  /* 0x00001c0002277984 */ /* 0x000fe20000000800 */
[----:B------:R-:W-:Y:S01]  /*05f0*/  BAR.SYNC.DEFER_BLOCKING 0x0 ;  /* 0x0000000000007b1d */ /* 0x000fe20000010000 */
[----:B0-----:R-:W-:-:S05]  /*0600*/  FADD R14, R5, R7 ;  /* 0x00000007050e7221 */ /* 0x001fca0000000000 */
[----:B------:R-:W-:-:S05]  /*0610*/  FSEL R14, R7, R14, P4 ;  /* 0x0000000e070e7208 */ /* 0x000fca0002000000 */
[C---:B-1----:R-:W-:Y:S01]  /*0620*/  FADD R14, R9.reuse, R14 ;  /* 0x0000000e090e7221 */ /* 0x042fe20000000000 */
[----:B------:R-:W-:Y:S04]  /*0630*/  STS [R0+0x47c], R3 ;  /* 0x00047c0300007388 */ /* 0x000fe80000000800 */
[----:B------:R-:W-:Y:S01]  /*0640*/  FSEL R14, R9, R14, P2 ;  /* 0x0000000e090e7208 */ /* 0x000fe20001000000 */
[----:B------:R-:W-:Y:S04]  /*0650*/  BAR.SYNC.DEFER_BLOCKING 0x0 ;  /* 0x0000000000007b1d */ /* 0x000fe80000010000 */
[----:B--2---:R-:W-:-:S05]  /*0660*/  FADD R14, R11, R14 ;  /* 0x0000000e0b0e7221 */ /* 0x004fca0000000000 */
[----:B------:R-:W-:-:S05]  /*0670*/  FSEL R14, R11, R14, P5 ;  /* 0x0000000e0b0e7208 */ /* 0x000fca0002800000 */
[----:B---3--:R-:W-:Y:S01]  /*0680*/  FADD R14, R33, R14 ;  /* 0x0000000e210e7221 */ /* 0x008fe20000000000 */
[----:B------:R-:W0:Y:S02]  /*0690*/  @P1 LDS R40, [R0+0x478] ;  /* 0x0004780000281984 */ /* 0x000e240000000800 */
[----:B0-----:R-:W-:-:S04]  /*06a0*/  @P1 ISETP.NE.AND P0, PT, R40, R4, PT ;  /* 0x000000042800120c */ /* 0x001fc80003f05270 */
[----:B------:R-:W-:Y:S02]  /*06b0*/  @P1 SEL R44, RZ, 0x1, !P0 ;  /* 0x00000001ff2c1807 */ /* 0x000fe40004000000 */
[----:B------:R-:W-:Y:S02]  /*06c0*/  ISETP.NE.AND P0, PT, R10, R32, PT ;  /* 0x000000200a00720c */ /* 0x000fe40003f05270 */
[----:B------:R-:W-:Y:S01]  /*06d0*/  ISETP.NE.AND P1, PT, R36, R38, PT ;  /* 0x000000262400720c */ /* 0x000fe20003f25270 */
[----:B------:R-:W-:Y:S01]  /*06e0*/  VIADD R2, R44, 0x1 ;  /* 0x000000012c027836 */ /* 0x000fe20000000000 */
[----:B------:R-:W-:Y:S01]  /*06f0*/  FSEL R14, R33, R14, P0 ;  /* 0x0000000e210e7208 */ /* 0x000fe20000000000 */
[----:B------:R-:W-:-:S04]  /*0700*/  @!P4 IMAD.MOV R2, RZ, RZ, R44 ;  /* 0x000000ffff02c224 */ /* 0x000fc800078e022c */
[----:B------:R-:W-:Y:S02]  /*0710*/  VIADD R30, R2, 0x1 ;  /* 0x00000001021e7836 */ /* 0x000fe40000000000 */
[----:B------:R-:W-:Y:S01]  /*0720*/  FADD R14, R35, R14 ;  /* 0x0000000e230e7221 */ /* 0x000fe20000000000 */
[----:B------:R-:W-:Y:S01]  /*0730*/  @!P2 IMAD.MOV R30, RZ, RZ, R2 ;  /* 0x000000ffff1ea224 */ /* 0x000fe200078e0202 */
[----:B------:R-:W-:-:S03]  /*0740*/  ISETP.NE.AND P2, PT, R32, R34, PT ;  /* 0x000000222000720c */ /* 0x000fc60003f45270 */
[----:B------:R-:W-:Y:S01]  /*0750*/  VIADD R0, R30, 0x1 ;  /* 0x000000011e007836 */ /* 0x000fe20000000000 */
[----:B------:R-:W-:Y:S01]  /*0760*/  FSEL R14, R35, R14, P2 ;  /* 0x0000000e230e7208 */ /* 0x000fe20001000000 */
[----:B------:R-:W-:Y:S01]  /*0770*/  @!P5 IMAD.MOV R0, RZ, RZ, R30 ;  /* 0x000000ffff00d224 */ /* 0x000fe200078e021e */
[----:B------:R-:W-:-:S03]  /*0780*/  ISETP.GE.AND P5, PT, R41, 0x1, PT ;  /* 0x000000012900780c */ /* 0x000fc60003fa6270 */
[C---:B------:R-:W-:Y:S01]  /*0790*/  FADD R14, R37.reuse, R14 ;  /* 0x0000000e250e7221 */ /* 0x040fe20000000000 */
[----:B------:R-:W-:Y:S02]  /*07a0*/  VIADD R2, R0, 0x1 ;  /* 0x0000000100027836 */ /* 0x000fe40000000000 */
[----:B------:R-:W-:Y:S02]  /*07b0*/  @!P0 IMAD.MOV R2, RZ, RZ, R0 ;  /* 0x000000ffff028224 */ /* 0x000fe400078e0200 */
[----:B------:R-:W-:Y:S02]  /*07c0*/  FSEL R14, R37, R14, P3 ;  /* 0x0000000e250e7208 */ /* 0x000fe40001800000 */
[----:B------:R-:W-:Y:S02]  /*07d0*/  VIADD R13, R2, 0x1 ;  /* 0x00000001020d7836 */ /* 0x000fe40000000000 */
[----:B------:R-:W-:Y:S02]  /*07e0*/  @!P2 IMAD.MOV R13, RZ, RZ, R2 ;  /* 0x000000ffff0da224 */ /* 0x000fe400078e0202 */
[----:B------:R-:W-:-:S02]  /*07f0*/  FADD R14, R39, R14 ;  /* 0x0000000e270e7221 */ /* 0x000fc40000000000 */
[----:B------:R-:W-:Y:S02]  /*0800*/  VIADD R0, R13, 0x1 ;  /* 0x000000010d007836 */ /* 0x000fe40000000000 */
[----:B------:R-:W-:Y:S01]  /*0810*/  @!P3 IMAD.MOV R0, RZ, RZ, R13 ;  /* 0x000000ffff00b224 */ /* 0x000fe200078e020d */
[----:B------:R-:W-:-:S04]  /*0820*/  FSEL R13, R39, R14, P1 ;  /* 0x0000000e270d7208 */ /* 0x000fc80000800000 */
[----:B------:R-:W-:Y:S01]  /*0830*/  IADD3 R2, PT, PT, R0, 0x1, RZ ;  /* 0x0000000100027810 */ /* 0x000fe20007ffe0ff */
[----:B------:R-:W-:Y:S01]  /*0840*/  @!P6 FADD R12, R12, R13 ;  /* 0x0000000d0c0ce221 */ /* 0x000fe20000000000 */
[----:B------:R-:W-:-:S04]  /*0850*/  @!P1 IMAD.MOV R2, RZ, RZ, R0 ;  /* 0x000000ffff029224 */ /* 0x000fc800078e0200 */
[----:B------:R-:W0:Y:S01]  /*0860*/  SHFL.UP PT, R15, R12, 0x1, RZ ;  /* 0x042000000c0f7989 */ /* 0x000e2200000e00ff */
[----:B------:R-:W-:Y:S02]  /*0870*/  VIADD R13, R2, 0x1 ;  /* 0x00000001020d7836 */ /* 0x000fe40000000000 */
[----:B------:R-:W-:-:S05]  /*0880*/  @!P6 IMAD.MOV R13, RZ, RZ, R2 ;  /* 0x000000ffff0de224 */ /* 0x000fca00078e0202 */
[----:B------:R-:W-:Y:S01]  /*0890*/  ISETP.NE.AND P6, PT, R13, RZ, PT ;  /* 0x000000ff0d00720c */ /* 0x000fe20003fc5270 */
[----:B------:R-:W1:Y:S01]  /*08a0*/  SHFL.UP PT, R14, R13, 0x1, RZ ;  /* 0x042000000d0e7989 */ /* 0x000e6200000e00ff */
[----:B0-----:R-:W-:-:S05]  /*08b0*/  FADD R15, R12, R15 ;  /* 0x0000000f0c0f7221 */ /* 0x001fca0000000000 */
[----:B------:R-:W-:Y:S02]  /*08c0*/  @P5 FSEL R12, R15, R12, !P6 ;  /* 0x0000000c0f0c5208 */ /* 0x000fe40007000000 */
[----:B-1----:R-:W-:-:S03]  /*08d0*/  SEL R14, R14, RZ, P5 ;  /* 0x000000ff0e0e7207 */ /* 0x002fc60002800000 */
[----:B------:R-:W0:Y:S01]  /*08e0*/  SHFL.UP PT, R15, R12, 0x2, RZ ;  /* 0x044000000c0f7989 */ /* 0x000e2200000e00ff */
[----:B------:R-:W-:Y:S01]  /*08f0*/  ISETP.GE.AND P5, PT, R41, 0x2, PT ;  /* 0x000000022900780c */ /* 0x000fe20003fa6270 */
[----:B------:R-:W-:-:S05]  /*0900*/  IMAD.IADD R14, R14, 0x1, R13 ;  /* 0x000000010e0e7824 */ /* 0x000fca00078e020d */
[----:B------:R-:W-:Y:S01]  /*0910*/  ISETP.NE.AND P6, PT, R14, RZ, PT ;  /* 0x000000ff0e00720c */ /* 0x000fe20003fc5270 */
[----:B0-----:R-:W-:-:S06]  /*0920*/  FADD R15, R12, R15 ;  /* 0x0000000f0c0f7221 */ /* 0x001fcc0000000000 */
[----:B------:R-:W-:Y:S02]  /*0930*/  @P5 FSEL R12, R15, R12, !P6 ;  /* 0x0000000c0f0c5208 */ /* 0x000fe40007000000 */
[----:B------:R-:W0:Y:S04]  /*0940*/  SHFL.UP PT, R15, R14, 0x2, RZ ;  /* 0x044000000e0f7989 */ /* 0x000e2800000e00ff */
[----:B------:R-:W1:Y:S01]  /*0950*/  SHFL.UP PT, R17, R12, 0x4, RZ ;  /* 0x048000000c117989 */ /* 0x000e6200000e00ff */
[----:B0-----:R-:W-:Y:S02]  /*0960*/  SEL R15, R15, RZ, P5 ;  /* 0x000000ff0f0f7207 */ /* 0x001fe40002800000 */
[----:B------:R-:W-:Y:S01]  /*0970*/  ISETP.GE.AND P5, PT, R41, 0x4, PT ;  /* 0x000000042900780c */ /* 0x000fe20003fa6270 */
[----:B-1----:R-:W-:-:S02]  /*0980*/  FADD R17, R12, R17 ;  /* 0x000000110c117221 */ /* 0x002fc40000000000 */
[----:B------:R-:W-:-:S05]  /*0990*/  IMAD.IADD R15, R14, 0x1, R15 ;  /* 0x000000010e0f7824 */ /* 0x000fca00078e020f */
[----:B------:R-:W0:Y:S01]  /*09a0*/  SHFL.UP PT, R13, R15, 0x4, RZ ;  /* 0x048000000f0d7989 */ /* 0x000e2200000e00ff */
[----:B------:R-:W-:-:S04]  /*09b0*/  ISETP.NE.AND P6, PT, R15, RZ, PT ;  /* 0x000000ff0f00720c */ /* 0x000fc80003fc5270 */
[----:B------:R-:W-:Y:S02]  /*09c0*/  @P5 FSEL R12, R17, R12, !P6 ;  /* 0x0000000c110c5208 */ /* 0x000fe40007000000 */
[----:B0-----:R-:W-:-:S03]  /*09d0*/  SEL R16, R13, RZ, P5 ;  /* 0x000000ff0d107207 */ /* 0x001fc60002800000 */
        /* <DEDUP_REMOVED lines=9> */
[----:B------:R-:W-:Y:S01]  /*0a70*/  ISETP.NE.AND P5, PT, R6, R8, PT ;  /* 0x000000080600720c */ /* 0x000fe20003fa5270 */
[----:B-1----:R-:W-:-:S02]  /*0a80*/  FADD R17, R12, R17 ;  /* 0x000000110c117221 */ /* 0x002fc40000000000 */
[----:B------:R-:W-:-:S05]  /*0a90*/  IMAD.IADD R13, R16, 0x1, R13 ;  /* 0x00000001100d7824 */ /* 0x000fca00078e020d */
[----:B------:R-:W0:Y:S01]  /*0aa0*/  SHFL.UP PT, R14, R13, 0x10, RZ ;  /* 0x060000000d0e7989 */ /* 0x000e2200000e00ff */
[----:B------:R-:W-:-:S04]  /*0ab0*/  ISETP.NE.AND P6, PT, R13, RZ, PT ;  /* 0x000000ff0d00720c */ /* 0x000fc80003fc5270 */
[----:B------:R-:W-:Y:S02]  /*0ac0*/  FSEL R29, R17, R12, !P6 ;  /* 0x0000000c111d7208 */ /* 0x000fe40007000000 */
[----:B------:R-:W-:-:S04]  /*0ad0*/  ISETP.GE.AND P6, PT, R41, 0x10, PT ;  /* 0x000000102900780c */ /* 0x000fc80003fc6270 */
[----:B------:R-:W-:Y:S02]  /*0ae0*/  FSEL R42, R12, R29, !P6 ;  /* 0x0000001d0c2a7208 */ /* 0x000fe40007000000 */
[----:B0-----:R-:W-:Y:S02]  /*0af0*/  SEL R14, R14, RZ, P6 ;  /* 0x000000ff0e0e7207 */ /* 0x001fe40003000000 */
[----:B------:R-:W-:-:S03]  /*0b00*/  ISETP.NE.AND P6, PT, R41, 0x1f, PT ;  /* 0x0000001f2900780c */ /* 0x000fc60003fc5270 */
[----:B------:R-:W-:-:S10]  /*0b10*/  IMAD.IADD R28, R13, 0x1, R14 ;  /* 0x000000010d1c7824 */ /* 0x000fd400078e020e */
[----:B------:R-:W-:-:S05]  /*0b20*/  @!P6 LEA R20, R45, UR4, 0x3 ;  /* 0x000000042d14ec11 */ /* 0x000fca000f8e18ff */
[----:B------:R-:W-:Y:S01]  /*0b30*/  @!P6 STS.64 [R20], R28 ;  /* 0x0000001c1400e388 */ /* 0x000fe20000000a00 */
[----:B------:R-:W-:Y:S06]  /*0b40*/  BAR.SYNC.DEFER_BLOCKING 0x0 ;  /* 0x0000000000007b1d */ /* 0x000fec0000010000 */
[----:B------:R-:W0:Y:S04]  /*0b50*/  LDS.128 R12, [UR4] ;  /* 0x00000004ff0c7984 */ /* 0x000e280008000c00 */
[----:B------:R-:W1:Y:S01]  /*0b60*/  LDS.128 R16, [UR4+0x10] ;  /* 0x00001004ff107984 */ /* 0x000e620008000c00 */
[----:B0-----:R-:W-:Y:S01]  /*0b70*/  ISETP.NE.AND P6, PT, R14, RZ, PT ;  /* 0x000000ff0e00720c */ /* 0x001fe20003fc5270 */
[----:B------:R-:W-:-:S12]  /*0b80*/  IMAD.IADD R21, R12, 0x1, R14 ;  /* 0x000000010c157824 */ /* 0x000fd800078e020e */
[----:B------:R-:W-:Y:S01]  /*0b90*/  @!P6 FADD R15, R13, R15 ;  /* 0x0000000f0d0fe221 */ /* 0x000fe20000000000 */
[----:B-1----:R-:W-:-:S13]  /*0ba0*/  ISETP.NE.AND P6, PT, R16, RZ, PT ;  /* 0x000000ff1000720c */ /* 0x002fda0003fc5270 */
[----:B------:R-:W-:Y:S01]  /*0bb0*/  @!P6 FADD R17, R15, R17 ;  /* 0x000000110f11e221 */ /* 0x000fe20000000000 */
[----:B------:R-:W-:-:S04]  /*0bc0*/  ISETP.NE.AND P6, PT, R45, 0x2, PT ;  /* 0x000000022d00780c */ /* 0x000fc80003fc5270 */
[----:B------:R-:W-:Y:S01]  /*0bd0*/  FSEL R22, R15, R13, !P6 ;  /* 0x0000000d0f167208 */ /* 0x000fe20007000000 */
[C---:B------:R-:W-:Y:S01]  /*0be0*/  IMAD.IADD R15, R21.reuse, 0x1, R16 ;  /* 0x00000001150f7824 */ /* 0x040fe200078e0210 */
[----:B------:R-:W-:Y:S02]  /*0bf0*/  SEL R13, R21, R12, !P6 ;  /* 0x0000000c150d7207 */ /* 0x000fe40007000000 */
[----:B------:R-:W-:-:S13]  /*0c00*/  ISETP.NE.AND P6, PT, R18, RZ, PT ;  /* 0x000000ff1200720c */ /* 0x000fda0003fc5270 */
[----:B------:R-:W-:Y:S01]  /*0c10*/  @!P6 FADD R19, R19, R17 ;  /* 0x000000111313e221 */ /* 0x000fe20000000000 */
[----:B------:R-:W-:-:S04]  /*0c20*/  ISETP.NE.AND P6, PT, R45, 0x3, PT ;  /* 0x000000032d00780c */ /* 0x000fc80003fc5270 */
[----:B------:R-:W-:Y:S02]  /*0c30*/  FSEL R24, R17, R22, !P6 ;  /* 0x0000001611187208 */ /* 0x000fe40007000000 */
[----:B------:R-:W0:Y:S01]  /*0c40*/  LDS.128 R20, [UR4+0x20] ;  /* 0x00002004ff147984 */ /* 0x000e220008000c00 */
[----:B------:R-:W-:Y:S01]  /*0c50*/  SEL R13, R15, R13, !P6 ;  /* 0x0000000d0f0d7207 */ /* 0x000fe20007000000 */
[----:B------:R-:W-:Y:S02]  /*0c60*/  IMAD.IADD R15, R18, 0x1, R15 ;  /* 0x00000001120f7824 */ /* 0x000fe400078e020f */
[----:B------:R-:W-:Y:S01]  /*0c70*/  SHFL.UP PT, R17, R42, 0x1, RZ ;  /* 0x042000002a117989 */ /* 0x000fe200000e00ff */
[----:B0-----:R-:W-:-:S13]  /*0c80*/  ISETP.NE.AND P6, PT, R20, RZ, PT ;  /* 0x000000ff1400720c */ /* 0x001fda0003fc5270 */
[----:B------:R-:W-:Y:S01]  /*0c90*/  @!P6 FADD R21, R19, R21 ;  /* 0x000000151315e221 */ /* 0x000fe20000000000 */
[----:B------:R-:W-:-:S04]  /*0ca0*/  ISETP.NE.AND P6, PT, R45, 0x4, PT ;  /* 0x000000042d00780c */ /* 0x000fc80003fc5270 */
[----:B------:R-:W-:Y:S02]  /*0cb0*/  FSEL R24, R19, R24, !P6 ;  /* 0x0000001813187208 */ /* 0x000fe40007000000 */
[C---:B------:R-:W-:Y:S01]  /*0cc0*/  SEL R13, R15.reuse, R13, !P6 ;  /* 0x0000000d0f0d7207 */ /* 0x040fe20007000000 */
[----:B------:R-:W-:Y:S01]  /*0cd0*/  IMAD.IADD R15, R15, 0x1, R20 ;  /* 0x000000010f0f7824 */ /* 0x000fe200078e0214 */
[----:B------:R-:W-:Y:S01]  /*0ce0*/  ISETP.NE.AND P6, PT, R22, RZ, PT ;  /* 0x000000ff1600720c */ /* 0x000fe20003fc5270 */
[----:B------:R-:W-:-:S12]  /*0cf0*/  SHFL.UP PT, R19, R28, 0x1, RZ ;  /* 0x042000001c137989 */ /* 0x000fd800000e00ff */
[----:B------:R-:W-:Y:S01]  /*0d00*/  @!P6 FADD R23, R23, R21 ;  /* 0x000000151717e221 */ /* 0x000fe20000000000 */
[----:B------:R-:W-:-:S04]  /*0d10*/  ISETP.NE.AND P6, PT, R45, 0x5, PT ;  /* 0x000000052d00780c */ /* 0x000fc80003fc5270 */
[----:B------:R-:W-:Y:S02]  /*0d20*/  FSEL R46, R21, R24, !P6 ;  /* 0x00000018152e7208 */ /* 0x000fe40007000000 */
[----:B------:R-:W0:Y:S01]  /*0d30*/  LDS.128 R24, [UR4+0x30] ;  /* 0x00003004ff187984 */ /* 0x000e220008000c00 */
[----:B------:R-:W-:Y:S01]  /*0d40*/  SEL R13, R15, R13, !P6 ;  /* 0x0000000d0f0d7207 */ /* 0x000fe20007000000 */
[----:B------:R-:W-:Y:S01]  /*0d50*/  IMAD.IADD R15, R22, 0x1, R15 ;  /* 0x00000001160f7824 */ /* 0x000fe200078e020f */
[----:B0-----:R-:W-:-:S13]  /*0d60*/  ISETP.NE.AND P6, PT, R24, RZ, PT ;  /* 0x000000ff1800720c */ /* 0x001fda0003fc5270 */
[----:B------:R-:W-:Y:S01]  /*0d70*/  @!P6 FADD R25, R23, R25 ;  /* 0x000000191719e221 */ /* 0x000fe20000000000 */
[----:B------:R-:W-:-:S04]  /*0d80*/  ISETP.NE.AND P6, PT, R45, 0x6, PT ;  /* 0x000000062d00780c */ /* 0x000fc80003fc5270 */
[C---:B------:R-:W-:Y:S01]  /*0d90*/  SEL R48, R15.reuse, R13, !P6 ;  /* 0x0000000d0f307207 */ /* 0x040fe20007000000 */
[----:B------:R-:W-:Y:S01]  /*0da0*/  IMAD.IADD R15, R15, 0x1, R24 ;  /* 0x000000010f0f7824 */ /* 0x000fe200078e0218 */
[----:B------:R-:W-:Y:S01]  /*0db0*/  FSEL R46, R23, R46, !P6 ;  /* 0x0000002e172e7208 */ /* 0x000fe20007000000 */
[----:B------:R-:W-:Y:S01]  /*0dc0*/  IMAD.MOV.U32 R13, RZ, RZ, R43 ;  /* 0x000000ffff0d7224 */ /* 0x000fe200078e002b */
[----:B------:R-:W-:Y:S01]  /*0dd0*/  ISETP.NE.AND P6, PT, R45, 0x7, PT ;  /* 0x000000072d00780c */ /* 0x000fe20003fc5270 */
[----:B------:R-:W-:-:S03]  /*0de0*/  IMAD.IADD R28, R26, 0x1, R15 ;  /* 0x000000011a1c7824 */ /* 0x000fc600078e020f */
[----:B------:R-:W-:Y:S02]  /*0df0*/  SEL R48, R15, R48, !P6 ;  /* 0x000000300f307207 */ /* 0x000fe40007000000 */
[----:B------:R-:W-:Y:S02]  /*0e00*/  FSEL R46, R25, R46, !P6 ;  /* 0x0000002e192e7208 */ /* 0x000fe40007000000 */
[----:B------:R-:W-:-:S13]  /*0e10*/  ISETP.NE.AND P6, PT, R48, RZ, PT ;  /* 0x000000ff3000720c */ /* 0x000fda0003fc5270 */
[----:B------:R-:W-:Y:S01]  /*0e20*/  @!P6 FADD R46, RZ, R46 ;  /* 0x0000002eff2ee221 */ /* 0x000fe20000000000 */
[----:B------:R-:W-:-:S04]  /*0e30*/  ISETP.GE.U32.AND P6, PT, R13, 0x20, PT ;  /* 0x000000200d00780c */ /* 0x000fc80003fc6070 */
[----:B------:R-:W-:Y:S02]  /*0e40*/  SEL R48, R48, RZ, P6 ;  /* 0x000000ff30307207 */ /* 0x000fe40003000000 */
[----:B------:R-:W-:Y:S02]  /*0e50*/  FSEL R46, R46, RZ, P6 ;  /* 0x000000ff2e2e7208 */ /* 0x000fe40003000000 */
[----:B------:R-:W-:-:S13]  /*0e60*/  ISETP.NE.AND P6, PT, R19, RZ, PT ;  /* 0x000000ff1300720c */ /* 0x000fda0003fc5270 */
[----:B------:R-:W-:Y:S01]  /*0e70*/  @!P6 FADD R17, R17, R46 ;  /* 0x0000002e1111e221 */ /* 0x000fe20000000000 */
[----:B------:R-:W-:-:S04]  /*0e80*/  ISETP.NE.AND P6, PT, R41, RZ, PT ;  /* 0x000000ff2900720c */ /* 0x000fc80003fc5270 */
[----:B------:R-:W-:Y:S02]  /*0e90*/  SEL R19, R19, RZ, P6 ;  /* 0x000000ff13137207 */ /* 0x000fe40003000000 */
[----:B------:R-:W-:Y:S01]  /*0ea0*/  FSEL R41, R46, R17, !P6 ;  /* 0x000000112e297208 */ /* 0x000fe20007000000 */
[C---:B------:R-:W-:Y:S01]  /*0eb0*/  VIADD R46, R44.reuse, 0x1 ;  /* 0x000000012c2e7836 */ /* 0x040fe20000000000 */
[----:B------:R-:W-:Y:S01]  /*0ec0*/  ISETP.NE.AND P6, PT, R44, RZ, PT ;  /* 0x000000ff2c00720c */ /* 0x000fe20003fc5270 */
[----:B------:R-:W-:Y:S01]  /*0ed0*/  @!P4 IMAD.MOV R46, RZ, RZ, R44 ;  /* 0x000000ffff2ec224 */ /* 0x000fe200078e022c */
[----:B------:R-:W-:-:S04]  /*0ee0*/  IADD3 R17, PT, PT, R48, R19, RZ ;  /* 0x0000001330117210 */ /* 0x000fc80007ffe0ff */
[----:B------:R-:W-:Y:S01]  /*0ef0*/  IADD3 R2, PT, PT, R2, R17, RZ ;  /* 0x0000001102027210 */ /* 0x000fe20007ffe0ff */
[----:B------:R-:W-:Y:S02]  /*0f00*/  IMAD.IADD R21, R30, 0x1, R17 ;  /* 0x000000011e157824 */ /* 0x000fe400078e0211 */
[----:B------:R-:W-:Y:S02]  /*0f10*/  IMAD.IADD R44, R17, 0x1, R44 ;  /* 0x00000001112c7824 */ /* 0x000fe400078e022c */
[----:B------:R-:W-:Y:S02]  /*0f20*/  VIADD R19, R21, 0x1 ;  /* 0x0000000115137836 */ /* 0x000fe40000000000 */
[----:B------:R-:W-:Y:S01]  /*0f30*/  @!P6 FADD R5, R5, R41 ;  /* 0x000000290505e221 */ /* 0x000fe20000000000 */
[----:B------:R-:W-:-:S03]  /*0f40*/  IMAD.IADD R0, R0, 0x1, R17 ;  /* 0x0000000100007824 */ /* 0x000fc600078e0211 */
[----:B------:R-:W-:Y:S01]  /*0f50*/  @!P4 FADD R7, R7, R5 ;  /* 0x000000050707c221 */ /* 0x000fe20000000000 */
[----:B------:R-:W-:-:S03]  /*0f60*/  ISETP.GE.AND P4, PT, R28, 0x101, PT ;  /* 0x000001011c00780c */ /* 0x000fc60003f86270 */
[----:B------:R-:W-:Y:S01]  /*0f70*/  @!P5 FADD R9, R9, R7 ;  /* 0x000000070909d221 */ /* 0x000fe20000000000 */
[----:B------:R-:W-:-:S13]  /*0f80*/  ISETP.NE.AND P5, PT, R31, RZ, PT ;  /* 0x000000ff1f00720c */ /* 0x000fda0003fa5270 */
[----:B------:R-:W-:Y:S02]  /*0f90*/  @!P5 IMAD.MOV R19, RZ, RZ, R21 ;  /* 0x000000ffff13d224 */ /* 0x000fe400078e0215 */
[----:B------:R-:W-:Y:S01]  /*0fa0*/  @!P5 FADD R11, R11, R9 ;  /* 0x000000090b0bd221 */ /* 0x000fe20000000000 */
[----:B------:R-:W-:Y:S01]  /*0fb0*/  ISETP.NE.AND P5, PT, R26, RZ, PT ;  /* 0x000000ff1a00720c */ /* 0x000fe20003fa5270 */
[----:B------:R-:W-:Y:S02]  /*0fc0*/  VIADD R15, R19, 0x1 ;  /* 0x00000001130f7836 */ /* 0x000fe40000000000 */
[----:B------:R-:W-:Y:S01]  /*0fd0*/  @!P0 FADD R33, R33, R11 ;  /* 0x0000000b21218221 */ /* 0x000fe20000000000 */
[----:B------:R-:W-:-:S03]  /*0fe0*/  @!P0 IMAD.MOV R15, RZ, RZ, R19 ;  /* 0x000000ffff0f8224 */ /* 0x000fc600078e0213 */
[----:B------:R-:W-:Y:S01]  /*0ff0*/  @!P2 FADD R35, R35, R33 ;  /* 0x000000212323a221 */ /* 0x000fe20000000000 */
[----:B------:R-:W-:Y:S02]  /*1000*/  VIADD R23, R15, 0x1 ;  /* 0x000000010f177836 */ /* 0x000fe40000000000 */
[----:B------:R-:W-:Y:S02]  /*1010*/  @!P2 IMAD.MOV R23, RZ, RZ, R15 ;  /* 0x000000ffff17a224 */ /* 0x000fe400078e020f */
[----:B------:R-:W-:Y:S01]  /*1020*/  @!P3 FADD R37, R37, R35 ;  /* 0x000000232525b221 */ /* 0x000fe20000000000 */
[----:B------:R-:W-:Y:S01]  /*1030*/  @!P5 FADD R27, R27, R25 ;  /* 0x000000191b1bd221 */ /* 0x000fe20000000000 */
[----:B------:R-:W-:Y:S01]  /*1040*/  ISETP.NE.AND P5, PT, R13, RZ, PT ;  /* 0x000000ff0d00720c */ /* 0x000fe20003fa5270 */
[----:B------:R-:W-:Y:S02]  /*1050*/  IMAD.IADD R25, R17, 0x1, R46 ;  /* 0x0000000111197824 */ /* 0x000fe400078e022e */
[----:B------:R-:W-:-:S10]  /*1060*/  @!P1 FADD R39, R39, R37 ;  /* 0x0000002527279221 */ /* 0x000fd40000000000 */
[----:B------:R-:W0:Y:S01]  /*1070*/  @!P5 LDC.64 R42, c[0x0][0x3a8] ;  /* 0x0000ea00ff2adb82 */ /* 0x000e220000000a00 */
[----:B------:R-:W-:Y:S02]  /*1080*/  @!P5 IMAD.MOV.U32 R30, RZ, RZ, 0x65 ;  /* 0x00000065ff1ed424 */ /* 0x000fe400078e00ff */
[----:B------:R-:W-:Y:S02]  /*1090*/  @!P5 IMAD.MOV.U32 R31, RZ, RZ, 0x0 ;  /* 0x00000000ff1fd424 */ /* 0x000fe400078e00ff */
[----:B------:R-:W-:-:S05]  /*10a0*/  @!P5 IMAD.MOV.U32 R29, RZ, RZ, R27 ;  /* 0x000000ffff1dd224 */ /* 0x000fca00078e001b */
[----:B0-----:R0:W-:Y:S01]  /*10b0*/  @!P5 ST.E.128.STRONG.GPU desc[UR12][R42.64+0x200], R28 ;  /* 0x0002001c2a00d985 */ /* 0x0011e2000c10fd0c */
[----:B------:R-:W-:Y:S05]  /*10c0*/  @!P4 BRA `(.L_x_1367) ;  /* 0x0000000c0034c947 */ /* 0x000fea0003800000 */
        /* <DEDUP_REMOVED lines=19> */
[----:B------:R-:W-:-:S03]  /*1200*/  ISETP.GE.U32.AND P0, PT, R13, R28, PT ;  /* 0x0000001c0d00720c */ /* 0x000fc60003f06070 */
[----:B------:R1:W-:Y:S02]  /*1210*/  @P1 STS.64 [R21], R8 ;  /* 0x0000000815001388 */ /* 0x0003e40000000a00 */
        /* <DEDUP_REMOVED lines=8> */
[----:B------:R-:W-:Y:S05]  /*12a0*/  @P0 EXIT ;  /* 0x000000000000094d */ /* 0x000fea0003800000 */
[----:B------:R-:W-:Y:S01]  /*12b0*/  IADD3 R3, PT, PT, R18, R14, R16 ;  /* 0x0000000e12037210 */ /* 0x000fe20007ffe010 */
[----:B------:R-:W-:Y:S01]  /*12c0*/  BSSY.RECONVERGENT B0, `(.L_x_1368) ;  /* 0x0000027000007945 */ /* 0x000fe20003800200 */
[----:B-1----:R-:W-:Y:S02]  /*12d0*/  LOP3.LUT R0, RZ, R13, RZ, 0x33, !PT ;  /* 0x0000000dff007212 */ /* 0x002fe400078e33ff */
[----:B------:R-:W-:-:S04]  /*12e0*/  IADD3 R3, PT, PT, R22, R3, R20 ;  /* 0x0000000316037210 */ /* 0x000fc80007ffe014 */
[----:B------:R-:W-:-:S04]  /*12f0*/  IADD3 R3, PT, PT, R26, R3, R24 ;  /* 0x000000031a037210 */ /* 0x000fc80007ffe018 */
[----:B------:R-:W-:-:S04]  /*1300*/  IADD3 R0, PT, PT, R0, R3, R12 ;  /* 0x0000000300007210 */ /* 0x000fc80007ffe00c */
[C---:B------:R-:W-:Y:S02]  /*1310*/  LOP3.LUT R2, R0.reuse, 0x300, RZ, 0xc0, !PT ;  /* 0x0000030000027812 */ /* 0x040fe400078ec0ff */
[----:B------:R-:W-:Y:S02]  /*1320*/  ISETP.GE.U32.AND P1, PT, R0, 0x300, PT ;  /* 0x000003000000780c */ /* 0x000fe40003f26070 */
[----:B------:R-:W-:-:S13]  /*1330*/  ISETP.NE.AND P0, PT, R2, 0x300, PT ;  /* 0x000003000200780c */ /* 0x000fda0003f05270 */
[----:B------:R-:W-:Y:S05]  /*1340*/  @!P0 BRA `(.L_x_1369) ;  /* 0x0000000000788947 */ /* 0x000fea0003800000 */
[----:B------:R-:W1:Y:S01]  /*1350*/  LDC.64 R2, c[0x0][0x398] ;  /* 0x0000e600ff027b82 */ /* 0x000e620000000a00 */
[----:B------:R-:W-:Y:S02]  /*1360*/  LEA.HI R0, R0, 0x1, RZ, 0x18 ;  /* 0x0000000100007811 */ /* 0x000fe400078fc0ff */
[----:B------:R-:W-:-:S03]  /*1370*/  LEA R7, R13, UR4, 0x3 ;  /* 0x000000040d077c11 */ /* 0x000fc6000f8e18ff */
[C---:B------:R-:W-:Y:S01]  /*1380*/  IMAD.SHL.U32 R6, R0.reuse, 0x100, RZ ;  /* 0x0000010000067824 */ /* 0x040fe200078e00ff */
[----:B------:R-:W-:Y:S01]  /*1390*/  LOP3.LUT R0, R0, 0x3, RZ, 0xc0, !PT ;  /* 0x0000000300007812 */ /* 0x000fe200078ec0ff */
[----:B------:R-:W2:Y:S03]  /*13a0*/  LDC.64 R4, c[0x0][0x390] ;  /* 0x0000e400ff047b82 */ /* 0x000ea60000000a00 */
[----:B------:R-:W-:Y:S01]  /*13b0*/  LOP3.LUT R6, R6, 0x300, RZ, 0xc0, !PT ;  /* 0x0000030006067812 */ /* 0x000fe200078ec0ff */
[----:B------:R-:W-:Y:S02]  /*13c0*/  IMAD.MOV R0, RZ, RZ, -R0 ;  /* 0x000000ffff007224 */ /* 0x000fe400078e0a00 */
[----:B-1----:R-:W-:-:S04]  /*13d0*/  IMAD.WIDE.U32 R2, R13, 0x4, R2 ;  /* 0x000000040d027825 */ /* 0x002fc800078e0002 */
[----:B------:R-:W-:Y:S02]  /*13e0*/  IMAD.MOV.U32 R12, RZ, RZ, R2 ;  /* 0x000000ffff0c7224 */ /* 0x000fe400078e0002 */
[----:B------:R-:W-:Y:S02]  /*13f0*/  IMAD.MOV.U32 R15, RZ, RZ, R3 ;  /* 0x000000ffff0f7224 */ /* 0x000fe400078e0003 */
[----:B--2---:R-:W-:-:S04]  /*1400*/  IMAD.WIDE.U32 R4, R13, 0x4, R4 ;  /* 0x000000040d047825 */ /* 0x004fc800078e0004 */
[----:B------:R-:W-:Y:S02]  /*1410*/  IMAD.MOV.U32 R10, RZ, RZ, R4 ;  /* 0x000000ffff0a7224 */ /* 0x000fe400078e0004 */
[----:B------:R-:W-:Y:S02]  /*1420*/  IMAD.MOV.U32 R11, RZ, RZ, R5 ;  /* 0x000000ffff0b7224 */ /* 0x000fe400078e0005 */
[----:B------:R-:W-:-:S07]  /*1430*/  IMAD.IADD R13, R13, 0x1, R6 ;  /* 0x000000010d0d7824 */ /* 0x000fce00078e0206 */
.L_x_1370:
[----:B-1----:R1:W2:Y:S01]  /*1440*/  LDS.64 R8, [R7] ;  /* 0x0000000007087984 */ /* 0x0022a20000000a00 */
[----:B------:R-:W-:Y:S01]  /*1450*/  IMAD.MOV.U32 R2, RZ, RZ, R10 ;  /* 0x000000ffff027224 */ /* 0x000fe200078e000a */
[----:B------:R-:W-:Y:S01]  /*1460*/  IADD3 R10, P3, PT, R10, 0x400, RZ ;  /* 0x000004000a0a7810 */ /* 0x000fe20007f7e0ff */
[----:B------:R-:W-:Y:S02]  /*1470*/  IMAD.MOV.U32 R3, RZ, RZ, R11 ;  /* 0x000000ffff037224 */ /* 0x000fe400078e000b */
[----:B------:R-:W-:Y:S01]  /*1480*/  IMAD.MOV.U32 R4, RZ, RZ, R12 ;  /* 0x000000ffff047224 */ /* 0x000fe200078e000c */
[----:B------:R-:W-:Y:S01]  /*1490*/  IADD3 R12, P2, PT, R12, 0x400, RZ ;  /* 0x000004000c0c7810 */ /* 0x000fe20007f5e0ff */
[----:B------:R-:W-:Y:S01]  /*14a0*/  IMAD.MOV.U32 R5, RZ, RZ, R15 ;  /* 0x000000ffff057224 */ /* 0x000fe200078e000f */
[----:B------:R-:W-:Y:S01]  /*14b0*/  IADD3.X R11, PT, PT, RZ, R11, RZ, P3, !PT ;  /* 0x0000000bff0b7210 */ /* 0x000fe20001ffe4ff */
[----:B------:R-:W-:Y:S02]  /*14c0*/  VIADD R0, R0, 0x1 ;  /* 0x0000000100007836 */ /* 0x000fe40000000000 */
[----:B-1----:R-:W-:-:S02]  /*14d0*/  VIADD R7, R7, 0x800 ;  /* 0x0000080007077836 */ /* 0x002fc40000000000 */
[----:B------:R-:W-:Y:S01]  /*14e0*/  IMAD.X R15, RZ, RZ, R15, P2 ;  /* 0x000000ffff0f7224 */ /* 0x000fe200010e060f */
[----:B------:R-:W-:Y:S01]  /*14f0*/  ISETP.NE.AND P0, PT, R0, RZ, PT ;  /* 0x000000ff0000720c */ /* 0x000fe20003f05270 */
[----:B--2---:R1:W-:Y:S04]  /*1500*/  STG.E desc[UR12][R2.64], R8 ;  /* 0x0000000802007986 */ /* 0x0043e8000c10190c */
[----:B------:R1:W-:Y:S08]  /*1510*/  STG.E desc[UR12][R4.64], R9 ;  /* 0x0000000904007986 */ /* 0x0003f0000c10190c */
[----:B------:R-:W-:Y:S05]  /*1520*/  @P0 BRA `(.L_x_1370) ;  /* 0xfffffffc00c40947 */ /* 0x000fea000383ffff */
.L_x_1369:
[----:B------:R-:W-:Y:S05]  /*1530*/  BSYNC.RECONVERGENT B0 ;  /* 0x0000000000007941 */ /* 0x000fea0003800200 */
.L_x_1368:
[----:B------:R-:W-:Y:S05]  /*1540*/  @!P1 EXIT ;  /* 0x000000000000994d */ /* 0x000fea0003800000 */
[----:B------:R-:W2:Y:S01]  /*1550*/  LDCU.128 UR8, c[0x0][0x390] ;  /* 0x00007200ff0877ac */ /* 0x000ea20008000c00 */
[----:B------:R-:W-:Y:S01]  /*1560*/  IMAD.IADD R0, R28, 0x1, -R13 ;  /* 0x000000011c007824 */ /* 0x000fe200078e0a0d */
[----:B------:R-:W-:Y:S01]  /*1570*/  BSSY.RECONVERGENT B0, `(.L_x_1371) ;  /* 0x000004b000007945 */ /* 0x000fe20003800200 */
[----:B-1----:R-:W-:Y:S02]  /*1580*/  IMAD.MOV.U32 R4, RZ, RZ, 0x800 ;  /* 0x00000800ff047424 */ /* 0x002fe400078e00ff */
[----:B------:R-:W-:Y:S01]  /*1590*/  IMAD.MOV.U32 R5, RZ, RZ, 0x0 ;  /* 0x00000000ff057424 */ /* 0x000fe200078e00ff */
[----:B------:R-:W-:Y:S02]  /*15a0*/  ISETP.GT.AND P1, PT, R0, 0xc00, PT ;  /* 0x00000c000000780c */ /* 0x000fe40003f24270 */
[C---:B------:R-:W-:Y:S01]  /*15b0*/  LEA R0, R13.reuse, UR4, 0x3 ;  /* 0x000000040d007c11 */ /* 0x040fe2000f8e18ff */
[----:B------:R-:W-:-:S04]  /*15c0*/  IMAD.WIDE.U32 R4, R13, 0x4, R4 ;  /* 0x000000040d047825 */ /* 0x000fc800078e0004 */
[----:B------:R-:W-:Y:S01]  /*15d0*/  VIADD R0, R0, 0x1000 ;  /* 0x0000100000007836 */ /* 0x000fe20000000000 */
[C---:B--2---:R-:W-:Y:S02]  /*15e0*/  IADD3 R2, P0, PT, R4.reuse, UR8, RZ ;  /* 0x0000000804027c10 */ /* 0x044fe4000ff1e0ff */
[----:B------:R-:W-:Y:S02]  /*15f0*/  IADD3 R4, P2, PT, R4, UR10, RZ ;  /* 0x0000000a04047c10 */ /* 0x000fe4000ff5e0ff */
[C---:B------:R-:W-:Y:S02]  /*1600*/  IADD3.X R3, PT, PT, R5.reuse, UR9, RZ, P0, !PT ;  /* 0x0000000905037c10 */ /* 0x040fe400087fe4ff */
[----:B------:R-:W-:Y:S02]  /*1610*/  IADD3.X R5, PT, PT, R5, UR11, RZ, P2, !PT ;  /* 0x0000000b05057c10 */ /* 0x000fe400097fe4ff */
[----:B------:R-:W-:Y:S01]  /*1620*/  PLOP3.LUT P0, PT, PT, PT, PT, 0x80, 0x8 ;  /* 0x000000000008781c */ /* 0x000fe20003f0f070 */
[----:B------:R-:W-:-:S12]  /*1630*/  @!P1 BRA `(.L_x_1372) ;  /* 0x0000000000f89947 */ /* 0x000fd80003800000 */
[----:B------:R-:W-:Y:S01]  /*1640*/  PLOP3.LUT P0, PT, PT, PT, PT, 0x8, 0x80 ;  /* 0x000000000080781c */ /* 0x000fe20003f0e170 */
[----:B------:R-:W-:-:S12]  /*1650*/  VIADD R12, R28, 0xfffff400 ;  /* 0xfffff4001c0c7836 */ /* 0x000fd80000000000 */
.L_x_1373:
[----:B------:R-:W1:Y:S01]  /*1660*/  LDS.64 R6, [R0+-0x1000] ;  /* 0xfff0000000067984 */ /* 0x000e620000000a00 */
[----:B------:R-:W-:-:S03]  /*1670*/  VIADD R13, R13, 0x1000 ;  /* 0x000010000d0d7836 */ /* 0x000fc60000000000 */
[----:B------:R-:W2:Y:S02]  /*1680*/  LDS.64 R8, [R0+-0x800] ;  /* 0xfff8000000087984 */ /* 0x000ea40000000a00 */
[----:B------:R-:W-:Y:S02]  /*1690*/  ISETP.GE.AND P1, PT, R13, R12, PT ;  /* 0x0000000c0d00720c */ /* 0x000fe40003f26270 */
[----:B------:R-:W3:Y:S04]  /*16a0*/  LDS.64 R10, [R0] ;  /* 0x00000000000a7984 */ /* 0x000ee80000000a00 */
[----:B------:R-:W4:Y:S04]  /*16b0*/  LDS.64 R14, [R0+0x800] ;  /* 0x00080000000e7984 */ /* 0x000f280000000a00 */
[----:B------:R-:W5:Y:S04]  /*16c0*/  LDS.64 R16, [R0+0x1000] ;  /* 0x0010000000107984 */ /* 0x000f680000000a00 */
[----:B------:R-:W5:Y:S04]  /*16d0*/  LDS.64 R18, [R0+0x1800] ;  /* 0x0018000000127984 */ /* 0x000f680000000a00 */
[----:B------:R-:W5:Y:S04]  /*16e0*/  LDS.64 R20, [R0+0x2000] ;  /* 0x0020000000147984 */ /* 0x000f680000000a00 */
[----:B------:R-:W5:Y:S04]  /*16f0*/  LDS.64 R22, [R0+0x2800] ;  /* 0x0028000000167984 */ /* 0x000f680000000a00 */
[----:B------:R-:W5:Y:S04]  /*1700*/  LDS.64 R24, [R0+0x3000] ;  /* 0x0030000000187984 */ /* 0x000f680000000a00 */
[----:B------:R-:W5:Y:S04]  /*1710*/  LDS.64 R26, [R0+0x3800] ;  /* 0x00380000001a7984 */ /* 0x000f680000000a00 */
[----:B0-----:R-:W0:Y:S04]  /*1720*/  LDS.64 R30, [R0+0x4000] ;  /* 0x00400000001e7984 */ /* 0x001e280000000a00 */
[----:B------:R-:W0:Y:S04]  /*1730*/  LDS.64 R32, [R0+0x4800] ;  /* 0x0048000000207984 */ /* 0x000e280000000a00 */
[----:B------:R-:W0:Y:S04]  /*1740*/  LDS.64 R34, [R0+0x5000] ;  /* 0x0050000000227984 */ /* 0x000e280000000a00 */
[----:B------:R-:W0:Y:S04]  /*1750*/  LDS.64 R36, [R0+0x5800] ;  /* 0x0058000000247984 */ /* 0x000e280000000a00 */
[----:B------:R-:W0:Y:S04]  /*1760*/  LDS.64 R38, [R0+0x6000] ;  /* 0x0060000000267984 */ /* 0x000e280000000a00 */
[----:B------:R2:W0:Y:S04]  /*1770*/  LDS.64 R40, [R0+0x6800] ;  /* 0x0068000000287984 */ /* 0x0004280000000a00 */
[----:B-1----:R1:W-:Y:S04]  /*1780*/  STG.E desc[UR12][R2.64+-0x800], R6 ;  /* 0xfff8000602007986 */ /* 0x0023e8000c10190c */
[----:B------:R4:W-:Y:S01]  /*1790*/  STG.E desc[UR12][R4.64+-0x800], R7 ;  /* 0xfff8000704007986 */ /* 0x0009e2000c10190c */
[----:B--2---:R-:W-:-:S03]  /*17a0*/  VIADD R0, R0, 0x8000 ;  /* 0x0000800000007836 */ /* 0x004fc60000000000 */
[----:B------:R2:W-:Y:S04]  /*17b0*/  STG.E desc[UR12][R2.64+-0x400], R8 ;  /* 0xfffc000802007986 */ /* 0x0005e8000c10190c */
[----:B------:R5:W-:Y:S01]  /*17c0*/  STG.E desc[UR12][R4.64+-0x400], R9 ;  /* 0xfffc000904007986 */ /* 0x000be2000c10190c */
[----:B-1----:R-:W-:-:S03]  /*17d0*/  IADD3 R6, P3, PT, R4, 0x4000, RZ ;  /* 0x0000400004067810 */ /* 0x002fc60007f7e0ff */
[----:B---3--:R-:W-:Y:S02]  /*17e0*/  STG.E desc[UR12][R2.64], R10 ;  /* 0x0000000a02007986 */ /* 0x008fe4000c10190c */
[----:B----4-:R-:W-:Y:S02]  /*17f0*/  IMAD.X R7, RZ, RZ, R5, P3 ;  /* 0x000000ffff077224 */ /* 0x010fe400018e0605 */
[----:B------:R-:W-:Y:S01]  /*1800*/  STG.E desc[UR12][R4.64], R11 ;  /* 0x0000000b04007986 */ /* 0x000fe2000c10190c */
[----:B--2---:R-:W-:-:S03]  /*1810*/  IADD3 R8, P2, PT, R2, 0x4000, RZ ;  /* 0x0000400002087810 */ /* 0x004fc60007f5e0ff */
[----:B------:R-:W-:Y:S02]  /*1820*/  STG.E desc[UR12][R2.64+0x400], R14 ;  /* 0x0004000e02007986 */ /* 0x000fe4000c10190c */
[----:B-----5:R-:W-:Y:S02]  /*1830*/  IMAD.X R9, RZ, RZ, R3, P2 ;  /* 0x000000ffff097224 */ /* 0x020fe400010e0603 */
        /* <DEDUP_REMOVED lines=13> */
[----:B0-----:R-:W-:Y:S04]  /*1910*/  STG.E desc[UR12][R2.64+0x2000], R30 ;  /* 0x0020001e02007986 */ /* 0x001fe8000c10190c */
        /* <DEDUP_REMOVED lines=9> */
[----:B------:R0:W-:Y:S04]  /*19b0*/  STG.E desc[UR12][R2.64+0x3400], R40 ;  /* 0x0034002802007986 */ /* 0x0001e8000c10190c */
[----:B------:R1:W-:Y:S01]  /*19c0*/  STG.E desc[UR12][R4.64+0x3400], R41 ;  /* 0x0034002904007986 */ /* 0x0003e2000c10190c */
[----:B0-----:R-:W-:-:S02]  /*19d0*/  IMAD.MOV.U32 R2, RZ, RZ, R8 ;  /* 0x000000ffff027224 */ /* 0x001fc400078e0008 */
[----:B------:R-:W-:Y:S02]  /*19e0*/  IMAD.MOV.U32 R3, RZ, RZ, R9 ;  /* 0x000000ffff037224 */ /* 0x000fe400078e0009 */
[----:B-1----:R-:W-:Y:S02]  /*19f0*/  IMAD.MOV.U32 R4, RZ, RZ, R6 ;  /* 0x000000ffff047224 */ /* 0x002fe400078e0006 */
[----:B------:R-:W-:Y:S01]  /*1a00*/  IMAD.MOV.U32 R5, RZ, RZ, R7 ;  /* 0x000000ffff057224 */ /* 0x000fe200078e0007 */
[----:B------:R-:W-:Y:S06]  /*1a10*/  @!P1 BRA `(.L_x_1373) ;  /* 0xfffffffc00109947 */ /* 0x000fec000383ffff */
.L_x_1372:
[----:B------:R-:W-:Y:S05]  /*1a20*/  BSYNC.RECONVERGENT B0 ;  /* 0x0000000000007941 */ /* 0x000fea0003800200 */
.L_x_1371:
[----:B------:R-:W-:Y:S01]  /*1a30*/  IMAD.IADD R6, R28, 0x1, -R13 ;  /* 0x000000011c067824 */ /* 0x000fe200078e0a0d */
[----:B------:R-:W-:Y:S04]  /*1a40*/  BSSY.RECONVERGENT B0, `(.L_x_1374) ;  /* 0x0000026000007945 */ /* 0x000fe80003800200 */
[----:B------:R-:W-:-:S13]  /*1a50*/  ISETP.GT.AND P1, PT, R6, 0x400, PT ;  /* 0x000004000600780c */ /* 0x000fda0003f24270 */
[----:B------:R-:W-:Y:S05]  /*1a60*/  @!P1 BRA `(.L_x_1375) ;  /* 0x00000000008c9947 */ /* 0x000fea0003800000 */
[----:B------:R-:W1:Y:S01]  /*1a70*/  LDS.64 R6, [R0+-0x1000] ;  /* 0xfff0000000067984 */ /* 0x000e620000000a00 */
[----:B------:R-:W-:Y:S01]  /*1a80*/  PLOP3.LUT P0, PT, PT, PT, PT, 0x8, 0x80 ;  /* 0x000000000080781c */ /* 0x000fe20003f0e170 */
[----:B------:R-:W-:Y:S02]  /*1a90*/  VIADD R13, R13, 0x800 ;  /* 0x000008000d0d7836 */ /* 0x000fe40000000000 */
[----:B------:R-:W2:Y:S04]  /*1aa0*/  LDS.64 R8, [R0+-0x800] ;  /* 0xfff8000000087984 */ /* 0x000ea80000000a00 */
[----:B------:R-:W3:Y:S04]  /*1ab0*/  LDS.64 R10, [R0] ;  /* 0x00000000000a7984 */ /* 0x000ee80000000a00 */
[----:B------:R-:W4:Y:S04]  /*1ac0*/  LDS.64 R14, [R0+0x800] ;  /* 0x00080000000e7984 */ /* 0x000f280000000a00 */
[----:B------:R-:W5:Y:S04]  /*1ad0*/  LDS.64 R16, [R0+0x1000] ;  /* 0x0010000000107984 */ /* 0x000f680000000a00 */
[----:B------:R-:W0:Y:S04]  /*1ae0*/  LDS.64 R18, [R0+0x1800] ;  /* 0x0018000000127984 */ /* 0x000e280000000a00 */
[----:B------:R-:W0:Y:S04]  /*1af0*/  LDS.64 R20, [R0+0x2000] ;  /* 0x0020000000147984 */ /* 0x000e280000000a00 */
[----:B------:R1:W0:Y:S02]  /*1b00*/  LDS.64 R22, [R0+0x2800] ;  /* 0x0028000000167984 */ /* 0x0002240000000a00 */
[----:B-1----:R-:W-:-:S02]  /*1b10*/  VIADD R0, R0, 0x4000 ;  /* 0x0000400000007836 */ /* 0x002fc40000000000 */
[----:B------:R1:W-:Y:S04]  /*1b20*/  STG.E desc[UR12][R2.64+-0x800], R6 ;  /* 0xfff8000602007986 */ /* 0x0003e8000c10190c */
[----:B------:R4:W-:Y:S04]  /*1b30*/  STG.E desc[UR12][R4.64+-0x800], R7 ;  /* 0xfff8000704007986 */ /* 0x0009e8000c10190c */
[----:B--2---:R2:W-:Y:S04]  /*1b40*/  STG.E desc[UR12][R2.64+-0x400], R8 ;  /* 0xfffc000802007986 */ /* 0x0045e8000c10190c */
[----:B------:R5:W-:Y:S01]  /*1b50*/  STG.E desc[UR12][R4.64+-0x400], R9 ;  /* 0xfffc000904007986 */ /* 0x000be2000c10190c */
[----:B-1----:R-:W-:-:S03]  /*1b60*/  IADD3 R6, P2, PT, R4, 0x2000, RZ ;  /* 0x0000200004067810 */ /* 0x002fc60007f5e0ff */
[----:B---3--:R-:W-:Y:S01]  /*1b70*/  STG.E desc[UR12][R2.64], R10 ;  /* 0x0000000a02007986 */ /* 0x008fe2000c10190c */
[----:B----4-:R-:W-:-:S03]  /*1b80*/  IADD3.X R7, PT, PT, RZ, R5, RZ, P2, !PT ;  /* 0x00000005ff077210 */ /* 0x010fc600017fe4ff */
[----:B------:R-:W-:Y:S01]  /*1b90*/  STG.E desc[UR12][R4.64], R11 ;  /* 0x0000000b04007986 */ /* 0x000fe2000c10190c */
[----:B--2---:R-:W-:-:S03]  /*1ba0*/  IADD3 R8, P1, PT, R2, 0x2000, RZ ;  /* 0x0000200002087810 */ /* 0x004fc60007f3e0ff */
[----:B------:R-:W-:Y:S02]  /*1bb0*/  STG.E desc[UR12][R2.64+0x400], R14 ;  /* 0x0004000e02007986 */ /* 0x000fe4000c10190c */
[----:B-----5:R-:W-:Y:S02]  /*1bc0*/  IMAD.X R9, RZ, RZ, R3, P1 ;  /* 0x000000ffff097224 */ /* 0x020fe400008e0603 */
[----:B------:R-:W-:Y:S04]  /*1bd0*/  STG.E desc[UR12][R4.64+0x400], R15 ;  /* 0x0004000f04007986 */ /* 0x000fe8000c10190c */
[----:B------:R-:W-:Y:S04]  /*1be0*/  STG.E desc[UR12][R2.64+0x800], R16 ;  /* 0x0008001002007986 */ /* 0x000fe8000c10190c */
[----:B------:R-:W-:Y:S04]  /*1bf0*/  STG.E desc[UR12][R4.64+0x800], R17 ;  /* 0x0008001104007986 */ /* 0x000fe8000c10190c */
[----:B0-----:R-:W-:Y:S04]  /*1c00*/  STG.E desc[UR12][R2.64+0xc00], R18 ;  /* 0x000c001202007986 */ /* 0x001fe8000c10190c */
        /* <DEDUP_REMOVED lines=8> */
[----:B------:R-:W-:-:S07]  /*1c90*/  IMAD.MOV.U32 R5, RZ, RZ, R7 ;  /* 0x000000ffff057224 */ /* 0x000fce00078e0007 */
.L_x_1375:
[----:B------:R-:W-:Y:S05]  /*1ca0*/  BSYNC.RECONVERGENT B0 ;  /* 0x0000000000007941 */ /* 0x000fea0003800200 */
.L_x_1374:
[----:B------:R-:W-:-:S13]  /*1cb0*/  ISETP.LT.OR P0, PT, R13, R28, P0 ;  /* 0x0000001c0d00720c */ /* 0x000fda0000701670 */
[----:B------:R-:W-:Y:S05]  /*1cc0*/  @!P0 EXIT ;  /* 0x000000000000894d */ /* 0x000fea0003800000 */
[----:B------:R-:W1:Y:S04]  /*1cd0*/  LDS.64 R6, [R0+-0x1000] ;  /* 0xfff0000000067984 */ /* 0x000e680000000a00 */
[----:B------:R-:W2:Y:S04]  /*1ce0*/  LDS.64 R8, [R0+-0x800] ;  /* 0xfff8000000087984 */ /* 0x000ea80000000a00 */
[----:B------:R-:W3:Y:S04]  /*1cf0*/  LDS.64 R10, [R0] ;  /* 0x00000000000a7984 */ /* 0x000ee80000000a00 */
[----:B------:R-:W4:Y:S04]  /*1d00*/  LDS.64 R12, [R0+0x800] ;  /* 0x00080000000c7984 */ /* 0x000f280000000a00 */
[----:B-1----:R-:W-:Y:S04]  /*1d10*/  STG.E desc[UR12][R2.64+-0x800], R6 ;  /* 0xfff8000602007986 */ /* 0x002fe8000c10190c */
[----:B------:R-:W-:Y:S04]  /*1d20*/  STG.E desc[UR12][R4.64+-0x800], R7 ;  /* 0xfff8000704007986 */ /* 0x000fe8000c10190c */
[----:B--2---:R-:W-:Y:S04]  /*1d30*/  STG.E desc[UR12][R2.64+-0x400], R8 ;  /* 0xfffc000802007986 */ /* 0x004fe8000c10190c */
[----:B------:R-:W-:Y:S04]  /*1d40*/  STG.E desc[UR12][R4.64+-0x400], R9 ;  /* 0xfffc000904007986 */ /* 0x000fe8000c10190c */
[----:B---3--:R-:W-:Y:S04]  /*1d50*/  STG.E desc[UR12][R2.64], R10 ;  /* 0x0000000a02007986 */ /* 0x008fe8000c10190c */
[----:B------:R-:W-:Y:S04]  /*1d60*/  STG.E desc[UR12][R4.64], R11 ;  /* 0x0000000b04007986 */ /* 0x000fe8000c10190c */
[----:B----4-:R-:W-:Y:S04]  /*1d70*/  STG.E desc[UR12][R2.64+0x400], R12 ;  /* 0x0004000c02007986 */ /* 0x010fe8000c10190c */
[----:B------:R-:W-:Y:S01]  /*1d80*/  STG.E desc[UR12][R4.64+0x400], R13 ;  /* 0x0004000d04007986 */ /* 0x000fe2000c10190c */
[----:B------:R-:W-:Y:S05]  /*1d90*/  EXIT ;  /* 0x000000000000794d */ /* 0x000fea0003800000 */
.L_x_1367:
[----:B------:R-:W1:Y:S01]  /*1da0*/  LDC.64 R46, c[0x0][0x390] ;  /* 0x0000e400ff2e7b82 */ /* 0x000e620000000a00 */
[----:B------:R-:W-:Y:S02]  /*1db0*/  ISETP.NE.AND P0, PT, R4, R6, PT ;  /* 0x000000060400720c */ /* 0x000fe40003f05270 */
[----:B------:R-:W-:Y:S02]  /*1dc0*/  ISETP.NE.AND P1, PT, R6, R8, PT ;  /* 0x000000080600720c */ /* 0x000fe40003f25270 */
[----:B------:R-:W-:Y:S02]  /*1dd0*/  ISETP.NE.AND P2, PT, R32, R34, PT ;  /* 0x000000222000720c */ /* 0x000fe40003f45270 */
[----:B------:R-:W-:Y:S01]  /*1de0*/  ISETP.NE.AND P3, PT, R34, R36, PT ;  /* 0x000000242200720c */ /* 0x000fe20003f65270 */
[----:B0-----:R-:W0:Y:S01]  /*1df0*/  LDC.64 R42, c[0x0][0x398] ;  /* 0x0000e600ff2a7b82 */ /* 0x001e220000000a00 */
[----:B------:R-:W-:Y:S02]  /*1e00*/  ISETP.NE.AND P4, PT, R36, R38, PT ;  /* 0x000000262400720c */ /* 0x000fe40003f85270 */
[----:B------:R-:W-:-:S05]  /*1e10*/  ISETP.NE.AND P5, PT, R38, R3, PT ;  /* 0x000000032600720c */ /* 0x000fca0003fa5270 */
[----:B------:R-:W2:Y:S08]  /*1e20*/  LDC.64 R30, c[0x0][0x390] ;  /* 0x0000e400ff1e7b82 */ /* 0x000eb00000000a00 */
[----:B------:R-:W3:Y:S01]  /*1e30*/  LDC.64 R26, c[0x0][0x390] ;  /* 0x0000e400ff1a7b82 */ /* 0x000ee20000000a00 */
[----:B-1----:R-:W-:-:S05]  /*1e40*/  @P6 IMAD.WIDE R46, R17, 0x4, R46 ;  /* 0x00000004112e6825 */ /* 0x002fca00078e022e */
[----:B------:R-:W-:Y:S02]  /*1e50*/  @P6 STG.E desc[UR12][R46.64], R40 ;  /* 0x000000282e006986 */ /* 0x000fe4000c10190c */
[----:B------:R-:W1:Y:S01]  /*1e60*/  LDC.64 R28, c[0x0][0x398] ;  /* 0x0000e600ff1c7b82 */ /* 0x000e620000000a00 */
[----:B0-----:R-:W-:-:S05]  /*1e70*/  @P6 IMAD.WIDE R42, R17, 0x4, R42 ;  /* 0x00000004112a6825 */ /* 0x001fca00078e022a */
[----:B------:R-:W-:Y:S02]  /*1e80*/  @P6 STG.E desc[UR12][R42.64], R41 ;  /* 0x000000292a006986 */ /* 0x000fe4000c10190c */
[----:B------:R-:W0:Y:S01]  /*1e90*/  LDC.64 R12, c[0x0][0x398] ;  /* 0x0000e600ff0c7b82 */ /* 0x000e220000000a00 */
[----:B--2---:R-:W-:-:S05]  /*1ea0*/  @P0 IMAD.WIDE R30, R44, 0x4, R30 ;  /* 0x000000042c1e0825 */ /* 0x004fca00078e021e */
[----:B------:R2:W-:Y:S01]  /*1eb0*/  @P0 STG.E desc[UR12][R30.64], R4 ;  /* 0x000000041e000986 */ /* 0x0005e2000c10190c */
[C---:B---3--:R-:W-:Y:S01]  /*1ec0*/  @P1 IMAD.WIDE R26, R25.reuse, 0x4, R26 ;  /* 0x00000004191a1825 */ /* 0x048fe200078e021a */
[----:B------:R-:W3:Y:S03]  /*1ed0*/  LDC.64 R16, c[0x0][0x390] ;  /* 0x0000e400ff107b82 */ /* 0x000ee60000000a00 */
[----:B-1----:R-:W-:-:S05]  /*1ee0*/  @P1 IMAD.WIDE R52, R25, 0x4, R28 ;  /* 0x0000000419341825 */ /* 0x002fca00078e021c */
[----:B------:R-:W1:Y:S01]  /*1ef0*/  LDC.64 R48, c[0x0][0x390] ;  /* 0x0000e400ff307b82 */ /* 0x000e620000000a00 */
[----:B0-----:R-:W-:-:S07]  /*1f00*/  @P0 IMAD.WIDE R12, R44, 0x4, R12 ;  /* 0x000000042c0c0825 */ /* 0x001fce00078e020c */
[----:B------:R-:W0:Y:S01]  /*1f10*/  LDC.64 R24, c[0x0][0x398] ;  /* 0x0000e600ff187b82 */ /* 0x000e220000000a00 */
[----:B------:R4:W-:Y:S01]  /*1f20*/  @P0 STG.E desc[UR12][R12.64], R5 ;  /* 0x000000050c000986 */ /* 0x0009e2000c10190c */
[----:B------:R-:W-:-:S06]  /*1f30*/  ISETP.NE.AND P0, PT, R8, R10, PT ;  /* 0x0000000a0800720c */ /* 0x000fcc0003f05270 */
[----:B------:R-:W5:Y:S01]  /*1f40*/  LDC.64 R44, c[0x0][0x398] ;  /* 0x0000e600ff2c7b82 */ /* 0x000f620000000a00 */
[----:B------:R4:W-:Y:S04]  /*1f50*/  @P1 STG.E desc[UR12][R26.64], R6 ;  /* 0x000000061a001986 */ /* 0x0009e8000c10190c */
[----:B------:R4:W-:Y:S01]  /*1f60*/  @P1 STG.E desc[UR12][R52.64], R7 ;  /* 0x0000000734001986 */ /* 0x0009e2000c10190c */
[----:B------:R-:W-:Y:S02]  /*1f70*/  ISETP.NE.AND P1, PT, R10, R32, PT ;  /* 0x000000200a00720c */ /* 0x000fe40003f25270 */
[----:B------:R-:W4:Y:S01]  /*1f80*/  LDC.64 R28, c[0x0][0x390] ;  /* 0x0000e400ff1c7b82 */ /* 0x000f220000000a00 */
[----:B---3--:R-:W-:-:S05]  /*1f90*/  @P0 IMAD.WIDE R16, R21, 0x4, R16 ;  /* 0x0000000415100825 */ /* 0x008fca00078e0210 */
[----:B------:R3:W-:Y:S02]  /*1fa0*/  @P0 STG.E desc[UR12][R16.64], R8 ;  /* 0x0000000810000986 */ /* 0x0007e4000c10190c */
[----:B------:R-:W3:Y:S01]  /*1fb0*/  LDC.64 R50, c[0x0][0x398] ;  /* 0x0000e600ff327b82 */ /* 0x000ee20000000a00 */
[----:B0-----:R-:W-:-:S04]  /*1fc0*/  @P0 IMAD.WIDE R24, R21, 0x4, R24 ;  /* 0x0000000415180825 */ /* 0x001fc800078e0218 */
[C---:B-1----:R-:W-:Y:S01]  /*1fd0*/  @P1 IMAD.WIDE R48, R19.reuse, 0x4, R48 ;  /* 0x0000000413301825 */ /* 0x042fe200078e0230 */
[----:B------:R0:W-:Y:S02]  /*1fe0*/  @P0 STG.E desc[UR12][R24.64], R9 ;  /* 0x0000000918000986 */ /* 0x0001e4000c10190c */
[----:B--2---:R-:W1:Y:S01]  /*1ff0*/  LDC.64 R30, c[0x0][0x390] ;  /* 0x0000e400ff1e7b82 */ /* 0x004e620000000a00 */
[----:B-----5:R-:W-:Y:S01]  /*2000*/  @P1 IMAD.WIDE R44, R19, 0x4, R44 ;  /* 0x00000004132c1825 */ /* 0x020fe200078e022c */
[----:B------:R0:W-:Y:S04]  /*2010*/  @P1 STG.E desc[UR12][R48.64], R10 ;  /* 0x0000000a30001986 */ /* 0x0001e8000c10190c */
[----:B------:R0:W-:Y:S02]  /*2020*/  @P1 STG.E desc[UR12][R44.64], R11 ;  /* 0x0000000b2c001986 */ /* 0x0001e4000c10190c */
[----:B------:R-:W2:Y:S01]  /*2030*/  LDC.64 R40, c[0x0][0x398] ;  /* 0x0000e600ff287b82 */ /* 0x000ea20000000a00 */
[----:B----4-:R-:W-:-:S05]  /*2040*/  @P2 IMAD.WIDE R28, R15, 0x4, R28 ;  /* 0x000000040f1c2825 */ /* 0x010fca00078e021c */
[----:B------:R0:W-:Y:S02]  /*2050*/  @P2 STG.E desc[UR12][R28.64], R32 ;  /* 0x000000201c002986 */ /* 0x0001e4000c10190c */
[----:B------:R-:W4:Y:S01]  /*2060*/  LDC.64 R42, c[0x0][0x390] ;  /* 0x0000e400ff2a7b82 */ /* 0x000f220000000a00 */
[----:B---3--:R-:W-:-:S05]  /*2070*/  @P2 IMAD.WIDE R50, R15, 0x4, R50 ;  /* 0x000000040f322825 */ /* 0x008fca00078e0232 */
[----:B------:R0:W-:Y:S02]  /*2080*/  @P2 STG.E desc[UR12][R50.64], R33 ;  /* 0x0000002132002986 */ /* 0x0001e4000c10190c */
[----:B------:R-:W3:Y:S01]  /*2090*/  LDC.64 R46, c[0x0][0x398] ;  /* 0x0000e600ff2e7b82 */ /* 0x000ee20000000a00 */
[----:B-1----:R-:W-:-:S05]  /*20a0*/  @P3 IMAD.WIDE R30, R23, 0x4, R30 ;  /* 0x00000004171e3825 */ /* 0x002fca00078e021e */
[----:B------:R0:W-:Y:S01]  /*20b0*/  @P3 STG.E desc[UR12][R30.64], R34 ;  /* 0x000000221e003986 */ /* 0x0001e2000c10190c */
[----:B--2---:R-:W-:-:S05]  /*20c0*/  @P3 IMAD.WIDE R40, R23, 0x4, R40 ;  /* 0x0000000417283825 */ /* 0x004fca00078e0228 */
[----:B------:R0:W-:Y:S01]  /*20d0*/  @P3 STG.E desc[UR12][R40.64], R35 ;  /* 0x0000002328003986 */ /* 0x0001e2000c10190c */
[----:B----4-:R-:W-:-:S05]  /*20e0*/  @P4 IMAD.WIDE R42, R0, 0x4, R42 ;  /* 0x00000004002a4825 */ /* 0x010fca00078e022a */
[----:B------:R0:W-:Y:S01]  /*20f0*/  @P4 STG.E desc[UR12][R42.64], R36 ;  /* 0x000000242a004986 */ /* 0x0001e2000c10190c */
[----:B---3--:R-:W-:-:S05]  /*2100*/  @P4 IMAD.WIDE R46, R0, 0x4, R46 ;  /* 0x00000004002e4825 */ /* 0x008fca00078e022e */
[----:B------:R0:W-:Y:S01]  /*2110*/  @P4 STG.E desc[UR12][R46.64], R37 ;  /* 0x000000252e004986 */ /* 0x0001e2000c10190c */
[----:B------:R-:W-:Y:S05]  /*2120*/  @!P5 EXIT ;  /* 0x000000000000d94d */ /* 0x000fea0003800000 */
[----:B------:R-:W1:Y:S08]  /*2130*/  LDC.64 R4, c[0x0][0x390] ;  /* 0x0000e400ff047b82 */ /* 0x000e700000000a00 */
[----:B------:R-:W2:Y:S01]  /*2140*/  LDC.64 R6, c[0x0][0x398] ;  /* 0x0000e600ff067b82 */ /* 0x000ea20000000a00 */
[----:B-1----:R-:W-:-:S05]  /*2150*/  IMAD.WIDE R4, R2, 0x4, R4 ;  /* 0x0000000402047825 */ /* 0x002fca00078e0204 */
[----:B------:R-:W-:Y:S01]  /*2160*/  STG.E desc[UR12][R4.64], R38 ;  /* 0x0000002604007986 */ /* 0x000fe2000c10190c */
[----:B--2---:R-:W-:-:S05]  /*2170*/  IMAD.WIDE R2, R2, 0x4, R6 ;  /* 0x0000000402027825 */ /* 0x004fca00078e0206 */
[----:B------:R-:W-:Y:S01]  /*2180*/  STG.E desc[UR12][R2.64], R39 ;  /* 0x0000002702007986 */ /* 0x000fe2000c10190c */
[----:B------:R-:W-:Y:S05]  /*2190*/  EXIT ;  /* 0x000000000000794d */ /* 0x000fea0003800000 */
.L_x_1366:
[----:B------:R-:W0:Y:S01]  /*21a0*/  S2R R36, SR_TID.X ;  /* 0x0000000000247919 */ /* 0x000e220000002100 */
[----:B------:R-:W1:Y:S08]  /*21b0*/  LDC.64 R2, c[0x0][0x380] ;  /* 0x0000e000ff027b82 */ /* 0x000e700000000a00 */
[----:B------:R-:W2:Y:S01]  /*21c0*/  LDC.64 R8, c[0x0][0x388] ;  /* 0x0000e200ff087b82 */ /* 0x000ea20000000a00 */
[----:B0-----:R-:W-:-:S02]  /*21d0*/  LOP3.LUT R5, R36, 0x1f, RZ, 0xc0, !PT ;  /* 0x0000001f24057812 */ /* 0x001fc400078ec0ff */
[----:B------:R-:W-:-:S03]  /*21e0*/  LOP3.LUT R4, R36, 0x3e0, RZ, 0xc0, !PT ;  /* 0x000003e024047812 */ /* 0x000fc600078ec0ff */
[----:B------:R-:W-:-:S04]  /*21f0*/  IMAD.IADD R5, R6, 0x1, R5 ;  /* 0x0000000106057824 */ /* 0x000fc800078e0205 */
[----:B------:R-:W-:-:S04]  /*2200*/  IMAD R7, R4, 0x9, R5 ;  /* 0x0000000904077824 */ /* 0x000fc800078e0205 */
[----:B-1----:R-:W-:-:S05]  /*2210*/  IMAD.WIDE.U32 R4, R7, 0x4, R2 ;  /* 0x0000000407047825 */ /* 0x002fca00078e0002 */
[----:B------:R-:W3:Y:S04]  /*2220*/  LDG.E.CONSTANT R10, desc[UR12][R4.64] ;  /* 0x0000000c040a7981 */ /* 0x000ee8000c1e9900 */
[----:B------:R-:W4:Y:S04]  /*2230*/  LDG.E.CONSTANT R11, desc[UR12][R4.64+0x80] ;  /* 0x0000800c040b7981 */ /* 0x000f28000c1e9900 */
[----:B------:R-:W5:Y:S04]  /*2240*/  LDG.E.CONSTANT R12, desc[UR12][R4.64+0x100] ;  /* 0x0001000c040c7981 */ /* 0x000f68000c1e9900 */
[----:B------:R-:W5:Y:S04]  /*2250*/  LDG.E.CONSTANT R13, desc[UR12][R4.64+0x180] ;  /* 0x0001800c040d7981 */ /* 0x000f68000c1e9900 */
[----:B------:R-:W5:Y:S04]  /*2260*/  LDG.E.CONSTANT R14, desc[UR12][R4.64+0x200] ;  /* 0x0002000c040e7981 */ /* 0x000f68000c1e9900 */
[----:B------:R-:W5:Y:S04]  /*2270*/  LDG.E.CONSTANT R15, desc[UR12][R4.64+0x280] ;  /* 0x0002800c040f7981 */ /* 0x000f68000c1e9900 */
[----:B------:R-:W5:Y:S04]  /*2280*/  LDG.E.CONSTANT R16, desc[UR12][R4.64+0x300] ;  /* 0x0003000c04107981 */ /* 0x000f68000c1e9900 */
[----:B------:R-:W5:Y:S04]  /*2290*/  LDG.E.CONSTANT R17, desc[UR12][R4.64+0x380] ;  /* 0x0003800c04117981 */ /* 0x000f68000c1e9900 */
[----:B------:R0:W5:Y:S01]  /*22a0*/  LDG.E.CONSTANT R18, desc[UR12][R4.64+0x400] ;  /* 0x0004000c04127981 */ /* 0x000162000c1e9900 */
[----:B--2---:R-:W-:-:S05]  /*22b0*/  IMAD.WIDE.U32 R8, R7, 0x4, R8 ;  /* 0x0000000407087825 */ /* 0x004fca00078e0008 */
[----:B------:R-:W2:Y:S04]  /*22c0*/  LDG.E.CONSTANT R20, desc[UR12][R8.64] ;  /* 0x0000000c08147981 */ /* 0x000ea8000c1e9900 */
[----:B------:R-:W2:Y:S04]  /*22d0*/  LDG.E.CONSTANT R22, desc[UR12][R8.64+0x80] ;  /* 0x0000800c08167981 */ /* 0x000ea8000c1e9900 */
[----:B------:R-:W2:Y:S04]  /*22e0*/  LDG.E.CONSTANT R24, desc[UR12][R8.64+0x100] ;  /* 0x0001000c08187981 */ /* 0x000ea8000c1e9900 */
[----:B------:R-:W2:Y:S04]  /*22f0*/  LDG.E.CONSTANT R26, desc[UR12][R8.64+0x180] ;  /* 0x0001800c081a7981 */ /* 0x000ea8000c1e9900 */
[----:B------:R-:W2:Y:S04]  /*2300*/  LDG.E.CONSTANT R28, desc[UR12][R8.64+0x200] ;  /* 0x0002000c081c7981 */ /* 0x000ea8000c1e9900 */
[----:B------:R-:W2:Y:S04]  /*2310*/  LDG.E.CONSTANT R30, desc[UR12][R8.64+0x280] ;  /* 0x0002800c081e7981 */ /* 0x000ea8000c1e9900 */
[----:B------:R-:W2:Y:S04]  /*2320*/  LDG.E.CONSTANT R40, desc[UR12][R8.64+0x300] ;  /* 0x0003000c08287981 */ /* 0x000ea8000c1e9900 */
[----:B------:R-:W2:Y:S04]  /*2330*/  LDG.E.CONSTANT R44, desc[UR12][R8.64+0x380] ;  /* 0x0003800c082c7981 */ /* 0x000ea8000c1e9900 */
[----:B------:R-:W2:Y:S01]  /*2340*/  LDG.E.CONSTANT R46, desc[UR12][R8.64+0x400] ;  /* 0x0004000c082e7981 */ /* 0x000ea2000c1e9900 */
[----:B------:R-:W-:Y:S01]  /*2350*/  ISETP.NE.AND P0, PT, R36, RZ, PT ;  /* 0x000000ff2400720c */ /* 0x000fe20003f05270 */
[----:B------:R-:W-:-:S12]  /*2360*/  IMAD.MOV.U32 R34, RZ, RZ, RZ ;  /* 0x000000ffff227224 */ /* 0x000fd800078e00ff */
[----:B------:R-:W-:-:S05]  /*2370*/  @!P0 IMAD.WIDE.U32 R2, R6, 0x4, R2 ;  /* 0x0000000406028825 */ /* 0x000fca00078e0002 */
[----:B------:R1:W2:Y:S01]  /*2380*/  @!P0 LDG.E.CONSTANT R34, desc[UR12][R2.64+-0x4] ;  /* 0xfffffc0c02228981 */ /* 0x0002a2000c1e9900 */
[----:B------:R-:W0:Y:S01]  /*2390*/  S2UR UR5, SR_CgaCtaId ;  /* 0x00000000000579c3 */ /* 0x000e220000008800 */
[----:B------:R-:W-:Y:S01]  /*23a0*/  SHF.R.U32.HI R43, RZ, 0x5, R36 ;  /* 0x00000005ff2b7819 */ /* 0x000fe20000011624 */
[----:B------:R-:W-:Y:S01]  /*23b0*/  UMOV UR4, 0x400 ;  /* 0x0000040000047882 */ /* 0x000fe20000000000 */
[----:B------:R-:W1:Y:S01]  /*23c0*/  S2R R38, SR_LANEID ;  /* 0x0000000000267919 */ /* 0x000e620000000000 */
[----:B------:R-:W-:Y:S02]  /*23d0*/  ISETP.NE.AND P0, PT, R36, RZ, PT ;  /* 0x000000ff2400720c */ /* 0x000fe40003f05270 */
[C---:B------:R-:W-:Y:S02]  /*23e0*/  ISETP.NE.AND P6, PT, R43.reuse, 0x2, PT ;  /* 0x000000022b00780c */ /* 0x040fe40003fc5270 */
[C---:B------:R-:W-:Y:S01]  /*23f0*/  ISETP.NE.AND P4, PT, R43.reuse, 0x4, PT ;  /* 0x000000042b00780c */ /* 0x040fe20003f85270 */
[----:B0-----:R-:W-:Y:S01]  /*2400*/  ULEA UR4, UR5, UR4, 0x18 ;  /* 0x0000000405047291 */ /* 0x001fe2000f8ec0ff */
[----:B-1----:R-:W-:-:S05]  /*2410*/  IMAD R4, R43, 0x120, R38 ;  /* 0x000001202b047824 */ /* 0x002fca00078e0226 */
[----:B------:R-:W-:-:S05]  /*2420*/  LEA R19, R4, UR4, 0x2 ;  /* 0x0000000404137c11 */ /* 0x000fca000f8e10ff */
[----:B------:R-:W-:Y:S01]  /*2430*/  IMAD R21, R38, 0x20, R19 ;  /* 0x0000002026157824 */ /* 0x000fe200078e0213 */
[----:B---3--:R-:W-:Y:S04]  /*2440*/  STS [R19], R10 ;  /* 0x0000000a13007388 */ /* 0x008fe80000000800 */
[----:B----4-:R-:W-:Y:S04]  /*2450*/  STS [R19+0x80], R11 ;  /* 0x0000800b13007388 */ /* 0x010fe80000000800 */
[----:B-----5:R-:W-:Y:S04]  /*2460*/  STS [R19+0x100], R12 ;  /* 0x0001000c13007388 */ /* 0x020fe80000000800 */
[----:B------:R-:W-:Y:S04]  /*2470*/  STS [R19+0x180], R13 ;  /* 0x0001800d13007388 */ /* 0x000fe80000000800 */
        /* <DEDUP_REMOVED lines=10> */
[----:B------:R-:W-:Y:S04]  /*2520*/  LDS R8, [R21+0xc] ;  /* 0x00000c0015087984 */ /* 0x000fe80000000800 */
[----:B------:R-:W-:Y:S04]  /*2530*/  LDS R10, [R21+0x10] ;  /* 0x00001000150a7984 */ /* 0x000fe80000000800 */
[----:B------:R-:W-:Y:S04]  /*2540*/  LDS R12, [R21+0x14] ;  /* 0x00001400150c7984 */ /* 0x000fe80000000800 */
[----:B------:R-:W-:Y:S04]  /*2550*/  LDS R14, [R21+0x18] ;  /* 0x00001800150e7984 */ /* 0x000fe80000000800 */
[----:B------:R-:W-:Y:S01]  /*2560*/  LDS R32, [R21+0x1c] ;  /* 0x00001c0015207984 */ /* 0x000fe20000000800 */
[----:B------:R-:W-:Y:S01]  /*2570*/  BAR.SYNC.DEFER_BLOCKING 0x0 ;  /* 0x0000000000007b1d */ /* 0x000fe20000010000 */
[----:B0-----:R-:W-:-:S02]  /*2580*/  ISETP.NE.AND P1, PT, R2, R4, PT ;  /* 0x000000040200720c */ /* 0x001fc40003f25270 */
[----:B-1----:R-:W-:-:S03]  /*2590*/  ISETP.NE.AND P2, PT, R4, R6, PT ;  /* 0x000000060400720c */ /* 0x002fc60003f45270 */
[----:B--2---:R0:W-:Y:S04]  /*25a0*/  STS [R19], R20 ;  /* 0x0000001413007388 */ /* 0x0041e80000000800 */
[----:B------:R-:W-:Y:S04]  /*25b0*/  STS [R19+0x80], R22 ;  /* 0x0000801613007388 */ /* 0x000fe80000000800 */
[----:B------:R-:W-:Y:S01]  /*25c0*/  STS [R19+0x100], R24 ;  /* 0x0001001813007388 */ /* 0x000fe20000000800 */
[----:B0-----:R-:W-:-:S03]  /*25d0*/  LEA R20, R36, UR4, 0x2 ;  /* 0x0000000424147c11 */ /* 0x001fc6000f8e10ff */
        /* <DEDUP_REMOVED lines=22> */
[----:B------:R-:W-:Y:S01]  /*2740*/  BAR.SYNC.DEFER_BLOCKING 0x0 ;  /* 0x0000000000007b1d */ /* 0x000fe20000010000 */
[----:B------:R-:W-:-:S03]  /*2750*/  IMAD.MOV.U32 R16, RZ, RZ, 0x2 ;  /* 0x00000002ff107424 */ /* 0x000fc600078e00ff */
[----:B--2---:R-:W-:Y:S02]  /*2760*/  FADD R18, R9, R18 ;  /* 0x0000001209127221 */ /* 0x004fe40000000000 */
[----:B------:R-:W0:Y:S02]  /*2770*/  @P0 LDS R34, [R20+0x478] ;  /* 0x0004780014220984 */ /* 0x000e240000000800 */
[----:B0-----:R-:W-:-:S04]  /*2780*/  ISETP.NE.AND P0, PT, R34, R2, PT ;  /* 0x000000022200720c */ /* 0x001fc80003f05270 */
[----:B------:R-:W-:-:S09]  /*2790*/  SEL R17, RZ, 0x1, !P0 ;  /* 0x00000001ff117807 */ /* 0x000fd20004000000 */
[----:B------:R-:W-:Y:S01]  /*27a0*/  @!P0 IMAD.MOV R16, RZ, RZ, 0x1 ;  /* 0x00000001ff108424 */ /* 0x000fe200078e02ff */
[----:B------:R-:W-:Y:S01]  /*27b0*/  ISETP.NE.AND P0, PT, R6, R8, PT ;  /* 0x000000080600720c */ /* 0x000fe20003f05270 */
[----:B------:R-:W-:Y:S01]  /*27c0*/  @!P1 IMAD.MOV R16, RZ, RZ, R17 ;  /* 0x000000ffff109224 */ /* 0x000fe200078e0211 */
[----:B------:R-:W-:Y:S02]  /*27d0*/  ISETP.NE.AND P1, PT, R8, R10, PT ;  /* 0x0000000a0800720c */ /* 0x000fe40003f25270 */
[----:B------:R-:W-:Y:S01]  /*27e0*/  FSEL R18, R9, R18, P0 ;  /* 0x0000001209127208 */ /* 0x000fe20000000000 */
[----:B------:R-:W-:Y:S02]  /*27f0*/  VIADD R17, R16, 0x1 ;  /* 0x0000000110117836 */ /* 0x000fe40000000000 */
[----:B------:R-:W-:Y:S01]  /*2800*/  @!P2 IMAD.MOV R17, RZ, RZ, R16 ;  /* 0x000000ffff11a224 */ /* 0x000fe200078e0210 */
[----:B------:R-:W-:Y:S01]  /*2810*/  ISETP.NE.AND P2, PT, R32, R37, PT ;  /* 0x000000252000720c */ /* 0x000fe20003f45270 */
[----:B------:R-:W-:-:S03]  /*2820*/  FADD R18, R11, R18 ;  /* 0x000000120b127221 */ /* 0x000fc60000000000 */
[----:B------:R-:W-:Y:S01]  /*2830*/  IADD3 R16, PT, PT, R17, 0x1, RZ ;  /* 0x0000000111107810 */ /* 0x000fe20007ffe0ff */
[----:B------:R-:W-:Y:S01]  /*2840*/  @!P0 IMAD.MOV R16, RZ, RZ, R17 ;  /* 0x000000ffff108224 */ /* 0x000fe200078e0211 */
[----:B------:R-:W-:Y:S02]  /*2850*/  FSEL R18, R11, R18, P1 ;  /* 0x000000120b127208 */ /* 0x000fe40000800000 */
[----:B------:R-:W-:Y:S01]  /*2860*/  ISETP.NE.AND P0, PT, R10, R12, PT ;  /* 0x0000000c0a00720c */ /* 0x000fe20003f05270 */
[----:B------:R-:W-:Y:S02]  /*2870*/  VIADD R17, R16, 0x1 ;  /* 0x0000000110117836 */ /* 0x000fe40000000000 */
[----:B------:R-:W-:Y:S01]  /*2880*/  FADD R18, R13, R18 ;  /* 0x000000120d127221 */ /* 0x000fe20000000000 */
[----:B------:R-:W-:Y:S01]  /*2890*/  @!P1 IMAD.MOV R17, RZ, RZ, R16 ;  /* 0x000000ffff119224 */ /* 0x000fe200078e0210 */
[----:B------:R-:W-:-:S03]  /*28a0*/  ISETP.NE.AND P1, PT, R12, R14, PT ;  /* 0x0000000e0c00720c */ /* 0x000fc60003f25270 */
[----:B------:R-:W-:Y:S01]  /*28b0*/  FSEL R18, R13, R18, P0 ;  /* 0x000000120d127208 */ /* 0x000fe20000000000 */
[----:B------:R-:W-:-:S04]  /*28c0*/  VIADD R16, R17, 0x1 ;  /* 0x0000000111107836 */ /* 0x000fc80000000000 */
[----:B------:R-:W-:Y:S01]  /*28d0*/  FADD R18, R15, R18 ;  /* 0x000000120f127221 */ /* 0x000fe20000000000 */
[----:B------:R-:W-:Y:S01]  /*28e0*/  @!P0 IMAD.MOV R16, RZ, RZ, R17 ;  /* 0x000000ffff108224 */ /* 0x000fe200078e0211 */
[----:B------:R-:W-:-:S03]  /*28f0*/  ISETP.NE.AND P0, PT, R14, R32, PT ;  /* 0x000000200e00720c */ /* 0x000fc60003f05270 */
[----:B------:R-:W-:Y:S01]  /*2900*/  FSEL R18, R15, R18, P1 ;  /* 0x000000120f127208 */ /* 0x000fe20000800000 */
[----:B------:R-:W-:Y:S02]  /*2910*/  VIADD R19, R16, 0x1 ;  /* 0x0000000110137836 */ /* 0x000fe40000000000 */
[----:B------:R-:W-:Y:S01]  /*2920*/  @!P1 IMAD.MOV R19, RZ, RZ, R16 ;  /* 0x000000ffff139224 */ /* 0x000fe200078e0210 */
[----:B------:R-:W-:Y:S01]  /*2930*/  ISETP.GE.AND P1, PT, R38, 0x1, PT ;  /* 0x000000012600780c */ /* 0x000fe20003f26270 */
[----:B------:R-:W-:-:S05]  /*2940*/  FADD R18, R33, R18 ;  /* 0x0000001221127221 */ /* 0x000fca0000000000 */
[----:B------:R-:W-:Y:S01]  /*2950*/  FSEL R17, R33, R18, P0 ;  /* 0x0000001221117208 */ /* 0x000fe20000000000 */
[----:B------:R-:W-:Y:S02]  /*2960*/  VIADD R18, R19, 0x1 ;  /* 0x0000000113127836 */ /* 0x000fe40000000000 */
[----:B------:R-:W-:Y:S02]  /*2970*/  @!P0 IMAD.MOV R18, RZ, RZ, R19 ;  /* 0x000000ffff128224 */ /* 0x000fe400078e0213 */
[----:B------:R-:W-:Y:S02]  /*2980*/  @!P2 FADD R42, R42, R17 ;  /* 0x000000112a2aa221 */ /* 0x000fe40000000000 */
[----:B------:R-:W-:Y:S02]  /*2990*/  VIADD R16, R18, 0x1 ;  /* 0x0000000112107836 */ /* 0x000fe40000000000 */
[----:B------:R-:W-:Y:S01]  /*29a0*/  @!P2 IMAD.MOV R16, RZ, RZ, R18 ;  /* 0x000000ffff10a224 */ /* 0x000fe200078e0212 */
[----:B------:R-:W0:Y:S01]  /*29b0*/  SHFL.UP PT, R19, R42, 0x1, RZ ;  /* 0x042000002a137989 */ /* 0x000e2200000e00ff */
[----:B------:R-:W-:-:S03]  /*29c0*/  ISETP.NE.AND P2, PT, R38, 0x1f, PT ;  /* 0x0000001f2600780c */ /* 0x000fc60003f45270 */
[----:B------:R-:W1:Y:S01]  /*29d0*/  SHFL.UP PT, R17, R16, 0x1, RZ ;  /* 0x0420000010117989 */ /* 0x000e6200000e00ff */
[----:B------:R-:W-:-:S09]  /*29e0*/  ISETP.NE.AND P0, PT, R16, RZ, PT ;  /* 0x000000ff1000720c */ /* 0x000fd20003f05270 */
[----:B------:R-:W-:Y:S01]  /*29f0*/  @!P2 LEA R44, R43, UR4, 0x3 ;  /* 0x000000042b2cac11 */ /* 0x000fe2000f8e18ff */
[----:B0-----:R-:W-:Y:S01]  /*2a00*/  FADD R19, R42, R19 ;  /* 0x000000132a137221 */ /* 0x001fe20000000000 */
[----:B-1----:R-:W-:-:S04]  /*2a10*/  SEL R17, R17, RZ, P1 ;  /* 0x000000ff11117207 */ /* 0x002fc80000800000 */
[----:B------:R-:W-:Y:S02]  /*2a20*/  @P1 FSEL R42, R19, R42, !P0 ;  /* 0x0000002a132a1208 */ /* 0x000fe40004000000 */
[----:B------:R-:W-:Y:S01]  /*2a30*/  ISETP.GE.AND P1, PT, R38, 0x2, PT ;  /* 0x000000022600780c */ /* 0x000fe20003f26270 */
[----:B------:R-:W-:Y:S02]  /*2a40*/  IMAD.IADD R17, R17, 0x1, R16 ;  /* 0x0000000111117824 */ /* 0x000fe400078e0210 */
[----:B------:R-:W0:Y:S03]  /*2a50*/  SHFL.UP PT, R19, R42, 0x2, RZ ;  /* 0x044000002a137989 */ /* 0x000e2600000e00ff */
[----:B------:R-:W-:Y:S01]  /*2a60*/  ISETP.NE.AND P0, PT, R17, RZ, PT ;  /* 0x000000ff1100720c */ /* 0x000fe20003f05270 */
[----:B------:R-:W1:Y:S01]  /*2a70*/  SHFL.UP PT, R18, R17, 0x2, RZ ;  /* 0x0440000011127989 */ /* 0x000e6200000e00ff */
        /* <DEDUP_REMOVED lines=19> */
[----:B------:R-:W-:Y:S02]  /*2bb0*/  IADD3 R16, PT, PT, R17, R16, RZ ;  /* 0x0000001011107210 */ /* 0x000fe40007ffe0ff */
[----:B------:R-:W-:Y:S01]  /*2bc0*/  ISETP.GE.AND P1, PT, R38, 0x10, PT ;  /* 0x000000102600780c */ /* 0x000fe20003f26270 */
[----:B------:R-:W0:Y:S01]  /*2bd0*/  SHFL.UP PT, R19, R42, 0x10, RZ ;  /* 0x060000002a137989 */ /* 0x000e2200000e00ff */
[----:B------:R-:W-:-:S03]  /*2be0*/  ISETP.NE.AND P0, PT, R16, RZ, PT ;  /* 0x000000ff1000720c */ /* 0x000fc60003f05270 */
[----:B------:R-:W1:Y:S01]  /*2bf0*/  SHFL.UP PT, R18, R16, 0x10, RZ ;  /* 0x0600000010127989 */ /* 0x000e6200000e00ff */
[----:B0-----:R-:W-:Y:S01]  /*2c00*/  FADD R19, R42, R19 ;  /* 0x000000132a137221 */ /* 0x001fe20000000000 */
[----:B-1----:R-:W-:-:S04]  /*2c10*/  SEL R17, R18, RZ, P1 ;  /* 0x000000ff12117207 */ /* 0x002fc80000800000 */
[----:B------:R-:W-:Y:S02]  /*2c20*/  FSEL R41, R19, R42, !P0 ;  /* 0x0000002a13297208 */ /* 0x000fe40004000000 */
[----:B------:R-:W-:Y:S01]  /*2c30*/  ISETP.NE.AND P0, PT, R43, 0x3, PT ;  /* 0x000000032b00780c */ /* 0x000fe20003f05270 */
[----:B------:R-:W-:Y:S01]  /*2c40*/  IMAD.IADD R40, R16, 0x1, R17 ;  /* 0x0000000110287824 */ /* 0x000fe200078e0211 */
[----:B------:R-:W-:-:S04]  /*2c50*/  FSEL R35, R42, R41, !P1 ;  /* 0x000000292a237208 */ /* 0x000fc80004800000 */
[----:B------:R-:W-:Y:S01]  /*2c60*/  @!P2 STS.64 [R44], R40 ;  /* 0x000000282c00a388 */ /* 0x000fe20000000a00 */
[----:B------:R-:W-:Y:S06]  /*2c70*/  BAR.SYNC.DEFER_BLOCKING 0x0 ;  /* 0x0000000000007b1d */ /* 0x000fec0000010000 */
[----:B------:R-:W-:Y:S04]  /*2c80*/  SHFL.UP PT, R35, R35, 0x1, RZ ;  /* 0x0420000023237989 */ /* 0x000fe800000e00ff */
[----:B------:R-:W0:Y:S04]  /*2c90*/  LDS.128 R16, [UR4] ;  /* 0x00000004ff107984 */ /* 0x000e280008000c00 */
[----:B------:R-:W1:Y:S04]  /*2ca0*/  LDS.128 R20, [UR4+0x10] ;  /* 0x00001004ff147984 */ /* 0x000e680008000c00 */
[----:B------:R-:W2:Y:S04]  /*2cb0*/  LDS.128 R24, [UR4+0x20] ;  /* 0x00002004ff187984 */ /* 0x000ea80008000c00 */
[----:B------:R-:W3:Y:S01]  /*2cc0*/  LDS.128 R28, [UR4+0x30] ;  /* 0x00003004ff1c7984 */ /* 0x000ee20008000c00 */
[----:B0-----:R-:W-:Y:S01]  /*2cd0*/  IMAD.IADD R39, R16, 0x1, R18 ;  /* 0x0000000110277824 */ /* 0x001fe200078e0212 */
[----:B------:R-:W-:-:S03]  /*2ce0*/  ISETP.NE.AND P1, PT, R18, RZ, PT ;  /* 0x000000ff1200720c */ /* 0x000fc60003f25270 */
[C---:B-1----:R-:W-:Y:S01]  /*2cf0*/  IMAD.IADD R41, R39.reuse, 0x1, R20 ;  /* 0x0000000127297824 */ /* 0x042fe200078e0214 */
[----:B------:R-:W-:Y:S02]  /*2d00*/  SEL R16, R39, R16, !P6 ;  /* 0x0000001027107207 */ /* 0x000fe40007000000 */
[----:B------:R-:W-:Y:S01]  /*2d10*/  ISETP.NE.AND P5, PT, R20, RZ, PT ;  /* 0x000000ff1400720c */ /* 0x000fe20003fa5270 */
[----:B------:R-:W0:Y:S01]  /*2d20*/  SHFL.UP PT, R39, R40, 0x1, RZ ;  /* 0x0420000028277989 */ /* 0x000e2200000e00ff */
[----:B------:R-:W-:Y:S02]  /*2d30*/  ISETP.NE.AND P2, PT, R22, RZ, PT ;  /* 0x000000ff1600720c */ /* 0x000fe40003f45270 */
[----:B--2---:R-:W-:Y:S02]  /*2d40*/  ISETP.NE.AND P3, PT, R24, RZ, PT ;  /* 0x000000ff1800720c */ /* 0x004fe40003f65270 */
[----:B------:R-:W-:Y:S01]  /*2d50*/  SEL R18, R41, R16, !P0 ;  /* 0x0000001029127207 */ /* 0x000fe20004000000 */
[----:B------:R-:W-:Y:S01]  /*2d60*/  @!P1 FADD R19, R17, R19 ;  /* 0x0000001311139221 */ /* 0x000fe20000000000 */
[----:B------:R-:W-:Y:S01]  /*2d70*/  ISETP.GE.U32.AND P1, PT, R36, 0x20, PT ;  /* 0x000000202400780c */ /* 0x000fe20003f26070 */
[----:B------:R-:W-:-:S03]  /*2d80*/  IMAD.IADD R41, R22, 0x1, R41 ;  /* 0x0000000116297824 */ /* 0x000fc600078e0229 */
[C---:B------:R-:W-:Y:S01]  /*2d90*/  FSEL R16, R19.reuse, R17, !P6 ;  /* 0x0000001113107208 */ /* 0x040fe20007000000 */
[----:B------:R-:W-:Y:S01]  /*2da0*/  @!P5 FADD R21, R19, R21 ;  /* 0x000000151315d221 */ /* 0x000fe20000000000 */
[----:B------:R-:W-:Y:S02]  /*2db0*/  ISETP.NE.AND P5, PT, R26, RZ, PT ;  /* 0x000000ff1a00720c */ /* 0x000fe40003fa5270 */
[----:B------:R-:W-:Y:S01]  /*2dc0*/  SEL R18, R41, R18, !P4 ;  /* 0x0000001229127207 */ /* 0x000fe20006000000 */
[----:B------:R-:W-:Y:S01]  /*2dd0*/  @!P2 FADD R23, R23, R21 ;  /* 0x000000151717a221 */ /* 0x000fe20000000000 */
[----:B------:R-:W-:Y:S01]  /*2de0*/  FSEL R16, R21, R16, !P0 ;  /* 0x0000001015107208 */ /* 0x000fe20004000000 */
[----:B------:R-:W-:Y:S01]  /*2df0*/  IMAD.IADD R41, R41, 0x1, R24 ;  /* 0x0000000129297824 */ /* 0x000fe200078e0218 */
[----:B---3--:R-:W-:Y:S01]  /*2e00*/  ISETP.NE.AND P2, PT, R28, RZ, PT ;  /* 0x000000ff1c00720c */ /* 0x008fe20003f45270 */
[----:B------:R-:W-:Y:S01]  /*2e10*/  @!P3 FADD R25, R23, R25 ;  /* 0x000000191719b221 */ /* 0x000fe20000000000 */
[----:B------:R-:W-:-:S02]  /*2e20*/  ISETP.NE.AND P0, PT, R43, 0x5, PT ;  /* 0x000000052b00780c */ /* 0x000fc40003f05270 */
[----:B------:R-:W-:Y:S02]  /*2e30*/  FSEL R16, R23, R16, !P4 ;  /* 0x0000001017107208 */ /* 0x000fe40006000000 */
[----:B0-----:R-:W-:Y:S01]  /*2e40*/  @P1 ISETP.NE.AND P3, PT, R39, RZ, PT ;  /* 0x000000ff2700120c */ /* 0x001fe20003f65270 */
[----:B------:R-:W-:Y:S01]  /*2e50*/  @!P5 FADD R27, R27, R25 ;  /* 0x000000191b1bd221 */ /* 0x000fe20000000000 */
[----:B------:R-:W-:Y:S01]  /*2e60*/  SEL R18, R41, R18, !P0 ;  /* 0x0000001229127207 */ /* 0x000fe20004000000 */
[----:B------:R-:W-:Y:S01]  /*2e70*/  IMAD.IADD R41, R26, 0x1, R41 ;  /* 0x000000011a297824 */ /* 0x000fe200078e0229 */
[----:B------:R-:W-:Y:S02]  /*2e80*/  FSEL R16, R25, R16, !P0 ;  /* 0x0000001019107208 */ /* 0x000fe40004000000 */
[----:B------:R-:W-:Y:S01]  /*2e90*/  PLOP3.LUT P0, PT, PT, PT, PT, 0x80, 0x8 ;  /* 0x000000000008781c */ /* 0x000fe20003f0f070 */
[----:B------:R-:W-:Y:S01]  /*2ea0*/  @!P2 FADD R29, R27, R29 ;  /* 0x0000001d1b1da221 */ /* 0x000fe20000000000 */
[----:B------:R-:W-:-:S02]  /*2eb0*/  ISETP.NE.AND P4, PT, R43, 0x6, PT ;  /* 0x000000062b00780c */ /* 0x000fc40003f85270 */
[----:B------:R-:W-:Y:S02]  /*2ec0*/  @P1 PLOP3.LUT P0, PT, P3, PT, PT, 0x80, 0x8 ;  /* 0x000000000008181c */ /* 0x000fe40001f0f070 */
[----:B------:R-:W-:Y:S02]  /*2ed0*/  ISETP.NE.AND P3, PT, R43, 0x7, PT ;  /* 0x000000072b00780c */ /* 0x000fe40003f65270 */
[----:B------:R-:W-:Y:S02]  /*2ee0*/  FSEL R16, R27, R16, !P4 ;  /* 0x000000101b107208 */ /* 0x000fe40006000000 */
[----:B------:R-:W-:Y:S02]  /*2ef0*/  ISETP.NE.AND P2, PT, R30, RZ, PT ;  /* 0x000000ff1e00720c */ /* 0x000fe40003f45270 */
[C---:B------:R-:W-:Y:S01]  /*2f00*/  SEL R18, R41.reuse, R18, !P4 ;  /* 0x0000001229127207 */ /* 0x040fe20006000000 */
[----:B------:R-:W-:Y:S01]  /*2f10*/  IMAD.IADD R41, R41, 0x1, R28 ;  /* 0x0000000129297824 */ /* 0x000fe200078e021c */
[----:B------:R-:W-:-:S02]  /*2f20*/  FSEL R16, R29, R16, !P3 ;  /* 0x000000101d107208 */ /* 0x000fc40005800000 */
[----:B------:R-:W-:Y:S01]  /*2f30*/  @P1 ISETP.NE.AND P4, PT, R38, RZ, PT ;  /* 0x000000ff2600120c */ /* 0x000fe20003f85270 */
[----:B------:R-:W-:Y:S01]  /*2f40*/  IMAD.IADD R30, R30, 0x1, R41 ;  /* 0x000000011e1e7824 */ /* 0x000fe200078e0229 */
[----:B------:R-:W-:Y:S01]  /*2f50*/  SEL R18, R41, R18, !P3 ;  /* 0x0000001229127207 */ /* 0x000fe20005800000 */
[----:B------:R-:W-:Y:S01]  /*2f60*/  @!P0 FADD R35, R35, R16 ;  /* 0x0000001023238221 */ /* 0x000fe20000000000 */
[----:B------:R-:W-:-:S03]  /*2f70*/  @P1 SEL R17, R39, RZ, P4 ;  /* 0x000000ff27111207 */ /* 0x000fc60002000000 */
[----:B------:R-:W-:Y:S01]  /*2f80*/  @!P2 FADD R31, R31, R29 ;  /* 0x0000001d1f1fa221 */ /* 0x000fe20000000000 */
[----:B------:R-:W-:Y:S01]  /*2f90*/  @P1 FSEL R35, R16, R35, !P4 ;  /* 0x0000002310231208 */ /* 0x000fe20006000000 */
[----:B------:R-:W-:Y:S01]  /*2fa0*/  @P1 IMAD.IADD R39, R18, 0x1, R17 ;  /* 0x0000000112271824 */ /* 0x000fe200078e0211 */
[----:B------:R-:W-:Y:S06]  /*2fb0*/  @P1 BRA `(.L_x_1376) ;  /* 0x0000000c00001947 */ /* 0x000fec0003800000 */
[----:B------:R-:W0:Y:S01]  /*2fc0*/  LDC.64 R24, c[0x0][0x3a8] ;  /* 0x0000ea00ff187b82 */ /* 0x000e220000000a00 */
[----:B------:R-:W-:Y:S01]  /*2fd0*/  ISETP.NE.AND P2, PT, R36, RZ, PT ;  /* 0x000000ff2400720c */ /* 0x000fe20003f45270 */
[----:B------:R-:W1:-:S12]  /*2fe0*/  LDCU UR5, c[0x0][0x370] ;  /* 0x00006e00ff0577ac */ /* 0x000e580008000800 */
[----:B------:R-:W-:Y:S01]  /*2ff0*/  @!P2 IMAD.MOV.U32 R18, RZ, RZ, 0x64 ;  /* 0x00000064ff12a424 */ /* 0x000fe200078e00ff */
[----:B------:R2:W-:Y:S01]  /*3000*/  @!P2 STS [UR4+0x74], R30 ;  /* 0x0000741eff00a988 */ /* 0x0005e20008000804 */
[----:B------:R-:W-:Y:S02]  /*3010*/  @!P2 IMAD.MOV.U32 R19, RZ, RZ, 0x0 ;  /* 0x00000000ff13a424 */ /* 0x000fe400078e00ff */
[----:B------:R-:W-:Y:S01]  /*3020*/  @!P2 IMAD.MOV.U32 R16, RZ, RZ, R30 ;  /* 0x000000ffff10a224 */ /* 0x000fe200078e001e */
[----:B------:R2:W-:Y:S01]  /*3030*/  @!P2 STS [UR4+0x78], R31 ;  /* 0x0000781fff00a988 */ /* 0x0005e20008000804 */
[----:B------:R-:W-:Y:S01]  /*3040*/  @!P2 IMAD.MOV.U32 R17, RZ, RZ, R31 ;  /* 0x000000ffff11a224 */ /* 0x000fe200078e001f */
[----:B-1----:R-:W-:Y:S01]  /*3050*/  UISETP.GT.U32.AND UP0, UPT, UR5, 0x1f3, UPT ;  /* 0x000001f30500788c */ /* 0x002fe2000bf04070 */
[----:B0-----:R-:W-:-:S05]  /*3060*/  IMAD.WIDE.U32 R24, R0, 0x10, R24 ;  /* 0x0000001000187825 */ /* 0x001fca00078e0018 */
[----:B------:R2:W-:Y:S03]  /*3070*/  @!P2 ST.E.128.STRONG.GPU desc[UR12][R24.64+0x200], R16 ;  /* 0x000200101800a985 */ /* 0x0005e6000c10fd0c */
[----:B------:R-:W-:Y:S05]  /*3080*/  BRA.U UP0, `(.L_x_1377) ;  /* 0x0000000100087547 */ /* 0x000fea000b800000 */
[----:B------:R0:W-:Y:S06]  /*3090*/  MEMBAR.SC.CTA ;  /* 0x0000000000007992 */ /* 0x0001ec0000000000 */
[----:B0-----:R-:W-:Y:S05]  /*30a0*/  BRA `(.L_x_1378) ;  /* 0x0000000000087947 */ /* 0x001fea0003800000 */
.L_x_1377:
[----:B------:R-:W-:Y:S05]  /*30b0*/  NANOSLEEP 0x1c2 ;  /* 0x000001c20000795d */ /* 0x000fea0003800000 */
[----:B------:R-:W-:Y:S01]  /*30c0*/  NOP ;  /* 0x0000000000007918 */ /* 0x000fe20000000000 */
.L_x_1378:
[----:B--2---:R-:W-:-:S03]  /*30d0*/  IMAD.WIDE.U32 R16, R36, 0x10, RZ ;  /* 0x0000001024107825 */ /* 0x004fc600078e00ff */
[----:B------:R-:W-:Y:S02]  /*30e0*/  LOP3.LUT R23, R16, 0xfffffff0, RZ, 0x3c, !PT ;  /* 0xfffffff010177812 */ /* 0x000fe400078e3cff */
[----:B------:R-:W-:Y:S02]  /*30f0*/  LOP3.LUT R17, RZ, R17, RZ, 0x33, !PT ;  /* 0x00000011ff117212 */ /* 0x000fe400078e33ff */
[----:B------:R-:W-:-:S05]  /*3100*/  IADD3 R22, P0, PT, R24, R23, RZ ;  /* 0x0000001718167210 */ /* 0x000fca0007f1e0ff */
[----:B------:R-:W-:-:S08]  /*3110*/  IMAD.X R23, R25, 0x1, R17, P0 ;  /* 0x0000000119177824 */ /* 0x000fd000000e0611 */
.L_x_1380:
[----:B------:R-:W2:Y:S01]  /*3120*/  LD.E.128.STRONG.GPU R16, desc[UR12][R22.64+0x200] ;  /* 0x0002000c16107980 */ /* 0x000ea2000c10fd00 */
[----:B------:R-:W-:Y:S05]  /*3130*/  YIELD ;  /* 0x0000000000007946 */ /* 0x000fea0003800000 */
[----:B------:R-:W-:Y:S01]  /*3140*/  UMOV UR5, 0xffffffff ;  /* 0xffffffff00057882 */ /* 0x000fe20000000000 */
[----:B--2---:R-:W-:-:S04]  /*3150*/  ISETP.NE.U32.AND P0, PT, R18, 0x63, PT ;  /* 0x000000631200780c */ /* 0x004fc80003f05070 */
[----:B------:R-:W-:Y:S01]  /*3160*/  ISETP.NE.AND.EX P0, PT, R19, RZ, PT, P0 ;  /* 0x000000ff1300720c */ /* 0x000fe20003f05300 */
[----:B------:R-:W-:-:S12]  /*3170*/  BRA.DIV UR5, `(.L_x_1379) ;  /* 0x0000007605f47947 */ /* 0x000fd8000b800000 */
[----:B------:R-:W-:-:S13]  /*3180*/  VOTE.ANY P0, !P0 ;  /* 0x0000000000ff7806 */ /* 0x000fda0004000100 */
.L_x_1436:
[----:B------:R-:W-:Y:S05]  /*3190*/  @P0 BRA `(.L_x_1380) ;  /* 0xfffffffc00e00947 */ /* 0x000fea000383ffff */
[----:B------:R-:W-:Y:S01]  /*31a0*/  UMOV UR5, 0xffffffff ;  /* 0xffffffff00057882 */ /* 0x000fe20000000000 */
[----:B------:R-:W-:-:S04]  /*31b0*/  ISETP.NE.U32.AND P0, PT, R18, 0x65, PT ;  /* 0x000000651200780c */ /* 0x000fc80003f05070 */
[----:B------:R-:W-:Y:S01]  /*31c0*/  ISETP.NE.AND.EX P0, PT, R19, RZ, PT, P0 ;  /* 0x000000ff1300720c */ /* 0x000fe20003f05300 */
[----:B------:R-:W-:-:S12]  /*31d0*/  BRA.DIV UR5, `(.L_x_1381) ;  /* 0x0000007605fc7947 */ /* 0x000fd8000b800000 */
[----:B------:R-:W0:Y:S01]  /*31e0*/  S2R R26, SR_GEMASK ;  /* 0x00000000001a7919 */ /* 0x000e220000003c00 */
[----:B------:R-:W-:Y:S01]  /*31f0*/  VOTE.ANY R20, PT, !P0 ;  /* 0x0000000000147806 */ /* 0x000fe200040e0100 */
[----:B------:R-:W1:Y:S01]  /*3200*/  LDC.64 R40, c[0x0][0x3a8] ;  /* 0x0000ea00ff287b82 */ /* 0x000e620000000a00 */
[----:B------:R-:W-:Y:S02]  /*3210*/  ISETP.NE.AND P1, PT, R16, RZ, PT ;  /* 0x000000ff1000720c */ /* 0x000fe40003f25270 */
[----:B-1----:R-:W-:-:S05]  /*3220*/  IADD3 R40, P5, PT, R40, 0x200, RZ ;  /* 0x0000020028287810 */ /* 0x002fca0007fbe0ff */
[----:B------:R-:W-:Y:S01]  /*3230*/  IMAD.X R41, RZ, RZ, R41, P5 ;  /* 0x000000ffff297224 */ /* 0x000fe200028e0629 */
[----:B0-----:R-:W-:-:S04]  /*3240*/  LOP3.LUT R20, R20, 0x80000000, R26, 0xec, !PT ;  /* 0x8000000014147812 */ /* 0x001fc800078eec1a */
[----:B------:R-:W-:-:S04]  /*3250*/  IADD3 R21, PT, PT, R20, -0x1, RZ ;  /* 0xffffffff14157810 */ /* 0x000fc80007ffe0ff */
[----:B------:R-:W-:-:S04]  /*3260*/  LOP3.LUT R21, R20, R21, RZ, 0xc, !PT ;  /* 0x0000001514157212 */ /* 0x000fc800078e0cff */
[----:B------:R0:W1:Y:S02]  /*3270*/  POPC R22, R21 ;  /* 0x0000001500167309 */ /* 0x0000640000000000 */
[C---:B0-----:R-:W-:Y:S01]  /*3280*/  VIADD R21, R38.reuse, 0x4 ;  /* 0x0000000426157836 */ /* 0x041fe20000000000 */
[----:B-1----:R-:W0:Y:S01]  /*3290*/  SHFL.DOWN PT, R23, R17, 0x1, R22 ;  /* 0x0820000011177989 */ /* 0x002e2200000e0016 */
[----:B------:R-:W-:-:S03]  /*32a0*/  ISETP.GE.AND P0, PT, R38, R22, PT ;  /* 0x000000162600720c */ /* 0x000fc60003f06270 */
[----:B------:R-:W1:Y:S01]  /*32b0*/  SHFL.DOWN PT, R27, R16, 0x1, R22 ;  /* 0x08200000101b7989 */ /* 0x000e6200000e0016 */
[----:B0-----:R-:W-:Y:S01]  /*32c0*/  FADD R23, R17, R23 ;  /* 0x0000001711177221 */ /* 0x001fe20000000000 */
[----:B-1----:R-:W-:-:S04]  /*32d0*/  SEL R29, R27, RZ, !P0 ;  /* 0x000000ff1b1d7207 */ /* 0x002fc80004000000 */
[----:B------:R-:W-:Y:S01]  /*32e0*/  FSEL R23, R23, R17, !P1 ;  /* 0x0000001117177208 */ /* 0x000fe20004800000 */
[----:B------:R-:W-:-:S03]  /*32f0*/  IMAD.IADD R29, R16, 0x1, R29 ;  /* 0x00000001101d7824 */ /* 0x000fc600078e021d */
[----:B------:R-:W-:Y:S01]  /*3300*/  FSEL R27, R23, R17, !P0 ;  /* 0x00000011171b7208 */ /* 0x000fe20004000000 */
[----:B------:R-:W-:Y:S01]  /*3310*/  VIADD R17, R38, 0x2 ;  /* 0x0000000226117836 */ /* 0x000fe20000000000 */
[----:B------:R-:W0:Y:S01]  /*3320*/  SHFL.DOWN PT, R28, R29, 0x2, R22 ;  /* 0x084000001d1c7989 */ /* 0x000e2200000e0016 */
[----:B------:R-:W-:-:S03]  /*3330*/  ISETP.NE.AND P1, PT, R29, RZ, PT ;  /* 0x000000ff1d00720c */ /* 0x000fc60003f25270 */
[----:B------:R-:W-:Y:S01]  /*3340*/  ISETP.GT.AND P0, PT, R17, R22, PT ;  /* 0x000000161100720c */ /* 0x000fe20003f04270 */
[----:B------:R-:W1:Y:S03]  /*3350*/  SHFL.DOWN PT, R23, R27, 0x2, R22 ;  /* 0x084000001b177989 */ /* 0x000e6600000e0016 */
[----:B0-----:R-:W-:Y:S01]  /*3360*/  SEL R28, R28, RZ, !P0 ;  /* 0x000000ff1c1c7207 */ /* 0x001fe20004000000 */
[----:B-1----:R-:W-:-:S04]  /*3370*/  FADD R16, R27, R23 ;  /* 0x000000171b107221 */ /* 0x002fc80000000000 */
[----:B------:R-:W-:-:S04]  /*3380*/  IMAD.IADD R17, R29, 0x1, R28 ;  /* 0x000000011d117824 */ /* 0x000fc800078e021c */
[----:B------:R-:W-:Y:S02]  /*3390*/  @!P0 FSEL R27, R16, R27, !P1 ;  /* 0x0000001b101b8208 */ /* 0x000fe40004800000 */
[----:B------:R-:W0:Y:S01]  /*33a0*/  SHFL.DOWN PT, R16, R17, 0x4, R22 ;  /* 0x0880000011107989 */ /* 0x000e2200000e0016 */
[----:B------:R-:W-:Y:S01]  /*33b0*/  ISETP.GT.AND P0, PT, R21, R22, PT ;  /* 0x000000161500720c */ /* 0x000fe20003f04270 */
[----:B------:R-:W-:Y:S01]  /*33c0*/  VIADD R21, R38, 0x8 ;  /* 0x0000000826157836 */ /* 0x000fe20000000000 */
[----:B------:R-:W-:Y:S01]  /*33d0*/  ISETP.NE.AND P1, PT, R17, RZ, PT ;  /* 0x000000ff1100720c */ /* 0x000fe20003f25270 */
[----:B------:R-:W1:Y:S01]  /*33e0*/  SHFL.DOWN PT, R23, R27, 0x4, R22 ;  /* 0x088000001b177989 */ /* 0x000e6200000e0016 */
[----:B0-----:R-:W-:Y:S01]  /*33f0*/  SEL R16, R16, RZ, !P0 ;  /* 0x000000ff10107207 */ /* 0x001fe20004000000 */
[----:B-1----:R-:W-:-:S04]  /*3400*/  FADD R20, R27, R23 ;  /* 0x000000171b147221 */ /* 0x002fc80000000000 */
[----:B------:R-:W-:-:S04]  /*3410*/  IMAD.IADD R29, R17, 0x1, R16 ;  /* 0x00000001111d7824 */ /* 0x000fc800078e0210 */
[----:B------:R-:W-:Y:S01]  /*3420*/  @!P0 FSEL R27, R20, R27, !P1 ;  /* 0x0000001b141b8208 */ /* 0x000fe20004800000 */
        /* <DEDUP_REMOVED lines=10> */
[----:B------:R-:W-:Y:S02]  /*34d0*/  ISETP.GT.AND P0, PT, R21, R22, PT ;  /* 0x000000161500720c */ /* 0x000fe40003f04270 */
[----:B------:R-:W-:Y:S01]  /*34e0*/  ISETP.NE.U32.AND P1, PT, R18, 0x65, PT ;  /* 0x000000651200780c */ /* 0x000fe20003f25070 */
[----:B------:R-:W1:Y:S01]  /*34f0*/  SHFL.DOWN PT, R23, R27, 0x10, R22 ;  /* 0x0a0000001b177989 */ /* 0x000e6200000e0016 */
[----:B------:R-:W-:Y:S02]  /*3500*/  ISETP.NE.AND P3, PT, R17, RZ, PT ;  /* 0x000000ff1100720c */ /* 0x000fe40003f65270 */
[----:B------:R-:W-:Y:S02]  /*3510*/  ISETP.NE.AND.EX P1, PT, R19, RZ, PT, P1 ;  /* 0x000000ff1300720c */ /* 0x000fe40003f25310 */
[----:B------:R-:W-:-:S05]  /*3520*/  LOP3.LUT R19, RZ, R36, RZ, 0x33, !PT ;  /* 0x00000024ff137212 */ /* 0x000fca00078e33ff */
[----:B------:R-:W-:-:S06]  /*3530*/  IMAD.IADD R0, R19, 0x1, R0 ;  /* 0x0000000113007824 */ /* 0x000fcc00078e0200 */
[----:B------:R-:W-:Y:S02]  /*3540*/  VOTE.ALL P4, P1 ;  /* 0x0000000000ff7806 */ /* 0x000fe40000880000 */
[----:B0-----:R-:W-:Y:S01]  /*3550*/  SEL R16, R16, RZ, !P0 ;  /* 0x000000ff10107207 */ /* 0x001fe20004000000 */
[----:B-1----:R-:W-:-:S04]  /*3560*/  FADD R18, R27, R23 ;  /* 0x000000171b127221 */ /* 0x002fc80000000000 */
[----:B------:R-:W-:Y:S01]  /*3570*/  IMAD.IADD R22, R17, 0x1, R16 ;  /* 0x0000000111167824 */ /* 0x000fe200078e0210 */
[----:B------:R-:W-:-:S05]  /*3580*/  @!P0 FSEL R27, R18, R27, !P3 ;  /* 0x0000001b121b8208 */ /* 0x000fca0005800000 */
[----:B------:R-:W-:-:S07]  /*3590*/  IMAD.MOV.U32 R20, RZ, RZ, R27 ;  /* 0x000000ffff147224 */ /* 0x000fce00078e001b */
.L_x_1450:
[----:B------:R-:W-:Y:S05]  /*35a0*/  @!P4 BRA `(.L_x_1382) ;  /* 0x000000040020c947 */ /* 0x000fea0003800000 */
.L_x_1386:
[----:B------:R-:W-:Y:S02]  /*35b0*/  IMAD.MOV.U32 R27, RZ, RZ, R20 ;  /* 0x000000ffff1b7224 */ /* 0x000fe400078e0014 */
[----:B------:R-:W-:-:S07]  /*35c0*/  IMAD.WIDE R28, R0, 0x10, R40 ;  /* 0x00000010001c7825 */ /* 0x000fce00078e0228 */
.L_x_1384:
[----:B------:R-:W2:Y:S01]  /*35d0*/  LD.E.128.STRONG.GPU R16, desc[UR12][R28.64+-0x200] ;  /* 0xfffe000c1c107980 */ /* 0x000ea2000c10fd00 */
[----:B------:R-:W-:Y:S05]  /*35e0*/  YIELD ;  /* 0x0000000000007946 */ /* 0x000fea0003800000 */
[----:B------:R-:W-:Y:S01]  /*35f0*/  UMOV UR5, 0xffffffff ;  /* 0xffffffff00057882 */ /* 0x000fe20000000000 */
[----:B--2---:R-:W-:-:S04]  /*3600*/  ISETP.NE.U32.AND P0, PT, R18, 0x63, PT ;  /* 0x000000631200780c */ /* 0x004fc80003f05070 */
[----:B------:R-:W-:Y:S01]  /*3610*/  ISETP.NE.AND.EX P0, PT, R19, RZ, PT, P0 ;  /* 0x000000ff1300720c */ /* 0x000fe20003f05300 */
[----:B------:R-:W-:-:S12]  /*3620*/  BRA.DIV UR5, `(.L_x_1383) ;  /* 0x0000007a05a87947 */ /* 0x000fd8000b800000 */
[----:B------:R-:W-:-:S13]  /*3630*/  VOTE.ANY P0, !P0 ;  /* 0x0000000000ff7806 */ /* 0x000fda0004000100 */
.L_x_1453:
[----:B------:R-:W-:Y:S05]  /*3640*/  @P0 BRA `(.L_x_1384) ;  /* 0xfffffffc00e00947 */ /* 0x000fea000383ffff */
[----:B------:R-:W-:Y:S01]  /*3650*/  UMOV UR5, 0xffffffff ;  /* 0xffffffff00057882 */ /* 0x000fe20000000000 */
[----:B------:R-:W-:-:S04]  /*3660*/  ISETP.NE.U32.AND P0, PT, R18, 0x65, PT ;  /* 0x000000651200780c */ /* 0x000fc80003f05070 */
[----:B------:R-:W-:Y:S01]  /*3670*/  ISETP.NE.AND.EX P0, PT, R19, RZ, PT, P0 ;  /* 0x000000ff1300720c */ /* 0x000fe20003f05300 */
[----:B------:R-:W-:-:S12]  /*3680*/  BRA.DIV UR5, `(.L_x_1385) ;  /* 0x0000007a05b07947 */ /* 0x000fd8000b800000 */
[----:B------:R-:W-:Y:S01]  /*3690*/  VOTE.ANY R20, PT, !P0 ;  /* 0x0000000000147806 */ /* 0x000fe200040e0100 */
[----:B------:R-:W-:Y:S01]  /*36a0*/  VIADD R0, R0, 0xffffffe0 ;  /* 0xffffffe000007836 */ /* 0x000fe20000000000 */
[----:B------:R-:W-:Y:S02]  /*36b0*/  ISETP.NE.AND P1, PT, R16, RZ, PT ;  /* 0x000000ff1000720c */ /* 0x000fe40003f25270 */
[----:B------:R-:W-:Y:S02]  /*36c0*/  LOP3.LUT R20, R20, 0x80000000, R26, 0xec, !PT ;  /* 0x8000000014147812 */ /* 0x000fe400078eec1a */
[----:B------:R-:W-:-:S03]  /*36d0*/  ISETP.NE.AND P5, PT, R22, RZ, PT ;  /* 0x000000ff1600720c */ /* 0x000fc60003fa5270 */
[----:B------:R-:W-:-:S05]  /*36e0*/  VIADD R21, R20, 0xffffffff ;  /* 0xffffffff14157836 */ /* 0x000fca0000000000 */
[----:B------:R-:W-:Y:S01]  /*36f0*/  LOP3.LUT R21, R20, R21, RZ, 0xc, !PT ;  /* 0x0000001514157212 */ /* 0x000fe200078e0cff */
[----:B------:R-:W-:-:S03]  /*3700*/  VIADD R20, R38, 0x2 ;  /* 0x0000000226147836 */ /* 0x000fc60000000000 */
[----:B------:R-:W0:Y:S02]  /*3710*/  POPC R29, R21 ;  /* 0x00000015001d7309 */ /* 0x000e240000000000 */
[----:B0-----:R-:W0:Y:S01]  /*3720*/  SHFL.DOWN PT, R23, R17, 0x1, R29 ;  /* 0x0820000011177989 */ /* 0x001e2200000e001d */
[----:B------:R-:W-:-:S03]  /*3730*/  ISETP.GE.AND P0, PT, R38, R29, PT ;  /* 0x0000001d2600720c */ /* 0x000fc60003f06270 */
[----:B------:R-:W1:Y:S01]  /*3740*/  SHFL.DOWN PT, R28, R16, 0x1, R29 ;  /* 0x08200000101c7989 */ /* 0x000e6200000e001d */
[----:B0-----:R-:W-:-:S05]  /*3750*/  FADD R23, R17, R23 ;  /* 0x0000001711177221 */ /* 0x001fca0000000000 */
[-C--:B------:R-:W-:Y:S02]  /*3760*/  FSEL R43, R23, R17.reuse, !P1 ;  /* 0x00000011172b7208 */ /* 0x080fe40004800000 */
[----:B-1----:R-:W-:Y:S02]  /*3770*/  SEL R23, R28, RZ, !P0 ;  /* 0x000000ff1c177207 */ /* 0x002fe40004000000 */
[----:B------:R-:W-:Y:S02]  /*3780*/  FSEL R28, R43, R17, !P0 ;  /* 0x000000112b1c7208 */ /* 0x000fe40004000000 */
[----:B------:R-:W-:Y:S02]  /*3790*/  IADD3 R42, PT, PT, R16, R23, RZ ;  /* 0x00000017102a7210 */ /* 0x000fe40007ffe0ff */
[----:B------:R-:W-:Y:S01]  /*37a0*/  ISETP.GT.AND P0, PT, R20, R29, PT ;  /* 0x0000001d1400720c */ /* 0x000fe20003f04270 */
[----:B------:R-:W0:Y:S01]  /*37b0*/  SHFL.DOWN PT, R43, R28, 0x2, R29 ;  /* 0x084000001c2b7989 */ /* 0x000e2200000e001d */
[----:B------:R-:W-:Y:S01]  /*37c0*/  ISETP.NE.AND P1, PT, R42, RZ, PT ;  /* 0x000000ff2a00720c */ /* 0x000fe20003f25270 */
[----:B------:R-:W-:-:S02]  /*37d0*/  VIADD R20, R38, 0x4 ;  /* 0x0000000426147836 */ /* 0x000fc40000000000 */
[----:B------:R-:W1:Y:S01]  /*37e0*/  SHFL.DOWN PT, R23, R42, 0x2, R29 ;  /* 0x084000002a177989 */ /* 0x000e6200000e001d */
[----:B0-----:R-:W-:Y:S01]  /*37f0*/  FADD R43, R28, R43 ;  /* 0x0000002b1c2b7221 */ /* 0x001fe20000000000 */
[----:B-1----:R-:W-:-:S06]  /*3800*/  SEL R23, R23, RZ, !P0 ;  /* 0x000000ff17177207 */ /* 0x002fcc0004000000 */
[----:B------:R-:W-:Y:S02]  /*3810*/  @!P0 FSEL R28, R43, R28, !P1 ;  /* 0x0000001c2b1c8208 */ /* 0x000fe40004800000 */
[----:B------:R-:W-:Y:S01]  /*3820*/  ISETP.GT.AND P0, PT, R20, R29, PT ;  /* 0x0000001d1400720c */ /* 0x000fe20003f04270 */
[----:B------:R-:W-:Y:S02]  /*3830*/  IMAD.IADD R16, R42, 0x1, R23 ;  /* 0x000000012a107824 */ /* 0x000fe400078e0217 */
[----:B------:R-:W0:Y:S01]  /*3840*/  SHFL.DOWN PT, R17, R28, 0x4, R29 ;  /* 0x088000001c117989 */ /* 0x000e2200000e001d */
[----:B------:R-:W-:Y:S02]  /*3850*/  VIADD R20, R38, 0x8 ;  /* 0x0000000826147836 */ /* 0x000fe40000000000 */
[----:B------:R-:W-:Y:S01]  /*3860*/  ISETP.NE.AND P1, PT, R16, RZ, PT ;  /* 0x000000ff1000720c */ /* 0x000fe20003f25270 */
[----:B------:R-:W1:Y:S01]  /*3870*/  SHFL.DOWN PT, R23, R16, 0x4, R29 ;  /* 0x0880000010177989 */ /* 0x000e6200000e001d */
[----:B0-----:R-:W-:Y:S01]  /*3880*/  FADD R17, R28, R17 ;  /* 0x000000111c117221 */ /* 0x001fe20000000000 */
[----:B-1----:R-:W-:-:S04]  /*3890*/  SEL R23, R23, RZ, !P0 ;  /* 0x000000ff17177207 */ /* 0x002fc80004000000 */
        /* <DEDUP_REMOVED lines=11> */
[----:B------:R-:W-:Y:S01]  /*3950*/  IMAD.IADD R17, R42, 0x1, R17 ;  /* 0x000000012a117824 */ /* 0x000fe200078e0211 */
[----:B------:R-:W-:Y:S01]  /*3960*/  ISETP.NE.U32.AND P1, PT, R18, 0x65, PT ;  /* 0x000000651200780c */ /* 0x000fe20003f25070 */
[----:B------:R-:W0:Y:S03]  /*3970*/  SHFL.DOWN PT, R23, R28, 0x10, R29 ;  /* 0x0a0000001c177989 */ /* 0x000e2600000e001d */
[----:B------:R-:W-:Y:S01]  /*3980*/  ISETP.NE.AND.EX P1, PT, R19, RZ, PT, P1 ;  /* 0x000000ff1300720c */ /* 0x000fe20003f25310 */
[----:B------:R-:W1:Y:S01]  /*3990*/  SHFL.DOWN PT, R16, R17, 0x10, R29 ;  /* 0x0a00000011107989 */ /* 0x000e6200000e001d */
[----:B------:R-:W-:-:S11]  /*39a0*/  ISETP.NE.AND P3, PT, R17, RZ, PT ;  /* 0x000000ff1100720c */ /* 0x000fd60003f65270 */
[----:B------:R-:W-:Y:S01]  /*39b0*/  VOTE.ALL P4, P1 ;  /* 0x0000000000ff7806 */ /* 0x000fe20000880000 */
[----:B0-----:R-:W-:Y:S01]  /*39c0*/  FADD R23, R28, R23 ;  /* 0x000000171c177221 */ /* 0x001fe20000000000 */
[----:B-1----:R-:W-:-:S04]  /*39d0*/  SEL R16, R16, RZ, !P0 ;  /* 0x000000ff10107207 */ /* 0x002fc80004000000 */
[----:B------:R-:W-:Y:S02]  /*39e0*/  @!P0 FSEL R28, R23, R28, !P3 ;  /* 0x0000001c171c8208 */ /* 0x000fe40005800000 */
[----:B------:R-:W-:-:S03]  /*39f0*/  IADD3 R22, PT, PT, R17, R16, R22 ;  /* 0x0000001011167210 */ /* 0x000fc60007ffe016 */
[----:B------:R-:W-:-:S04]  /*3a00*/  @!P5 FADD R27, R28, R27 ;  /* 0x0000001b1c1bd221 */ /* 0x000fc80000000000 */
[----:B------:R-:W-:-:S07]  /*3a10*/  IMAD.MOV.U32 R20, RZ, RZ, R27 ;  /* 0x000000ffff147224 */ /* 0x000fce00078e001b */
.L_x_1467:
[----:B------:R-:W-:Y:S05]  /*3a20*/  @P4 BRA `(.L_x_1386) ;  /* 0xfffffff800e04947 */ /* 0x000fea000383ffff */
.L_x_1382:
[----:B------:R-:W-:Y:S01]  /*3a30*/  ISETP.NE.AND P1, PT, R38, RZ, PT ;  /* 0x000000ff2600720c */ /* 0x000fe20003f25270 */
[----:B------:R-:W-:Y:S01]  /*3a40*/  BSSY.RECONVERGENT B0, `(.L_x_1387) ;  /* 0x0000014000007945 */ /* 0x000fe20003800200 */
[----:B------:R-:W-:-:S11]  /*3a50*/  IMAD.MOV.U32 R23, RZ, RZ, R20 ;  /* 0x000000ffff177224 */ /* 0x000fd600078e0014 */
[----:B------:R-:W0:Y:S01]  /*3a60*/  @!P1 S2R R17, SR_CgaCtaId ;  /* 0x0000000000119919 */ /* 0x000e220000008800 */
[----:B------:R-:W-:-:S04]  /*3a70*/  @!P1 MOV R0, 0x400 ;  /* 0x0000040000009802 */ /* 0x000fc80000000f00 */
[----:B0-----:R-:W-:Y:S01]  /*3a80*/  @!P1 LEA R26, R17, R0, 0x18 ;  /* 0x00000000111a9211 */ /* 0x001fe200078ec0ff */
[----:B------:R-:W-:Y:S06]  /*3a90*/  @P2 BRA `(.L_x_1388) ;  /* 0x0000000000382947 */ /* 0x000fec0003800000 */
[----:B------:R-:W0:Y:S01]  /*3aa0*/  S2UR UR6, SR_CgaCtaId ;  /* 0x00000000000679c3 */ /* 0x000e220000008800 */
[----:B------:R-:W-:Y:S01]  /*3ab0*/  FADD R0, R31, R20 ;  /* 0x000000141f007221 */ /* 0x000fe20000000000 */
[----:B------:R-:W-:Y:S01]  /*3ac0*/  UMOV UR5, 0x400 ;  /* 0x0000040000057882 */ /* 0x000fe20000000000 */
[C---:B------:R-:W-:Y:S01]  /*3ad0*/  ISETP.NE.AND P0, PT, R30.reuse, RZ, PT ;  /* 0x000000ff1e00720c */ /* 0x040fe20003f05270 */
[----:B------:R-:W-:Y:S02]  /*3ae0*/  IMAD.IADD R21, R30, 0x1, R22 ;  /* 0x000000011e157824 */ /* 0x000fe400078e0216 */
[----:B------:R-:W-:Y:S01]  /*3af0*/  IMAD.MOV.U32 R18, RZ, RZ, 0x65 ;  /* 0x00000065ff127424 */ /* 0x000fe200078e00ff */
[----:B------:R-:W-:Y:S01]  /*3b00*/  FSEL R17, R0, R31, !P0 ;  /* 0x0000001f00117208 */ /* 0x000fe20004000000 */
[----:B------:R-:W-:Y:S02]  /*3b10*/  IMAD.MOV.U32 R19, RZ, RZ, 0x0 ;  /* 0x00000000ff137424 */ /* 0x000fe400078e00ff */
[----:B------:R-:W-:-:S05]  /*3b20*/  IMAD.MOV.U32 R16, RZ, RZ, R21 ;  /* 0x000000ffff107224 */ /* 0x000fca00078e0015 */
[----:B------:R1:W-:Y:S01]  /*3b30*/  ST.E.128.STRONG.GPU desc[UR12][R24.64+0x200], R16 ;  /* 0x0002001018007985 */ /* 0x0003e2000c10fd0c */
[----:B0-----:R-:W-:-:S09]  /*3b40*/  ULEA UR5, UR6, UR5, 0x18 ;  /* 0x0000000506057291 */ /* 0x001fd2000f8ec0ff */
[----:B------:R1:W-:Y:S04]  /*3b50*/  STS.64 [UR5+0x68], R20 ;  /* 0x00006814ff007988 */ /* 0x0003e80008000a05 */
[----:B------:R1:W-:Y:S04]  /*3b60*/  STS [UR5+0x70], R17 ;  /* 0x00007011ff007988 */ /* 0x0003e80008000805 */
[----:B------:R1:W-:Y:S02]  /*3b70*/  STS [UR5+0x64], R22 ;  /* 0x00006416ff007988 */ /* 0x0003e40008000805 */
.L_x_1388:
[----:B------:R-:W-:Y:S05]  /*3b80*/  BSYNC.RECONVERGENT B0 ;  /* 0x0000000000007941 */ /* 0x000fea0003800200 */
.L_x_1387:
[----:B------:R0:W-:Y:S01]  /*3b90*/  @!P1 STS.64 [R26+0x48], R22 ;  /* 0x000048161a009388 */ /* 0x0001e20000000a00 */
[----:B------:R-:W-:Y:S01]  /*3ba0*/  @!P1 MOV R39, R22 ;  /* 0x0000001600279202 */ /* 0x000fe20000000f00 */
[----:B------:R-:W-:-:S07]  /*3bb0*/  @!P1 IMAD.MOV.U32 R35, RZ, RZ, R20 ;  /* 0x000000ffff239224 */ /* 0x000fce00078e0014 */
.L_x_1376:
[----:B------:R-:W-:Y:S05]  /*3bc0*/  WARPSYNC.ALL ;  /* 0x0000000000007948 */ /* 0x000fea0003800000 */
[----:B------:R-:W-:Y:S01]  /*3bd0*/  ISETP.NE.AND P1, PT, R36, RZ, PT ;  /* 0x000000ff2400720c */ /* 0x000fe20003f25270 */
[----:B------:R-:W2:Y:S08]  /*3be0*/  S2UR UR5, SR_CgaCtaId ;  /* 0x00000000000579c3 */ /* 0x000eb00000008800 */
[----:B------:R-:W-:Y:S01]  /*3bf0*/  BAR.SYNC.DEFER_BLOCKING 0x0 ;  /* 0x0000000000007b1d */ /* 0x000fe20000010000 */
[----:B------:R-:W-:-:S02]  /*3c00*/  ISETP.NE.OR P0, PT, R39, RZ, !P1 ;  /* 0x000000ff2700720c */ /* 0x000fc40004f05670 */
[----:B------:R-:W-:Y:S02]  /*3c10*/  ISETP.NE.AND P4, PT, R2, R4, PT ;  /* 0x000000040200720c */ /* 0x000fe40003f85270 */
[----:B------:R-:W-:Y:S01]  /*3c20*/  ISETP.NE.AND P5, PT, R34, R2, PT ;  /* 0x000000022200720c */ /* 0x000fe20003fa5270 */
[----:B------:R-:W-:Y:S01]  /*3c30*/  UMOV UR4, 0x400 ;  /* 0x0000040000047882 */ /* 0x000fe20000000000 */
[----:B------:R-:W-:Y:S02]  /*3c40*/  ISETP.NE.AND P3, PT, R4, R6, PT ;  /* 0x000000060400720c */ /* 0x000fe40003f65270 */
[----:B-1----:R-:W-:Y:S02]  /*3c50*/  SEL R20, RZ, 0x1, !P5 ;  /* 0x00000001ff147807 */ /* 0x002fe40006800000 */
[----:B------:R-:W-:-:S03]  /*3c60*/  ISETP.NE.AND P2, PT, R6, R8, PT ;  /* 0x000000080600720c */ /* 0x000fc60003f45270 */
[----:B------:R-:W-:Y:S02]  /*3c70*/  VIADD R0, R20, 0x1 ;  /* 0x0000000114007836 */ /* 0x000fe40000000000 */
[----:B------:R-:W-:Y:S01]  /*3c80*/  @!P4 IMAD.MOV R0, RZ, RZ, R20 ;  /* 0x000000ffff00c224 */ /* 0x000fe200078e0214 */
[----:B--2---:R-:W-:-:S09]  /*3c90*/  ULEA UR8, UR5, UR4, 0x18 ;  /* 0x0000000405087291 */ /* 0x004fd2000f8ec0ff */
[----:B------:R-:W1:Y:S04]  /*3ca0*/  @P1 LDS.64 R18, [UR8+0x48] ;  /* 0x00004808ff121984 */ /* 0x000e680008000a00 */
[----:B------:R-:W2:Y:S01]  /*3cb0*/  LDS R21, [UR8+0x74] ;  /* 0x00007408ff157984 */ /* 0x000ea20008000800 */
[----:B-1----:R-:W-:Y:S02]  /*3cc0*/  @P1 IMAD.IADD R18, R39, 0x1, R18 ;  /* 0x0000000127121824 */ /* 0x002fe400078e0212 */
[----:B------:R-:W-:Y:S01]  /*3cd0*/  @!P0 FADD R35, R35, R19 ;  /* 0x0000001323238221 */ /* 0x000fe20000000000 */
[----:B------:R-:W-:Y:S01]  /*3ce0*/  ISETP.NE.AND P0, PT, R8, R10, PT ;  /* 0x0000000a0800720c */ /* 0x000fe20003f05270 */
[----:B------:R-:W-:Y:S02]  /*3cf0*/  @P1 IMAD.MOV.U32 R39, RZ, RZ, R18 ;  /* 0x000000ffff271224 */ /* 0x000fe400078e0012 */
[----:B------:R-:W-:Y:S01]  /*3d00*/  @!P5 FADD R3, R3, R35 ;  /* 0x000000230303d221 */ /* 0x000fe20000000000 */
[----:B------:R-:W-:Y:S01]  /*3d10*/  ISETP.NE.AND P1, PT, R10, R12, PT ;  /* 0x0000000c0a00720c */ /* 0x000fe20003f25270 */
[----:B------:R-:W-:-:S02]  /*3d20*/  IMAD.IADD R41, R39, 0x1, R0 ;  /* 0x0000000127297824 */ /* 0x000fc400078e0200 */
[----:B------:R-:W-:Y:S01]  /*3d30*/  @!P4 FADD R5, R5, R3 ;  /* 0x000000030505c221 */ /* 0x000fe20000000000 */
[----:B------:R-:W-:Y:S01]  /*3d40*/  ISETP.NE.AND P4, PT, R12, R14, PT ;  /* 0x0000000e0c00720c */ /* 0x000fe20003f85270 */
[----:B------:R-:W-:Y:S02]  /*3d50*/  IMAD.IADD R43, R20, 0x1, R39 ;  /* 0x00000001142b7824 */ /* 0x000fe400078e0227 */
[----:B------:R-:W-:Y:S02]  /*3d60*/  VIADD R17, R41, 0x1 ;  /* 0x0000000129117836 */ /* 0x000fe40000000000 */
[----:B------:R-:W-:Y:S01]  /*3d70*/  @!P3 FADD R7, R7, R5 ;  /* 0x000000050707b221 */ /* 0x000fe20000000000 */
[----:B------:R-:W-:-:S03]  /*3d80*/  @!P3 IMAD.MOV R17, RZ, RZ, R41 ;  /* 0x000000ffff11b224 */ /* 0x000fc600078e0229 */
[----:B------:R-:W-:Y:S01]  /*3d90*/  @!P2 FADD R9, R9, R7 ;  /* 0x000000070909a221 */ /* 0x000fe20000000000 */
[----:B------:R-:W-:Y:S02]  /*3da0*/  VIADD R16, R17, 0x1 ;  /* 0x0000000111107836 */ /* 0x000fe40000000000 */
[----:B------:R-:W-:Y:S02]  /*3db0*/  @!P2 IMAD.MOV R16, RZ, RZ, R17 ;  /* 0x000000ffff10a224 */ /* 0x000fe400078e0211 */
[----:B------:R-:W-:Y:S01]  /*3dc0*/  @!P0 FADD R11, R11, R9 ;  /* 0x000000090b0b8221 */ /* 0x000fe20000000000 */
[----:B------:R-:W-:Y:S01]  /*3dd0*/  ISETP.NE.AND P2, PT, R14, R32, PT ;  /* 0x000000200e00720c */ /* 0x000fe20003f45270 */
[----:B------:R-:W-:Y:S02]  /*3de0*/  VIADD R38, R16, 0x1 ;  /* 0x0000000110267836 */ /* 0x000fe40000000000 */
[----:B------:R-:W-:Y:S01]  /*3df0*/  @!P1 FADD R13, R13, R11 ;  /* 0x0000000b0d0d9221 */ /* 0x000fe20000000000 */
[----:B------:R-:W-:Y:S01]  /*3e00*/  @!P0 IMAD.MOV R38, RZ, RZ, R16 ;  /* 0x000000ffff268224 */ /* 0x000fe200078e0210 */
[----:B--2---:R-:W-:-:S02]  /*3e10*/  ISETP.GE.AND P0, PT, R21, 0x101, PT ;  /* 0x000001011500780c */ /* 0x004fc40003f06270 */
[----:B------:R-:W-:Y:S01]  /*3e20*/  @!P4 FADD R15, R15, R13 ;  /* 0x0000000d0f0fc221 */ /* 0x000fe20000000000 */
[----:B------:R-:W-:Y:S02]  /*3e30*/  VIADD R19, R38, 0x1 ;  /* 0x0000000126137836 */ /* 0x000fe40000000000 */
[----:B------:R-:W-:-:S03]  /*3e40*/  @!P1 IMAD.MOV R19, RZ, RZ, R38 ;  /* 0x000000ffff139224 */ /* 0x000fc600078e0226 */
[----:B------:R-:W-:Y:S02]  /*3e50*/  @!P2 FADD R33, R33, R15 ;  /* 0x0000000f2121a221 */ /* 0x000fe40000000000 */
[----:B------:R-:W-:Y:S01]  /*3e60*/  IADD3 R18, PT, PT, R19, 0x1, RZ ;  /* 0x0000000113127810 */ /* 0x000fe20007ffe0ff */
[----:B------:R-:W-:-:S04]  /*3e70*/  @!P4 IMAD.MOV R18, RZ, RZ, R19 ;  /* 0x000000ffff12c224 */ /* 0x000fc800078e0213 */
[----:B------:R-:W-:Y:S02]  /*3e80*/  VIADD R0, R18, 0x1 ;  /* 0x0000000112007836 */ /* 0x000fe40000000000 */
[----:B------:R-:W-:Y:S01]  /*3e90*/  @!P2 IMAD.MOV R0, RZ, RZ, R18 ;  /* 0x000000ffff00a224 */ /* 0x000fe200078e0212 */
[----:B------:R-:W-:Y:S06]  /*3ea0*/  @!P0 BRA `(.L_x_1389) ;  /* 0x0000000c00448947 */ /* 0x000fec0003800000 */
[----:B0-----:R-:W0:Y:S01]  /*3eb0*/  LDS R23, [UR8+0x64] ;  /* 0x00006408ff177984 */ /* 0x001e220008000800 */
        /* <DEDUP_REMOVED lines=28> */
[----:B------:R-:W-:Y:S01]  /*4080*/  ISETP.GE.AND P0, PT, R36, R21, PT ;  /* 0x000000152400720c */ /* 0x000fe20003f06270 */
[--C-:B------:R-:W-:Y:S02]  /*4090*/  @P2 IMAD.IADD R0, R0, 0x1, -R23.reuse ;  /* 0x0000000100002824 */ /* 0x100fe400078e0a17 */
[----:B------:R0:W-:Y:S02]  /*40a0*/  @P6 STS.64 [R16], R8 ;  /* 0x0000000810006388 */ /* 0x0001e40000000a00 */
[----:B------:R-:W-:Y:S01]  /*40b0*/  @P3 IMAD.IADD R18, R18, 0x1, -R23 ;  /* 0x0000000112123824 */ /* 0x000fe200078e0a17 */
[----:B------:R-:W-:Y:S01]  /*40c0*/  @P2 LEA R0, R0, UR8, 0x3 ;  /* 0x0000000800002c11 */ /* 0x000fe2000f8e18ff */
[----:B------:R0:W-:Y:S03]  /*40d0*/  @P5 STS.64 [R38], R10 ;  /* 0x0000000a26005388 */ /* 0x0001e60000000a00 */
[----:B------:R-:W-:Y:S01]  /*40e0*/  @P3 LEA R18, R18, UR8, 0x3 ;  /* 0x0000000812123c11 */ /* 0x000fe2000f8e18ff */
[----:B------:R0:W-:Y:S04]  /*40f0*/  @P4 STS.64 [R19], R12 ;  /* 0x0000000c13004388 */ /* 0x0001e80000000a00 */
[----:B------:R0:W-:Y:S04]  /*4100*/  @P3 STS.64 [R18], R14 ;  /* 0x0000000e12003388 */ /* 0x0001e80000000a00 */
[----:B------:R0:W-:Y:S01]  /*4110*/  @P2 STS.64 [R0], R32 ;  /* 0x0000002000002388 */ /* 0x0001e20000000a00 */
[----:B------:R-:W-:Y:S06]  /*4120*/  BAR.SYNC.DEFER_BLOCKING 0x0 ;  /* 0x0000000000007b1d */ /* 0x000fec0000010000 */
[----:B------:R-:W-:Y:S05]  /*4130*/  @P0 EXIT ;  /* 0x000000000000094d */ /* 0x000fea0003800000 */
        /* <DEDUP_REMOVED lines=8> */
[----:B------:R-:W-:Y:S01]  /*41c0*/  LEA.HI R0, R0, 0x1, RZ, 0x18 ;  /* 0x0000000100007811 */ /* 0x000fe200078fc0ff */
[C---:B------:R-:W-:Y:S01]  /*41d0*/  IMAD.IADD R11, R36.reuse, 0x1, R23 ;  /* 0x00000001240b7824 */ /* 0x040fe200078e0217 */
[----:B------:R-:W-:Y:S02]  /*41e0*/  LEA R10, R36, UR8, 0x3 ;  /* 0x00000008240a7c11 */ /* 0x000fe4000f8e18ff */
[C---:B------:R-:W-:Y:S02]  /*41f0*/  SHF.L.U32 R2, R0.reuse, 0x8, RZ ;  /* 0x0000000800027819 */ /* 0x040fe400000006ff */
[----:B------:R-:W-:Y:S01]  /*4200*/  LOP3.LUT R0, R0, 0x3, RZ, 0xc0, !PT ;  /* 0x0000000300007812 */ /* 0x000fe200078ec0ff */
[----:B------:R-:W1:Y:S01]  /*4210*/  LDC.64 R6, c[0x0][0x398] ;  /* 0x0000e600ff067b82 */ /* 0x000e620000000a00 */
[----:B------:R-:W-:-:S03]  /*4220*/  LOP3.LUT R3, R2, 0x300, RZ, 0xc0, !PT ;  /* 0x0000030002037812 */ /* 0x000fc600078ec0ff */
[----:B------:R-:W-:Y:S02]  /*4230*/  IMAD.MOV R0, RZ, RZ, -R0 ;  /* 0x000000ffff007224 */ /* 0x000fe400078e0a00 */
[----:B------:R-:W-:-:S07]  /*4240*/  IMAD.IADD R36, R36, 0x1, R3 ;  /* 0x0000000124247824 */ /* 0x000fce00078e0203 */
.L_x_1392:
[----:B--2---:R2:W3:Y:S01]  /*4250*/  LDS.64 R12, [R10] ;  /* 0x000000000a0c7984 */ /* 0x0044e20000000a00 */
[----:B0-----:R-:W-:-:S04]  /*4260*/  IMAD.WIDE R4, R11, 0x4, R8 ;  /* 0x000000040b047825 */ /* 0x001fc800078e0208 */
[----:B-1----:R-:W-:-:S04]  /*4270*/  IMAD.WIDE R2, R11, 0x4, R6 ;  /* 0x000000040b027825 */ /* 0x002fc800078e0206 */
[----:B------:R-:W-:Y:S02]  /*4280*/  VIADD R0, R0, 0x1 ;  /* 0x0000000100007836 */ /* 0x000fe40000000000 */
[----:B------:R-:W-:Y:S02]  /*4290*/  VIADD R11, R11, 0x100 ;  /* 0x000001000b0b7836 */ /* 0x000fe40000000000 */
[----:B--2---:R-:W-:Y:S01]  /*42a0*/  VIADD R10, R10, 0x800 ;  /* 0x000008000a0a7836 */ /* 0x004fe20000000000 */
[----:B------:R-:W-:Y:S01]  /*42b0*/  ISETP.NE.AND P0, PT, R0, RZ, PT ;  /* 0x000000ff0000720c */ /* 0x000fe20003f05270 */
[----:B---3--:R2:W-:Y:S04]  /*42c0*/  STG.E desc[UR12][R4.64], R12 ;  /* 0x0000000c04007986 */ /* 0x0085e8000c10190c */
[----:B------:R2:W-:Y:S08]  /*42d0*/  STG.E desc[UR12][R2.64], R13 ;  /* 0x0000000d02007986 */ /* 0x0005f0000c10190c */
[----:B------:R-:W-:Y:S05]  /*42e0*/  @P0 BRA `(.L_x_1392) ;  /* 0xfffffffc00d80947 */ /* 0x000fea000383ffff */
.L_x_1391:
[----:B------:R-:W-:Y:S05]  /*42f0*/  BSYNC.RECONVERGENT B0 ;  /* 0x0000000000007941 */ /* 0x000fea0003800200 */
.L_x_1390:
[----:B------:R-:W-:Y:S05]  /*4300*/  @!P1 EXIT ;  /* 0x000000000000994d */ /* 0x000fea0003800000 */
[----:B------:R-:W0:Y:S01]  /*4310*/  LDCU.128 UR4, c[0x0][0x390] ;  /* 0x00007200ff0477ac */ /* 0x000e220008000c00 */
[----:B------:R-:W-:Y:S01]  /*4320*/  IMAD.IADD R0, R21, 0x1, -R36 ;  /* 0x0000000115007824 */ /* 0x000fe200078e0a24 */
[----:B------:R-:W-:Y:S01]  /*4330*/  BSSY.RECONVERGENT B0, `(.L_x_1393) ;  /* 0x0000051000007945 */ /* 0x000fe20003800200 */
[----:B------:R-:W-:Y:S01]  /*4340*/  IMAD.IADD R37, R36, 0x1, R23 ;  /* 0x0000000124257824 */ /* 0x000fe200078e0217 */
[----:B------:R-:W-:Y:S02]  /*4350*/  PLOP3.LUT P0, PT, PT, PT, PT, 0x80, 0x8 ;  /* 0x000000000008781c */ /* 0x000fe40003f0f070 */
[----:B------:R-:W-:Y:S02]  /*4360*/  ISETP.GT.AND P1, PT, R0, 0xc00, PT ;  /* 0x00000c000000780c */ /* 0x000fe40003f24270 */
[----:B------:R-:W-:-:S05]  /*4370*/  LEA R0, R36, UR8, 0x3 ;  /* 0x0000000824007c11 */ /* 0x000fca000f8e18ff */
[----:B------:R-:W-:Y:S01]  /*4380*/  VIADD R0, R0, 0x1000 ;  /* 0x0000100000007836 */ /* 0x000fe20000000000 */
[----:B0-----:R-:W-:Y:S02]  /*4390*/  UIADD3 UR4, UP0, UPT, UR4, 0x800, URZ ;  /* 0x0000080004047890 */ /* 0x001fe4000ff1e0ff */
[----:B------:R-:W-:Y:S02]  /*43a0*/  UIADD3 UR6, UP1, UPT, UR6, 0x800, URZ ;  /* 0x0000080006067890 */ /* 0x000fe4000ff3e0ff */
[----:B------:R-:W-:Y:S02]  /*43b0*/  UIADD3.X UR5, UPT, UPT, URZ, UR5, URZ, UP0, !UPT ;  /* 0x00000005ff057290 */ /* 0x000fe400087fe4ff */
[----:B------:R-:W-:Y:S01]  /*43c0*/  UIADD3.X UR7, UPT, UPT, URZ, UR7, URZ, UP1, !UPT ;  /* 0x00000007ff077290 */ /* 0x000fe20008ffe4ff */
[----:B--2---:R-:W-:Y:S02]  /*43d0*/  IMAD.U32 R4, RZ, RZ, UR4 ;  /* 0x00000004ff047e24 */ /* 0x004fe4000f8e00ff */
[----:B------:R-:W-:-:S02]  /*43e0*/  IMAD.U32 R2, RZ, RZ, UR6 ;  /* 0x00000006ff027e24 */ /* 0x000fc4000f8e00ff */
[----:B------:R-:W-:Y:S02]  /*43f0*/  IMAD.U32 R5, RZ, RZ, UR5 ;  /* 0x00000005ff057e24 */ /* 0x000fe4000f8e00ff */
[----:B------:R-:W-:Y:S01]  /*4400*/  IMAD.U32 R3, RZ, RZ, UR7 ;  /* 0x00000007ff037e24 */ /* 0x000fe2000f8e00ff */
[----:B------:R-:W-:Y:S06]  /*4410*/  @!P1 BRA `(.L_x_1394) ;  /* 0x0000000400089947 */ /* 0x000fec0003800000 */
[----:B------:R-:W-:Y:S01]  /*4420*/  PLOP3.LUT P0, PT, PT, PT, PT, 0x8, 0x80 ;  /* 0x000000000080781c */ /* 0x000fe20003f0e170 */
[----:B------:R-:W-:-:S12]  /*4430*/  VIADD R43, R21, 0xfffff400 ;  /* 0xfffff400152b7836 */ /* 0x000fd80000000000 */
.L_x_1395:
[----:B-1----:R-:W0:Y:S01]  /*4440*/  LDS.64 R38, [R0+-0x1000] ;  /* 0xfff0000000267984 */ /* 0x002e220000000a00 */
[C---:B------:R-:W-:Y:S01]  /*4450*/  IMAD.WIDE R44, R37.reuse, 0x4, R4 ;  /* 0x00000004252c7825 */ /* 0x040fe200078e0204 */
[C---:B------:R-:W-:Y:S02]  /*4460*/  IADD3 R41, PT, PT, R37.reuse, 0x400, RZ ;  /* 0x0000040025297810 */ /* 0x040fe40007ffe0ff */
[----:B------:R-:W1:Y:S01]  /*4470*/  LDS.64 R48, [R0+-0x800] ;  /* 0xfff8000000307984 */ /* 0x000e620000000a00 */
[----:B------:R-:W-:-:S03]  /*4480*/  IMAD.WIDE R18, R37, 0x4, R2 ;  /* 0x0000000425127825 */ /* 0x000fc600078e0202 */
[----:B------:R-:W2:Y:S01]  /*4490*/  LDS.64 R46, [R0] ;  /* 0x00000000002e7984 */ /* 0x000ea20000000a00 */
[----:B------:R-:W-:-:S03]  /*44a0*/  VIADD R36, R36, 0x1000 ;  /* 0x0000100024247836 */ /* 0x000fc60000000000 */
[----:B------:R-:W3:Y:S02]  /*44b0*/  LDS.64 R6, [R0+0x800] ;  /* 0x0008000000067984 */ /* 0x000ee40000000a00 */
[----:B------:R-:W-:Y:S02]  /*44c0*/  ISETP.GE.AND P1, PT, R36, R43, PT ;  /* 0x0000002b2400720c */ /* 0x000fe40003f26270 */
[----:B------:R-:W4:Y:S04]  /*44d0*/  LDS.64 R8, [R0+0x1000] ;  /* 0x0010000000087984 */ /* 0x000f280000000a00 */
[----:B------:R-:W5:Y:S04]  /*44e0*/  LDS.64 R10, [R0+0x1800] ;  /* 0x00180000000a7984 */ /* 0x000f680000000a00 */
        /* <DEDUP_REMOVED lines=9> */
[----:B------:R1:W5:Y:S04]  /*4580*/  LDS.64 R34, [R0+0x6800] ;  /* 0x0068000000227984 */ /* 0x0003680000000a00 */
[----:B0-----:R-:W-:Y:S04]  /*4590*/  STG.E desc[UR12][R44.64+-0x800], R38 ;  /* 0xfff800262c007986 */ /* 0x001fe8000c10190c */
[----:B------:R0:W-:Y:S01]  /*45a0*/  STG.E desc[UR12][R18.64+-0x800], R39 ;  /* 0xfff8002712007986 */ /* 0x0001e2000c10190c */
[----:B-1----:R-:W-:-:S03]  /*45b0*/  VIADD R0, R0, 0x8000 ;  /* 0x0000800000007836 */ /* 0x002fc60000000000 */
[----:B------:R-:W-:Y:S04]  /*45c0*/  STG.E desc[UR12][R44.64+-0x400], R48 ;  /* 0xfffc00302c007986 */ /* 0x000fe8000c10190c */
[----:B------:R1:W-:Y:S01]  /*45d0*/  STG.E desc[UR12][R18.64+-0x400], R49 ;  /* 0xfffc003112007986 */ /* 0x0003e2000c10190c */
[----:B0-----:R-:W-:-:S03]  /*45e0*/  IMAD.WIDE R38, R41, 0x4, R4 ;  /* 0x0000000429267825 */ /* 0x001fc600078e0204 */
[----:B--2---:R-:W-:Y:S01]  /*45f0*/  STG.E desc[UR12][R44.64], R46 ;  /* 0x0000002e2c007986 */ /* 0x004fe2000c10190c */
[----:B------:R-:W-:-:S03]  /*4600*/  IMAD.WIDE R40, R41, 0x4, R2 ;  /* 0x0000000429287825 */ /* 0x000fc600078e0202 */
[----:B------:R0:W-:Y:S01]  /*4610*/  STG.E desc[UR12][R18.64], R47 ;  /* 0x0000002f12007986 */ /* 0x0001e2000c10190c */
[----:B-1----:R-:W-:-:S03]  /*4620*/  VIADD R49, R37, 0x800 ;  /* 0x0000080025317836 */ /* 0x002fc60000000000 */
[----:B---3--:R1:W-:Y:S04]  /*4630*/  STG.E desc[UR12][R44.64+0x400], R6 ;  /* 0x000400062c007986 */ /* 0x0083e8000c10190c */
[----:B------:R2:W-:Y:S04]  /*4640*/  STG.E desc[UR12][R18.64+0x400], R7 ;  /* 0x0004000712007986 */ /* 0x0005e8000c10190c */
[----:B----4-:R-:W-:Y:S01]  /*4650*/  STG.E desc[UR12][R38.64+-0x800], R8 ;  /* 0xfff8000826007986 */ /* 0x010fe2000c10190c */
[----:B0-----:R-:W-:-:S03]  /*4660*/  IMAD.WIDE R46, R49, 0x4, R4 ;  /* 0x00000004312e7825 */ /* 0x001fc600078e0204 */
[----:B------:R0:W-:Y:S01]  /*4670*/  STG.E desc[UR12][R40.64+-0x800], R9 ;  /* 0xfff8000928007986 */ /* 0x0001e2000c10190c */
[----:B-1----:R-:W-:-:S03]  /*4680*/  IMAD.WIDE R44, R49, 0x4, R2 ;  /* 0x00000004312c7825 */ /* 0x002fc600078e0202 */
[----:B-----5:R1:W-:Y:S01]  /*4690*/  STG.E desc[UR12][R38.64+-0x400], R10 ;  /* 0xfffc000a26007986 */ /* 0x0203e2000c10190c */
[C---:B--2---:R-:W-:Y:S02]  /*46a0*/  VIADD R19, R37.reuse, 0xc00 ;  /* 0x00000c0025137836 */ /* 0x044fe40000000000 */
[----:B------:R-:W-:Y:S01]  /*46b0*/  VIADD R37, R37, 0x1000 ;  /* 0x0000100025257836 */ /* 0x000fe20000000000 */
[----:B------:R1:W-:Y:S01]  /*46c0*/  STG.E desc[UR12][R40.64+-0x400], R11 ;  /* 0xfffc000b28007986 */ /* 0x0003e2000c10190c */
[----:B------:R-:W-:-:S03]  /*46d0*/  IMAD.WIDE R6, R19, 0x4, R4 ;  /* 0x0000000413067825 */ /* 0x000fc600078e0204 */
[----:B------:R1:W-:Y:S01]  /*46e0*/  STG.E desc[UR12][R38.64], R12 ;  /* 0x0000000c26007986 */ /* 0x0003e2000c10190c */
[----:B0-----:R-:W-:-:S03]  /*46f0*/  IMAD.WIDE R8, R19, 0x4, R2 ;  /* 0x0000000413087825 */ /* 0x001fc600078e0202 */
        /* <DEDUP_REMOVED lines=19> */
[----:B------:R-:W-:Y:S05]  /*4830*/  @!P1 BRA `(.L_x_1395) ;  /* 0xfffffffc00009947 */ /* 0x000fea000383ffff */
.L_x_1394:
[----:B------:R-:W-:Y:S05]  /*4840*/  BSYNC.RECONVERGENT B0 ;  /* 0x0000000000007941 */ /* 0x000fea0003800200 */
.L_x_1393:
[----:B-1----:R-:W-:Y:S01]  /*4850*/  IMAD.IADD R6, R21, 0x1, -R36 ;  /* 0x0000000115067824 */ /* 0x002fe200078e0a24 */
[----:B------:R-:W-:Y:S04]  /*4860*/  BSSY.RECONVERGENT B0, `(.L_x_1396) ;  /* 0x0000024000007945 */ /* 0x000fe80003800200 */
[----:B------:R-:W-:-:S13]  /*4870*/  ISETP.GT.AND P1, PT, R6, 0x400, PT ;  /* 0x000004000600780c */ /* 0x000fda0003f24270 */
[----:B------:R-:W-:Y:S05]  /*4880*/  @!P1 BRA `(.L_x_1397) ;  /* 0x0000000000849947 */ /* 0x000fea0003800000 */
[----:B------:R-:W0:Y:S01]  /*4890*/  LDS.64 R14, [R0+-0x1000] ;  /* 0xfff00000000e7984 */ /* 0x000e220000000a00 */
[C---:B------:R-:W-:Y:S01]  /*48a0*/  IMAD.WIDE R6, R37.reuse, 0x4, R4 ;  /* 0x0000000425067825 */ /* 0x040fe200078e0204 */
[----:B------:R-:W-:Y:S02]  /*48b0*/  PLOP3.LUT P0, PT, PT, PT, PT, 0x8, 0x80 ;  /* 0x000000000080781c */ /* 0x000fe40003f0e170 */
[----:B------:R-:W1:Y:S01]  /*48c0*/  LDS.64 R16, [R0+-0x800] ;  /* 0xfff8000000107984 */ /* 0x000e620000000a00 */
[----:B------:R-:W-:-:S03]  /*48d0*/  IMAD.WIDE R8, R37, 0x4, R2 ;  /* 0x0000000425087825 */ /* 0x000fc600078e0202 */
[----:B------:R-:W2:Y:S01]  /*48e0*/  LDS.64 R18, [R0] ;  /* 0x0000000000127984 */ /* 0x000ea20000000a00 */
[----:B------:R-:W-:Y:S02]  /*48f0*/  VIADD R13, R37, 0x400 ;  /* 0x00000400250d7836 */ /* 0x000fe40000000000 */
[----:B------:R-:W-:Y:S01]  /*4900*/  VIADD R36, R36, 0x800 ;  /* 0x0000080024247836 */ /* 0x000fe20000000000 */
[----:B------:R-:W3:Y:S01]  /*4910*/  LDS.64 R22, [R0+0x800] ;  /* 0x0008000000167984 */ /* 0x000ee20000000a00 */
[----:B------:R-:W-:-:S03]  /*4920*/  IMAD.WIDE R10, R13, 0x4, R4 ;  /* 0x000000040d0a7825 */ /* 0x000fc600078e0204 */
[----:B------:R-:W4:Y:S01]  /*4930*/  LDS.64 R24, [R0+0x1000] ;  /* 0x0010000000187984 */ /* 0x000f220000000a00 */
[----:B------:R-:W-:-:S03]  /*4940*/  IMAD.WIDE R12, R13, 0x4, R2 ;  /* 0x000000040d0c7825 */ /* 0x000fc600078e0202 */
[----:B------:R-:W5:Y:S01]  /*4950*/  LDS.64 R26, [R0+0x1800] ;  /* 0x00180000001a7984 */ /* 0x000f620000000a00 */
[----:B------:R-:W-:-:S03]  /*4960*/  VIADD R37, R37, 0x800 ;  /* 0x0000080025257836 */ /* 0x000fc60000000000 */
[----:B------:R-:W5:Y:S04]  /*4970*/  LDS.64 R28, [R0+0x2000] ;  /* 0x00200000001c7984 */ /* 0x000f680000000a00 */
[----:B------:R0:W5:Y:S02]  /*4980*/  LDS.64 R30, [R0+0x2800] ;  /* 0x00280000001e7984 */ /* 0x0001640000000a00 */
[----:B0-----:R-:W-:Y:S02]  /*4990*/  VIADD R0, R0, 0x4000 ;  /* 0x0000400000007836 */ /* 0x001fe40000000000 */
[----:B------:R0:W-:Y:S04]  /*49a0*/  STG.E desc[UR12][R6.64+-0x800], R14 ;  /* 0xfff8000e06007986 */ /* 0x0001e8000c10190c */
[----:B------:R0:W-:Y:S04]  /*49b0*/  STG.E desc[UR12][R8.64+-0x800], R15 ;  /* 0xfff8000f08007986 */ /* 0x0001e8000c10190c */
[----:B-1----:R0:W-:Y:S04]  /*49c0*/  STG.E desc[UR12][R6.64+-0x400], R16 ;  /* 0xfffc001006007986 */ /* 0x0021e8000c10190c */
[----:B------:R0:W-:Y:S04]  /*49d0*/  STG.E desc[UR12][R8.64+-0x400], R17 ;  /* 0xfffc001108007986 */ /* 0x0001e8000c10190c */
[----:B--2---:R0:W-:Y:S04]  /*49e0*/  STG.E desc[UR12][R6.64], R18 ;  /* 0x0000001206007986 */ /* 0x0041e8000c10190c */
[----:B------:R0:W-:Y:S04]  /*49f0*/  STG.E desc[UR12][R8.64], R19 ;  /* 0x0000001308007986 */ /* 0x0001e8000c10190c */
[----:B---3--:R0:W-:Y:S04]  /*4a00*/  STG.E desc[UR12][R6.64+0x400], R22 ;  /* 0x0004001606007986 */ /* 0x0081e8000c10190c */
[----:B------:R0:W-:Y:S04]  /*4a10*/  STG.E desc[UR12][R8.64+0x400], R23 ;  /* 0x0004001708007986 */ /* 0x0001e8000c10190c */
[----:B----4-:R0:W-:Y:S04]  /*4a20*/  STG.E desc[UR12][R10.64+-0x800], R24 ;  /* 0xfff800180a007986 */ /* 0x0101e8000c10190c */
[----:B------:R0:W-:Y:S04]  /*4a30*/  STG.E desc[UR12][R12.64+-0x800], R25 ;  /* 0xfff800190c007986 */ /* 0x0001e8000c10190c */
[----:B-----5:R0:W-:Y:S04]  /*4a40*/  STG.E desc[UR12][R10.64+-0x400], R26 ;  /* 0xfffc001a0a007986 */ /* 0x0201e8000c10190c */
[----:B------:R0:W-:Y:S04]  /*4a50*/  STG.E desc[UR12][R12.64+-0x400], R27 ;  /* 0xfffc001b0c007986 */ /* 0x0001e8000c10190c */
[----:B------:R0:W-:Y:S04]  /*4a60*/  STG.E desc[UR12][R10.64], R28 ;  /* 0x0000001c0a007986 */ /* 0x0001e8000c10190c */
[----:B------:R0:W-:Y:S04]  /*4a70*/  STG.E desc[UR12][R12.64], R29 ;  /* 0x0000001d0c007986 */ /* 0x0001e8000c10190c */
[----:B------:R0:W-:Y:S04]  /*4a80*/  STG.E desc[UR12][R10.64+0x400], R30 ;  /* 0x0004001e0a007986 */ /* 0x0001e8000c10190c */
[----:B------:R0:W-:Y:S02]  /*4a90*/  STG.E desc[UR12][R12.64+0x400], R31 ;  /* 0x0004001f0c007986 */ /* 0x0001e4000c10190c */
.L_x_1397:
[----:B------:R-:W-:Y:S05]  /*4aa0*/  BSYNC.RECONVERGENT B0 ;  /* 0x0000000000007941 */ /* 0x000fea0003800200 */
.L_x_1396:
[----:B------:R-:W-:-:S13]  /*4ab0*/  ISETP.LT.OR P0, PT, R36, R21, P0 ;  /* 0x000000152400720c */ /* 0x000fda0000701670 */
[----:B------:R-:W-:Y:S05]  /*4ac0*/  @!P0 EXIT ;  /* 0x000000000000894d */ /* 0x000fea0003800000 */
[----:B0-----:R-:W0:Y:S01]  /*4ad0*/  LDS.64 R6, [R0+-0x1000] ;  /* 0xfff0000000067984 */ /* 0x001e220000000a00 */
[----:B------:R-:W-:-:S03]  /*4ae0*/  IMAD.WIDE R4, R37, 0x4, R4 ;  /* 0x0000000425047825 */ /* 0x000fc600078e0204 */
[----:B------:R-:W1:Y:S01]  /*4af0*/  LDS.64 R8, [R0+-0x800] ;  /* 0xfff8000000087984 */ /* 0x000e620000000a00 */
[----:B------:R-:W-:-:S03]  /*4b00*/  IMAD.WIDE R2, R37, 0x4, R2 ;  /* 0x0000000425027825 */ /* 0x000fc600078e0202 */
[----:B------:R-:W2:Y:S04]  /*4b10*/  LDS.64 R10, [R0] ;  /* 0x00000000000a7984 */ /* 0x000ea80000000a00 */
[----:B------:R-:W3:Y:S04]  /*4b20*/  LDS.64 R12, [R0+0x800] ;  /* 0x00080000000c7984 */ /* 0x000ee80000000a00 */
[----:B0-----:R-:W-:Y:S04]  /*4b30*/  STG.E desc[UR12][R4.64+-0x800], R6 ;  /* 0xfff8000604007986 */ /* 0x001fe8000c10190c */
[----:B------:R-:W-:Y:S04]  /*4b40*/  STG.E desc[UR12][R2.64+-0x800], R7 ;  /* 0xfff8000702007986 */ /* 0x000fe8000c10190c */
[----:B-1----:R-:W-:Y:S04]  /*4b50*/  STG.E desc[UR12][R4.64+-0x400], R8 ;  /* 0xfffc000804007986 */ /* 0x002fe8000c10190c */
[----:B------:R-:W-:Y:S04]  /*4b60*/  STG.E desc[UR12][R2.64+-0x400], R9 ;  /* 0xfffc000902007986 */ /* 0x000fe8000c10190c */
[----:B--2---:R-:W-:Y:S04]  /*4b70*/  STG.E desc[UR12][R4.64], R10 ;  /* 0x0000000a04007986 */ /* 0x004fe8000c10190c */
[----:B------:R-:W-:Y:S04]  /*4b80*/  STG.E desc[UR12][R2.64], R11 ;  /* 0x0000000b02007986 */ /* 0x000fe8000c10190c */
[----:B---3--:R-:W-:Y:S04]  /*4b90*/  STG.E desc[UR12][R4.64+0x400], R12 ;  /* 0x0004000c04007986 */ /* 0x008fe8000c10190c */
[----:B------:R-:W-:Y:S01]  /*4ba0*/  STG.E desc[UR12][R2.64+0x400], R13 ;  /* 0x0004000d02007986 */ /* 0x000fe2000c10190c */
[----:B------:R-:W-:Y:S05]  /*4bb0*/  EXIT ;  /* 0x000000000000794d */ /* 0x000fea0003800000 */
.L_x_1389:
[----:B------:R-:W1:Y:S01]  /*4bc0*/  LDC.64 R30, c[0x0][0x390] ;  /* 0x0000e400ff1e7b82 */ /* 0x000e620000000a00 */
[----:B------:R-:W-:Y:S02]  /*4bd0*/  ISETP.NE.AND P0, PT, R34, R2, PT ;  /* 0x000000022200720c */ /* 0x000fe40003f05270 */
[----:B------:R-:W-:Y:S02]  /*4be0*/  ISETP.NE.AND P2, PT, R4, R6, PT ;  /* 0x000000060400720c */ /* 0x000fe40003f45270 */
[----:B------:R-:W-:Y:S02]  /*4bf0*/  ISETP.NE.AND P1, PT, R2, R4, PT ;  /* 0x000000040200720c */ /* 0x000fe40003f25270 */
[----:B------:R-:W-:Y:S01]  /*4c00*/  ISETP.NE.AND P3, PT, R12, R14, PT ;  /* 0x0000000e0c00720c */ /* 0x000fe20003f65270 */
[----:B------:R-:W2:Y:S01]  /*4c10*/  LDC.64 R28, c[0x0][0x398] ;  /* 0x0000e600ff1c7b82 */ /* 0x000ea20000000a00 */
[----:B------:R-:W-:Y:S02]  /*4c20*/  ISETP.NE.AND P4, PT, R14, R32, PT ;  /* 0x000000200e00720c */ /* 0x000fe40003f85270 */
[----:B------:R-:W-:-:S05]  /*4c30*/  ISETP.NE.AND P5, PT, R32, R37, PT ;  /* 0x000000252000720c */ /* 0x000fca0003fa5270 */
[----:B0-----:R-:W0:Y:S08]  /*4c40*/  LDC.64 R22, c[0x0][0x398] ;  /* 0x0000e600ff167b82 */ /* 0x001e300000000a00 */
[----:B------:R-:W3:Y:S01]  /*4c50*/  LDC.64 R26, c[0x0][0x390] ;  /* 0x0000e400ff1a7b82 */ /* 0x000ee20000000a00 */
[----:B-1----:R-:W-:-:S05]  /*4c60*/  @P0 IMAD.WIDE R30, R39, 0x4, R30 ;  /* 0x00000004271e0825 */ /* 0x002fca00078e021e */
[----:B------:R-:W-:Y:S02]  /*4c70*/  @P0 STG.E desc[UR12][R30.64], R34 ;  /* 0x000000221e000986 */ /* 0x000fe4000c10190c */
[----:B------:R-:W1:Y:S01]  /*4c80*/  LDC.64 R20, c[0x0][0x390] ;  /* 0x0000e400ff147b82 */ /* 0x000e620000000a00 */
[----:B--2---:R-:W-:-:S05]  /*4c90*/  @P0 IMAD.WIDE R28, R39, 0x4, R28 ;  /* 0x00000004271c0825 */ /* 0x004fca00078e021c */
[----:B------:R-:W-:Y:S01]  /*4ca0*/  @P0 STG.E desc[UR12][R28.64], R35 ;  /* 0x000000231c000986 */ /* 0x000fe2000c10190c */
[----:B------:R-:W-:Y:S01]  /*4cb0*/  ISETP.NE.AND P0, PT, R6, R8, PT ;  /* 0x000000080600720c */ /* 0x000fe20003f05270 */
[----:B------:R-:W2:Y:S01]  /*4cc0*/  LDC.64 R24, c[0x0][0x398] ;  /* 0x0000e600ff187b82 */ /* 0x000ea20000000a00 */
[----:B0-----:R-:W-:-:S04]  /*4cd0*/  @P2 IMAD.WIDE R50, R41, 0x4, R22 ;  /* 0x0000000429322825 */ /* 0x001fc800078e0216 */
[----:B---3--:R-:W-:-:S03]  /*4ce0*/  @P1 IMAD.WIDE R26, R43, 0x4, R26 ;  /* 0x000000042b1a1825 */ /* 0x008fc600078e021a */
[----:B------:R-:W0:Y:S02]  /*4cf0*/  LDC.64 R22, c[0x0][0x390] ;  /* 0x0000e400ff167b82 */ /* 0x000e240000000a00 */
[----:B------:R3:W-:Y:S01]  /*4d00*/  @P1 STG.E desc[UR12][R26.64], R2 ;  /* 0x000000021a001986 */ /* 0x0007e2000c10190c */
[----:B-1----:R-:W-:-:S05]  /*4d10*/  @P2 IMAD.WIDE R20, R41, 0x4, R20 ;  /* 0x0000000429142825 */ /* 0x002fca00078e0214 */
[----:B------:R-:W1:Y:S01]  /*4d20*/  LDC.64 R46, c[0x0][0x390] ;  /* 0x0000e400ff2e7b82 */ /* 0x000e620000000a00 */
[----:B--2---:R-:W-:-:S07]  /*4d30*/  @P1 IMAD.WIDE R24, R43, 0x4, R24 ;  /* 0x000000042b181825 */ /* 0x004fce00078e0218 */
[----:B------:R-:W2:Y:S01]  /*4d40*/  LDC.64 R40, c[0x0][0x398] ;  /* 0x0000e600ff287b82 */ /* 0x000ea20000000a00 */
[----:B------:R4:W-:Y:S01]  /*4d50*/  @P1 STG.E desc[UR12][R24.64], R3 ;  /* 0x0000000318001986 */ /* 0x0009e2000c10190c */
[----:B------:R-:W-:-:S06]  /*4d60*/  ISETP.NE.AND P1, PT, R8, R10, PT ;  /* 0x0000000a0800720c */ /* 0x000fcc0003f25270 */
[----:B------:R-:W5:Y:S01]  /*4d70*/  LDC.64 R44, c[0x0][0x398] ;  /* 0x0000e600ff2c7b82 */ /* 0x000f620000000a00 */
[----:B------:R4:W-:Y:S01]  /*4d80*/  @P2 STG.E desc[UR12][R20.64], R4 ;  /* 0x0000000414002986 */ /* 0x0009e2000c10190c */
[----:B0-----:R-:W-:-:S03]  /*4d90*/  @P0 IMAD.WIDE R22, R17, 0x4, R22 ;  /* 0x0000000411160825 */ /* 0x001fc600078e0216 */
[----:B------:R4:W-:Y:S01]  /*4da0*/  @P2 STG.E desc[UR12][R50.64], R5 ;  /* 0x0000000532002986 */ /* 0x0009e2000c10190c */
[----:B------:R-:W-:Y:S02]  /*4db0*/  ISETP.NE.AND P2, PT, R10, R12, PT ;  /* 0x0000000c0a00720c */ /* 0x000fe40003f45270 */
[----:B------:R-:W0:Y:S01]  /*4dc0*/  LDC.64 R42, c[0x0][0x390] ;  /* 0x0000e400ff2a7b82 */ /* 0x000e220000000a00 */
[----:B------:R4:W-:Y:S01]  /*4dd0*/  @P0 STG.E desc[UR12][R22.64], R6 ;  /* 0x0000000616000986 */ /* 0x0009e2000c10190c */
[----:B-1----:R-:W-:-:S06]  /*4de0*/  @P1 IMAD.WIDE R46, R16, 0x4, R46 ;  /* 0x00000004102e1825 */ /* 0x002fcc00078e022e */
[----:B------:R-:W1:Y:S01]  /*4df0*/  LDC.64 R48, c[0x0][0x398] ;  /* 0x0000e600ff307b82 */ /* 0x000e620000000a00 */
[----:B--2---:R-:W-:-:S05]  /*4e00*/  @P0 IMAD.WIDE R40, R17, 0x4, R40 ;  /* 0x0000000411280825 */ /* 0x004fca00078e0228 */
[----:B------:R4:W-:Y:S02]  /*4e10*/  @P0 STG.E desc[UR12][R40.64], R7 ;  /* 0x0000000728000986 */ /* 0x0009e4000c10190c */
[----:B---3--:R-:W2:Y:S01]  /*4e20*/  LDC.64 R26, c[0x0][0x390] ;  /* 0x0000e400ff1a7b82 */ /* 0x008ea20000000a00 */
[----:B-----5:R-:W-:Y:S01]  /*4e30*/  @P1 IMAD.WIDE R44, R16, 0x4, R44 ;  /* 0x00000004102c1825 */ /* 0x020fe200078e022c */
[----:B------:R4:W-:Y:S04]  /*4e40*/  @P1 STG.E desc[UR12][R46.64], R8 ;  /* 0x000000082e001986 */ /* 0x0009e8000c10190c */
[----:B------:R4:W-:Y:S02]  /*4e50*/  @P1 STG.E desc[UR12][R44.64], R9 ;  /* 0x000000092c001986 */ /* 0x0009e4000c10190c */
[----:B------:R-:W3:Y:S01]  /*4e60*/  LDC.64 R28, c[0x0][0x398] ;  /* 0x0000e600ff1c7b82 */ /* 0x000ee20000000a00 */
[----:B0-----:R-:W-:-:S05]  /*4e70*/  @P2 IMAD.WIDE R42, R38, 0x4, R42 ;  /* 0x00000004262a2825 */ /* 0x001fca00078e022a */
[----:B------:R4:W-:Y:S02]  /*4e80*/  @P2 STG.E desc[UR12][R42.64], R10 ;  /* 0x0000000a2a002986 */ /* 0x0009e4000c10190c */
[----:B------:R-:W0:Y:S01]  /*4e90*/  LDC.64 R30, c[0x0][0x390] ;  /* 0x0000e400ff1e7b82 */ /* 0x000e220000000a00 */
[----:B-1----:R-:W-:-:S05]  /*4ea0*/  @P2 IMAD.WIDE R48, R38, 0x4, R48 ;  /* 0x0000000426302825 */ /* 0x002fca00078e0230 */
[----:B------:R4:W-:Y:S02]  /*4eb0*/  @P2 STG.E desc[UR12][R48.64], R11 ;  /* 0x0000000b30002986 */ /* 0x0009e4000c10190c */
[----:B------:R-:W1:Y:S01]  /*4ec0*/  LDC.64 R34, c[0x0][0x398] ;  /* 0x0000e600ff227b82 */ /* 0x000e620000000a00 */
[----:B--2---:R-:W-:-:S05]  /*4ed0*/  @P3 IMAD.WIDE R26, R19, 0x4, R26 ;  /* 0x00000004131a3825 */ /* 0x004fca00078e021a */
[----:B------:R4:W-:Y:S01]  /*4ee0*/  @P3 STG.E desc[UR12][R26.64], R12 ;  /* 0x0000000c1a003986 */ /* 0x0009e2000c10190c */
[----:B---3--:R-:W-:-:S05]  /*4ef0*/  @P3 IMAD.WIDE R28, R19, 0x4, R28 ;  /* 0x00000004131c3825 */ /* 0x008fca00078e021c */
[----:B------:R4:W-:Y:S01]  /*4f00*/  @P3 STG.E desc[UR12][R28.64], R13 ;  /* 0x0000000d1c003986 */ /* 0x0009e2000c10190c */
[----:B0-----:R-:W-:-:S05]  /*4f10*/  @P4 IMAD.WIDE R30, R18, 0x4, R30 ;  /* 0x00000004121e4825 */ /* 0x001fca00078e021e */
[----:B------:R4:W-:Y:S01]  /*4f20*/  @P4 STG.E desc[UR12][R30.64], R14 ;  /* 0x0000000e1e004986 */ /* 0x0009e2000c10190c */
[----:B-1----:R-:W-:-:S05]  /*4f30*/  @P4 IMAD.WIDE R34, R18, 0x4, R34 ;  /* 0x0000000412224825 */ /* 0x002fca00078e0222 */
[----:B------:R4:W-:Y:S01]  /*4f40*/  @P4 STG.E desc[UR12][R34.64], R15 ;  /* 0x0000000f22004986 */ /* 0x0009e2000c10190c */
[----:B------:R-:W-:Y:S05]  /*4f50*/  @!P5 EXIT ;  /* 0x000000000000d94d */ /* 0x000fea0003800000 */
[----:B----4-:R-:W0:Y:S08]  /*4f60*/  LDC.64 R2, c[0x0][0x390] ;  /* 0x0000e400ff027b82 */ /* 0x010e300000000a00 */
[----:B------:R-:W1:Y:S01]  /*4f70*/  LDC.64 R4, c[0x0][0x398] ;  /* 0x0000e600ff047b82 */ /* 0x000e620000000a00 */
[----:B0-----:R-:W-:-:S05]  /*4f80*/  IMAD.WIDE R2, R0, 0x4, R2 ;  /* 0x0000000400027825 */ /* 0x001fca00078e0202 */
[----:B------:R-:W-:Y:S01]  /*4f90*/  STG.E desc[UR12][R2.64], R32 ;  /* 0x0000002002007986 */ /* 0x000fe2000c10190c */
[----:B-1----:R-:W-:-:S05]  /*4fa0*/  IMAD.WIDE R4, R0, 0x4, R4 ;  /* 0x0000000400047825 */ /* 0x002fca00078e0204 */
[----:B------:R-:W-:Y:S01]  /*4fb0*/  STG.E desc[UR12][R4.64], R33 ;  /* 0x0000002104007986 */ /* 0x000fe2000c10190c */
[----:B------:R-:W-:Y:S05]  /*4fc0*/  EXIT ;  /* 0x000000000000794d */ /* 0x000fea0003800000 */
.L_x_1365:
[----:B------:R-:W-:-:S13]  /*4fd0*/  ISETP.GE.AND P0, PT, R38, 0x1, PT ;  /* 0x000000012600780c */ /* 0x000fda0003f06270 */
[----:B------:R-:W-:Y:S05]  /*4fe0*/  @!P0 EXIT ;  /* 0x000000000000894d */ /* 0x000fea0003800000 */
[----:B------:R-:W-:-:S13]  /*4ff0*/  ISETP.NE.AND P0, PT, R0, RZ, PT ;  /* 0x000000ff0000720c */ /* 0x000fda0003f05270 */
[----:B------:R-:W-:Y:S05]  /*5000*/  @P0 BRA `(.L_x_1398) ;  /* 0x0000002400700947 */ /* 0x000fea0003800000 */
        /* <DEDUP_REMOVED lines=10> */
[C---:B------:R-:W-:Y:S01]  /*50b0*/  VIADD R13, R15.reuse, 0x60 ;  /* 0x000000600f0d7836 */ /* 0x040fe20000000000 */
[CC--:B------:R-:W-:Y:S01]  /*50c0*/  ISETP.GE.U32.AND P1, PT, R15.reuse, R38.reuse, PT ;  /* 0x000000260f00720c */ /* 0x0c0fe20003f26070 */
[C---:B------:R-:W-:Y:S02]  /*50d0*/  VIADD R3, R15.reuse, 0x20 ;  /* 0x000000200f037836 */ /* 0x040fe40000000000 */
[----:B------:R-:W-:Y:S01]  /*50e0*/  IMAD.SHL.U32 R17, R15, 0x4, RZ ;  /* 0x000000040f117824 */ /* 0x000fe200078e00ff */
[-C--:B------:R-:W-:Y:S01]  /*50f0*/  ISETP.GE.U32.AND P4, PT, R13, R38.reuse, PT ;  /* 0x000000260d00720c */ /* 0x080fe20003f86070 */
[----:B------:R-:W-:Y:S01]  /*5100*/  VIADD R11, R15, 0x40 ;  /* 0x000000400f0b7836 */ /* 0x000fe20000000000 */
[----:B------:R-:W-:Y:S01]  /*5110*/  ISETP.GE.U32.AND P5, PT, R3, R38, PT ;  /* 0x000000260300720c */ /* 0x000fe20003fa6070 */
[C---:B------:R-:W-:Y:S01]  /*5120*/  VIADD R13, R15.reuse, 0xa0 ;  /* 0x000000a00f0d7836 */ /* 0x040fe20000000000 */
[----:B------:R-:W-:Y:S02]  /*5130*/  IADD3 R3, PT, PT, R15, 0x80, RZ ;  /* 0x000000800f037810 */ /* 0x000fe40007ffe0ff */
[----:B------:R-:W-:-:S02]  /*5140*/  IADD3 R2, P6, PT, R8, R17, RZ ;  /* 0x0000001108027210 */ /* 0x000fc40007fde0ff */
[-C--:B------:R-:W-:Y:S01]  /*5150*/  ISETP.GE.U32.AND P0, PT, R11, R38.reuse, PT ;  /* 0x000000260b00720c */ /* 0x080fe20003f06070 */
[----:B------:R-:W-:Y:S01]  /*5160*/  @!P1 IMAD.WIDE.U32 R10, R15, 0x4, R8 ;  /* 0x000000040f0a9825 */ /* 0x000fe200078e0008 */
[-C--:B------:R-:W-:Y:S02]  /*5170*/  ISETP.GE.U32.AND P3, PT, R3, R38.reuse, PT ;  /* 0x000000260300720c */ /* 0x080fe40003f66070 */
[----:B------:R-:W-:Y:S01]  /*5180*/  ISETP.GE.U32.AND P2, PT, R13, R38, PT ;  /* 0x000000260d00720c */ /* 0x000fe20003f46070 */
[----:B------:R-:W-:Y:S02]  /*5190*/  IMAD.X R3, RZ, RZ, R9, P6 ;  /* 0x000000ffff037224 */ /* 0x000fe400030e0609 */
[----:B------:R-:W-:Y:S01]  /*51a0*/  @!P1 IMAD.WIDE.U32 R12, R15, 0x4, R6 ;  /* 0x000000040f0c9825 */ /* 0x000fe200078e0006 */
[----:B0-----:R-:W-:-:S03]  /*51b0*/  IADD3 R6, P6, PT, R17, R6, RZ ;  /* 0x0000000611067210 */ /* 0x001fc60007fde0ff */
[C---:B------:R-:W-:Y:S02]  /*51c0*/  VIADD R19, R15.reuse, 0xc0 ;  /* 0x000000c00f137836 */ /* 0x040fe40000000000 */
[C---:B------:R-:W-:Y:S02]  /*51d0*/  VIADD R21, R15.reuse, 0xe0 ;  /* 0x000000e00f157836 */ /* 0x040fe40000000000 */
[----:B------:R-:W-:Y:S02]  /*51e0*/  IMAD.X R7, RZ, RZ, R7, P6 ;  /* 0x000000ffff077224 */ /* 0x000fe400030e0607 */
[----:B------:R-:W-:Y:S01]  /*51f0*/  VIADD R15, R15, 0x100 ;  /* 0x000001000f0f7836 */ /* 0x000fe20000000000 */
[----:B------:R-:W-:Y:S01]  /*5200*/  ISETP.GE.U32.AND P6, PT, R21, R38, PT ;  /* 0x000000261500720c */ /* 0x000fe20003fc6070 */
[----:B--2---:R-:W-:Y:S02]  /*5210*/  IMAD.MOV.U32 R8, RZ, RZ, R4 ;  /* 0x000000ffff087224 */ /* 0x004fe400078e0004 */
[----:B------:R0:W2:Y:S02]  /*5220*/  @!P1 LDG.E.CONSTANT R4, desc[UR12][R10.64] ;  /* 0x0000000c0a049981 */ /* 0x0000a4000c1e9900 */
[----:B------:R-:W-:-:S02]  /*5230*/  IMAD.MOV.U32 R14, RZ, RZ, R8 ;  /* 0x000000ffff0e7224 */ /* 0x000fc400078e0008 */
[----:B---3--:R-:W-:Y:S02]  /*5240*/  IMAD.MOV.U32 R9, RZ, RZ, R5 ;  /* 0x000000ffff097224 */ /* 0x008fe400078e0005 */
[----:B------:R1:W3:Y:S01]  /*5250*/  @!P1 LDG.E.CONSTANT R5, desc[UR12][R12.64] ;  /* 0x0000000c0c059981 */ /* 0x0002e2000c1e9900 */
[-C--:B------:R-:W-:Y:S01]  /*5260*/  ISETP.GE.U32.AND P1, PT, R19, R38.reuse, PT ;  /* 0x000000261300720c */ /* 0x080fe20003f26070 */
[----:B------:R-:W-:Y:S02]  /*5270*/  IMAD.MOV.U32 R17, RZ, RZ, R9 ;  /* 0x000000ffff117224 */ /* 0x000fe400078e0009 */
[----:B------:R-:W4:Y:S04]  /*5280*/  @!P5 LDG.E.CONSTANT R14, desc[UR12][R2.64+0x80] ;  /* 0x0000800c020ed981 */ /* 0x000f28000c1e9900 */
[----:B------:R-:W5:Y:S01]  /*5290*/  @!P5 LDG.E.CONSTANT R17, desc[UR12][R6.64+0x80] ;  /* 0x0000800c0611d981 */ /* 0x000f62000c1e9900 */
[----:B------:R-:W-:Y:S01]  /*52a0*/  ISETP.GE.U32.AND P5, PT, R15, R38, PT ;  /* 0x000000260f00720c */ /* 0x000fe20003fa6070 */
[--C-:B0-----:R-:W-:Y:S01]  /*52b0*/  IMAD.MOV.U32 R10, RZ, RZ, R8.reuse ;  /* 0x000000ffff0a7224 */ /* 0x101fe200078e0008 */
[----:B------:R-:W-:Y:S01]  /*52c0*/  MOV R15, R8 ;  /* 0x00000008000f7202 */ /* 0x000fe20000000f00 */
[----:B------:R-:W-:-:S02]  /*52d0*/  IMAD.MOV.U32 R11, RZ, RZ, R8 ;  /* 0x000000ffff0b7224 */ /* 0x000fc400078e0008 */
[--C-:B-1----:R-:W-:Y:S02]  /*52e0*/  IMAD.MOV.U32 R12, RZ, RZ, R8.reuse ;  /* 0x000000ffff0c7224 */ /* 0x102fe400078e0008 */
[--C-:B------:R-:W-:Y:S01]  /*52f0*/  IMAD.MOV.U32 R13, RZ, RZ, R8.reuse ;  /* 0x000000ffff0d7224 */ /* 0x100fe200078e0008 */
[----:B------:R-:W3:Y:S01]  /*5300*/  @!P0 LDG.E.CONSTANT R10, desc[UR12][R2.64+0x100] ;  /* 0x0001000c020a8981 */ /* 0x000ee2000c1e9900 */
[----:B------:R-:W-:-:S03]  /*5310*/  IMAD.MOV.U32 R16, RZ, RZ, R8 ;  /* 0x000000ffff107224 */ /* 0x000fc600078e0008 */
        /* <DEDUP_REMOVED lines=19> */
[----:B------:R-:W0:Y:S01]  /*5450*/  S2R R37, SR_LANEID ;  /* 0x0000000000257919 */ /* 0x000e220000000000 */
[----:B------:R-:W1:Y:S01]  /*5460*/  S2UR UR5, SR_CgaCtaId ;  /* 0x00000000000579c3 */ /* 0x000e620000008800 */
[----:B------:R-:W-:Y:S01]  /*5470*/  SHF.R.U32.HI R44, RZ, 0x5, R0 ;  /* 0x00000005ff2c7819 */ /* 0x000fe20000011600 */
[----:B------:R-:W-:-:S02]  /*5480*/  UMOV UR4, 0x400 ;  /* 0x0000040000047882 */ /* 0x000fc40000000000 */
[----:B-1----:R-:W-:Y:S02]  /*5490*/  ULEA UR4, UR5, UR4, 0x18 ;  /* 0x0000000405047291 */ /* 0x002fe4000f8ec0ff */
[----:B0-----:R-:W-:-:S05]  /*54a0*/  IMAD R2, R44, 0x120, R37 ;  /* 0x000001202c027824 */ /* 0x001fca00078e0225 */
[----:B------:R-:W-:-:S05]  /*54b0*/  LEA R2, R2, UR4, 0x2 ;  /* 0x0000000402027c11 */ /* 0x000fca000f8e10ff */
[----:B------:R-:W-:Y:S01]  /*54c0*/  IMAD R39, R37, 0x20, R2 ;  /* 0x0000002025277824 */ /* 0x000fe200078e0202 */
[----:B------:R-:W-:Y:S01]  /*54d0*/  ISETP.NE.AND P3, PT, R0, RZ, PT ;  /* 0x000000ff0000720c */ /* 0x000fe20003f65270 */
[----:B--2---:R-:W-:Y:S04]  /*54e0*/  STS [R2], R4 ;  /* 0x0000000402007388 */ /* 0x004fe80000000800 */
[----:B----4-:R-:W-:Y:S04]  /*54f0*/  STS [R2+0x80], R14 ;  /* 0x0000800e02007388 */ /* 0x010fe80000000800 */
[----:B---3--:R-:W-:Y:S04]  /*5500*/  STS [R2+0x100], R10 ;  /* 0x0001000a02007388 */ /* 0x008fe80000000800 */
[----:B-----5:R-:W-:Y:S04]  /*5510*/  STS [R2+0x180], R11 ;  /* 0x0001800b02007388 */ /* 0x020fe80000000800 */
[----:B------:R0:W-:Y:S04]  /*5520*/  STS [R2+0x200], R12 ;  /* 0x0002000c02007388 */ /* 0x0001e80000000800 */
[----:B------:R-:W-:Y:S04]  /*5530*/  STS [R2+0x280], R13 ;  /* 0x0002800d02007388 */ /* 0x000fe80000000800 */
[----:B------:R-:W-:Y:S04]  /*5540*/  STS [R2+0x300], R15 ;  /* 0x0003000f02007388 */ /* 0x000fe80000000800 */
[----:B------:R-:W-:Y:S04]  /*5550*/  STS [R2+0x380], R16 ;  /* 0x0003801002007388 */ /* 0x000fe80000000800 */
[----:B------:R-:W-:Y:S01]  /*5560*/  STS [R2+0x400], R8 ;  /* 0x0004000802007388 */ /* 0x000fe20000000800 */
[----:B------:R-:W-:-:S03]  /*5570*/  NOP ;  /* 0x0000000000007918 */ /* 0x000fc60000000000 */
[----:B------:R-:W1:Y:S04]  /*5580*/  LDS R3, [R39+0x20] ;  /* 0x0000200027037984 */ /* 0x000e680000000800 */
[----:B------:R-:W-:Y:S04]  /*5590*/  LDS R4, [R39] ;  /* 0x0000000027047984 */ /* 0x000fe80000000800 */
[----:B------:R-:W2:Y:S04]  /*55a0*/  LDS R6, [R39+0x4] ;  /* 0x0000040027067984 */ /* 0x000ea80000000800 */
[----:B------:R-:W-:Y:S04]  /*55b0*/  LDS R24, [R39+0x8] ;  /* 0x0000080027187984 */ /* 0x000fe80000000800 */
[----:B------:R-:W-:Y:S04]  /*55c0*/  LDS R26, [R39+0xc] ;  /* 0x00000c00271a7984 */ /* 0x000fe80000000800 */
[----:B------:R-:W-:Y:S04]  /*55d0*/  LDS R28, [R39+0x10] ;  /* 0x00001000271c7984 */ /* 0x000fe80000000800 */
[----:B------:R-:W-:Y:S04]  /*55e0*/  LDS R30, [R39+0x14] ;  /* 0x00001400271e7984 */ /* 0x000fe80000000800 */
[----:B------:R-:W-:Y:S04]  /*55f0*/  LDS R32, [R39+0x18] ;  /* 0x0000180027207984 */ /* 0x000fe80000000800 */
[----:B------:R-:W-:Y:S01]  /*5600*/  LDS R34, [R39+0x1c] ;  /* 0x00001c0027227984 */ /* 0x000fe20000000800 */
[----:B------:R-:W-:Y:S01]  /*5610*/  BAR.SYNC.DEFER_BLOCKING 0x0 ;  /* 0x0000000000007b1d */ /* 0x000fe20000010000 */
[----:B0-----:R-:W-:-:S05]  /*5620*/  LEA R12, R0, UR4, 0x2 ;  /* 0x00000004000c7c11 */ /* 0x001fca000f8e10ff */
[----:B------:R-:W-:Y:S04]  /*5630*/  STS [R2], R5 ;  /* 0x0000000502007388 */ /* 0x000fe80000000800 */
[----:B------:R-:W-:Y:S04]  /*5640*/  STS [R2+0x80], R17 ;  /* 0x0000801102007388 */ /* 0x000fe80000000800 */
[----:B------:R-:W-:Y:S04]  /*5650*/  STS [R2+0x100], R18 ;  /* 0x0001001202007388 */ /* 0x000fe80000000800 */
[----:B------:R-:W-:Y:S04]  /*5660*/  STS [R2+0x180], R19 ;  /* 0x0001801302007388 */ /* 0x000fe80000000800 */
        /* <DEDUP_REMOVED lines=8> */
[----:B------:R-:W3:Y:S04]  /*56f0*/  LDS R7, [R39+0x4] ;  /* 0x0000040027077984 */ /* 0x000ee80000000800 */
[----:B------:R-:W4:Y:S04]  /*5700*/  LDS R25, [R39+0x8] ;  /* 0x0000080027197984 */ /* 0x000f280000000800 */
[----:B------:R-:W-:Y:S04]  /*5710*/  LDS R27, [R39+0xc] ;  /* 0x00000c00271b7984 */ /* 0x000fe80000000800 */
[----:B------:R-:W-:Y:S04]  /*5720*/  LDS R29, [R39+0x10] ;  /* 0x00001000271d7984 */ /* 0x000fe80000000800 */
[----:B------:R-:W-:Y:S04]  /*5730*/  LDS R31, [R39+0x14] ;  /* 0x00001400271f7984 */ /* 0x000fe80000000800 */
[----:B------:R-:W-:Y:S04]  /*5740*/  LDS R33, [R39+0x18] ;  /* 0x0000180027217984 */ /* 0x000fe80000000800 */
[----:B------:R-:W-:Y:S01]  /*5750*/  LDS R35, [R39+0x1c] ;  /* 0x00001c0027237984 */ /* 0x000fe20000000800 */
[----:B------:R-:W-:Y:S06]  /*5760*/  BAR.SYNC.DEFER_BLOCKING 0x0 ;  /* 0x0000000000007b1d */ /* 0x000fec0000010000 */
[----:B-1----:R-:W-:Y:S02]  /*5770*/  STS [R12+0x47c], R3 ;  /* 0x00047c030c007388 */ /* 0x002fe40000000800 */
[----:B------:R-:W-:Y:S06]  /*5780*/  BAR.SYNC.DEFER_BLOCKING 0x0 ;  /* 0x0000000000007b1d */ /* 0x000fec0000010000 */
[----:B------:R-:W1:Y:S01]  /*5790*/  @P3 LDS R36, [R12+0x478] ;  /* 0x000478000c243984 */ /* 0x000e620000000800 */
[----:B0-----:R-:W-:Y:S01]  /*57a0*/  IMAD R9, R0, 0x9, RZ ;  /* 0x0000000900097824 */ /* 0x001fe200078e02ff */
[----:B--2---:R-:W-:-:S03]  /*57b0*/  ISETP.NE.AND P0, PT, R4, R6, PT ;  /* 0x000000060400720c */ /* 0x004fc60003f05270 */
[----:B------:R-:W-:Y:S02]  /*57c0*/  VIADD R11, R9, 0x1 ;  /* 0x00000001090b7836 */ /* 0x000fe40000000000 */
[----:B---3--:R-:W-:-:S03]  /*57d0*/  FADD R10, R5, R7 ;  /* 0x00000007050a7221 */ /* 0x008fc60000000000 */
[-C--:B------:R-:W-:Y:S01]  /*57e0*/  ISETP.EQ.OR P0, PT, R11, R38.reuse, P0 ;  /* 0x000000260b00720c */ /* 0x080fe20000702670 */
[----:B------:R-:W-:Y:S01]  /*57f0*/  IMAD.MOV.U32 R11, RZ, RZ, 0x1 ;  /* 0x00000001ff0b7424 */ /* 0x000fe200078e00ff */
[C---:B------:R-:W-:Y:S01]  /*5800*/  ISETP.NE.AND P2, PT, R9.reuse, R38, PT ;  /* 0x000000260900720c */ /* 0x040fe20003f45270 */
[----:B------:R-:W-:Y:S01]  /*5810*/  VIADD R13, R9, 0x2 ;  /* 0x00000002090d7836 */ /* 0x000fe20000000000 */
[----:B------:R-:W-:Y:S02]  /*5820*/  FSEL R10, R7, R10, P0 ;  /* 0x0000000a070a7208 */ /* 0x000fe40000000000 */
[----:B------:R-:W-:-:S03]  /*5830*/  SEL R2, RZ, 0x1, P2 ;  /* 0x00000001ff027807 */ /* 0x000fc60001000000 */
[----:B----4-:R-:W-:Y:S01]  /*5840*/  FADD R10, R25, R10 ;  /* 0x0000000a190a7221 */ /* 0x010fe20000000000 */
[----:B-1----:R-:W-:-:S04]  /*5850*/  @P3 ISETP.NE.AND P1, PT, R36, R4, PT ;  /* 0x000000042400320c */ /* 0x002fc80003f25270 */
[----:B------:R-:W-:Y:S02]  /*5860*/  @P3 SEL R11, RZ, 0x1, !P1 ;  /* 0x00000001ff0b3807 */ /* 0x000fe40004800000 */
[----:B------:R-:W-:-:S04]  /*5870*/  ISETP.NE.AND P1, PT, R6, R24, PT ;  /* 0x000000180600720c */ /* 0x000fc80003f25270 */
[----:B------:R-:W-:Y:S02]  /*5880*/  ISETP.EQ.OR P1, PT, R13, R38, P1 ;  /* 0x000000260d00720c */ /* 0x000fe40000f22670 */
[----:B------:R-:W-:Y:S01]  /*5890*/  @P3 SEL R2, R2, R11, !P2 ;  /* 0x0000000b02023207 */ /* 0x000fe20005000000 */
[----:B------:R-:W-:Y:S01]  /*58a0*/  VIADD R11, R9, 0x3 ;  /* 0x00000003090b7836 */ /* 0x000fe20000000000 */
[----:B------:R-:W-:Y:S02]  /*58b0*/  FSEL R12, R25, R10, P1 ;  /* 0x0000000a190c7208 */ /* 0x000fe40000800000 */
[----:B------:R-:W-:-:S03]  /*58c0*/  ISETP.NE.AND P2, PT, R24, R26, PT ;  /* 0x0000001a1800720c */ /* 0x000fc60003f45270 */
[----:B------:R-:W-:Y:S01]  /*58d0*/  FADD R12, R27, R12 ;  /* 0x0000000c1b0c7221 */ /* 0x000fe20000000000 */
[----:B------:R-:W-:Y:S01]  /*58e0*/  ISETP.EQ.OR P2, PT, R11, R38, P2 ;  /* 0x000000260b00720c */ /* 0x000fe20001742670 */
[----:B------:R-:W-:Y:S01]  /*58f0*/  VIADD R11, R9, 0x4 ;  /* 0x00000004090b7836 */ /* 0x000fe20000000000 */
[----:B------:R-:W-:Y:S02]  /*5900*/  ISETP.NE.AND P3, PT, R26, R28, PT ;  /* 0x0000001c1a00720c */ /* 0x000fe40003f65270 */
[----:B------:R-:W-:Y:S02]  /*5910*/  FSEL R12, R27, R12, P2 ;  /* 0x0000000c1b0c7208 */ /* 0x000fe40001000000 */
[----:B------:R-:W-:-:S03]  /*5920*/  ISETP.EQ.OR P3, PT, R11, R38, P3 ;  /* 0x000000260b00720c */ /* 0x000fc60001f62670 */
[----:B------:R-:W-:Y:S01]  /*5930*/  FADD R12, R29, R12 ;  /* 0x0000000c1d0c7221 */ /* 0x000fe20000000000 */
[----:B------:R-:W-:Y:S01]  /*5940*/  VIADD R11, R9, 0x5 ;  /* 0x00000005090b7836 */ /* 0x000fe20000000000 */
[----:B------:R-:W-:Y:S01]  /*5950*/  ISETP.NE.AND P4, PT, R28, R30, PT ;  /* 0x0000001e1c00720c */ /* 0x000fe20003f85270 */
[C---:B------:R-:W-:Y:S02]  /*5960*/  VIADD R42, R2.reuse, 0x1 ;  /* 0x00000001022a7836 */ /* 0x040fe40000000000 */
[----:B------:R-:W-:Y:S02]  /*5970*/  FSEL R12, R29, R12, P3 ;  /* 0x0000000c1d0c7208 */ /* 0x000fe40001800000 */
[----:B------:R-:W-:Y:S01]  /*5980*/  IMAD.MOV.U32 R10, RZ, RZ, R42 ;  /* 0x000000ffff0a7224 */ /* 0x000fe200078e002a */
[----:B------:R-:W-:Y:S02]  /*5990*/  ISETP.EQ.OR P4, PT, R11, R38, P4 ;  /* 0x000000260b00720c */ /* 0x000fe40002782670 */
[----:B------:R-:W-:Y:S01]  /*59a0*/  FADD R12, R31, R12 ;  /* 0x0000000c1f0c7221 */ /* 0x000fe20000000000 */
[----:B------:R-:W-:Y:S01]  /*59b0*/  @!P0 IADD3 R10, PT, PT, R2, RZ, RZ ;  /* 0x000000ff020a8210 */ /* 0x000fe20007ffe0ff */
[----:B------:R-:W-:Y:S01]  /*59c0*/  VIADD R11, R9, 0x6 ;  /* 0x00000006090b7836 */ /* 0x000fe20000000000 */
[----:B------:R-:W-:-:S02]  /*59d0*/  ISETP.NE.AND P5, PT, R30, R32, PT ;  /* 0x000000201e00720c */ /* 0x000fc40003fa5270 */
[----:B------:R-:W-:Y:S01]  /*59e0*/  FSEL R12, R31, R12, P4 ;  /* 0x0000000c1f0c7208 */ /* 0x000fe20002000000 */
[----:B------:R-:W-:Y:S01]  /*59f0*/  VIADD R13, R10, 0x1 ;  /* 0x000000010a0d7836 */ /* 0x000fe20000000000 */
[----:B------:R-:W-:Y:S01]  /*5a00*/  P2R R14, PR, RZ, 0x1 ;  /* 0x00000001ff0e7803 */ /* 0x000fe20000000000 */
[----:B------:R-:W-:Y:S01]  /*5a10*/  @!P1 IMAD.MOV R13, RZ, RZ, R10 ;  /* 0x000000ffff0d9224 */ /* 0x000fe200078e020a */
[----:B------:R-:W-:Y:S01]  /*5a20*/  ISETP.EQ.OR P0, PT, R11, R38, P5 ;  /* 0x000000260b00720c */ /* 0x000fe20002f02670 */
[----:B------:R-:W-:Y:S01]  /*5a30*/  FADD R12, R33, R12 ;  /* 0x0000000c210c7221 */ /* 0x000fe20000000000 */
[----:B------:R-:W-:Y:S01]  /*5a40*/  VIADD R11, R9, 0x7 ;  /* 0x00000007090b7836 */ /* 0x000fe20000000000 */
[----:B------:R-:W-:Y:S01]  /*5a50*/  ISETP.NE.AND P6, PT, R34, R3, PT ;  /* 0x000000032200720c */ /* 0x000fe20003fc5270 */
[----:B------:R-:W-:Y:S02]  /*5a60*/  VIADD R10, R13, 0x1 ;  /* 0x000000010d0a7836 */ /* 0x000fe40000000000 */
[----:B------:R-:W-:-:S02]  /*5a70*/  VIADD R9, R9, 0x8 ;  /* 0x0000000809097836 */ /* 0x000fc40000000000 */
[----:B------:R-:W-:Y:S01]  /*5a80*/  @!P2 IMAD.MOV R10, RZ, RZ, R13 ;  /* 0x000000ffff0aa224 */ /* 0x000fe200078e020d */
[----:B------:R-:W-:Y:S02]  /*5a90*/  FSEL R12, R33, R12, P0 ;  /* 0x0000000c210c7208 */ /* 0x000fe40000000000 */
[----:B------:R-:W-:Y:S01]  /*5aa0*/  ISETP.NE.AND P5, PT, R32, R34, PT ;  /* 0x000000222000720c */ /* 0x000fe20003fa5270 */
[----:B------:R-:W-:Y:S01]  /*5ab0*/  VIADD R15, R10, 0x1 ;  /* 0x000000010a0f7836 */ /* 0x000fe20000000000 */
[-C--:B------:R-:W-:Y:S01]  /*5ac0*/  ISETP.EQ.OR P6, PT, R9, R38.reuse, P6 ;  /* 0x000000260900720c */ /* 0x080fe200037c2670 */
[----:B------:R-:W-:Y:S02]  /*5ad0*/  @!P3 IMAD.MOV R15, RZ, RZ, R10 ;  /* 0x000000ffff0fb224 */ /* 0x000fe400078e020a */
[----:B------:R-:W-:Y:S01]  /*5ae0*/  FADD R12, R35, R12 ;  /* 0x0000000c230c7221 */ /* 0x000fe20000000000 */
[----:B------:R-:W-:Y:S01]  /*5af0*/  ISETP.EQ.OR P5, PT, R11, R38, P5 ;  /* 0x000000260b00720c */ /* 0x000fe20002fa2670 */
[----:B------:R-:W-:-:S02]  /*5b00*/  VIADD R10, R15, 0x1 ;  /* 0x000000010f0a7836 */ /* 0x000fc40000000000 */
[----:B------:R-:W-:Y:S01]  /*5b10*/  @!P4 IMAD.MOV R10, RZ, RZ, R15 ;  /* 0x000000ffff0ac224 */ /* 0x000fe200078e020f */
[----:B------:R-:W-:-:S03]  /*5b20*/  FSEL R9, R35, R12, P5 ;  /* 0x0000000c23097208 */ /* 0x000fc60002800000 */
[C---:B------:R-:W-:Y:S01]  /*5b30*/  VIADD R11, R10.reuse, 0x1 ;  /* 0x000000010a0b7836 */ /* 0x040fe20000000000 */
[----:B------:R-:W-:Y:S01]  /*5b40*/  @!P0 IADD3 R11, PT, PT, R10, RZ, RZ ;  /* 0x000000ff0a0b8210 */ /* 0x000fe20007ffe0ff */
[----:B------:R-:W-:-:S04]  /*5b50*/  @!P6 FADD R8, R8, R9 ;  /* 0x000000090808e221 */ /* 0x000fc80000000000 */
[----:B------:R-:W-:Y:S02]  /*5b60*/  VIADD R10, R11, 0x1 ;  /* 0x000000010b0a7836 */ /* 0x000fe40000000000 */
[----:B------:R-:W-:Y:S02]  /*5b70*/  @!P5 IMAD.MOV R10, RZ, RZ, R11 ;  /* 0x000000ffff0ad224 */ /* 0x000fe400078e020b */
[----:B------:R-:W0:Y:S01]  /*5b80*/  SHFL.UP PT, R11, R8, 0x1, RZ ;  /* 0x04200000080b7989 */ /* 0x000e2200000e00ff */
[----:B------:R-:W-:Y:S02]  /*5b90*/  P2R R39, PR, RZ, 0x20 ;  /* 0x00000020ff277803 */ /* 0x000fe40000000000 */
[----:B------:R-:W-:Y:S01]  /*5ba0*/  ISETP.GE.AND P5, PT, R37, 0x1, PT ;  /* 0x000000012500780c */ /* 0x000fe20003fa6270 */
[----:B------:R-:W-:Y:S02]  /*5bb0*/  VIADD R9, R10, 0x1 ;  /* 0x000000010a097836 */ /* 0x000fe40000000000 */
[----:B------:R-:W-:-:S05]  /*5bc0*/  @!P6 IMAD.MOV R9, RZ, RZ, R10 ;  /* 0x000000ffff09e224 */ /* 0x000fca00078e020a */
[----:B------:R-:W-:Y:S01]  /*5bd0*/  ISETP.NE.AND P6, PT, R9, RZ, PT ;  /* 0x000000ff0900720c */ /* 0x000fe20003fc5270 */
[----:B------:R-:W1:Y:S01]  /*5be0*/  SHFL.UP PT, R10, R9, 0x1, RZ ;  /* 0x04200000090a7989 */ /* 0x000e6200000e00ff */
[----:B0-----:R-:W-:-:S05]  /*5bf0*/  FADD R11, R8, R11 ;  /* 0x0000000b080b7221 */ /* 0x001fca0000000000 */
[----:B------:R-:W-:-:S05]  /*5c00*/  @P5 FSEL R8, R11, R8, !P6 ;  /* 0x000000080b085208 */ /* 0x000fca0007000000 */
[----:B------:R-:W0:Y:S01]  /*5c10*/  SHFL.UP PT, R11, R8, 0x2, RZ ;  /* 0x04400000080b7989 */ /* 0x000e2200000e00ff */
[----:B-1----:R-:W-:Y:S02]  /*5c20*/  SEL R10, R10, RZ, P5 ;  /* 0x000000ff0a0a7207 */ /* 0x002fe40002800000 */
[----:B------:R-:W-:-:S03]  /*5c30*/  ISETP.GE.AND P5, PT, R37, 0x2, PT ;  /* 0x000000022500780c */ /* 0x000fc60003fa6270 */
[----:B------:R-:W-:-:S05]  /*5c40*/  IMAD.IADD R10, R10, 0x1, R9 ;  /* 0x000000010a0a7824 */ /* 0x000fca00078e0209 */
[----:B------:R-:W-:Y:S01]  /*5c50*/  ISETP.NE.AND P6, PT, R10, RZ, PT ;  /* 0x000000ff0a00720c */ /* 0x000fe20003fc5270 */
[----:B0-----:R-:W-:-:S05]  /*5c60*/  FADD R11, R8, R11 ;  /* 0x0000000b080b7221 */ /* 0x001fca0000000000 */
[----:B------:R-:W-:Y:S02]  /*5c70*/  @P5 FSEL R8, R11, R8, !P6 ;  /* 0x000000080b085208 */ /* 0x000fe40007000000 */
[----:B------:R-:W0:Y:S04]  /*5c80*/  SHFL.UP PT, R11, R10, 0x2, RZ ;  /* 0x044000000a0b7989 */ /* 0x000e2800000e00ff */
[----:B------:R-:W1:Y:S01]  /*5c90*/  SHFL.UP PT, R15, R8, 0x4, RZ ;  /* 0x04800000080f7989 */ /* 0x000e6200000e00ff */
[----:B0-----:R-:W-:-:S05]  /*5ca0*/  SEL R11, R11, RZ, P5 ;  /* 0x000000ff0b0b7207 */ /* 0x001fca0002800000 */
[----:B------:R-:W-:-:S05]  /*5cb0*/  IMAD.IADD R11, R10, 0x1, R11 ;  /* 0x000000010a0b7824 */ /* 0x000fca00078e020b */
[----:B------:R-:W0:Y:S01]  /*5cc0*/  SHFL.UP PT, R9, R11, 0x4, RZ ;  /* 0x048000000b097989 */ /* 0x000e2200000e00ff */
[----:B------:R-:W-:Y:S01]  /*5cd0*/  ISETP.GE.AND P5, PT, R37, 0x4, PT ;  /* 0x000000042500780c */ /* 0x000fe20003fa6270 */
[----:B-1----:R-:W-:Y:S01]  /*5ce0*/  FADD R15, R8, R15 ;  /* 0x0000000f080f7221 */ /* 0x002fe20000000000 */
[----:B------:R-:W-:-:S11]  /*5cf0*/  ISETP.NE.AND P6, PT, R11, RZ, PT ;  /* 0x000000ff0b00720c */ /* 0x000fd60003fc5270 */
        /* <DEDUP_REMOVED lines=8> */
[----:B------:R-:W0:Y:S01]  /*5d80*/  SHFL.UP PT, R9, R12, 0x8, RZ ;  /* 0x050000000c097989 */ /* 0x000e2200000e00ff */
[----:B------:R-:W-:-:S03]  /*5d90*/  P2R R13, PR, RZ, 0x1 ;  /* 0x00000001ff0d7803 */ /* 0x000fc60000000000 */
[----:B------:R-:W1:Y:S01]  /*5da0*/  SHFL.UP PT, R15, R8, 0x10, RZ ;  /* 0x06000000080f7989 */ /* 0x000e6200000e00ff */
[----:B0-----:R-:W-:Y:S02]  /*5db0*/  SEL R9, R9, RZ, P5 ;  /* 0x000000ff09097207 */ /* 0x001fe40002800000 */
[----:B------:R-:W-:-:S03]  /*5dc0*/  ISETP.NE.AND P5, PT, R13, RZ, PT ;  /* 0x000000ff0d00720c */ /* 0x000fc60003fa5270 */
[----:B------:R-:W-:-:S05]  /*5dd0*/  IMAD.IADD R13, R12, 0x1, R9 ;  /* 0x000000010c0d7824 */ /* 0x000fca00078e0209 */
[----:B------:R-:W0:Y:S01]  /*5de0*/  SHFL.UP PT, R9, R13, 0x10, RZ ;  /* 0x060000000d097989 */ /* 0x000e2200000e00ff */
[----:B-1----:R-:W-:Y:S01]  /*5df0*/  FADD R15, R8, R15 ;  /* 0x0000000f080f7221 */ /* 0x002fe20000000000 */
        /* <DEDUP_REMOVED lines=9> */
[----:B------:R-:W-:Y:S01]  /*5e90*/  BAR.SYNC.DEFER_BLOCKING 0x0 ;  /* 0x0000000000007b1d */ /* 0x000fe20000010000 */
[----:B------:R-:W-:-:S05]  /*5ea0*/  ISETP.NE.AND P0, PT, R14, RZ, PT ;  /* 0x000000ff0e00720c */ /* 0x000fca0003f05270 */
[----:B------:R-:W0:Y:S04]  /*5eb0*/  LDS.128 R8, [UR4] ;  /* 0x00000004ff087984 */ /* 0x000e280008000c00 */
[----:B------:R-:W1:Y:S01]  /*5ec0*/  LDS.128 R12, [UR4+0x10] ;  /* 0x00001004ff0c7984 */ /* 0x000e620008000c00 */
[----:B0-----:R-:W-:-:S13]  /*5ed0*/  ISETP.NE.AND P6, PT, R10, RZ, PT ;  /* 0x000000ff0a00720c */ /* 0x001fda0003fc5270 */
[----:B------:R-:W-:Y:S01]  /*5ee0*/  @!P6 FADD R11, R9, R11 ;  /* 0x0000000b090be221 */ /* 0x000fe20000000000 */
[----:B-1----:R-:W-:Y:S01]  /*5ef0*/  ISETP.NE.AND P6, PT, R12, RZ, PT ;  /* 0x000000ff0c00720c */ /* 0x002fe20003fc5270 */
[----:B------:R-:W-:-:S12]  /*5f00*/  IMAD.IADD R17, R8, 0x1, R10 ;  /* 0x0000000108117824 */ /* 0x000fd800078e020a */
[----:B------:R-:W-:Y:S01]  /*5f10*/  @!P6 FADD R13, R11, R13 ;  /* 0x0000000d0b0de221 */ /* 0x000fe20000000000 */
[----:B------:R-:W-:-:S04]  /*5f20*/  ISETP.NE.AND P6, PT, R44, 0x2, PT ;  /* 0x000000022c00780c */ /* 0x000fc80003fc5270 */
[----:B------:R-:W-:Y:S02]  /*5f30*/  FSEL R16, R11, R9, !P6 ;  /* 0x000000090b107208 */ /* 0x000fe40007000000 */
[C---:B------:R-:W-:Y:S02]  /*5f40*/  SEL R9, R17.reuse, R8, !P6 ;  /* 0x0000000811097207 */ /* 0x040fe40007000000 */
[----:B------:R-:W-:Y:S01]  /*5f50*/  ISETP.NE.AND P6, PT, R14, RZ, PT ;  /* 0x000000ff0e00720c */ /* 0x000fe20003fc5270 */
[----:B------:R-:W-:-:S12]  /*5f60*/  IMAD.IADD R11, R17, 0x1, R12 ;  /* 0x00000001110b7824 */ /* 0x000fd800078e020c */
        /* <DEDUP_REMOVED lines=9> */
[----:B------:R-:W-:Y:S02]  /*6000*/  FSEL R20, R15, R20, !P6 ;  /* 0x000000140f147208 */ /* 0x000fe40007000000 */
[----:B------:R-:W-:Y:S02]  /*6010*/  SEL R9, R11, R9, !P6 ;  /* 0x000000090b097207 */ /* 0x000fe40007000000 */
[----:B------:R-:W-:-:S13]  /*6020*/  ISETP.NE.AND P6, PT, R18, RZ, PT ;  /* 0x000000ff1200720c */ /* 0x000fda0003fc5270 */
[----:B------:R-:W-:Y:S01]  /*6030*/  @!P6 FADD R19, R19, R17 ;  /* 0x000000111313e221 */ /* 0x000fe20000000000 */
[----:B------:R-:W-:-:S04]  /*6040*/  ISETP.NE.AND P6, PT, R44, 0x5, PT ;  /* 0x000000052c00780c */ /* 0x000fc80003fc5270 */
[----:B------:R-:W-:Y:S02]  /*6050*/  FSEL R46, R17, R20, !P6 ;  /* 0x00000014112e7208 */ /* 0x000fe40007000000 */
[----:B------:R-:W0:Y:S01]  /*6060*/  LDS.128 R20, [UR4+0x30] ;  /* 0x00003004ff147984 */ /* 0x000e220008000c00 */
[----:B------:R-:W-:-:S05]  /*6070*/  IMAD.IADD R11, R11, 0x1, R16 ;  /* 0x000000010b0b7824 */ /* 0x000fca00078e0210 */
[----:B------:R-:W-:Y:S01]  /*6080*/  SEL R9, R11, R9, !P6 ;  /* 0x000000090b097207 */ /* 0x000fe20007000000 */
[----:B------:R-:W-:Y:S01]  /*6090*/  IMAD.IADD R11, R18, 0x1, R11 ;  /* 0x00000001120b7824 */ /* 0x000fe200078e020b */
[----:B------:R-:W1:Y:S01]  /*60a0*/  SHFL.UP PT, R40, R40, 0x1, RZ ;  /* 0x0420000028287989 */ /* 0x000e6200000e00ff */
[----:B0-----:R-:W-:-:S03]  /*60b0*/  ISETP.NE.AND P6, PT, R20, RZ, PT ;  /* 0x000000ff1400720c */ /* 0x001fc60003fc5270 */
[----:B------:R-:W-:-:S10]  /*60c0*/  IADD3 R41, PT, PT, R11, R20, RZ ;  /* 0x000000140b297210 */ /* 0x000fd40007ffe0ff */
[----:B------:R-:W-:Y:S01]  /*60d0*/  @!P6 FADD R21, R19, R21 ;  /* 0x000000151315e221 */ /* 0x000fe20000000000 */
[----:B------:R-:W-:-:S04]  /*60e0*/  ISETP.NE.AND P6, PT, R44, 0x6, PT ;  /* 0x000000062c00780c */ /* 0x000fc80003fc5270 */
[----:B------:R-:W-:Y:S02]  /*60f0*/  FSEL R48, R19, R46, !P6 ;  /* 0x0000002e13307208 */ /* 0x000fe40007000000 */
[----:B------:R-:W-:Y:S02]  /*6100*/  SEL R46, R11, R9, !P6 ;  /* 0x000000090b2e7207 */ /* 0x000fe40007000000 */
[----:B------:R-:W-:-:S04]  /*6110*/  ISETP.NE.AND P6, PT, R44, 0x7, PT ;  /* 0x000000072c00780c */ /* 0x000fc80003fc5270 */
[----:B------:R-:W-:Y:S02]  /*6120*/  SEL R46, R41, R46, !P6 ;  /* 0x0000002e292e7207 */ /* 0x000fe40007000000 */
[----:B------:R-:W-:Y:S02]  /*6130*/  FSEL R48, R21, R48, !P6 ;  /* 0x0000003015307208 */ /* 0x000fe40007000000 */
[----:B------:R-:W-:Y:S01]  /*6140*/  ISETP.NE.AND P6, PT, R46, RZ, PT ;  /* 0x000000ff2e00720c */ /* 0x000fe20003fc5270 */
[----:B------:R-:W0:-:S12]  /*6150*/  SHFL.UP PT, R9, R43, 0x1, RZ ;  /* 0x042000002b097989 */ /* 0x000e1800000e00ff */
[----:B------:R-:W-:Y:S01]  /*6160*/  @!P6 FADD R48, RZ, R48 ;  /* 0x00000030ff30e221 */ /* 0x000fe20000000000 */
[----:B------:R-:W-:-:S04]  /*6170*/  ISETP.GE.U32.AND P6, PT, R0, 0x20, PT ;  /* 0x000000200000780c */ /* 0x000fc80003fc6070 */
[----:B------:R-:W-:Y:S02]  /*6180*/  SEL R53, R46, RZ, P6 ;  /* 0x000000ff2e357207 */ /* 0x000fe40003000000 */
[----:B------:R-:W-:Y:S02]  /*6190*/  FSEL R48, R48, RZ, P6 ;  /* 0x000000ff30307208 */ /* 0x000fe40003000000 */
[----:B-1----:R-:W-:-:S13]  /*61a0*/  ISETP.NE.AND P6, PT, R40, RZ, PT ;  /* 0x000000ff2800720c */ /* 0x002fda0003fc5270 */
[----:B0-----:R-:W-:Y:S01]  /*61b0*/  @!P6 FADD R9, R9, R48 ;  /* 0x000000300909e221 */ /* 0x001fe20000000000 */
[----:B------:R-:W-:-:S04]  /*61c0*/  ISETP.NE.AND P6, PT, R37, RZ, PT ;  /* 0x000000ff2500720c */ /* 0x000fc80003fc5270 */
[----:B------:R-:W-:Y:S02]  /*61d0*/  SEL R44, R40, RZ, P6 ;  /* 0x000000ff282c7207 */ /* 0x000fe40003000000 */
[----:B------:R-:W-:Y:S02]  /*61e0*/  FSEL R37, R48, R9, !P6 ;  /* 0x0000000930257208 */ /* 0x000fe40007000000 */
[----:B------:R-:W-:Y:S01]  /*61f0*/  ISETP.NE.AND P6, PT, R22, RZ, PT ;  /* 0x000000ff1600720c */ /* 0x000fe20003fc5270 */
[----:B------:R-:W-:Y:S02]  /*6200*/  IMAD.IADD R53, R53, 0x1, R44 ;  /* 0x0000000135357824 */ /* 0x000fe400078e022c */
[----:B------:R-:W-:-:S10]  /*6210*/  @!P0 IMAD.MOV R42, RZ, RZ, R2 ;  /* 0x000000ffff2a8224 */ /* 0x000fd400078e0202 */
[----:B------:R-:W-:Y:S01]  /*6220*/  @!P6 FADD R23, R23, R21 ;  /* 0x000000151717e221 */ /* 0x000fe20000000000 */
[----:B------:R-:W-:Y:S01]  /*6230*/  ISETP.NE.AND P6, PT, R2, RZ, PT ;  /* 0x000000ff0200720c */ /* 0x000fe20003fc5270 */
[----:B------:R-:W-:-:S04]  /*6240*/  IMAD.IADD R19, R53, 0x1, R42 ;  /* 0x0000000135137824 */ /* 0x000fc800078e022a */
[----:B------:R-:W-:Y:S02]  /*6250*/  VIADD R17, R19, 0x1 ;  /* 0x0000000113117836 */ /* 0x000fe40000000000 */
[----:B------:R-:W-:-:S06]  /*6260*/  @!P1 IMAD.MOV R17, RZ, RZ, R19 ;  /* 0x000000ffff119224 */ /* 0x000fcc00078e0213 */
[----:B------:R-:W-:-:S04]  /*6270*/  @!P6 FADD R5, R5, R37 ;  /* 0x000000250505e221 */ /* 0x000fc80000000000 */
[----:B------:R-:W-:Y:S01]  /*6280*/  @!P0 FADD R7, R7, R5 ;  /* 0x0000000507078221 */ /* 0x000fe20000000000 */
[----:B------:R-:W-:Y:S02]  /*6290*/  VIADD R15, R17, 0x1 ;  /* 0x00000001110f7836 */ /* 0x000fe40000000000 */
[----:B------:R-:W-:Y:S02]  /*62a0*/  @!P2 IMAD.MOV R15, RZ, RZ, R17 ;  /* 0x000000ffff0fa224 */ /* 0x000fe400078e0211 */
[----:B------:R-:W-:Y:S02]  /*62b0*/  @!P1 FADD R25, R25, R7 ;  /* 0x0000000719199221 */ /* 0x000fe40000000000 */
[----:B------:R-:W-:Y:S02]  /*62c0*/  VIADD R13, R15, 0x1 ;  /* 0x000000010f0d7836 */ /* 0x000fe40000000000 */
[----:B------:R-:W-:Y:S01]  /*62d0*/  @!P2 FADD R27, R27, R25 ;  /* 0x000000191b1ba221 */ /* 0x000fe20000000000 */
[----:B------:R-:W-:-:S03]  /*62e0*/  @!P3 IMAD.MOV R13, RZ, RZ, R15 ;  /* 0x000000ffff0db224 */ /* 0x000fc600078e020f */
[----:B------:R-:W-:Y:S01]  /*62f0*/  @!P3 FADD R29, R29, R27 ;  /* 0x0000001b1d1db221 */ /* 0x000fe20000000000 */
[----:B------:R-:W-:Y:S02]  /*6300*/  VIADD R11, R13, 0x1 ;  /* 0x000000010d0b7836 */ /* 0x000fe40000000000 */
[----:B------:R-:W-:Y:S02]  /*6310*/  @!P4 IMAD.MOV R11, RZ, RZ, R13 ;  /* 0x000000ffff0bc224 */ /* 0x000fe400078e020d */
[----:B------:R-:W-:Y:S02]  /*6320*/  @!P4 FADD R31, R31, R29 ;  /* 0x0000001d1f1fc221 */ /* 0x000fe40000000000 */
[----:B------:R-:W-:Y:S02]  /*6330*/  VIADD R9, R11, 0x1 ;  /* 0x000000010b097836 */ /* 0x000fe40000000000 */
[----:B------:R-:W-:Y:S01]  /*6340*/  @!P5 FADD R33, R33, R31 ;  /* 0x0000001f2121d221 */ /* 0x000fe20000000000 */
[----:B------:R-:W-:Y:S01]  /*6350*/  @!P5 IMAD.MOV R9, RZ, RZ, R11 ;  /* 0x000000ffff09d224 */ /* 0x000fe200078e020b */
[----:B------:R-:W-:-:S02]  /*6360*/  ISETP.NE.AND P5, PT, R39, RZ, PT ;  /* 0x000000ff2700720c */ /* 0x000fc40003fa5270 */
[----:B------:R-:W-:Y:S01]  /*6370*/  IADD3 R39, PT, PT, R22, R41, RZ ;  /* 0x0000002916277210 */ /* 0x000fe20007ffe0ff */
[----:B------:R-:W-:-:S10]  /*6380*/  VIADD R44, R9, 0x1 ;  /* 0x00000001092c7836 */ /* 0x000fd40000000000 */
[----:B------:R-:W-:Y:S02]  /*6390*/  @!P5 IMAD.MOV R44, RZ, RZ, R9 ;  /* 0x000000ffff2cd224 */ /* 0x000fe400078e0209 */
[----:B------:R-:W-:Y:S01]  /*63a0*/  @!P5 FADD R35, R35, R33 ;  /* 0x000000212323d221 */ /* 0x000fe20000000000 */
[----:B------:R-:W-:Y:S01]  /*63b0*/  ISETP.GE.AND P5, PT, R39, 0x101, PT ;  /* 0x000001012700780c */ /* 0x000fe20003fa6270 */
[----:B------:R-:W-:Y:S01]  /*63c0*/  BSSY.RECONVERGENT B0, `(.L_x_1399) ;  /* 0x0000113000007945 */ /* 0x000fe20003800200 */
[----:B------:R-:W-:-:S11]  /*63d0*/  IMAD.IADD R45, R2, 0x1, R53 ;  /* 0x00000001022d7824 */ /* 0x000fd600078e0235 */
[----:B------:R-:W-:Y:S05]  /*63e0*/  @!P5 BRA `(.L_x_1400) ;  /* 0x0000000c0040d947 */ /* 0x000fea0003800000 */
[----:B------:R-:W-:Y:S01]  /*63f0*/  BAR.SYNC.DEFER_BLOCKING 0x0 ;  /* 0x0000000000007b1d */ /* 0x000fe20000010000 */
[----:B------:R-:W-:Y:S01]  /*6400*/  @P6 LEA R53, R53, UR4, 0x3 ;  /* 0x0000000435356c11 */ /* 0x000fe2000f8e18ff */
[----:B------:R-:W-:Y:S01]  /*6410*/  IMAD.MOV.U32 R43, RZ, RZ, 0x9 ;  /* 0x00000009ff2b7424 */ /* 0x000fe200078e00ff */
[----:B------:R-:W-:Y:S02]  /*6420*/  @P0 LEA R45, R45, UR4, 0x3 ;  /* 0x000000042d2d0c11 */ /* 0x000fe4000f8e18ff */
[----:B------:R-:W-:Y:S01]  /*6430*/  ISETP.NE.AND P5, PT, R30, R32, PT ;  /* 0x000000201e00720c */ /* 0x000fe20003fa5270 */
[CC--:B------:R-:W-:Y:S01]  /*6440*/  IMAD R21, R0.reuse, R43.reuse, 0x6 ;  /* 0x0000000600157424 */ /* 0x0c0fe200078e022b */
[----:B------:R-:W-:Y:S01]  /*6450*/  @P1 LEA R19, R19, UR4, 0x3 ;  /* 0x0000000413131c11 */ /* 0x000fe2000f8e18ff */
[CC--:B------:R-:W-:Y:S01]  /*6460*/  IMAD R41, R0.reuse, R43.reuse, 0x7 ;  /* 0x0000000700297424 */ /* 0x0c0fe200078e022b */
[----:B------:R-:W-:Y:S01]  /*6470*/  @P2 LEA R17, R17, UR4, 0x3 ;  /* 0x0000000411112c11 */ /* 0x000fe2000f8e18ff */
[----:B------:R-:W-:Y:S01]  /*6480*/  IMAD R43, R0, R43, 0x8 ;  /* 0x00000008002b7424 */ /* 0x000fe200078e022b */
[----:B------:R-:W-:-:S02]  /*6490*/  ISETP.NE.AND P5, PT, R21, R38, !P5 ;  /* 0x000000261500720c */ /* 0x000fc40006fa5270 */
[----:B------:R-:W-:Y:S02]  /*64a0*/  @P3 LEA R15, R15, UR4, 0x3 ;  /* 0x000000040f0f3c11 */ /* 0x000fe4000f8e18ff */
[----:B------:R-:W-:Y:S01]  /*64b0*/  @P4 LEA R13, R13, UR4, 0x3 ;  /* 0x000000040d0d4c11 */ /* 0x000fe2000f8e18ff */
[----:B------:R0:W-:Y:S01]  /*64c0*/  @P6 STS.64 [R53], R36 ;  /* 0x0000002435006388 */ /* 0x0001e20000000a00 */
[----:B------:R-:W-:-:S07]  /*64d0*/  ISETP.NE.AND P6, PT, R32, R34, PT ;  /* 0x000000222000720c */ /* 0x000fce0003fc5270 */
[----:B------:R-:W-:Y:S01]  /*64e0*/  @!P5 LEA R11, R11, UR4, 0x3 ;  /* 0x000000040b0bdc11 */ /* 0x000fe2000f8e18ff */
[----:B------:R0:W-:Y:S01]  /*64f0*/  @P0 STS.64 [R45], R4 ;  /* 0x000000042d000388 */ /* 0x0001e20000000a00 */
[----:B------:R-:W-:Y:S02]  /*6500*/  ISETP.NE.AND P0, PT, R34, R3, PT ;  /* 0x000000032200720c */ /* 0x000fe40003f05270 */
[-C--:B------:R-:W-:Y:S01]  /*6510*/  ISETP.NE.AND P6, PT, R41, R38.reuse, !P6 ;  /* 0x000000262900720c */ /* 0x080fe200077c5270 */
[----:B------:R0:W-:Y:S01]  /*6520*/  @P1 STS.64 [R19], R6 ;  /* 0x0000000613001388 */ /* 0x0001e20000000a00 */
[----:B------:R-:W-:-:S03]  /*6530*/  ISETP.NE.AND P0, PT, R43, R38, !P0 ;  /* 0x000000262b00720c */ /* 0x000fc60004705270 */
[----:B------:R0:W-:Y:S04]  /*6540*/  @P2 STS.64 [R17], R24 ;  /* 0x0000001811002388 */ /* 0x0001e80000000a00 */
[----:B------:R0:W-:Y:S04]  /*6550*/  @P3 STS.64 [R15], R26 ;  /* 0x0000001a0f003388 */ /* 0x0001e80000000a00 */
[----:B------:R-:W-:Y:S01]  /*6560*/  @!P6 LEA R9, R9, UR4, 0x3 ;  /* 0x000000040909ec11 */ /* 0x000fe2000f8e18ff */
[----:B------:R0:W-:Y:S01]  /*6570*/  @P4 STS.64 [R13], R28 ;  /* 0x0000001c0d004388 */ /* 0x0001e20000000a00 */
[----:B------:R-:W-:-:S03]  /*6580*/  @!P0 LEA R44, R44, UR4, 0x3 ;  /* 0x000000042c2c8c11 */ /* 0x000fc6000f8e18ff */
[----:B------:R0:W-:Y:S04]  /*6590*/  @!P5 STS.64 [R11], R30 ;  /* 0x0000001e0b00d388 */ /* 0x0001e80000000a00 */
[----:B------:R0:W-:Y:S04]  /*65a0*/  @!P6 STS.64 [R9], R32 ;  /* 0x000000200900e388 */ /* 0x0001e80000000a00 */
[----:B------:R0:W-:Y:S01]  /*65b0*/  @!P0 STS.64 [R44], R34 ;  /* 0x000000222c008388 */ /* 0x0001e20000000a00 */
[----:B------:R-:W-:Y:S01]  /*65c0*/  BAR.SYNC.DEFER_BLOCKING 0x0 ;  /* 0x0000000000007b1d */ /* 0x000fe20000010000 */
[----:B------:R-:W-:-:S13]  /*65d0*/  ISETP.GE.U32.AND P0, PT, R0, R39, PT ;  /* 0x000000270000720c */ /* 0x000fda0003f06070 */
[----:B0-----:R-:W-:Y:S05]  /*65e0*/  @P0 BRA `(.L_x_1401) ;  /* 0x0000000c00c00947 */ /* 0x001fea0003800000 */
[----:B------:R-:W-:Y:S01]  /*65f0*/  IADD3 R5, PT, PT, R14, R10, R12 ;  /* 0x0000000a0e057210 */ /* 0x000fe20007ffe00c */
[----:B------:R-:W-:Y:S01]  /*6600*/  BSSY.RECONVERGENT B1, `(.L_x_1402) ;  /* 0x0000028000017945 */ /* 0x000fe20003800200 */
[----:B------:R-:W-:Y:S02]  /*6610*/  LOP3.LUT R2, RZ, R0, RZ, 0x33, !PT ;  /* 0x00000000ff027212 */ /* 0x000fe400078e33ff */
[----:B------:R-:W-:-:S04]  /*6620*/  IADD3 R5, PT, PT, R18, R5, R16 ;  /* 0x0000000512057210 */ /* 0x000fc80007ffe010 */
[----:B------:R-:W-:-:S04]  /*6630*/  IADD3 R5, PT, PT, R22, R5, R20 ;  /* 0x0000000516057210 */ /* 0x000fc80007ffe014 */
[----:B------:R-:W-:-:S04]  /*6640*/  IADD3 R8, PT, PT, R2, R5, R8 ;  /* 0x0000000502087210 */ /* 0x000fc80007ffe008 */
[C---:B------:R-:W-:Y:S02]  /*6650*/  LOP3.LUT R2, R8.reuse, 0x300, RZ, 0xc0, !PT ;  /* 0x0000030008027812 */ /* 0x040fe400078ec0ff */
[----:B------:R-:W-:Y:S02]  /*6660*/  ISETP.GE.U32.AND P1, PT, R8, 0x300, PT ;  /* 0x000003000800780c */ /* 0x000fe40003f26070 */
[----:B------:R-:W-:Y:S01]  /*6670*/  ISETP.NE.AND P0, PT, R2, 0x300, PT ;  /* 0x000003000200780c */ /* 0x000fe20003f05270 */
[----:B------:R-:W-:-:S12]  /*6680*/  IMAD.MOV.U32 R2, RZ, RZ, R0 ;  /* 0x000000ffff027224 */ /* 0x000fd800078e0000 */
[----:B------:R-:W-:Y:S05]  /*6690*/  @!P0 BRA `(.L_x_1403) ;  /* 0x0000000000788947 */ /* 0x000fea0003800000 */
[----:B------:R-:W0:Y:S01]  /*66a0*/  LDC.64 R4, c[0x0][0x398] ;  /* 0x0000e600ff047b82 */ /* 0x000e220000000a00 */
[----:B------:R-:W-:Y:S02]  /*66b0*/  LEA.HI R8, R8, 0x1, RZ, 0x18 ;  /* 0x0000000108087811 */ /* 0x000fe400078fc0ff */
[----:B------:R-:W-:-:S03]  /*66c0*/  LEA R9, R0, UR4, 0x3 ;  /* 0x0000000400097c11 */ /* 0x000fc6000f8e18ff */
[C---:B------:R-:W-:Y:S01]  /*66d0*/  IMAD.SHL.U32 R2, R8.reuse, 0x100, RZ ;  /* 0x0000010008027824 */ /* 0x040fe200078e00ff */
[----:B------:R-:W-:Y:S01]  /*66e0*/  LOP3.LUT R8, R8, 0x3, RZ, 0xc0, !PT ;  /* 0x0000000308087812 */ /* 0x000fe200078ec0ff */
[----:B------:R-:W1:Y:S04]  /*66f0*/  LDC.64 R6, c[0x0][0x390] ;  /* 0x0000e400ff067b82 */ /* 0x000e680000000a00 */
[----:B------:R-:W-:Y:S02]  /*6700*/  IMAD.MOV R8, RZ, RZ, -R8 ;  /* 0x000000ffff087224 */ /* 0x000fe400078e0a08 */
[----:B0-----:R-:W-:-:S04]  /*6710*/  IMAD.WIDE.U32 R4, R0, 0x4, R4 ;  /* 0x0000000400047825 */ /* 0x001fc800078e0004 */
[----:B------:R-:W-:Y:S01]  /*6720*/  IMAD.MOV.U32 R15, RZ, RZ, R5 ;  /* 0x000000ffff0f7224 */ /* 0x000fe200078e0005 */
[----:B------:R-:W-:Y:S01]  /*6730*/  LOP3.LUT R5, R2, 0x300, RZ, 0xc0, !PT ;  /* 0x0000030002057812 */ /* 0x000fe200078ec0ff */
[----:B------:R-:W-:Y:S02]  /*6740*/  IMAD.MOV.U32 R14, RZ, RZ, R4 ;  /* 0x000000ffff0e7224 */ /* 0x000fe400078e0004 */
[----:B-1----:R-:W-:-:S04]  /*6750*/  IMAD.WIDE.U32 R6, R0, 0x4, R6 ;  /* 0x0000000400067825 */ /* 0x002fc800078e0006 */
[----:B------:R-:W-:Y:S02]  /*6760*/  IMAD.MOV.U32 R12, RZ, RZ, R6 ;  /* 0x000000ffff0c7224 */ /* 0x000fe400078e0006 */
[----:B------:R-:W-:Y:S02]  /*6770*/  IMAD.MOV.U32 R13, RZ, RZ, R7 ;  /* 0x000000ffff0d7224 */ /* 0x000fe400078e0007 */
[----:B------:R-:W-:-:S07]  /*6780*/  IMAD.IADD R2, R5, 0x1, R0 ;  /* 0x0000000105027824 */ /* 0x000fce00078e0200 */
.L_x_1404:
[----:B0-----:R0:W1:Y:S01]  /*6790*/  LDS.64 R10, [R9] ;  /* 0x00000000090a7984 */ /* 0x0010620000000a00 */
[----:B------:R-:W-:Y:S01]  /*67a0*/  IMAD.MOV.U32 R4, RZ, RZ, R12 ;  /* 0x000000ffff047224 */ /* 0x000fe200078e000c */
[----:B------:R-:W-:Y:S01]  /*67b0*/  MOV R7, R15 ;  /* 0x0000000f00077202 */ /* 0x000fe20000000f00 */
[----:B------:R-:W-:Y:S01]  /*67c0*/  IMAD.MOV.U32 R5, RZ, RZ, R13 ;  /* 0x000000ffff057224 */ /* 0x000fe200078e000d */
[----:B------:R-:W-:Y:S01]  /*67d0*/  IADD3 R12, P3, PT, R12, 0x400, RZ ;  /* 0x000004000c0c7810 */ /* 0x000fe20007f7e0ff */
[----:B------:R-:W-:Y:S01]  /*67e0*/  IMAD.MOV.U32 R6, RZ, RZ, R14 ;  /* 0x000000ffff067224 */ /* 0x000fe200078e000e */
[----:B------:R-:W-:Y:S01]  /*67f0*/  IADD3 R14, P2, PT, R14, 0x400, RZ ;  /* 0x000004000e0e7810 */ /* 0x000fe20007f5e0ff */
[----:B------:R-:W-:Y:S02]  /*6800*/  VIADD R8, R8, 0x1 ;  /* 0x0000000108087836 */ /* 0x000fe40000000000 */
[----:B0-----:R-:W-:Y:S02]  /*6810*/  VIADD R9, R9, 0x800 ;  /* 0x0000080009097836 */ /* 0x001fe40000000000 */
[----:B------:R-:W-:Y:S01]  /*6820*/  IMAD.X R15, RZ, RZ, R15, P2 ;  /* 0x000000ffff0f7224 */ /* 0x000fe200010e060f */
[----:B------:R-:W-:Y:S01]  /*6830*/  ISETP.NE.AND P0, PT, R8, RZ, PT ;  /* 0x000000ff0800720c */ /* 0x000fe20003f05270 */
[----:B------:R-:W-:Y:S01]  /*6840*/  IMAD.X R13, RZ, RZ, R13, P3 ;  /* 0x000000ffff0d7224 */ /* 0x000fe200018e060d */
[----:B-1----:R0:W-:Y:S04]  /*6850*/  STG.E desc[UR12][R4.64], R10 ;  /* 0x0000000a04007986 */ /* 0x0021e8000c10190c */
[----:B------:R0:W-:Y:S07]  /*6860*/  STG.E desc[UR12][R6.64], R11 ;  /* 0x0000000b06007986 */ /* 0x0001ee000c10190c */
[----:B------:R-:W-:Y:S05]  /*6870*/  @P0 BRA `(.L_x_1404) ;  /* 0xfffffffc00c40947 */ /* 0x000fea000383ffff */
.L_x_1403:
[----:B------:R-:W-:Y:S05]  /*6880*/  BSYNC.RECONVERGENT B1 ;  /* 0x0000000000017941 */ /* 0x000fea0003800200 */
.L_x_1402:
[----:B------:R-:W-:Y:S05]  /*6890*/  @!P1 BRA `(.L_x_1401) ;  /* 0x0000000c00149947 */ /* 0x000fea0003800000 */
[----:B------:R-:W1:Y:S01]  /*68a0*/  LDCU.128 UR8, c[0x0][0x390] ;  /* 0x00007200ff0877ac */ /* 0x000e620008000c00 */
[----:B0-----:R-:W-:Y:S01]  /*68b0*/  IMAD.IADD R7, R39, 0x1, -R2 ;  /* 0x0000000127077824 */ /* 0x001fe200078e0a02 */
[----:B------:R-:W-:Y:S01]  /*68c0*/  LEA R22, R2, UR4, 0x3 ;  /* 0x0000000402167c11 */ /* 0x000fe2000f8e18ff */
[----:B------:R-:W-:Y:S01]  /*68d0*/  IMAD.MOV.U32 R4, RZ, RZ, 0x800 ;  /* 0x00000800ff047424 */ /* 0x000fe200078e00ff */
[----:B------:R-:W-:Y:S01]  /*68e0*/  BSSY.RECONVERGENT B1, `(.L_x_1405) ;  /* 0x0000049000017945 */ /* 0x000fe20003800200 */
[----:B------:R-:W-:Y:S01]  /*68f0*/  IMAD.MOV.U32 R5, RZ, RZ, 0x0 ;  /* 0x00000000ff057424 */ /* 0x000fe200078e00ff */
[----:B------:R-:W-:Y:S01]  /*6900*/  ISETP.GT.AND P1, PT, R7, 0xc00, PT ;  /* 0x00000c000700780c */ /* 0x000fe20003f24270 */
[----:B------:R-:W-:Y:S02]  /*6910*/  VIADD R22, R22, 0x1000 ;  /* 0x0000100016167836 */ /* 0x000fe40000000000 */
[----:B------:R-:W-:-:S03]  /*6920*/  IMAD.WIDE.U32 R4, R2, 0x4, R4 ;  /* 0x0000000402047825 */ /* 0x000fc600078e0004 */
[C---:B-1----:R-:W-:Y:S02]  /*6930*/  IADD3 R6, P0, PT, R4.reuse, UR8, RZ ;  /* 0x0000000804067c10 */ /* 0x042fe4000ff1e0ff */
[----:B------:R-:W-:Y:S02]  /*6940*/  IADD3 R8, P2, PT, R4, UR10, RZ ;  /* 0x0000000a04087c10 */ /* 0x000fe4000ff5e0ff */
[C---:B------:R-:W-:Y:S02]  /*6950*/  IADD3.X R7, PT, PT, R5.reuse, UR9, RZ, P0, !PT ;  /* 0x0000000905077c10 */ /* 0x040fe400087fe4ff */
[----:B------:R-:W-:Y:S02]  /*6960*/  IADD3.X R9, PT, PT, R5, UR11, RZ, P2, !PT ;  /* 0x0000000b05097c10 */ /* 0x000fe400097fe4ff */
[----:B------:R-:W-:Y:S01]  /*6970*/  PLOP3.LUT P0, PT, PT, PT, PT, 0x80, 0x8 ;  /* 0x000000000008781c */ /* 0x000fe20003f0f070 */
[----:B------:R-:W-:-:S12]  /*6980*/  @!P1 BRA `(.L_x_1406) ;  /* 0x0000000000f89947 */ /* 0x000fd80003800000 */
[----:B------:R-:W-:Y:S01]  /*6990*/  PLOP3.LUT P0, PT, PT, PT, PT, 0x8, 0x80 ;  /* 0x000000000080781c */ /* 0x000fe20003f0e170 */
[----:B------:R-:W-:-:S12]  /*69a0*/  VIADD R45, R39, 0xfffff400 ;  /* 0xfffff400272d7836 */ /* 0x000fd80000000000 */
.L_x_1407:
[----:B------:R-:W0:Y:S01]  /*69b0*/  LDS.64 R42, [R22+-0x1000] ;  /* 0xfff00000162a7984 */ /* 0x000e220000000a00 */
[----:B------:R-:W-:-:S03]  /*69c0*/  VIADD R2, R2, 0x1000 ;  /* 0x0000100002027836 */ /* 0x000fc60000000000 */
[----:B------:R-:W1:Y:S02]  /*69d0*/  LDS.64 R10, [R22+-0x800] ;  /* 0xfff80000160a7984 */ /* 0x000e640000000a00 */
[----:B------:R-:W-:Y:S02]  /*69e0*/  ISETP.GE.AND P1, PT, R2, R45, PT ;  /* 0x0000002d0200720c */ /* 0x000fe40003f26270 */
[----:B------:R-:W2:Y:S04]  /*69f0*/  LDS.64 R12, [R22] ;  /* 0x00000000160c7984 */ /* 0x000ea80000000a00 */
[----:B------:R-:W3:Y:S04]  /*6a00*/  LDS.64 R14, [R22+0x800] ;  /* 0x00080000160e7984 */ /* 0x000ee80000000a00 */
        /* <DEDUP_REMOVED lines=13> */
[----:B------:R-:W-:Y:S01]  /*6ae0*/  STG.E desc[UR12][R8.64+-0x800], R43 ;  /* 0xfff8002b08007986 */ /* 0x000fe2000c10190c */
[----:B-1----:R-:W-:-:S03]  /*6af0*/  VIADD R22, R22, 0x8000 ;  /* 0x0000800016167836 */ /* 0x002fc60000000000 */
[----:B------:R0:W-:Y:S04]  /*6b00*/  STG.E desc[UR12][R6.64+-0x400], R10 ;  /* 0xfffc000a06007986 */ /* 0x0001e8000c10190c */
[----:B------:R1:W-:Y:S04]  /*6b10*/  STG.E desc[UR12][R8.64+-0x400], R11 ;  /* 0xfffc000b08007986 */ /* 0x0003e8000c10190c */
[----:B--2---:R2:W-:Y:S04]  /*6b20*/  STG.E desc[UR12][R6.64], R12 ;  /* 0x0000000c06007986 */ /* 0x0045e8000c10190c */
[----:B------:R4:W-:Y:S01]  /*6b30*/  STG.E desc[UR12][R8.64], R13 ;  /* 0x0000000d08007986 */ /* 0x0009e2000c10190c */
[----:B0-----:R-:W-:-:S03]  /*6b40*/  IADD3 R10, P3, PT, R8, 0x4000, RZ ;  /* 0x00004000080a7810 */ /* 0x001fc60007f7e0ff */
[----:B---3--:R-:W-:Y:S02]  /*6b50*/  STG.E desc[UR12][R6.64+0x400], R14 ;  /* 0x0004000e06007986 */ /* 0x008fe4000c10190c */
[----:B-1----:R-:W-:Y:S02]  /*6b60*/  IMAD.X R11, RZ, RZ, R9, P3 ;  /* 0x000000ffff0b7224 */ /* 0x002fe400018e0609 */
[----:B------:R-:W-:Y:S01]  /*6b70*/  STG.E desc[UR12][R8.64+0x400], R15 ;  /* 0x0004000f08007986 */ /* 0x000fe2000c10190c */
[----:B--2---:R-:W-:-:S03]  /*6b80*/  IADD3 R12, P2, PT, R6, 0x4000, RZ ;  /* 0x00004000060c7810 */ /* 0x004fc60007f5e0ff */
[----:B----4-:R-:W-:Y:S02]  /*6b90*/  STG.E desc[UR12][R6.64+0x800], R16 ;  /* 0x0008001006007986 */ /* 0x010fe4000c10190c */
[----:B------:R-:W-:Y:S02]  /*6ba0*/  IMAD.X R13, RZ, RZ, R7, P2 ;  /* 0x000000ffff0d7224 */ /* 0x000fe400010e0607 */
[----:B------:R-:W-:Y:S04]  /*6bb0*/  STG.E desc[UR12][R8.64+0x800], R17 ;  /* 0x0008001108007986 */ /* 0x000fe8000c10190c */
        /* <DEDUP_REMOVED lines=22> */
[----:B0-----:R-:W-:Y:S01]  /*6d20*/  IMAD.MOV.U32 R6, RZ, RZ, R12 ;  /* 0x000000ffff067224 */ /* 0x001fe200078e000c */
[----:B------:R-:W-:Y:S01]  /*6d30*/  MOV R7, R13 ;  /* 0x0000000d00077202 */ /* 0x000fe20000000f00 */
[----:B-1----:R-:W-:-:S02]  /*6d40*/  IMAD.MOV.U32 R8, RZ, RZ, R10 ;  /* 0x000000ffff087224 */ /* 0x002fc400078e000a */
[----:B------:R-:W-:Y:S01]  /*6d50*/  IMAD.MOV.U32 R9, RZ, RZ, R11 ;  /* 0x000000ffff097224 */ /* 0x000fe200078e000b */
[----:B------:R-:W-:Y:S06]  /*6d60*/  @!P1 BRA `(.L_x_1407) ;  /* 0xfffffffc00109947 */ /* 0x000fec000383ffff */
.L_x_1406:
[----:B------:R-:W-:Y:S05]  /*6d70*/  BSYNC.RECONVERGENT B1 ;  /* 0x0000000000017941 */ /* 0x000fea0003800200 */
.L_x_1405:
[----:B------:R-:W-:Y:S01]  /*6d80*/  IMAD.IADD R4, R39, 0x1, -R2 ;  /* 0x0000000127047824 */ /* 0x000fe200078e0a02 */
[----:B------:R-:W-:Y:S04]  /*6d90*/  BSSY.RECONVERGENT B1, `(.L_x_1408) ;  /* 0x0000026000017945 */ /* 0x000fe80003800200 */
[----:B------:R-:W-:-:S13]  /*6da0*/  ISETP.GT.AND P1, PT, R4, 0x400, PT ;  /* 0x000004000400780c */ /* 0x000fda0003f24270 */
[----:B------:R-:W-:Y:S05]  /*6db0*/  @!P1 BRA `(.L_x_1409) ;  /* 0x00000000008c9947 */ /* 0x000fea0003800000 */
[----:B------:R-:W0:Y:S01]  /*6dc0*/  LDS.64 R4, [R22+-0x1000] ;  /* 0xfff0000016047984 */ /* 0x000e220000000a00 */
[----:B------:R-:W-:Y:S01]  /*6dd0*/  PLOP3.LUT P0, PT, PT, PT, PT, 0x8, 0x80 ;  /* 0x000000000080781c */ /* 0x000fe20003f0e170 */
[----:B------:R-:W-:Y:S02]  /*6de0*/  VIADD R2, R2, 0x800 ;  /* 0x0000080002027836 */ /* 0x000fe40000000000 */
[----:B------:R-:W1:Y:S04]  /*6df0*/  LDS.64 R10, [R22+-0x800] ;  /* 0xfff80000160a7984 */ /* 0x000e680000000a00 */
[----:B------:R-:W2:Y:S04]  /*6e00*/  LDS.64 R12, [R22] ;  /* 0x00000000160c7984 */ /* 0x000ea80000000a00 */
[----:B------:R-:W3:Y:S04]  /*6e10*/  LDS.64 R14, [R22+0x800] ;  /* 0x00080000160e7984 */ /* 0x000ee80000000a00 */
[----:B------:R-:W4:Y:S04]  /*6e20*/  LDS.64 R16, [R22+0x1000] ;  /* 0x0010000016107984 */ /* 0x000f280000000a00 */
[----:B------:R-:W5:Y:S04]  /*6e30*/  LDS.64 R18, [R22+0x1800] ;  /* 0x0018000016127984 */ /* 0x000f680000000a00 */
[----:B------:R-:W5:Y:S04]  /*6e40*/  LDS.64 R20, [R22+0x2000] ;  /* 0x0020000016147984 */ /* 0x000f680000000a00 */
[----:B------:R0:W5:Y:S02]  /*6e50*/  LDS.64 R24, [R22+0x2800] ;  /* 0x0028000016187984 */ /* 0x0001640000000a00 */
[----:B0-----:R-:W-:-:S02]  /*6e60*/  VIADD R22, R22, 0x4000 ;  /* 0x0000400016167836 */ /* 0x001fc40000000000 */
[----:B------:R0:W-:Y:S04]  /*6e70*/  STG.E desc[UR12][R6.64+-0x800], R4 ;  /* 0xfff8000406007986 */ /* 0x0001e8000c10190c */
[----:B------:R3:W-:Y:S04]  /*6e80*/  STG.E desc[UR12][R8.64+-0x800], R5 ;  /* 0xfff8000508007986 */ /* 0x0007e8000c10190c */
[----:B-1----:R1:W-:Y:S04]  /*6e90*/  STG.E desc[UR12][R6.64+-0x400], R10 ;  /* 0xfffc000a06007986 */ /* 0x0023e8000c10190c */
[----:B------:R4:W-:Y:S01]  /*6ea0*/  STG.E desc[UR12][R8.64+-0x400], R11 ;  /* 0xfffc000b08007986 */ /* 0x0009e2000c10190c */
[----:B0-----:R-:W-:-:S03]  /*6eb0*/  IADD3 R4, P2, PT, R8, 0x2000, RZ ;  /* 0x0000200008047810 */ /* 0x001fc60007f5e0ff */
[----:B--2---:R-:W-:Y:S02]  /*6ec0*/  STG.E desc[UR12][R6.64], R12 ;  /* 0x0000000c06007986 */ /* 0x004fe4000c10190c */
[----:B---3--:R-:W-:Y:S02]  /*6ed0*/  IMAD.X R5, RZ, RZ, R9, P2 ;  /* 0x000000ffff057224 */ /* 0x008fe400010e0609 */
[----:B------:R-:W-:Y:S01]  /*6ee0*/  STG.E desc[UR12][R8.64], R13 ;  /* 0x0000000d08007986 */ /* 0x000fe2000c10190c */
[----:B-1----:R-:W-:-:S03]  /*6ef0*/  IADD3 R10, P1, PT, R6, 0x2000, RZ ;  /* 0x00002000060a7810 */ /* 0x002fc60007f3e0ff */
[----:B------:R-:W-:Y:S02]  /*6f00*/  STG.E desc[UR12][R6.64+0x400], R14 ;  /* 0x0004000e06007986 */ /* 0x000fe4000c10190c */
[----:B----4-:R-:W-:Y:S02]  /*6f10*/  IMAD.X R11, RZ, RZ, R7, P1 ;  /* 0x000000ffff0b7224 */ /* 0x010fe400008e0607 */
[----:B------:R-:W-:Y:S04]  /*6f20*/  STG.E desc[UR12][R8.64+0x400], R15 ;  /* 0x0004000f08007986 */ /* 0x000fe8000c10190c */
[----:B------:R-:W-:Y:S04]  /*6f30*/  STG.E desc[UR12][R6.64+0x800], R16 ;  /* 0x0008001006007986 */ /* 0x000fe8000c10190c */
[----:B------:R-:W-:Y:S04]  /*6f40*/  STG.E desc[UR12][R8.64+0x800], R17 ;  /* 0x0008001108007986 */ /* 0x000fe8000c10190c */
[----:B-----5:R-:W-:Y:S04]  /*6f50*/  STG.E desc[UR12][R6.64+0xc00], R18 ;  /* 0x000c001206007986 */ /* 0x020fe8000c10190c */
        /* <DEDUP_REMOVED lines=9> */
.L_x_1409:
[----:B------:R-:W-:Y:S05]  /*6ff0*/  BSYNC.RECONVERGENT B1 ;  /* 0x0000000000017941 */ /* 0x000fea0003800200 */
.L_x_1408:
[----:B------:R-:W-:-:S13]  /*7000*/  ISETP.LT.OR P0, PT, R2, R39, P0 ;  /* 0x000000270200720c */ /* 0x000fda0000701670 */
[----:B------:R-:W-:Y:S05]  /*7010*/  @!P0 BRA `(.L_x_1401) ;  /* 0x0000000400348947 */ /* 0x000fea0003800000 */
[----:B------:R-:W0:Y:S04]  /*7020*/  LDS.64 R4, [R22+-0x1000] ;  /* 0xfff0000016047984 */ /* 0x000e280000000a00 */
[----:B------:R-:W1:Y:S04]  /*7030*/  LDS.64 R10, [R22+-0x800] ;  /* 0xfff80000160a7984 */ /* 0x000e680000000a00 */
[----:B------:R-:W2:Y:S04]  /*7040*/  LDS.64 R12, [R22] ;  /* 0x00000000160c7984 */ /* 0x000ea80000000a00 */
[----:B------:R-:W3:Y:S04]  /*7050*/  LDS.64 R14, [R22+0x800] ;  /* 0x00080000160e7984 */ /* 0x000ee80000000a00 */
        /* <DEDUP_REMOVED lines=8> */
[----:B------:R-:W-:Y:S05]  /*70e0*/  BRA `(.L_x_1401) ;  /* 0x0000000400007947 */ /* 0x000fea0003800000 */
.L_x_1400:
[----:B------:R-:W0:Y:S08]  /*70f0*/  LDC.64 R54, c[0x0][0x390] ;  /* 0x0000e400ff367b82 */ /* 0x000e300000000a00 */
[----:B------:R-:W1:Y:S08]  /*7100*/  LDC.64 R20, c[0x0][0x398] ;  /* 0x0000e600ff147b82 */ /* 0x000e700000000a00 */
[----:B------:R-:W2:Y:S01]  /*7110*/  LDC.64 R46, c[0x0][0x390] ;  /* 0x0000e400ff2e7b82 */ /* 0x000ea20000000a00 */
[----:B0-----:R-:W-:-:S07]  /*7120*/  @P6 IMAD.WIDE R54, R53, 0x4, R54 ;  /* 0x0000000435366825 */ /* 0x001fce00078e0236 */
[----:B------:R-:W0:Y:S01]  /*7130*/  LDC.64 R48, c[0x0][0x398] ;  /* 0x0000e600ff307b82 */ /* 0x000e220000000a00 */
[----:B------:R-:W-:Y:S01]  /*7140*/  @P6 STG.E desc[UR12][R54.64], R36 ;  /* 0x0000002436006986 */ /* 0x000fe2000c10190c */
[----:B-1----:R-:W-:-:S06]  /*7150*/  @P6 IMAD.WIDE R52, R53, 0x4, R20 ;  /* 0x0000000435346825 */ /* 0x002fcc00078e0214 */
[----:B------:R-:W1:Y:S01]  /*7160*/  LDC.64 R40, c[0x0][0x390] ;  /* 0x0000e400ff287b82 */ /* 0x000e620000000a00 */
[----:B------:R0:W-:Y:S01]  /*7170*/  @P6 STG.E desc[UR12][R52.64], R37 ;  /* 0x0000002534006986 */ /* 0x0001e2000c10190c */
[----:B--2---:R-:W-:-:S06]  /*7180*/  @P0 IMAD.WIDE R46, R45, 0x4, R46 ;  /* 0x000000042d2e0825 */ /* 0x004fcc00078e022e */
[----:B------:R-:W2:Y:S01]  /*7190*/  LDC.64 R20, c[0x0][0x398] ;  /* 0x0000e600ff147b82 */ /* 0x000ea20000000a00 */
[----:B------:R-:W-:Y:S07]  /*71a0*/  @P0 STG.E desc[UR12][R46.64], R4 ;  /* 0x000000042e000986 */ /* 0x000fee000c10190c */
[----:B------:R-:W3:Y:S01]  /*71b0*/  LDC.64 R50, c[0x0][0x390] ;  /* 0x0000e400ff327b82 */ /* 0x000ee20000000a00 */
[----:B0-----:R-:W-:-:S07]  /*71c0*/  @P2 IMAD.WIDE R52, R17, 0x4, R48 ;  /* 0x0000000411342825 */ /* 0x001fce00078e0230 */
[----:B------:R-:W0:Y:S01]  /*71d0*/  LDC.64 R42, c[0x0][0x398] ;  /* 0x0000e600ff2a7b82 */ /* 0x000e220000000a00 */
[----:B-1----:R-:W-:-:S04]  /*71e0*/  @P1 IMAD.WIDE R40, R19, 0x4, R40 ;  /* 0x0000000413281825 */ /* 0x002fc800078e0228 */
[----:B--2---:R-:W-:-:S03]  /*71f0*/  @P0 IMAD.WIDE R56, R45, 0x4, R20 ;  /* 0x000000042d380825 */ /* 0x004fc600078e0214 */
[----:B------:R-:W1:Y:S01]  /*7200*/  LDC.64 R36, c[0x0][0x390] ;  /* 0x0000e400ff247b82 */ /* 0x000e620000000a00 */
[----:B------:R-:W-:Y:S01]  /*7210*/  IMAD.MOV.U32 R45, RZ, RZ, 0x9 ;  /* 0x00000009ff2d7424 */ /* 0x000fe200078e00ff */
[----:B------:R2:W-:Y:S01]  /*7220*/  @P0 STG.E desc[UR12][R56.64], R5 ;  /* 0x0000000538000986 */ /* 0x0005e2000c10190c */
[----:B------:R-:W-:Y:S02]  /*7230*/  ISETP.NE.AND P0, PT, R30, R32, PT ;  /* 0x000000201e00720c */ /* 0x000fe40003f05270 */
[----:B------:R-:W-:-:S03]  /*7240*/  IMAD R49, R0, R45, 0x6 ;  /* 0x0000000600317424 */ /* 0x000fc600078e022d */
[----:B------:R-:W4:Y:S01]  /*7250*/  LDC.64 R20, c[0x0][0x390] ;  /* 0x0000e400ff147b82 */ /* 0x000f220000000a00 */
[----:B---3--:R-:W-:Y:S01]  /*7260*/  @P2 IMAD.WIDE R50, R17, 0x4, R50 ;  /* 0x0000000411322825 */ /* 0x008fe200078e0232 */
[----:B------:R-:W-:Y:S01]  /*7270*/  @P1 STG.E desc[UR12][R40.64], R6 ;  /* 0x0000000628001986 */ /* 0x000fe2000c10190c */
[----:B------:R-:W-:Y:S02]  /*7280*/  ISETP.NE.AND P0, PT, R49, R38, !P0 ;  /* 0x000000263100720c */ /* 0x000fe40004705270 */
[CC--:B------:R-:W-:Y:S02]  /*7290*/  IMAD R55, R0.reuse, R45.reuse, 0x7 ;  /* 0x0000000700377424 */ /* 0x0c0fe400078e022d */
[----:B0-----:R-:W-:Y:S01]  /*72a0*/  @P1 IMAD.WIDE R42, R19, 0x4, R42 ;  /* 0x00000004132a1825 */ /* 0x001fe200078e022a */
[----:B------:R-:W0:Y:S03]  /*72b0*/  LDC.64 R16, c[0x0][0x398] ;  /* 0x0000e600ff107b82 */ /* 0x000e260000000a00 */
[----:B------:R-:W-:Y:S01]  /*72c0*/  IMAD R45, R0, R45, 0x8 ;  /* 0x00000008002d7424 */ /* 0x000fe200078e022d */
[----:B------:R3:W-:Y:S01]  /*72d0*/  @P1 STG.E desc[UR12][R42.64], R7 ;  /* 0x000000072a001986 */ /* 0x0007e2000c10190c */
[----:B------:R-:W-:-:S03]  /*72e0*/  ISETP.NE.AND P1, PT, R32, R34, PT ;  /* 0x000000222000720c */ /* 0x000fc60003f25270 */
[----:B------:R-:W5:Y:S01]  /*72f0*/  LDC.64 R18, c[0x0][0x398] ;  /* 0x0000e600ff127b82 */ /* 0x000f620000000a00 */
[----:B------:R0:W-:Y:S01]  /*7300*/  @P2 STG.E desc[UR12][R50.64], R24 ;  /* 0x0000001832002986 */ /* 0x0001e2000c10190c */
[-C--:B------:R-:W-:Y:S01]  /*7310*/  ISETP.NE.AND P1, PT, R55, R38.reuse, !P1 ;  /* 0x000000263700720c */ /* 0x080fe20004f25270 */
[----:B-1----:R-:W-:Y:S02]  /*7320*/  @P3 IMAD.WIDE R36, R15, 0x4, R36 ;  /* 0x000000040f243825 */ /* 0x002fe400078e0224 */
[----:B------:R1:W-:Y:S01]  /*7330*/  @P2 STG.E desc[UR12][R52.64], R25 ;  /* 0x0000001934002986 */ /* 0x0003e2000c10190c */
[----:B------:R-:W-:Y:S02]  /*7340*/  ISETP.NE.AND P2, PT, R34, R3, PT ;  /* 0x000000032200720c */ /* 0x000fe40003f45270 */
[----:B--2---:R-:W2:Y:S01]  /*7350*/  LDC.64 R4, c[0x0][0x390] ;  /* 0x0000e400ff047b82 */ /* 0x004ea20000000a00 */
[----:B----4-:R-:W-:Y:S01]  /*7360*/  @P4 IMAD.WIDE R20, R13, 0x4, R20 ;  /* 0x000000040d144825 */ /* 0x010fe200078e0214 */
[----:B------:R-:W-:Y:S01]  /*7370*/  ISETP.NE.AND P2, PT, R45, R38, !P2 ;  /* 0x000000262d00720c */ /* 0x000fe20005745270 */
[----:B------:R1:W-:Y:S05]  /*7380*/  @P3 STG.E desc[UR12][R36.64], R26 ;  /* 0x0000001a24003986 */ /* 0x0003ea000c10190c */
[----:B------:R-:W4:Y:S01]  /*7390*/  LDC.64 R48, c[0x0][0x398] ;  /* 0x0000e600ff307b82 */ /* 0x000f220000000a00 */
[----:B0-----:R-:W-:-:S05]  /*73a0*/  @P3 IMAD.WIDE R16, R15, 0x4, R16 ;  /* 0x000000040f103825 */ /* 0x001fca00078e0210 */
[----:B------:R1:W-:Y:S02]  /*73b0*/  @P3 STG.E desc[UR12][R16.64], R27 ;  /* 0x0000001b10003986 */ /* 0x0003e4000c10190c */
[----:B------:R-:W0:Y:S01]  /*73c0*/  LDC.64 R46, c[0x0][0x390] ;  /* 0x0000e400ff2e7b82 */ /* 0x000e220000000a00 */
[----:B-----5:R-:W-:Y:S01]  /*73d0*/  @P4 IMAD.WIDE R18, R13, 0x4, R18 ;  /* 0x000000040d124825 */ /* 0x020fe200078e0212 */
[----:B------:R1:W-:Y:S04]  /*73e0*/  @P4 STG.E desc[UR12][R20.64], R28 ;  /* 0x0000001c14004986 */ /* 0x0003e8000c10190c */
[----:B------:R1:W-:Y:S02]  /*73f0*/  @P4 STG.E desc[UR12][R18.64], R29 ;  /* 0x0000001d12004986 */ /* 0x0003e4000c10190c */
[----:B---3--:R-:W3:Y:S01]  /*7400*/  LDC.64 R42, c[0x0][0x398] ;  /* 0x0000e600ff2a7b82 */ /* 0x008ee20000000a00 */
[----:B--2---:R-:W-:-:S05]  /*7410*/  @!P0 IMAD.WIDE R4, R11, 0x4, R4 ;  /* 0x000000040b048825 */ /* 0x004fca00078e0204 */
[----:B------:R1:W-:Y:S02]  /*7420*/  @!P0 STG.E desc[UR12][R4.64], R30 ;  /* 0x0000001e04008986 */ /* 0x0003e4000c10190c */
[----:B------:R-:W2:Y:S01]  /*7430*/  LDC.64 R6, c[0x0][0x390] ;  /* 0x0000e400ff067b82 */ /* 0x000ea20000000a00 */
[----:B----4-:R-:W-:-:S05]  /*7440*/  @!P0 IMAD.WIDE R48, R11, 0x4, R48 ;  /* 0x000000040b308825 */ /* 0x010fca00078e0230 */
[----:B------:R1:W-:Y:S02]  /*7450*/  @!P0 STG.E desc[UR12][R48.64], R31 ;  /* 0x0000001f30008986 */ /* 0x0003e4000c10190c */
[----:B------:R-:W4:Y:S01]  /*7460*/  LDC.64 R40, c[0x0][0x398] ;  /* 0x0000e600ff287b82 */ /* 0x000f220000000a00 */
[----:B0-----:R-:W-:-:S05]  /*7470*/  @!P1 IMAD.WIDE R46, R9, 0x4, R46 ;  /* 0x00000004092e9825 */ /* 0x001fca00078e022e */
[----:B------:R1:W-:Y:S01]  /*7480*/  @!P1 STG.E desc[UR12][R46.64], R32 ;  /* 0x000000202e009986 */ /* 0x0003e2000c10190c */
[----:B---3--:R-:W-:-:S05]  /*7490*/  @!P1 IMAD.WIDE R42, R9, 0x4, R42 ;  /* 0x00000004092a9825 */ /* 0x008fca00078e022a */
[----:B------:R1:W-:Y:S01]  /*74a0*/  @!P1 STG.E desc[UR12][R42.64], R33 ;  /* 0x000000212a009986 */ /* 0x0003e2000c10190c */
[----:B--2---:R-:W-:-:S05]  /*74b0*/  @!P2 IMAD.WIDE R6, R44, 0x4, R6 ;  /* 0x000000042c06a825 */ /* 0x004fca00078e0206 */
[----:B------:R1:W-:Y:S01]  /*74c0*/  @!P2 STG.E desc[UR12][R6.64], R34 ;  /* 0x000000220600a986 */ /* 0x0003e2000c10190c */
[----:B----4-:R-:W-:-:S05]  /*74d0*/  @!P2 IMAD.WIDE R40, R44, 0x4, R40 ;  /* 0x000000042c28a825 */ /* 0x010fca00078e0228 */
[----:B------:R1:W-:Y:S02]  /*74e0*/  @!P2 STG.E desc[UR12][R40.64], R35 ;  /* 0x000000232800a986 */ /* 0x0003e4000c10190c */
.L_x_1401:
[----:B------:R-:W-:Y:S05]  /*74f0*/  BSYNC.RECONVERGENT B0 ;  /* 0x0000000000007941 */ /* 0x000fea0003800200 */
.L_x_1399:
[----:B------:R-:W-:-:S13]  /*7500*/  ISETP.NE.AND P0, PT, R0, 0xff, PT ;  /* 0x000000ff0000780c */ /* 0x000fda0003f05270 */
[----:B------:R-:W-:Y:S05]  /*7510*/  @P0 EXIT ;  /* 0x000000000000094d */ /* 0x000fea0003800000 */
[----:B01--4-:R-:W0:Y:S01]  /*7520*/  LDC.64 R4, c[0x0][0x390] ;  /* 0x0000e400ff047b82 */ /* 0x013e220000000a00 */
[----:B------:R-:W-:-:S07]  /*7530*/  ISETP.NE.AND P0, PT, R38, 0x900, PT ;  /* 0x000009002600780c */ /* 0x000fce0003f05270 */
[----:B------:R-:W1:Y:S08]  /*7540*/  LDC.64 R6, c[0x0][0x398] ;  /* 0x0000e600ff067b82 */ /* 0x000e700000000a00 */
[----:B------:R-:W2:Y:S01]  /*7550*/  LDC.64 R8, c[0x0][0x3a0] ;  /* 0x0000e800ff087b82 */ /* 0x000ea20000000a00 */
[----:B0-----:R-:W-:-:S05]  /*7560*/  @!P0 IMAD.WIDE R4, R39, 0x4, R4 ;  /* 0x0000000427048825 */ /* 0x001fca00078e0204 */
[----:B------:R-:W-:Y:S01]  /*7570*/  @!P0 STG.E desc[UR12][R4.64], R3 ;  /* 0x0000000304008986 */ /* 0x000fe2000c10190c */
[----:B-1----:R-:W-:-:S04]  /*7580*/  @!P0 IMAD.WIDE R6, R39, 0x4, R6 ;  /* 0x0000000427068825 */ /* 0x002fc800078e0206 */
[----:B------:R-:W-:Y:S01]  /*7590*/  @!P0 VIADD R39, R39, 0x1 ;  /* 0x0000000127278836 */ /* 0x000fe20000000000 */
[----:B------:R-:W-:Y:S04]  /*75a0*/  @!P0 STG.E desc[UR12][R6.64], R23 ;  /* 0x0000001706008986 */ /* 0x000fe8000c10190c */
[----:B--2---:R-:W-:Y:S01]  /*75b0*/  STG.E desc[UR12][R8.64], R39 ;  /* 0x0000002708007986 */ /* 0x004fe2000c10190c */
[----:B------:R-:W-:Y:S05]  /*75c0*/  EXIT ;  /* 0x000000000000794d */ /* 0x000fea0003800000 */
.L_x_1398:
        /* <DEDUP_REMOVED lines=12> */
[C---:B------:R-:W-:Y:S01]  /*7690*/  VIADD R15, R17.reuse, 0x60 ;  /* 0x00000060110f7836 */ /* 0x040fe20000000000 */
[C---:B------:R-:W-:Y:S01]  /*76a0*/  IADD3 R9, PT, PT, R17.reuse, 0x40, RZ ;  /* 0x0000004011097810 */ /* 0x040fe20007ffe0ff */
[----:B------:R-:W-:Y:S01]  /*76b0*/  VIADD R21, R17, 0x80 ;  /* 0x0000008011157836 */ /* 0x000fe20000000000 */
[-C--:B------:R-:W-:Y:S02]  /*76c0*/  ISETP.GE.U32.AND P0, PT, R7, R38.reuse, PT ;  /* 0x000000260700720c */ /* 0x080fe40003f06070 */
[-C--:B------:R-:W-:Y:S01]  /*76d0*/  ISETP.GE.U32.AND P1, PT, R9, R38.reuse, PT ;  /* 0x000000260900720c */ /* 0x080fe20003f26070 */
[----:B------:R-:W-:Y:S01]  /*76e0*/  VIADD R9, R17, 0xa0 ;  /* 0x000000a011097836 */ /* 0x000fe20000000000 */
[-C--:B------:R-:W-:Y:S01]  /*76f0*/  ISETP.GE.U32.AND P2, PT, R15, R38.reuse, PT ;  /* 0x000000260f00720c */ /* 0x080fe20003f46070 */
[----:B------:R-:W-:Y:S01]  /*7700*/  VIADD R23, R17, 0xe0 ;  /* 0x000000e011177836 */ /* 0x000fe20000000000 */
[----:B------:R-:W-:-:S02]  /*7710*/  ISETP.GE.U32.AND P3, PT, R21, R38, PT ;  /* 0x000000261500720c */ /* 0x000fc40003f66070 */
[----:B------:R-:W-:Y:S01]  /*7720*/  ISETP.GE.U32.AND P4, PT, R9, R38, PT ;  /* 0x000000260900720c */ /* 0x000fe20003f86070 */
[C-C-:B------:R-:W-:Y:S02]  /*7730*/  @!P6 IMAD.IADD R7, R6.reuse, 0x1, R17.reuse ;  /* 0x000000010607e824 */ /* 0x140fe400078e0211 */
[----:B------:R-:W-:Y:S02]  /*7740*/  @!P6 IMAD.IADD R15, R6, 0x1, R17 ;  /* 0x00000001060fe824 */ /* 0x000fe400078e0211 */
[----:B------:R-:W-:-:S04]  /*7750*/  @!P6 IMAD.WIDE.U32 R18, R7, 0x4, R18 ;  /* 0x000000040712e825 */ /* 0x000fc800078e0012 */
[----:B------:R-:W-:-:S05]  /*7760*/  IMAD.SHL.U32 R7, R17, 0x4, RZ ;  /* 0x0000000411077824 */ /* 0x000fca00078e00ff */
[----:B------:R-:W-:Y:S01]  /*7770*/  IADD3 R8, P5, PT, R2, R7, RZ ;  /* 0x0000000702087210 */ /* 0x000fe20007fbe0ff */
[----:B------:R-:W-:-:S04]  /*7780*/  @!P6 IMAD.WIDE.U32 R12, R15, 0x4, R12 ;  /* 0x000000040f0ce825 */ /* 0x000fc800078e000c */
[----:B------:R-:W-:Y:S01]  /*7790*/  IMAD.X R9, RZ, RZ, R3, P5 ;  /* 0x000000ffff097224 */ /* 0x000fe200028e0603 */
[----:B------:R-:W-:Y:S01]  /*77a0*/  IADD3 R6, P5, PT, R7, R10, RZ ;  /* 0x0000000a07067210 */ /* 0x000fe20007fbe0ff */
[C---:B------:R-:W-:Y:S01]  /*77b0*/  VIADD R21, R17.reuse, 0xc0 ;  /* 0x000000c011157836 */ /* 0x040fe20000000000 */
[----:B------:R-:W-:-:S03]  /*77c0*/  IADD3 R17, PT, PT, R17, 0x100, RZ ;  /* 0x0000010011117810 */ /* 0x000fc60007ffe0ff */
[----:B------:R-:W-:Y:S01]  /*77d0*/  IMAD.X R7, RZ, RZ, R11, P5 ;  /* 0x000000ffff077224 */ /* 0x000fe200028e060b */
[----:B------:R-:W-:Y:S01]  /*77e0*/  ISETP.GE.U32.AND P5, PT, R23, R38, PT ;  /* 0x000000261700720c */ /* 0x000fe20003fa6070 */
[----:B------:R-:W-:Y:S02]  /*77f0*/  IMAD.MOV.U32 R34, RZ, RZ, RZ ;  /* 0x000000ffff227224 */ /* 0x000fe400078e00ff */
[----:B--2---:R-:W-:Y:S02]  /*7800*/  IMAD.MOV.U32 R16, RZ, RZ, R4 ;  /* 0x000000ffff107224 */ /* 0x004fe400078e0004 */
[----:B------:R1:W2:Y:S02]  /*7810*/  @!P6 LDG.E.CONSTANT R4, desc[UR12][R18.64] ;  /* 0x0000000c1204e981 */ /* 0x0002a4000c1e9900 */
[----:B0-----:R-:W-:Y:S02]  /*7820*/  IMAD.MOV.U32 R10, RZ, RZ, R16 ;  /* 0x000000ffff0a7224 */ /* 0x001fe400078e0010 */
[----:B---3--:R-:W-:-:S02]  /*7830*/  IMAD.MOV.U32 R15, RZ, RZ, R5 ;  /* 0x000000ffff0f7224 */ /* 0x008fc400078e0005 */
[----:B------:R0:W3:Y:S01]  /*7840*/  @!P6 LDG.E.CONSTANT R5, desc[UR12][R12.64] ;  /* 0x0000000c0c05e981 */ /* 0x0000e2000c1e9900 */
[-C--:B------:R-:W-:Y:S01]  /*7850*/  ISETP.GE.U32.AND P6, PT, R21, R38.reuse, PT ;  /* 0x000000261500720c */ /* 0x080fe20003fc6070 */
[----:B-1----:R-:W-:Y:S02]  /*7860*/  IMAD.MOV.U32 R19, RZ, RZ, R15 ;  /* 0x000000ffff137224 */ /* 0x002fe400078e000f */
[----:B------:R-:W4:Y:S04]  /*7870*/  @!P0 LDG.E.CONSTANT R10, desc[UR12][R8.64+0x80] ;  /* 0x0000800c080a8981 */ /* 0x000f28000c1e9900 */
[----:B------:R-:W5:Y:S01]  /*7880*/  @!P0 LDG.E.CONSTANT R19, desc[UR12][R6.64+0x80] ;  /* 0x0000800c06138981 */ /* 0x000f62000c1e9900 */
[----:B------:R-:W-:Y:S01]  /*7890*/  ISETP.GE.U32.AND P0, PT, R17, R38, PT ;  /* 0x000000261100720c */ /* 0x000fe20003f06070 */
[----:B------:R-:W-:-:S02]  /*78a0*/  IMAD.MOV.U32 R11, RZ, RZ, R16 ;  /* 0x000000ffff0b7224 */ /* 0x000fc400078e0010 */
[--C-:B0-----:R-:W-:Y:S02]  /*78b0*/  IMAD.MOV.U32 R12, RZ, RZ, R16.reuse ;  /* 0x000000ffff0c7224 */ /* 0x101fe400078e0010 */
        /* <DEDUP_REMOVED lines=24> */
[----:B------:R-:W-:-:S13]  /*7a40*/  ISETP.NE.AND P6, PT, R36, RZ, PT ;  /* 0x000000ff2400720c */ /* 0x000fda0003fc5270 */
[----:B------:R1:W5:Y:S01]  /*7a50*/  @!P6 LDG.E.CONSTANT R34, desc[UR12][R2.64+-0x4] ;  /* 0xfffffc0c0222e981 */ /* 0x000362000c1e9900 */
[----:B------:R-:W1:Y:S01]  /*7a60*/  S2R R39, SR_LANEID ;  /* 0x0000000000277919 */ /* 0x000e620000000000 */
[----:B------:R-:W1:Y:S01]  /*7a70*/  S2UR UR5, SR_CgaCtaId ;  /* 0x00000000000579c3 */ /* 0x000e620000008800 */
[----:B------:R-:W-:Y:S01]  /*7a80*/  SHF.R.U32.HI R42, RZ, 0x5, R36 ;  /* 0x00000005ff2a7819 */ /* 0x000fe20000011624 */
[----:B------:R-:W-:Y:S01]  /*7a90*/  UMOV UR4, 0x400 ;  /* 0x0000040000047882 */ /* 0x000fe20000000000 */
[----:B0-----:R-:W-:Y:S01]  /*7aa0*/  P2R R6, PR, RZ, 0x40 ;  /* 0x00000040ff067803 */ /* 0x001fe20000000000 */
[----:B-1----:R-:W-:Y:S02]  /*7ab0*/  ULEA UR4, UR5, UR4, 0x18 ;  /* 0x0000000405047291 */ /* 0x002fe4000f8ec0ff */
[----:B------:R-:W-:-:S05]  /*7ac0*/  IMAD R8, R42, 0x120, R39 ;  /* 0x000001202a087824 */ /* 0x000fca00078e0227 */
[----:B------:R-:W-:-:S05]  /*7ad0*/  LEA R26, R8, UR4, 0x2 ;  /* 0x00000004081a7c11 */ /* 0x000fca000f8e10ff */
[----:B------:R-:W-:Y:S01]  /*7ae0*/  IMAD R27, R39, 0x20, R26 ;  /* 0x00000020271b7824 */ /* 0x000fe200078e021a */
        /* <DEDUP_REMOVED lines=8> */
[----:B------:R0:W-:Y:S04]  /*7b70*/  STS [R26+0x380], R18 ;  /* 0x000380121a007388 */ /* 0x0001e80000000800 */
        /* <DEDUP_REMOVED lines=26> */
[----:B------:R-:W3:Y:S04]  /*7d20*/  LDS R7, [R27+0x8] ;  /* 0x000008001b077984 */ /* 0x000ee80000000800 */
        /* <DEDUP_REMOVED lines=9> */
[----:B------:R-:W-:Y:S01]  /*7dc0*/  IMAD R17, R36, 0x9, RZ ;  /* 0x0000000924117824 */ /* 0x000fe200078e02ff */
[----:B--2---:R-:W-:Y:S01]  /*7dd0*/  ISETP.NE.AND P1, PT, R2, R4, PT ;  /* 0x000000040200720c */ /* 0x004fe20003f25270 */
[----:B0-----:R-:W-:-:S03]  /*7de0*/  FADD R16, R3, R5 ;  /* 0x0000000503107221 */ /* 0x001fc60000000000 */
[----:B------:R-:W-:-:S04]  /*7df0*/  IADD3 R19, PT, PT, R17, 0x1, RZ ;  /* 0x0000000111137810 */ /* 0x000fc80007ffe0ff */
[----:B------:R-:W-:Y:S01]  /*7e00*/  ISETP.EQ.OR P1, PT, R19, R38, P1 ;  /* 0x000000261300720c */ /* 0x000fe20000f22670 */
[----:B------:R-:W-:Y:S01]  /*7e10*/  VIADD R19, R17, 0x2 ;  /* 0x0000000211137836 */ /* 0x000fe20000000000 */
[----:B------:R-:W-:Y:S02]  /*7e20*/  ISETP.NE.AND P2, PT, R4, R6, PT ;  /* 0x000000060400720c */ /* 0x000fe40003f45270 */
[----:B------:R-:W-:-:S05]  /*7e30*/  FSEL R16, R5, R16, P1 ;  /* 0x0000001005107208 */ /* 0x000fca0000800000 */
[----:B---3--:R-:W-:Y:S01]  /*7e40*/  FADD R16, R7, R16 ;  /* 0x0000001007107221 */ /* 0x008fe20000000000 */
[----:B------:R-:W-:Y:S01]  /*7e50*/  IMAD.MOV.U32 R20, RZ, RZ, 0x2 ;  /* 0x00000002ff147424 */ /* 0x000fe200078e00ff */
[----:B-1----:R-:W-:-:S04]  /*7e60*/  ISETP.NE.AND P0, PT, R34, R2, PT ;  /* 0x000000022200720c */ /* 0x002fc80003f05270 */
[-C--:B------:R-:W-:Y:S02]  /*7e70*/  ISETP.EQ.OR P3, PT, R17, R38.reuse, P0 ;  /* 0x000000261100720c */ /* 0x080fe40000762670 */
[----:B------:R-:W-:Y:S01]  /*7e80*/  ISETP.EQ.OR P0, PT, R19, R38, P2 ;  /* 0x000000261300720c */ /* 0x000fe20001702670 */
[----:B------:R-:W-:Y:S01]  /*7e90*/  VIADD R19, R17, 0x3 ;  /* 0x0000000311137836 */ /* 0x000fe20000000000 */
[----:B------:R-:W-:Y:S02]  /*7ea0*/  ISETP.NE.AND P2, PT, R6, R8, PT ;  /* 0x000000080600720c */ /* 0x000fe40003f45270 */
[----:B------:R-:W-:Y:S02]  /*7eb0*/  FSEL R16, R7, R16, P0 ;  /* 0x0000001007107208 */ /* 0x000fe40000000000 */
[----:B------:R-:W-:-:S03]  /*7ec0*/  SEL R18, RZ, 0x1, !P3 ;  /* 0x00000001ff127807 */ /* 0x000fc60005800000 */
[----:B------:R-:W-:Y:S02]  /*7ed0*/  FADD R16, R9, R16 ;  /* 0x0000001009107221 */ /* 0x000fe40000000000 */
[----:B------:R-:W-:Y:S01]  /*7ee0*/  @!P3 IMAD.MOV R20, RZ, RZ, 0x1 ;  /* 0x00000001ff14b424 */ /* 0x000fe200078e02ff */
[----:B------:R-:W-:Y:S01]  /*7ef0*/  ISETP.EQ.OR P3, PT, R19, R38, P2 ;  /* 0x000000261300720c */ /* 0x000fe20001762670 */
[----:B------:R-:W-:Y:S01]  /*7f00*/  VIADD R19, R17, 0x4 ;  /* 0x0000000411137836 */ /* 0x000fe20000000000 */
[----:B------:R-:W-:Y:S02]  /*7f10*/  ISETP.NE.AND P2, PT, R8, R10, PT ;  /* 0x0000000a0800720c */ /* 0x000fe40003f45270 */
[----:B------:R-:W-:Y:S01]  /*7f20*/  FSEL R16, R9, R16, P3 ;  /* 0x0000001009107208 */ /* 0x000fe20001800000 */
[----:B------:R-:W-:Y:S01]  /*7f30*/  @!P1 IMAD.MOV R20, RZ, RZ, R18 ;  /* 0x000000ffff149224 */ /* 0x000fe200078e0212 */
[----:B------:R-:W-:-:S03]  /*7f40*/  ISETP.EQ.OR P2, PT, R19, R38, P2 ;  /* 0x000000261300720c */ /* 0x000fc60001742670 */
[C---:B------:R-:W-:Y:S01]  /*7f50*/  FADD R16, R11.reuse, R16 ;  /* 0x000000100b107221 */ /* 0x040fe20000000000 */
[----:B------:R-:W-:Y:S02]  /*7f60*/  VIADD R18, R20, 0x1 ;  /* 0x0000000114127836 */ /* 0x000fe40000000000 */
[----:B------:R-:W-:Y:S02]  /*7f70*/  @!P0 IMAD.MOV R18, RZ, RZ, R20 ;  /* 0x000000ffff128224 */ /* 0x000fe400078e0214 */
[----:B------:R-:W-:Y:S01]  /*7f80*/  FSEL R16, R11, R16, P2 ;  /* 0x000000100b107208 */ /* 0x000fe20001000000 */
[----:B------:R-:W-:Y:S01]  /*7f90*/  VIADD R19, R17, 0x5 ;  /* 0x0000000511137836 */ /* 0x000fe20000000000 */
[----:B------:R-:W-:Y:S01]  /*7fa0*/  ISETP.NE.AND P0, PT, R10, R12, PT ;  /* 0x0000000c0a00720c */ /* 0x000fe20003f05270 */
[----:B------:R-:W-:Y:S02]  /*7fb0*/  VIADD R20, R18, 0x1 ;  /* 0x0000000112147836 */ /* 0x000fe40000000000 */
[----:B------:R-:W-:Y:S01]  /*7fc0*/  FADD R16, R13, R16 ;  /* 0x000000100d107221 */ /* 0x000fe20000000000 */
[----:B------:R-:W-:Y:S01]  /*7fd0*/  @!P3 IMAD.MOV R20, RZ, RZ, R18 ;  /* 0x000000ffff14b224 */ /* 0x000fe200078e0212 */
[----:B------:R-:W-:Y:S01]  /*7fe0*/  ISETP.EQ.OR P0, PT, R19, R38, P0 ;  /* 0x000000261300720c */ /* 0x000fe20000702670 */
[----:B------:R-:W-:Y:S01]  /*7ff0*/  VIADD R19, R17, 0x6 ;  /* 0x0000000611137836 */ /* 0x000fe20000000000 */
[----:B------:R-:W-:Y:S01]  /*8000*/  ISETP.NE.AND P3, PT, R12, R14, PT ;  /* 0x0000000e0c00720c */ /* 0x000fe20003f65270 */
[----:B------:R-:W-:Y:S01]  /*8010*/  VIADD R18, R20, 0x1 ;  /* 0x0000000114127836 */ /* 0x000fe20000000000 */
[----:B------:R-:W-:Y:S01]  /*8020*/  FSEL R16, R13, R16, P0 ;  /* 0x000000100d107208 */ /* 0x000fe20000000000 */
[----:B------:R-:W-:Y:S01]  /*8030*/  @!P2 IMAD.MOV R18, RZ, RZ, R20 ;  /* 0x000000ffff12a224 */ /* 0x000fe200078e0214 */
[----:B------:R-:W-:-:S02]  /*8040*/  ISETP.EQ.OR P2, PT, R19, R38, P3 ;  /* 0x000000261300720c */ /* 0x000fc40001f42670 */
[----:B------:R-:W-:Y:S02]  /*8050*/  IADD3 R19, PT, PT, R17, 0x7, RZ ;  /* 0x0000000711137810 */ /* 0x000fe40007ffe0ff */
[----:B------:R-:W-:Y:S01]  /*8060*/  ISETP.NE.AND P3, PT, R14, R32, PT ;  /* 0x000000200e00720c */ /* 0x000fe20003f65270 */
[----:B------:R-:W-:Y:S01]  /*8070*/  FADD R16, R15, R16 ;  /* 0x000000100f107221 */ /* 0x000fe20000000000 */
[----:B------:R-:W-:Y:S01]  /*8080*/  VIADD R17, R17, 0x8 ;  /* 0x0000000811117836 */ /* 0x000fe20000000000 */
[----:B------:R-:W-:Y:S02]  /*8090*/  ISETP.NE.AND P4, PT, R32, R37, PT ;  /* 0x000000252000720c */ /* 0x000fe40003f85270 */
[----:B------:R-:W-:Y:S01]  /*80a0*/  ISETP.EQ.OR P3, PT, R19, R38, P3 ;  /* 0x000000261300720c */ /* 0x000fe20001f62670 */
[----:B------:R-:W-:Y:S01]  /*80b0*/  VIADD R20, R18, 0x1 ;  /* 0x0000000112147836 */ /* 0x000fe20000000000 */
[----:B------:R-:W-:Y:S01]  /*80c0*/  FSEL R16, R15, R16, P2 ;  /* 0x000000100f107208 */ /* 0x000fe20001000000 */
[----:B------:R-:W-:Y:S01]  /*80d0*/  @!P0 IMAD.MOV R20, RZ, RZ, R18 ;  /* 0x000000ffff148224 */ /* 0x000fe200078e0212 */
[----:B------:R-:W-:-:S03]  /*80e0*/  ISETP.EQ.OR P4, PT, R17, R38, P4 ;  /* 0x000000261100720c */ /* 0x000fc60002782670 */
[----:B------:R-:W-:Y:S02]  /*80f0*/  VIADD R18, R20, 0x1 ;  /* 0x0000000114127836 */ /* 0x000fe40000000000 */
[----:B------:R-:W-:Y:S01]  /*8100*/  FADD R16, R33, R16 ;  /* 0x0000001021107221 */ /* 0x000fe20000000000 */
[----:B------:R-:W-:-:S04]  /*8110*/  @!P2 IMAD.MOV R18, RZ, RZ, R20 ;  /* 0x000000ffff12a224 */ /* 0x000fc800078e0214 */
[----:B------:R-:W-:Y:S01]  /*8120*/  VIADD R20, R18, 0x1 ;  /* 0x0000000112147836 */ /* 0x000fe20000000000 */
[----:B------:R-:W-:Y:S01]  /*8130*/  FSEL R17, R33, R16, P3 ;  /* 0x0000001021117208 */ /* 0x000fe20001800000 */
[----:B------:R-:W-:-:S04]  /*8140*/  @!P3 IMAD.MOV R20, RZ, RZ, R18 ;  /* 0x000000ffff14b224 */ /* 0x000fc800078e0212 */
[----:B------:R-:W-:Y:S02]  /*8150*/  VIADD R16, R20, 0x1 ;  /* 0x0000000114107836 */ /* 0x000fe40000000000 */
[----:B------:R-:W-:Y:S01]  /*8160*/  @!P4 FADD R44, R44, R17 ;  /* 0x000000112c2cc221 */ /* 0x000fe20000000000 */
[----:B------:R-:W-:-:S04]  /*8170*/  @!P4 IMAD.MOV R16, RZ, RZ, R20 ;  /* 0x000000ffff10c224 */ /* 0x000fc800078e0214 */
[----:B------:R-:W0:Y:S04]  /*8180*/  SHFL.UP PT, R19, R44, 0x1, RZ ;  /* 0x042000002c137989 */ /* 0x000e2800000e00ff */
[----:B------:R-:W1:Y:S01]  /*8190*/  SHFL.UP PT, R17, R16, 0x1, RZ ;  /* 0x0420000010117989 */ /* 0x000e6200000e00ff */
[----:B------:R-:W-:Y:S02]  /*81a0*/  ISETP.GE.AND P4, PT, R39, 0x1, PT ;  /* 0x000000012700780c */ /* 0x000fe40003f86270 */
[----:B------:R-:W-:Y:S01]  /*81b0*/  ISETP.NE.AND P0, PT, R16, RZ, PT ;  /* 0x000000ff1000720c */ /* 0x000fe20003f05270 */
[----:B0-----:R-:W-:Y:S01]  /*81c0*/  FADD R19, R44, R19 ;  /* 0x000000132c137221 */ /* 0x001fe20000000000 */
[----:B-1----:R-:W-:-:S09]  /*81d0*/  SEL R17, R17, RZ, P4 ;  /* 0x000000ff11117207 */ /* 0x002fd20002000000 */
[----:B------:R-:W-:Y:S01]  /*81e0*/  @P4 FSEL R44, R19, R44, !P0 ;  /* 0x0000002c132c4208 */ /* 0x000fe20004000000 */
[----:B------:R-:W-:-:S04]  /*81f0*/  IMAD.IADD R17, R17, 0x1, R16 ;  /* 0x0000000111117824 */ /* 0x000fc800078e0210 */
        /* <DEDUP_REMOVED lines=26> */
[C---:B------:R-:W-:Y:S02]  /*83a0*/  ISETP.NE.AND P5, PT, R39.reuse, 0x1f, PT ;  /* 0x0000001f2700780c */ /* 0x040fe40003fa5270 */
[----:B------:R-:W-:Y:S02]  /*83b0*/  ISETP.GE.AND P4, PT, R39, 0x10, PT ;  /* 0x000000102700780c */ /* 0x000fe40003f86270 */
[----:B------:R-:W-:-:S09]  /*83c0*/  ISETP.NE.AND P0, PT, R16, RZ, PT ;  /* 0x000000ff1000720c */ /* 0x000fd20003f05270 */
[----:B------:R-:W-:Y:S01]  /*83d0*/  @!P5 LEA R45, R42, UR4, 0x3 ;  /* 0x000000042a2ddc11 */ /* 0x000fe2000f8e18ff */
[----:B0-----:R-:W-:Y:S01]  /*83e0*/  FADD R19, R44, R19 ;  /* 0x000000132c137221 */ /* 0x001fe20000000000 */
[----:B-1----:R-:W-:-:S04]  /*83f0*/  SEL R17, R18, RZ, P4 ;  /* 0x000000ff12117207 */ /* 0x002fc80002000000 */
[----:B------:R-:W-:Y:S01]  /*8400*/  FSEL R41, R19, R44, !P0 ;  /* 0x0000002c13297208 */ /* 0x000fe20004000000 */
[----:B------:R-:W-:-:S05]  /*8410*/  IMAD.IADD R40, R16, 0x1, R17 ;  /* 0x0000000110287824 */ /* 0x000fca00078e0211 */
[----:B------:R-:W-:Y:S01]  /*8420*/  @!P5 STS.64 [R45], R40 ;  /* 0x000000282d00d388 */ /* 0x000fe20000000a00 */
[----:B------:R-:W-:Y:S06]  /*8430*/  BAR.SYNC.DEFER_BLOCKING 0x0 ;  /* 0x0000000000007b1d */ /* 0x000fec0000010000 */
[----:B------:R-:W0:Y:S04]  /*8440*/  LDS.128 R16, [UR4] ;  /* 0x00000004ff107984 */ /* 0x000e280008000c00 */
[----:B------:R-:W1:Y:S04]  /*8450*/  LDS.128 R20, [UR4+0x10] ;  /* 0x00001004ff147984 */ /* 0x000e680008000c00 */
[----:B------:R-:W2:Y:S04]  /*8460*/  LDS.128 R24, [UR4+0x20] ;  /* 0x00002004ff187984 */ /* 0x000ea80008000c00 */
[----:B------:R-:W3:Y:S01]  /*8470*/  LDS.128 R28, [UR4+0x30] ;  /* 0x00003004ff1c7984 */ /* 0x000ee20008000c00 */
[----:B------:R-:W-:-:S02]  /*8480*/  FSEL R35, R44, R41, !P4 ;  /* 0x000000292c237208 */ /* 0x000fc40006000000 */
[----:B------:R-:W-:Y:S02]  /*8490*/  ISETP.NE.AND P4, PT, R42, 0x2, PT ;  /* 0x000000022a00780c */ /* 0x000fe40003f85270 */
[----:B0-----:R-:W-:Y:S02]  /*84a0*/  ISETP.NE.AND P0, PT, R18, RZ, PT ;  /* 0x000000ff1200720c */ /* 0x001fe40003f05270 */
[----:B-1----:R-:W-:Y:S02]  /*84b0*/  ISETP.NE.AND P5, PT, R20, RZ, PT ;  /* 0x000000ff1400720c */ /* 0x002fe40003fa5270 */
[----:B------:R-:W-:-:S09]  /*84c0*/  IADD3 R43, PT, PT, R16, R18, RZ ;  /* 0x00000012102b7210 */ /* 0x000fd20007ffe0ff */
[----:B------:R-:W-:Y:S01]  /*84d0*/  @!P0 FADD R19, R17, R19 ;  /* 0x0000001311138221 */ /* 0x000fe20000000000 */
[----:B------:R-:W-:Y:S02]  /*84e0*/  ISETP.NE.AND P0, PT, R22, RZ, PT ;  /* 0x000000ff1600720c */ /* 0x000fe40003f05270 */
[----:B------:R-:W-:Y:S01]  /*84f0*/  SEL R16, R43, R16, !P4 ;  /* 0x000000102b107207 */ /* 0x000fe20006000000 */
[----:B------:R-:W-:Y:S01]  /*8500*/  @!P5 FADD R21, R19, R21 ;  /* 0x000000151315d221 */ /* 0x000fe20000000000 */
[----:B--2---:R-:W-:Y:S01]  /*8510*/  ISETP.NE.AND P5, PT, R24, RZ, PT ;  /* 0x000000ff1800720c */ /* 0x004fe20003fa5270 */
[----:B------:R-:W-:Y:S01]  /*8520*/  IMAD.IADD R43, R43, 0x1, R20 ;  /* 0x000000012b2b7824 */ /* 0x000fe200078e0214 */
[----:B------:R-:W-:Y:S02]  /*8530*/  FSEL R18, R19, R17, !P4 ;  /* 0x0000001113127208 */ /* 0x000fe40006000000 */
[----:B------:R-:W-:Y:S01]  /*8540*/  ISETP.NE.AND P4, PT, R42, 0x3, PT ;  /* 0x000000032a00780c */ /* 0x000fe20003f85270 */
[----:B------:R-:W0:Y:S03]  /*8550*/  SHFL.UP PT, R41, R40, 0x1, RZ ;  /* 0x0420000028297989 */ /* 0x000e2600000e00ff */
[----:B------:R-:W-:Y:S01]  /*8560*/  SEL R16, R43, R16, !P4 ;  /* 0x000000102b107207 */ /* 0x000fe20006000000 */
[----:B------:R-:W-:Y:S01]  /*8570*/  IMAD.IADD R43, R22, 0x1, R43 ;  /* 0x00000001162b7824 */ /* 0x000fe200078e022b */
[----:B------:R-:W-:Y:S01]  /*8580*/  FSEL R18, R21, R18, !P4 ;  /* 0x0000001215127208 */ /* 0x000fe20006000000 */
[----:B------:R-:W-:Y:S01]  /*8590*/  @!P0 FADD R23, R23, R21 ;  /* 0x0000001517178221 */ /* 0x000fe20000000000 */
[----:B------:R-:W-:-:S02]  /*85a0*/  ISETP.NE.AND P4, PT, R42, 0x4, PT ;  /* 0x000000042a00780c */ /* 0x000fc40003f85270 */
[----:B------:R-:W-:Y:S01]  /*85b0*/  ISETP.NE.AND P0, PT, R26, RZ, PT ;  /* 0x000000ff1a00720c */ /* 0x000fe20003f05270 */
[----:B------:R-:W-:Y:S01]  /*85c0*/  @!P5 FADD R25, R23, R25 ;  /* 0x000000191719d221 */ /* 0x000fe20000000000 */
[C---:B------:R-:W-:Y:S01]  /*85d0*/  SEL R16, R43.reuse, R16, !P4 ;  /* 0x000000102b107207 */ /* 0x040fe20006000000 */
[----:B------:R-:W-:Y:S01]  /*85e0*/  IMAD.IADD R43, R43, 0x1, R24 ;  /* 0x000000012b2b7824 */ /* 0x000fe200078e0218 */
[----:B------:R-:W-:Y:S02]  /*85f0*/  FSEL R18, R23, R18, !P4 ;  /* 0x0000001217127208 */ /* 0x000fe40006000000 */
[----:B------:R-:W-:Y:S02]  /*8600*/  ISETP.NE.AND P4, PT, R42, 0x5, PT ;  /* 0x000000052a00780c */ /* 0x000fe40003f85270 */
[----:B---3--:R-:W-:Y:S02]  /*8610*/  ISETP.NE.AND P5, PT, R28, RZ, PT ;  /* 0x000000ff1c00720c */ /* 0x008fe40003fa5270 */
[----:B------:R-:W-:-:S02]  /*8620*/  SEL R16, R43, R16, !P4 ;  /* 0x000000102b107207 */ /* 0x000fc40006000000 */
[----:B------:R-:W-:Y:S02]  /*8630*/  FSEL R18, R25, R18, !P4 ;  /* 0x0000001219127208 */ /* 0x000fe40006000000 */
[----:B------:R-:W-:Y:S01]  /*8640*/  ISETP.GE.U32.AND P4, PT, R36, 0x20, PT ;  /* 0x000000202400780c */ /* 0x000fe20003f86070 */
[----:B------:R-:W-:Y:S02]  /*8650*/  IMAD.IADD R43, R26, 0x1, R43 ;  /* 0x000000011a2b7824 */ /* 0x000fe400078e022b */
[----:B------:R-:W-:Y:S01]  /*8660*/  @!P0 FADD R27, R27, R25 ;  /* 0x000000191b1b8221 */ /* 0x000fe20000000000 */
[C---:B------:R-:W-:Y:S01]  /*8670*/  ISETP.NE.AND P0, PT, R42.reuse, 0x6, PT ;  /* 0x000000062a00780c */ /* 0x040fe20003f05270 */
[----:B------:R-:W1:Y:S03]  /*8680*/  SHFL.UP PT, R35, R35, 0x1, RZ ;  /* 0x0420000023237989 */ /* 0x000e6600000e00ff */
[C---:B------:R-:W-:Y:S01]  /*8690*/  SEL R16, R43.reuse, R16, !P0 ;  /* 0x000000102b107207 */ /* 0x040fe20004000000 */
[----:B------:R-:W-:Y:S01]  /*86a0*/  IMAD.IADD R43, R43, 0x1, R28 ;  /* 0x000000012b2b7824 */ /* 0x000fe200078e021c */
[C---:B------:R-:W-:Y:S01]  /*86b0*/  FSEL R18, R27.reuse, R18, !P0 ;  /* 0x000000121b127208 */ /* 0x040fe20004000000 */
[----:B------:R-:W-:Y:S01]  /*86c0*/  @!P5 FADD R29, R27, R29 ;  /* 0x0000001d1b1dd221 */ /* 0x000fe20000000000 */
[----:B------:R-:W-:-:S02]  /*86d0*/  ISETP.NE.AND P0, PT, R42, 0x7, PT ;  /* 0x000000072a00780c */ /* 0x000fc40003f05270 */
[----:B0-----:R-:W-:Y:S02]  /*86e0*/  @P4 ISETP.NE.AND P5, PT, R41, RZ, PT ;  /* 0x000000ff2900420c */ /* 0x001fe40003fa5270 */
[----:B------:R-:W-:Y:S02]  /*86f0*/  SEL R16, R43, R16, !P0 ;  /* 0x000000102b107207 */ /* 0x000fe40004000000 */
[----:B------:R-:W-:Y:S02]  /*8700*/  FSEL R18, R29, R18, !P0 ;  /* 0x000000121d127208 */ /* 0x000fe40004000000 */
[----:B------:R-:W-:Y:S02]  /*8710*/  PLOP3.LUT P0, PT, PT, PT, PT, 0x80, 0x8 ;  /* 0x000000000008781c */ /* 0x000fe40003f0f070 */
[----:B------:R-:W-:Y:S02]  /*8720*/  @P4 PLOP3.LUT P0, PT, P5, PT, PT, 0x80, 0x8 ;  /* 0x000000000008481c */ /* 0x000fe40002f0f070 */
[C---:B------:R-:W-:Y:S01]  /*8730*/  ISETP.NE.AND P5, PT, R30.reuse, RZ, PT ;  /* 0x000000ff1e00720c */ /* 0x040fe20003fa5270 */
[----:B------:R-:W-:-:S10]  /*8740*/  IMAD.IADD R30, R30, 0x1, R43 ;  /* 0x000000011e1e7824 */ /* 0x000fd400078e022b */
[----:B-1----:R-:W-:Y:S01]  /*8750*/  @!P0 FADD R35, R35, R18 ;  /* 0x0000001223238221 */ /* 0x002fe20000000000 */
[----:B------:R-:W-:-:S04]  /*8760*/  @P4 ISETP.NE.AND P0, PT, R39, RZ, PT ;  /* 0x000000ff2700420c */ /* 0x000fc80003f05270 */
[----:B------:R-:W-:Y:S01]  /*8770*/  @P4 SEL R17, R41, RZ, P0 ;  /* 0x000000ff29114207 */ /* 0x000fe20000000000 */
[----:B------:R-:W-:Y:S01]  /*8780*/  @!P5 FADD R31, R31, R29 ;  /* 0x0000001d1f1fd221 */ /* 0x000fe20000000000 */
[----:B------:R-:W-:-:S03]  /*8790*/  @P4 FSEL R35, R18, R35, !P0 ;  /* 0x0000002312234208 */ /* 0x000fc60004000000 */
[----:B------:R-:W-:Y:S01]  /*87a0*/  @P4 IMAD.IADD R41, R16, 0x1, R17 ;  /* 0x0000000110294824 */ /* 0x000fe200078e0211 */
[----:B------:R-:W-:Y:S06]  /*87b0*/  @P4 BRA `(.L_x_1410) ;  /* 0x0000000c00044947 */ /* 0x000fec0003800000 */
[----:B------:R-:W0:Y:S01]  /*87c0*/  LDC.64 R24, c[0x0][0x3a8] ;  /* 0x0000ea00ff187b82 */ /* 0x000e220000000a00 */
[----:B------:R-:W1:Y:S01]  /*87d0*/  LDCU UR5, c[0x0][0x370] ;  /* 0x00006e00ff0577ac */ /* 0x000e620008000800 */
        /* <DEDUP_REMOVED lines=12> */
.L_x_1411:
[----:B------:R-:W-:Y:S05]  /*88a0*/  NANOSLEEP 0x1c2 ;  /* 0x000001c20000795d */ /* 0x000fea0003800000 */
[----:B------:R-:W-:Y:S01]  /*88b0*/  NOP ;  /* 0x0000000000007918 */ /* 0x000fe20000000000 */
.L_x_1412:
[----:B--2---:R-:W-:-:S03]  /*88c0*/  IMAD.WIDE.U32 R16, R36, 0x10, RZ ;  /* 0x0000001024107825 */ /* 0x004fc600078e00ff */
[----:B------:R-:W-:Y:S02]  /*88d0*/  LOP3.LUT R23, R16, 0xfffffff0, RZ, 0x3c, !PT ;  /* 0xfffffff010177812 */ /* 0x000fe400078e3cff */
[----:B------:R-:W-:Y:S02]  /*88e0*/  LOP3.LUT R17, RZ, R17, RZ, 0x33, !PT ;  /* 0x00000011ff117212 */ /* 0x000fe400078e33ff */
[----:B------:R-:W-:-:S05]  /*88f0*/  IADD3 R22, P0, PT, R24, R23, RZ ;  /* 0x0000001718167210 */ /* 0x000fca0007f1e0ff */
[----:B------:R-:W-:-:S08]  /*8900*/  IMAD.X R23, R25, 0x1, R17, P0 ;  /* 0x0000000119177824 */ /* 0x000fd000000e0611 */
.L_x_1414:
[----:B------:R-:W2:Y:S01]  /*8910*/  LD.E.128.STRONG.GPU R16, desc[UR12][R22.64+0x200] ;  /* 0x0002000c16107980 */ /* 0x000ea2000c10fd00 */
[----:B------:R-:W-:Y:S05]  /*8920*/  YIELD ;  /* 0x0000000000007946 */ /* 0x000fea0003800000 */
[----:B------:R-:W-:Y:S01]  /*8930*/  UMOV UR5, 0xffffffff ;  /* 0xffffffff00057882 */ /* 0x000fe20000000000 */
[----:B--2---:R-:W-:-:S04]  /*8940*/  ISETP.NE.U32.AND P0, PT, R18, 0x63, PT ;  /* 0x000000631200780c */ /* 0x004fc80003f05070 */
[----:B------:R-:W-:Y:S01]  /*8950*/  ISETP.NE.AND.EX P0, PT, R19, RZ, PT, P0 ;  /* 0x000000ff1300720c */ /* 0x000fe20003f05300 */
[----:B------:R-:W-:-:S12]  /*8960*/  BRA.DIV UR5, `(.L_x_1413) ;  /* 0x0000002e05ac7947 */ /* 0x000fd8000b800000 */
[----:B------:R-:W-:-:S13]  /*8970*/  VOTE.ANY P0, !P0 ;  /* 0x0000000000ff7806 */ /* 0x000fda0004000100 */
.L_x_1470:
[----:B------:R-:W-:Y:S05]  /*8980*/  @P0 BRA `(.L_x_1414) ;  /* 0xfffffffc00e00947 */ /* 0x000fea000383ffff */
[----:B------:R-:W-:Y:S01]  /*8990*/  UMOV UR5, 0xffffffff ;  /* 0xffffffff00057882 */ /* 0x000fe20000000000 */
[----:B------:R-:W-:-:S04]  /*89a0*/  ISETP.NE.U32.AND P0, PT, R18, 0x65, PT ;  /* 0x000000651200780c */ /* 0x000fc80003f05070 */
[----:B------:R-:W-:Y:S01]  /*89b0*/  ISETP.NE.AND.EX P0, PT, R19, RZ, PT, P0 ;  /* 0x000000ff1300720c */ /* 0x000fe20003f05300 */
[----:B------:R-:W-:-:S12]  /*89c0*/  BRA.DIV UR5, `(.L_x_1415) ;  /* 0x0000002e05b47947 */ /* 0x000fd8000b800000 */
[----:B------:R-:W0:Y:S01]  /*89d0*/  S2R R26, SR_GEMASK ;  /* 0x00000000001a7919 */ /* 0x000e220000003c00 */
[----:B------:R-:W-:Y:S02]  /*89e0*/  VOTE.ANY R20, PT, !P0 ;  /* 0x0000000000147806 */ /* 0x000fe400040e0100 */
[----:B------:R-:W-:Y:S02]  /*89f0*/  ISETP.NE.AND P4, PT, R16, RZ, PT ;  /* 0x000000ff1000720c */ /* 0x000fe40003f85270 */
[----:B0-----:R-:W-:-:S05]  /*8a00*/  LOP3.LUT R20, R20, 0x80000000, R26, 0xec, !PT ;  /* 0x8000000014147812 */ /* 0x001fca00078eec1a */
[----:B------:R-:W-:-:S05]  /*8a10*/  VIADD R21, R20, 0xffffffff ;  /* 0xffffffff14157836 */ /* 0x000fca0000000000 */
        /* <DEDUP_REMOVED lines=10> */
[----:B------:R-:W-:Y:S02]  /*8ac0*/  FSEL R27, R23, R17, !P0 ;  /* 0x00000011171b7208 */ /* 0x000fe40004000000 */
[----:B------:R-:W-:Y:S01]  /*8ad0*/  IADD3 R17, PT, PT, R39, 0x2, RZ ;  /* 0x0000000227117810 */ /* 0x000fe20007ffe0ff */
[----:B------:R-:W0:Y:S01]  /*8ae0*/  SHFL.DOWN PT, R23, R29, 0x2, R22 ;  /* 0x084000001d177989 */ /* 0x000e2200000e0016 */
[----:B------:R-:W-:Y:S02]  /*8af0*/  ISETP.NE.AND P4, PT, R29, RZ, PT ;  /* 0x000000ff1d00720c */ /* 0x000fe40003f85270 */
[----:B------:R-:W-:Y:S01]  /*8b00*/  ISETP.GT.AND P0, PT, R17, R22, PT ;  /* 0x000000161100720c */ /* 0x000fe20003f04270 */
[----:B------:R-:W1:Y:S03]  /*8b10*/  SHFL.DOWN PT, R28, R27, 0x2, R22 ;  /* 0x084000001b1c7989 */ /* 0x000e6600000e0016 */
        /* <DEDUP_REMOVED lines=20> */
[----:B------:R-:W-:Y:S02]  /*8c60*/  IMAD.IADD R29, R43, 0x1, R16 ;  /* 0x000000012b1d7824 */ /* 0x000fe400078e0210 */
[----:B------:R-:W0:Y:S02]  /*8c70*/  LDC.64 R16, c[0x0][0x3a8] ;  /* 0x0000ea00ff107b82 */ /* 0x000e240000000a00 */
[----:B------:R-:W-:Y:S02]  /*8c80*/  @!P0 FSEL R27, R28, R27, !P4 ;  /* 0x0000001b1c1b8208 */ /* 0x000fe40006000000 */
[----:B------:R-:W1:Y:S01]  /*8c90*/  SHFL.DOWN PT, R28, R29, 0x10, R22 ;  /* 0x0a0000001d1c7989 */ /* 0x000e6200000e0016 */
[----:B------:R-:W-:Y:S02]  /*8ca0*/  ISETP.GT.AND P0, PT, R21, R22, PT ;  /* 0x000000161500720c */ /* 0x000fe40003f04270 */
[----:B------:R-:W-:Y:S01]  /*8cb0*/  ISETP.NE.U32.AND P4, PT, R18, 0x65, PT ;  /* 0x000000651200780c */ /* 0x000fe20003f85070 */
[----:B------:R1:W2:Y:S01]  /*8cc0*/  SHFL.DOWN PT, R23, R27, 0x10, R22 ;  /* 0x0a0000001b177989 */ /* 0x0002a200000e0016 */
[----:B------:R-:W-:-:S02]  /*8cd0*/  ISETP.NE.AND P5, PT, R29, RZ, PT ;  /* 0x000000ff1d00720c */ /* 0x000fc40003fa5270 */
[----:B------:R-:W-:Y:S02]  /*8ce0*/  ISETP.NE.AND.EX P4, PT, R19, RZ, PT, P4 ;  /* 0x000000ff1300720c */ /* 0x000fe40003f85340 */
[----:B------:R-:W-:-:S05]  /*8cf0*/  LOP3.LUT R19, RZ, R36, RZ, 0x33, !PT ;  /* 0x00000024ff137212 */ /* 0x000fca00078e33ff */
[----:B------:R-:W-:-:S06]  /*8d00*/  IMAD.IADD R0, R19, 0x1, R0 ;  /* 0x0000000113007824 */ /* 0x000fcc00078e0200 */
[----:B------:R-:W-:Y:S02]  /*8d10*/  VOTE.ALL P4, P4 ;  /* 0x0000000000ff7806 */ /* 0x000fe40002080000 */
[----:B-1----:R-:W-:Y:S01]  /*8d20*/  SEL R22, R28, RZ, !P0 ;  /* 0x000000ff1c167207 */ /* 0x002fe20004000000 */
[----:B--2---:R-:W-:-:S04]  /*8d30*/  FADD R18, R27, R23 ;  /* 0x000000171b127221 */ /* 0x004fc80000000000 */
[----:B------:R-:W-:Y:S01]  /*8d40*/  IMAD.IADD R22, R29, 0x1, R22 ;  /* 0x000000011d167824 */ /* 0x000fe200078e0216 */
[----:B------:R-:W-:Y:S02]  /*8d50*/  @!P0 FSEL R27, R18, R27, !P5 ;  /* 0x0000001b121b8208 */ /* 0x000fe40006800000 */
[----:B0-----:R-:W-:-:S03]  /*8d60*/  IADD3 R40, P5, PT, R16, 0x200, RZ ;  /* 0x0000020010287810 */ /* 0x001fc60007fbe0ff */
[----:B------:R-:W-:Y:S02]  /*8d70*/  IMAD.MOV.U32 R20, RZ, RZ, R27 ;  /* 0x000000ffff147224 */ /* 0x000fe400078e001b */
[----:B------:R-:W-:-:S08]  /*8d80*/  IMAD.X R43, RZ, RZ, R17, P5 ;  /* 0x000000ffff2b7224 */ /* 0x000fd000028e0611 */
.L_x_1484:
[----:B------:R-:W-:Y:S05]  /*8d90*/  @!P4 BRA `(.L_x_1416) ;  /* 0x000000040024c947 */ /* 0x000fea0003800000 */
.L_x_1420:
[----:B------:R-:W-:Y:S02]  /*8da0*/  IMAD.MOV.U32 R42, RZ, RZ, R40 ;  /* 0x000000ffff2a7224 */ /* 0x000fe400078e0028 */
[----:B------:R-:W-:Y:S02]  /*8db0*/  IMAD.MOV.U32 R27, RZ, RZ, R20 ;  /* 0x000000ffff1b7224 */ /* 0x000fe400078e0014 */
[----:B------:R-:W-:-:S07]  /*8dc0*/  IMAD.WIDE R28, R0, 0x10, R42 ;  /* 0x00000010001c7825 */ /* 0x000fce00078e022a */
.L_x_1418:
[----:B------:R-:W2:Y:S01]  /*8dd0*/  LD.E.128.STRONG.GPU R16, desc[UR12][R28.64+-0x200] ;  /* 0xfffe000c1c107980 */ /* 0x000ea2000c10fd00 */
[----:B------:R-:W-:Y:S05]  /*8de0*/  YIELD ;  /* 0x0000000000007946 */ /* 0x000fea0003800000 */
[----:B------:R-:W-:Y:S01]  /*8df0*/  UMOV UR5, 0xffffffff ;  /* 0xffffffff00057882 */ /* 0x000fe20000000000 */
[----:B--2---:R-:W-:-:S04]  /*8e00*/  ISETP.NE.U32.AND P0, PT, R18, 0x63, PT ;  /* 0x000000631200780c */ /* 0x004fc80003f05070 */
[----:B------:R-:W-:Y:S01]  /*8e10*/  ISETP.NE.AND.EX P0, PT, R19, RZ, PT, P0 ;  /* 0x000000ff1300720c */ /* 0x000fe20003f05300 */
[----:B------:R-:W-:-:S12]  /*8e20*/  BRA.DIV UR5, `(.L_x_1417) ;  /* 0x0000003205587947 */ /* 0x000fd8000b800000 */
[----:B------:R-:W-:-:S13]  /*8e30*/  VOTE.ANY P0, !P0 ;  /* 0x0000000000ff7806 */ /* 0x000fda0004000100 */
.L_x_1487:
        /* <DEDUP_REMOVED lines=8> */
[----:B------:R-:W-:-:S05]  /*8ec0*/  LOP3.LUT R20, R20, 0x80000000, R26, 0xec, !PT ;  /* 0x8000000014147812 */ /* 0x000fca00078eec1a */
[----:B------:R-:W-:-:S05]  /*8ed0*/  VIADD R21, R20, 0xffffffff ;  /* 0xffffffff14157836 */ /* 0x000fca0000000000 */
[----:B------:R-:W-:Y:S02]  /*8ee0*/  LOP3.LUT R21, R20, R21, RZ, 0xc, !PT ;  /* 0x0000001514157212 */ /* 0x000fe400078e0cff */
[C---:B------:R-:W-:Y:S02]  /*8ef0*/  IADD3 R20, PT, PT, R39.reuse, 0x2, RZ ;  /* 0x0000000227147810 */ /* 0x040fe40007ffe0ff */
[----:B------:R-:W0:Y:S02]  /*8f00*/  POPC R29, R21 ;  /* 0x00000015001d7309 */ /* 0x000e240000000000 */
[----:B0-----:R-:W0:Y:S01]  /*8f10*/  SHFL.DOWN PT, R23, R17, 0x1, R29 ;  /* 0x0820000011177989 */ /* 0x001e2200000e001d */
[----:B------:R-:W-:-:S03]  /*8f20*/  ISETP.GE.AND P0, PT, R39, R29, PT ;  /* 0x0000001d2700720c */ /* 0x000fc60003f06270 */
[----:B------:R-:W1:Y:S01]  /*8f30*/  SHFL.DOWN PT, R42, R16, 0x1, R29 ;  /* 0x08200000102a7989 */ /* 0x000e6200000e001d */
[----:B0-----:R-:W-:Y:S01]  /*8f40*/  FADD R23, R17, R23 ;  /* 0x0000001711177221 */ /* 0x001fe20000000000 */
[----:B-1----:R-:W-:-:S04]  /*8f50*/  SEL R45, R42, RZ, !P0 ;  /* 0x000000ff2a2d7207 */ /* 0x002fc80004000000 */
[----:B------:R-:W-:Y:S01]  /*8f60*/  FSEL R23, R23, R17, !P4 ;  /* 0x0000001117177208 */ /* 0x000fe20006000000 */
[----:B------:R-:W-:-:S03]  /*8f70*/  IMAD.IADD R42, R16, 0x1, R45 ;  /* 0x00000001102a7824 */ /* 0x000fc600078e022d */
[----:B------:R-:W-:Y:S02]  /*8f80*/  FSEL R28, R23, R17, !P0 ;  /* 0x00000011171c7208 */ /* 0x000fe40004000000 */
[----:B------:R-:W-:Y:S01]  /*8f90*/  ISETP.GT.AND P0, PT, R20, R29, PT ;  /* 0x0000001d1400720c */ /* 0x000fe20003f04270 */
[----:B------:R-:W-:Y:S01]  /*8fa0*/  VIADD R20, R39, 0x4 ;  /* 0x0000000427147836 */ /* 0x000fe20000000000 */
[----:B------:R-:W0:Y:S01]  /*8fb0*/  SHFL.DOWN PT, R16, R42, 0x2, R29 ;  /* 0x084000002a107989 */ /* 0x000e2200000e001d */
[----:B------:R-:W-:-:S03]  /*8fc0*/  ISETP.NE.AND P4, PT, R42, RZ, PT ;  /* 0x000000ff2a00720c */ /* 0x000fc60003f85270 */
[----:B------:R-:W1:Y:S01]  /*8fd0*/  SHFL.DOWN PT, R23, R28, 0x2, R29 ;  /* 0x084000001c177989 */ /* 0x000e6200000e001d */
[----:B0-----:R-:W-:Y:S01]  /*8fe0*/  SEL R17, R16, RZ, !P0 ;  /* 0x000000ff10117207 */ /* 0x001fe20004000000 */
[----:B-1----:R-:W-:-:S04]  /*8ff0*/  FADD R23, R28, R23 ;  /* 0x000000171c177221 */ /* 0x002fc80000000000 */
[----:B------:R-:W-:Y:S01]  /*9000*/  IMAD.IADD R16, R42, 0x1, R17 ;  /* 0x000000012a107824 */ /* 0x000fe200078e0211 */
[----:B------:R-:W-:Y:S02]  /*9010*/  @!P0 FSEL R28, R23, R28, !P4 ;  /* 0x0000001c171c8208 */ /* 0x000fe40006000000 */
[----:B------:R-:W-:Y:S02]  /*9020*/  ISETP.GT.AND P0, PT, R20, R29, PT ;  /* 0x0000001d1400720c */ /* 0x000fe40003f04270 */
[----:B------:R-:W0:Y:S01]  /*9030*/  SHFL.DOWN PT, R23, R16, 0x4, R29 ;  /* 0x0880000010177989 */ /* 0x000e2200000e001d */
[----:B------:R-:W-:Y:S01]  /*9040*/  ISETP.NE.AND P4, PT, R16, RZ, PT ;  /* 0x000000ff1000720c */ /* 0x000fe20003f85270 */
[----:B------:R-:W-:Y:S02]  /*9050*/  VIADD R20, R39, 0x8 ;  /* 0x0000000827147836 */ /* 0x000fe40000000000 */
[----:B------:R-:W1:Y:S01]  /*9060*/  SHFL.DOWN PT, R45, R28, 0x4, R29 ;  /* 0x088000001c2d7989 */ /* 0x000e6200000e001d */
[----:B0-----:R-:W-:Y:S01]  /*9070*/  SEL R23, R23, RZ, !P0 ;  /* 0x000000ff17177207 */ /* 0x001fe20004000000 */
[----:B-1----:R-:W-:-:S04]  /*9080*/  FADD R45, R28, R45 ;  /* 0x0000002d1c2d7221 */ /* 0x002fc80000000000 */
[----:B------:R-:W-:Y:S01]  /*9090*/  IMAD.IADD R42, R16, 0x1, R23 ;  /* 0x00000001102a7824 */ /* 0x000fe200078e0217 */
[----:B------:R-:W-:-:S04]  /*90a0*/  @!P0 FSEL R28, R45, R28, !P4 ;  /* 0x0000001c2d1c8208 */ /* 0x000fc80006000000 */
[----:B------:R-:W0:Y:S01]  /*90b0*/  SHFL.DOWN PT, R23, R42, 0x8, R29 ;  /* 0x090000002a177989 */ /* 0x000e2200000e001d */
[-C--:B------:R-:W-:Y:S01]  /*90c0*/  ISETP.GT.AND P0, PT, R20, R29.reuse, PT ;  /* 0x0000001d1400720c */ /* 0x080fe20003f04270 */
[----:B------:R-:W-:Y:S01]  /*90d0*/  VIADD R20, R39, 0x10 ;  /* 0x0000001027147836 */ /* 0x000fe20000000000 */
[----:B------:R-:W-:Y:S01]  /*90e0*/  ISETP.NE.AND P4, PT, R42, RZ, PT ;  /* 0x000000ff2a00720c */ /* 0x000fe20003f85270 */
[----:B------:R-:W1:Y:S03]  /*90f0*/  SHFL.DOWN PT, R45, R28, 0x8, R29 ;  /* 0x090000001c2d7989 */ /* 0x000e6600000e001d */
[----:B------:R-:W-:Y:S02]  /*9100*/  ISETP.GT.AND P5, PT, R20, R29, PT ;  /* 0x0000001d1400720c */ /* 0x000fe40003fa4270 */
[----:B0-----:R-:W-:Y:S01]  /*9110*/  SEL R17, R23, RZ, !P0 ;  /* 0x000000ff17117207 */ /* 0x001fe20004000000 */
[----:B-1----:R-:W-:-:S04]  /*9120*/  FADD R45, R28, R45 ;  /* 0x0000002d1c2d7221 */ /* 0x002fc80000000000 */
[----:B------:R-:W-:Y:S01]  /*9130*/  IMAD.IADD R17, R42, 0x1, R17 ;  /* 0x000000012a117824 */ /* 0x000fe200078e0211 */
[----:B------:R-:W-:-:S04]  /*9140*/  @!P0 FSEL R28, R45, R28, !P4 ;  /* 0x0000001c2d1c8208 */ /* 0x000fc80006000000 */
[----:B------:R-:W0:Y:S01]  /*9150*/  SHFL.DOWN PT, R16, R17, 0x10, R29 ;  /* 0x0a00000011107989 */ /* 0x000e2200000e001d */
[----:B------:R-:W-:Y:S02]  /*9160*/  ISETP.NE.AND P0, PT, R17, RZ, PT ;  /* 0x000000ff1100720c */ /* 0x000fe40003f05270 */
[----:B------:R-:W-:Y:S01]  /*9170*/  ISETP.NE.U32.AND P4, PT, R18, 0x65, PT ;  /* 0x000000651200780c */ /* 0x000fe20003f85070 */
[----:B------:R-:W1:Y:S03]  /*9180*/  SHFL.DOWN PT, R45, R28, 0x10, R29 ;  /* 0x0a0000001c2d7989 */ /* 0x000e6600000e001d */
[----:B------:R-:W-:-:S13]  /*9190*/  ISETP.NE.AND.EX P4, PT, R19, RZ, PT, P4 ;  /* 0x000000ff1300720c */ /* 0x000fda0003f85340 */
[----:B------:R-:W-:Y:S02]  /*91a0*/  VOTE.ALL P4, P4 ;  /* 0x0000000000ff7806 */ /* 0x000fe40002080000 */
[----:B0-----:R-:W-:Y:S01]  /*91b0*/  SEL R16, R16, RZ, !P5 ;  /* 0x000000ff10107207 */ /* 0x001fe20006800000 */
[----:B-1----:R-:W-:-:S05]  /*91c0*/  FADD R45, R28, R45 ;  /* 0x0000002d1c2d7221 */ /* 0x002fca0000000000 */
[----:B------:R-:W-:Y:S02]  /*91d0*/  @!P5 FSEL R28, R45, R28, !P0 ;  /* 0x0000001c2d1cd208 */ /* 0x000fe40004000000 */
[----:B------:R-:W-:Y:S02]  /*91e0*/  ISETP.NE.AND P0, PT, R22, RZ, PT ;  /* 0x000000ff1600720c */ /* 0x000fe40003f05270 */
[----:B------:R-:W-:-:S11]  /*91f0*/  IADD3 R22, PT, PT, R17, R16, R22 ;  /* 0x0000001011167210 */ /* 0x000fd60007ffe016 */
[----:B------:R-:W-:-:S04]  /*9200*/  @!P0 FADD R27, R28, R27 ;  /* 0x0000001b1c1b8221 */ /* 0x000fc80000000000 */
[----:B------:R-:W-:-:S07]  /*9210*/  IMAD.MOV.U32 R20, RZ, RZ, R27 ;  /* 0x000000ffff147224 */ /* 0x000fce00078e001b */
.L_x_1501:
[----:B------:R-:W-:Y:S05]  /*9220*/  @P4 BRA `(.L_x_1420) ;  /* 0xfffffff800dc4947 */ /* 0x000fea000383ffff */
.L_x_1416:
[----:B------:R-:W-:Y:S01]  /*9230*/  ISETP.NE.AND P4, PT, R39, RZ, PT ;  /* 0x000000ff2700720c */ /* 0x000fe20003f85270 */
[----:B------:R-:W-:Y:S01]  /*9240*/  BSSY.RECONVERGENT B0, `(.L_x_1421) ;  /* 0x0000015000007945 */ /* 0x000fe20003800200 */
[----:B------:R-:W-:Y:S01]  /*9250*/  ISETP.NE.AND P0, PT, R36, RZ, PT ;  /* 0x000000ff2400720c */ /* 0x000fe20003f05270 */
[----:B------:R-:W-:-:S10]  /*9260*/  IMAD.MOV.U32 R23, RZ, RZ, R20 ;  /* 0x000000ffff177224 */ /* 0x000fd400078e0014 */
        /* <DEDUP_REMOVED lines=18> */
.L_x_1422:
[----:B------:R-:W-:Y:S05]  /*9390*/  BSYNC.RECONVERGENT B0 ;  /* 0x0000000000007941 */ /* 0x000fea0003800200 */
.L_x_1421:
[----:B------:R0:W-:Y:S01]  /*93a0*/  @!P4 STS.64 [R26+0x48], R22 ;  /* 0x000048161a00c388 */ /* 0x0001e20000000a00 */
[----:B------:R-:W-:Y:S01]  /*93b0*/  @!P4 IMAD.MOV.U32 R41, RZ, RZ, R22 ;  /* 0x000000ffff29c224 */ /* 0x000fe200078e0016 */
[----:B------:R-:W-:-:S07]  /*93c0*/  @!P4 MOV R35, R20 ;  /* 0x000000140023c202 */ /* 0x000fce0000000f00 */
.L_x_1410:
[----:B------:R-:W-:Y:S05]  /*93d0*/  WARPSYNC.ALL ;  /* 0x0000000000007948 */ /* 0x000fea0003800000 */
[C---:B------:R-:W-:Y:S01]  /*93e0*/  ISETP.NE.AND P4, PT, R36.reuse, RZ, PT ;  /* 0x000000ff2400720c */ /* 0x040fe20003f85270 */
[----:B------:R-:W2:Y:S08]  /*93f0*/  S2UR UR5, SR_CgaCtaId ;  /* 0x00000000000579c3 */ /* 0x000eb00000008800 */
[----:B------:R-:W-:Y:S01]  /*9400*/  BAR.SYNC.DEFER_BLOCKING 0x0 ;  /* 0x0000000000007b1d */ /* 0x000fe20000010000 */
[----:B0-----:R-:W-:Y:S01]  /*9410*/  IMAD R23, R36, 0x9, RZ ;  /* 0x0000000924177824 */ /* 0x001fe200078e02ff */
[----:B------:R-:W-:-:S02]  /*9420*/  ISETP.NE.AND P0, PT, R34, R2, PT ;  /* 0x000000022200720c */ /* 0x000fc40003f05270 */
[----:B------:R-:W-:Y:S01]  /*9430*/  ISETP.NE.OR P5, PT, R41, RZ, !P4 ;  /* 0x000000ff2900720c */ /* 0x000fe200067a5670 */
[C---:B-1----:R-:W-:Y:S01]  /*9440*/  VIADD R19, R23.reuse, 0x2 ;  /* 0x0000000217137836 */ /* 0x042fe20000000000 */
[----:B------:R-:W-:Y:S01]  /*9450*/  UMOV UR4, 0x400 ;  /* 0x0000040000047882 */ /* 0x000fe20000000000 */
[----:B------:R-:W-:Y:S01]  /*9460*/  ISETP.EQ.OR P0, PT, R23, R38, P0 ;  /* 0x000000261700720c */ /* 0x000fe20000702670 */
[----:B------:R-:W-:Y:S01]  /*9470*/  BSSY.RECONVERGENT B0, `(.L_x_1423) ;  /* 0x0000140000007945 */ /* 0x000fe20003800200 */
[----:B------:R-:W-:Y:S02]  /*9480*/  ISETP.NE.AND P6, PT, R4, R6, PT ;  /* 0x000000060400720c */ /* 0x000fe40003fc5270 */
[----:B------:R-:W-:Y:S02]  /*9490*/  SEL R42, RZ, 0x1, !P0 ;  /* 0x00000001ff2a7807 */ /* 0x000fe40004000000 */
[----:B------:R-:W-:Y:S01]  /*94a0*/  ISETP.EQ.OR P6, PT, R19, R38, P6 ;  /* 0x000000261300720c */ /* 0x000fe200037c2670 */
[----:B------:R-:W-:-:S02]  /*94b0*/  VIADD R19, R23, 0x5 ;  /* 0x0000000517137836 */ /* 0x000fc40000000000 */
[----:B------:R-:W-:Y:S02]  /*94c0*/  VIADD R0, R42, 0x1 ;  /* 0x000000012a007836 */ /* 0x000fe40000000000 */
[----:B------:R-:W-:Y:S01]  /*94d0*/  @!P1 IMAD.MOV R0, RZ, RZ, R42 ;  /* 0x000000ffff009224 */ /* 0x000fe200078e022a */
[----:B--2---:R-:W-:-:S09]  /*94e0*/  ULEA UR4, UR5, UR4, 0x18 ;  /* 0x0000000405047291 */ /* 0x004fd2000f8ec0ff */
[----:B------:R-:W0:Y:S04]  /*94f0*/  @P4 LDS.64 R16, [UR4+0x48] ;  /* 0x00004804ff104984 */ /* 0x000e280008000a00 */
[----:B------:R-:W1:Y:S01]  /*9500*/  LDS.64 R20, [UR4+0x70] ;  /* 0x00007004ff147984 */ /* 0x000e620008000a00 */
[----:B0-----:R-:W-:Y:S02]  /*9510*/  @P4 IMAD.IADD R16, R41, 0x1, R16 ;  /* 0x0000000129104824 */ /* 0x001fe400078e0210 */
[----:B------:R-:W-:Y:S01]  /*9520*/  @!P5 FADD R35, R35, R17 ;  /* 0x000000112323d221 */ /* 0x000fe20000000000 */
[----:B------:R-:W-:Y:S01]  /*9530*/  VIADD R17, R23, 0x3 ;  /* 0x0000000317117836 */ /* 0x000fe20000000000 */
[----:B------:R-:W-:Y:S01]  /*9540*/  ISETP.NE.AND P5, PT, R6, R8, PT ;  /* 0x000000080600720c */ /* 0x000fe20003fa5270 */
[----:B------:R-:W-:Y:S01]  /*9550*/  @P4 IMAD.MOV.U32 R41, RZ, RZ, R16 ;  /* 0x000000ffff294224 */ /* 0x000fe200078e0010 */
[----:B------:R-:W-:Y:S01]  /*9560*/  ISETP.NE.AND P4, PT, R8, R10, PT ;  /* 0x0000000a0800720c */ /* 0x000fe20003f85270 */
[----:B------:R-:W-:Y:S01]  /*9570*/  @!P0 FADD R3, R3, R35 ;  /* 0x0000002303038221 */ /* 0x000fe20000000000 */
[----:B------:R-:W-:Y:S01]  /*9580*/  ISETP.EQ.OR P5, PT, R17, R38, P5 ;  /* 0x000000261100720c */ /* 0x000fe20002fa2670 */
[----:B------:R-:W-:Y:S01]  /*9590*/  IMAD.IADD R45, R41, 0x1, R0 ;  /* 0x00000001292d7824 */ /* 0x000fe200078e0200 */
[----:B------:R-:W-:Y:S01]  /*95a0*/  ISETP.NE.AND P0, PT, R10, R12, PT ;  /* 0x0000000c0a00720c */ /* 0x000fe20003f05270 */
[----:B------:R-:W0:Y:S01]  /*95b0*/  LDS R0, [UR4+0x6c] ;  /* 0x00006c04ff007984 */ /* 0x000e220008000800 */
[----:B------:R-:W-:-:S02]  /*95c0*/  VIADD R17, R23, 0x4 ;  /* 0x0000000417117836 */ /* 0x000fc40000000000 */
[----:B------:R-:W-:Y:S01]  /*95d0*/  @!P1 FADD R5, R5, R3 ;  /* 0x0000000305059221 */ /* 0x000fe20000000000 */
[----:B------:R-:W-:Y:S01]  /*95e0*/  VIADD R43, R45, 0x1 ;  /* 0x000000012d2b7836 */ /* 0x000fe20000000000 */
[-C--:B------:R-:W-:Y:S01]  /*95f0*/  ISETP.EQ.OR P0, PT, R19, R38.reuse, P0 ;  /* 0x000000261300720c */ /* 0x080fe20000702670 */
[----:B------:R-:W-:Y:S01]  /*9600*/  @!P6 IMAD.MOV R43, RZ, RZ, R45 ;  /* 0x000000ffff2be224 */ /* 0x000fe200078e022d */
[----:B------:R-:W-:Y:S01]  /*9610*/  ISETP.EQ.OR P4, PT, R17, R38, P4 ;  /* 0x000000261100720c */ /* 0x000fe20002782670 */
[----:B------:R-:W-:Y:S01]  /*9620*/  @!P6 FADD R7, R7, R5 ;  /* 0x000000050707e221 */ /* 0x000fe20000000000 */
[----:B-1----:R-:W-:Y:S01]  /*9630*/  ISETP.GE.AND P6, PT, R21, 0x101, PT ;  /* 0x000001011500780c */ /* 0x002fe20003fc6270 */
[----:B------:R-:W-:Y:S02]  /*9640*/  VIADD R17, R43, 0x1 ;  /* 0x000000012b117836 */ /* 0x000fe40000000000 */
[----:B------:R-:W-:Y:S02]  /*9650*/  @!P5 IMAD.MOV R17, RZ, RZ, R43 ;  /* 0x000000ffff11d224 */ /* 0x000fe400078e022b */
[----:B------:R-:W-:Y:S01]  /*9660*/  @!P5 FADD R9, R9, R7 ;  /* 0x000000070909d221 */ /* 0x000fe20000000000 */
[----:B------:R-:W-:-:S02]  /*9670*/  IMAD.IADD R42, R42, 0x1, R41 ;  /* 0x000000012a2a7824 */ /* 0x000fc400078e0229 */
[----:B------:R-:W-:-:S03]  /*9680*/  VIADD R16, R17, 0x1 ;  /* 0x0000000111107836 */ /* 0x000fc60000000000 */
[----:B------:R-:W-:Y:S01]  /*9690*/  @!P4 IADD3 R16, PT, PT, R17, RZ, RZ ;  /* 0x000000ff1110c210 */ /* 0x000fe20007ffe0ff */
[----:B------:R-:W-:-:S04]  /*96a0*/  @!P4 FADD R11, R11, R9 ;  /* 0x000000090b0bc221 */ /* 0x000fc80000000000 */
        /* <DEDUP_REMOVED lines=8> */
[----:B------:R-:W-:Y:S01]  /*9730*/  @!P3 IMAD.MOV R18, RZ, RZ, R19 ;  /* 0x000000ffff12b224 */ /* 0x000fe200078e0213 */
[----:B0-----:R-:W-:Y:S06]  /*9740*/  @!P6 BRA `(.L_x_1424) ;  /* 0x0000000c004ce947 */ /* 0x001fec0003800000 */
[----:B------:R-:W0:Y:S01]  /*9750*/  LDS R22, [UR4+0x64] ;  /* 0x00006404ff167984 */ /* 0x000e220008000800 */
[----:B------:R-:W-:Y:S01]  /*9760*/  BAR.SYNC.DEFER_BLOCKING 0x0 ;  /* 0x0000000000007b1d */ /* 0x000fe20000010000 */
[----:B------:R-:W-:-:S04]  /*9770*/  ISETP.NE.AND P6, PT, R34, R2, PT ;  /* 0x000000022200720c */ /* 0x000fc80003fc5270 */
[----:B------:R-:W-:Y:S01]  /*9780*/  ISETP.NE.AND P6, PT, R23, R38, !P6 ;  /* 0x000000261700720c */ /* 0x000fe200077c5270 */
[----:B------:R-:W-:-:S04]  /*9790*/  IMAD.MOV.U32 R23, RZ, RZ, 0x2 ;  /* 0x00000002ff177424 */ /* 0x000fc800078e00ff */
[----:B------:R-:W-:-:S08]  /*97a0*/  IMAD R23, R36, 0x9, R23 ;  /* 0x0000000924177824 */ /* 0x000fd000078e0217 */
[--C-:B0-----:R-:W-:Y:S01]  /*97b0*/  @!P6 IMAD.IADD R41, R41, 0x1, -R22.reuse ;  /* 0x000000012929e824 */ /* 0x101fe200078e0a16 */
[----:B------:R-:W-:Y:S01]  /*97c0*/  @P0 IADD3 R16, PT, PT, R16, -R22, RZ ;  /* 0x8000001610100210 */ /* 0x000fe20007ffe0ff */
        /* <DEDUP_REMOVED lines=8> */
[----:B------:R-:W-:Y:S01]  /*9850*/  ISETP.NE.AND P6, PT, R4, R6, PT ;  /* 0x000000060400720c */ /* 0x000fe20003fc5270 */
[----:B------:R-:W-:Y:S01]  /*9860*/  @P3 IMAD.IADD R19, R19, 0x1, -R22 ;  /* 0x0000000113133824 */ /* 0x000fe200078e0a16 */
[----:B------:R-:W-:Y:S01]  /*9870*/  @P4 LEA R17, R17, UR4, 0x3 ;  /* 0x0000000411114c11 */ /* 0x000fe2000f8e18ff */
[----:B------:R0:W-:Y:S01]  /*9880*/  @P1 STS.64 [R42], R2 ;  /* 0x000000022a001388 */ /* 0x0001e20000000a00 */
[----:B------:R-:W-:Y:S01]  /*9890*/  ISETP.NE.AND P6, PT, R23, R38, !P6 ;  /* 0x000000261700720c */ /* 0x000fe200077c5270 */
[----:B------:R-:W-:Y:S01]  /*98a0*/  IMAD.MOV.U32 R23, RZ, RZ, 0x9 ;  /* 0x00000009ff177424 */ /* 0x000fe200078e00ff */
[----:B------:R-:W-:-:S02]  /*98b0*/  ISETP.NE.AND P1, PT, R32, R37, PT ;  /* 0x000000252000720c */ /* 0x000fc40003f25270 */
[----:B------:R-:W-:Y:S01]  /*98c0*/  @P0 LEA R16, R16, UR4, 0x3 ;  /* 0x0000000410100c11 */ /* 0x000fe2000f8e18ff */
[----:B------:R-:W-:Y:S01]  /*98d0*/  IMAD R23, R36, R23, 0x8 ;  /* 0x0000000824177424 */ /* 0x000fe200078e0217 */
[----:B------:R-:W-:Y:S02]  /*98e0*/  @P2 LEA R39, R39, UR4, 0x3 ;  /* 0x0000000427272c11 */ /* 0x000fe4000f8e18ff */
[----:B------:R-:W-:Y:S02]  /*98f0*/  @P3 LEA R19, R19, UR4, 0x3 ;  /* 0x0000000413133c11 */ /* 0x000fe4000f8e18ff */
[----:B------:R-:W-:-:S03]  /*9900*/  ISETP.NE.AND P1, PT, R23, R38, !P1 ;  /* 0x000000261700720c */ /* 0x000fc60004f25270 */
[----:B------:R-:W-:-:S05]  /*9910*/  @!P6 IMAD.IADD R45, R45, 0x1, -R22 ;  /* 0x000000012d2de824 */ /* 0x000fca00078e0a16 */
[----:B------:R-:W-:-:S05]  /*9920*/  @!P6 LEA R45, R45, UR4, 0x3 ;  /* 0x000000042d2dec11 */ /* 0x000fca000f8e18ff */
[----:B------:R0:W-:Y:S01]  /*9930*/  @!P6 STS.64 [R45], R4 ;  /* 0x000000042d00e388 */ /* 0x0001e20000000a00 */
[----:B------:R-:W-:-:S03]  /*9940*/  @!P1 IMAD.IADD R18, R18, 0x1, -R22 ;  /* 0x0000000112129824 */ /* 0x000fc600078e0a16 */
[----:B------:R0:W-:Y:S02]  /*9950*/  @P5 STS.64 [R43], R6 ;  /* 0x000000062b005388 */ /* 0x0001e40000000a00 */
[----:B------:R-:W-:Y:S02]  /*9960*/  @!P1 LEA R18, R18, UR4, 0x3 ;  /* 0x0000000412129c11 */ /* 0x000fe4000f8e18ff */
[----:B------:R0:W-:Y:S04]  /*9970*/  @P4 STS.64 [R17], R8 ;  /* 0x0000000811004388 */ /* 0x0001e80000000a00 */
[----:B------:R0:W-:Y:S01]  /*9980*/  @P0 STS.64 [R16], R10 ;  /* 0x0000000a10000388 */ /* 0x0001e20000000a00 */
[----:B------:R-:W-:-:S03]  /*9990*/  ISETP.GE.AND P0, PT, R36, R21, PT ;  /* 0x000000152400720c */ /* 0x000fc60003f06270 */
[----:B------:R0:W-:Y:S04]  /*99a0*/  @P2 STS.64 [R39], R12 ;  /* 0x0000000c27002388 */ /* 0x0001e80000000a00 */
[----:B------:R0:W-:Y:S04]  /*99b0*/  @P3 STS.64 [R19], R14 ;  /* 0x0000000e13003388 */ /* 0x0001e80000000a00 */
[----:B------:R0:W-:Y:S01]  /*99c0*/  @!P1 STS.64 [R18], R32 ;  /* 0x0000002012009388 */ /* 0x0001e20000000a00 */
[----:B------:R-:W-:Y:S06]  /*99d0*/  BAR.SYNC.DEFER_BLOCKING 0x0 ;  /* 0x0000000000007b1d */ /* 0x000fec0000010000 */
[----:B------:R-:W-:Y:S05]  /*99e0*/  @P0 BRA `(.L_x_1425) ;  /* 0x0000000c00a00947 */ /* 0x000fea0003800000 */
[----:B0-----:R-:W-:Y:S01]  /*99f0*/  LOP3.LUT R2, RZ, R36, RZ, 0x33, !PT ;  /* 0x00000024ff027212 */ /* 0x001fe200078e33ff */
[----:B------:R-:W-:Y:S01]  /*9a00*/  BSSY.RECONVERGENT B1, `(.L_x_1426) ;  /* 0x000001b000017945 */ /* 0x000fe20003800200 */
[----:B------:R-:W-:-:S03]  /*9a10*/  IMAD.MOV.U32 R44, RZ, RZ, R36 ;  /* 0x000000ffff2c7224 */ /* 0x000fc600078e0024 */
        /* <DEDUP_REMOVED lines=8> */
[----:B------:R-:W-:-:S03]  /*9aa0*/  LEA R10, R36, UR4, 0x3 ;  /* 0x00000004240a7c11 */ /* 0x000fc6000f8e18ff */
[C---:B------:R-:W-:Y:S01]  /*9ab0*/  IMAD.SHL.U32 R3, R2.reuse, 0x100, RZ ;  /* 0x0000010002037824 */ /* 0x040fe200078e00ff */
[----:B------:R-:W-:Y:S01]  /*9ac0*/  LOP3.LUT R2, R2, 0x3, RZ, 0xc0, !PT ;  /* 0x0000000302027812 */ /* 0x000fe200078ec0ff */
[----:B------:R-:W1:Y:S03]  /*9ad0*/  LDC.64 R6, c[0x0][0x398] ;  /* 0x0000e600ff067b82 */ /* 0x000e660000000a00 */
[----:B------:R-:W-:Y:S01]  /*9ae0*/  LOP3.LUT R3, R3, 0x300, RZ, 0xc0, !PT ;  /* 0x0000030003037812 */ /* 0x000fe200078ec0ff */
[----:B------:R-:W-:-:S04]  /*9af0*/  IMAD.MOV R12, RZ, RZ, -R2 ;  /* 0x000000ffff0c7224 */ /* 0x000fc800078e0a02 */
[----:B------:R-:W-:-:S07]  /*9b00*/  IMAD.IADD R44, R3, 0x1, R36 ;  /* 0x00000001032c7824 */ /* 0x000fce00078e0224 */
.L_x_1428:
        /* <DEDUP_REMOVED lines=10> */
.L_x_1427:
[----:B------:R-:W-:Y:S05]  /*9bb0*/  BSYNC.RECONVERGENT B1 ;  /* 0x0000000000017941 */ /* 0x000fea0003800200 */
.L_x_1426:
[----:B------:R-:W-:Y:S05]  /*9bc0*/  @!P1 BRA `(.L_x_1425) ;  /* 0x0000000c00289947 */ /* 0x000fea0003800000 */
[----:B------:R-:W0:Y:S01]  /*9bd0*/  LDCU.128 UR8, c[0x0][0x390] ;  /* 0x00007200ff0877ac */ /* 0x000e220008000c00 */
[----:B--2---:R-:W-:Y:S01]  /*9be0*/  IMAD.IADD R2, R21, 0x1, -R44 ;  /* 0x0000000115027824 */ /* 0x004fe200078e0a2c */
[----:B------:R-:W-:Y:S01]  /*9bf0*/  LEA R3, R44, UR4, 0x3 ;  /* 0x000000042c037c11 */ /* 0x000fe2000f8e18ff */
[----:B------:R-:W-:Y:S01]  /*9c00*/  BSSY.RECONVERGENT B1, `(.L_x_1429) ;  /* 0x0000050000017945 */ /* 0x000fe20003800200 */
[----:B------:R-:W-:Y:S02]  /*9c10*/  PLOP3.LUT P0, PT, PT, PT, PT, 0x80, 0x8 ;  /* 0x000000000008781c */ /* 0x000fe40003f0f070 */
[----:B------:R-:W-:Y:S01]  /*9c20*/  ISETP.GT.AND P1, PT, R2, 0xc00, PT ;  /* 0x00000c000200780c */ /* 0x000fe20003f24270 */
[----:B------:R-:W-:Y:S02]  /*9c30*/  IMAD.IADD R2, R44, 0x1, R22 ;  /* 0x000000012c027824 */ /* 0x000fe400078e0216 */
[----:B------:R-:W-:Y:S01]  /*9c40*/  VIADD R3, R3, 0x1000 ;  /* 0x0000100003037836 */ /* 0x000fe20000000000 */
[----:B0-----:R-:W-:-:S02]  /*9c50*/  UIADD3 UR8, UP0, UPT, UR8, 0x800, URZ ;  /* 0x0000080008087890 */ /* 0x001fc4000ff1e0ff */
[----:B------:R-:W-:Y:S02]  /*9c60*/  UIADD3 UR10, UP1, UPT, UR10, 0x800, URZ ;  /* 0x000008000a0a7890 */ /* 0x000fe4000ff3e0ff */
[----:B------:R-:W-:Y:S02]  /*9c70*/  UIADD3.X UR9, UPT, UPT, URZ, UR9, URZ, UP0, !UPT ;  /* 0x00000009ff097290 */ /* 0x000fe400087fe4ff */
[----:B------:R-:W-:Y:S01]  /*9c80*/  UIADD3.X UR11, UPT, UPT, URZ, UR11, URZ, UP1, !UPT ;  /* 0x0000000bff0b7290 */ /* 0x000fe20008ffe4ff */
[----:B------:R-:W-:Y:S01]  /*9c90*/  IMAD.U32 R6, RZ, RZ, UR8 ;  /* 0x00000008ff067e24 */ /* 0x000fe2000f8e00ff */
[----:B------:R-:W-:Y:S02]  /*9ca0*/  MOV R8, UR10 ;  /* 0x0000000a00087c02 */ /* 0x000fe40008000f00 */
[----:B------:R-:W-:Y:S02]  /*9cb0*/  IMAD.U32 R7, RZ, RZ, UR9 ;  /* 0x00000009ff077e24 */ /* 0x000fe4000f8e00ff */
[----:B------:R-:W-:Y:S01]  /*9cc0*/  IMAD.U32 R9, RZ, RZ, UR11 ;  /* 0x0000000bff097e24 */ /* 0x000fe2000f8e00ff */
[----:B------:R-:W-:Y:S06]  /*9cd0*/  @!P1 BRA `(.L_x_1430) ;  /* 0x0000000400089947 */ /* 0x000fec0003800000 */
[----:B------:R-:W-:Y:S01]  /*9ce0*/  PLOP3.LUT P0, PT, PT, PT, PT, 0x8, 0x80 ;  /* 0x000000000080781c */ /* 0x000fe20003f0e170 */
[----:B------:R-:W-:-:S12]  /*9cf0*/  VIADD R4, R21, 0xfffff400 ;  /* 0xfffff40015047836 */ /* 0x000fd80000000000 */
.L_x_1431:
[----:B---3--:R-:W0:Y:S01]  /*9d00*/  LDS.64 R40, [R3+-0x1000] ;  /* 0xfff0000003287984 */ /* 0x008e220000000a00 */
[----:B------:R-:W-:-:S03]  /*9d10*/  IMAD.WIDE R50, R2, 0x4, R6 ;  /* 0x0000000402327825 */ /* 0x000fc600078e0206 */
        /* <DEDUP_REMOVED lines=8> */
[----:B------:R-:W-:-:S03]  /*9da0*/  ISETP.GE.AND P1, PT, R44, R4, PT ;  /* 0x000000042c00720c */ /* 0x000fc60003f26270 */
        /* <DEDUP_REMOVED lines=8> */
[----:B0-----:R-:W-:Y:S04]  /*9e30*/  STG.E desc[UR12][R50.64+-0x800], R40 ;  /* 0xfff8002832007986 */ /* 0x001fe8000c10190c */
[----:B------:R-:W0:Y:S04]  /*9e40*/  LDS.64 R12, [R3+0x5800] ;  /* 0x00580000030c7984 */ /* 0x000e280000000a00 */
[----:B------:R-:W-:Y:S04]  /*9e50*/  STG.E desc[UR12][R34.64+-0x800], R41 ;  /* 0xfff8002922007986 */ /* 0x000fe8000c10190c */
[----:B------:R-:W0:Y:S04]  /*9e60*/  LDS.64 R40, [R3+0x6000] ;  /* 0x0060000003287984 */ /* 0x000e280000000a00 */
[----:B------:R2:W0:Y:S04]  /*9e70*/  LDS.64 R42, [R3+0x6800] ;  /* 0x00680000032a7984 */ /* 0x0004280000000a00 */
[----:B-1----:R-:W-:Y:S04]  /*9e80*/  STG.E desc[UR12][R50.64+-0x400], R48 ;  /* 0xfffc003032007986 */ /* 0x002fe8000c10190c */
[----:B------:R1:W-:Y:S01]  /*9e90*/  STG.E desc[UR12][R34.64+-0x400], R49 ;  /* 0xfffc003122007986 */ /* 0x0003e2000c10190c */
[----:B--2---:R-:W-:-:S03]  /*9ea0*/  VIADD R3, R3, 0x8000 ;  /* 0x0000800003037836 */ /* 0x004fc60000000000 */
[----:B------:R-:W-:Y:S04]  /*9eb0*/  STG.E desc[UR12][R50.64], R46 ;  /* 0x0000002e32007986 */ /* 0x000fe8000c10190c */
[----:B------:R-:W-:Y:S01]  /*9ec0*/  STG.E desc[UR12][R34.64], R47 ;  /* 0x0000002f22007986 */ /* 0x000fe2000c10190c */
[----:B-1----:R-:W-:-:S03]  /*9ed0*/  IMAD.WIDE R48, R5, 0x4, R8 ;  /* 0x0000000405307825 */ /* 0x002fc600078e0208 */
[----:B---3--:R-:W-:Y:S01]  /*9ee0*/  STG.E desc[UR12][R50.64+0x400], R32 ;  /* 0x0004002032007986 */ /* 0x008fe2000c10190c */
[----:B------:R-:W-:-:S03]  /*9ef0*/  VIADD R5, R2, 0x800 ;  /* 0x0000080002057836 */ /* 0x000fc60000000000 */
[----:B------:R1:W-:Y:S04]  /*9f00*/  STG.E desc[UR12][R34.64+0x400], R33 ;  /* 0x0004002122007986 */ /* 0x0003e8000c10190c */
[----:B----4-:R-:W-:Y:S04]  /*9f10*/  STG.E desc[UR12][R52.64+-0x800], R16 ;  /* 0xfff8001034007986 */ /* 0x010fe8000c10190c */
[----:B------:R2:W-:Y:S04]  /*9f20*/  STG.E desc[UR12][R48.64+-0x800], R17 ;  /* 0xfff8001130007986 */ /* 0x0005e8000c10190c */
[----:B-----5:R-:W-:Y:S01]  /*9f30*/  STG.E desc[UR12][R52.64+-0x400], R10 ;  /* 0xfffc000a34007986 */ /* 0x020fe2000c10190c */
[----:B-1----:R-:W-:-:S03]  /*9f40*/  IMAD.WIDE R32, R5, 0x4, R6 ;  /* 0x0000000405207825 */ /* 0x002fc600078e0206 */
[----:B------:R1:W-:Y:S01]  /*9f50*/  STG.E desc[UR12][R48.64+-0x400], R11 ;  /* 0xfffc000b30007986 */ /* 0x0003e2000c10190c */
[----:B------:R-:W-:-:S03]  /*9f60*/  IMAD.WIDE R34, R5, 0x4, R8 ;  /* 0x0000000405227825 */ /* 0x000fc600078e0208 */
[----:B------:R3:W-:Y:S01]  /*9f70*/  STG.E desc[UR12][R52.64], R22 ;  /* 0x0000001634007986 */ /* 0x0007e2000c10190c */
[C---:B--2---:R-:W-:Y:S02]  /*9f80*/  VIADD R17, R2.reuse, 0xc00 ;  /* 0x00000c0002117836 */ /* 0x044fe40000000000 */
[----:B------:R-:W-:Y:S01]  /*9f90*/  VIADD R2, R2, 0x1000 ;  /* 0x0000100002027836 */ /* 0x000fe20000000000 */
[----:B------:R3:W-:Y:S04]  /*9fa0*/  STG.E desc[UR12][R48.64], R23 ;  /* 0x0000001730007986 */ /* 0x0007e8000c10190c */
[----:B------:R3:W-:Y:S01]  /*9fb0*/  STG.E desc[UR12][R52.64+0x400], R30 ;  /* 0x0004001e34007986 */ /* 0x0007e2000c10190c */
[----:B-1----:R-:W-:-:S03]  /*9fc0*/  IMAD.WIDE R10, R17, 0x4, R6 ;  /* 0x00000004110a7825 */ /* 0x002fc600078e0206 */
[----:B------:R3:W-:Y:S01]  /*9fd0*/  STG.E desc[UR12][R48.64+0x400], R31 ;  /* 0x0004001f30007986 */ /* 0x0007e2000c10190c */
[----:B------:R-:W-:-:S03]  /*9fe0*/  IMAD.WIDE R16, R17, 0x4, R8 ;  /* 0x0000000411107825 */ /* 0x000fc600078e0208 */
        /* <DEDUP_REMOVED lines=10> */
[----:B0-----:R3:W-:Y:S04]  /*a090*/  STG.E desc[UR12][R10.64+-0x400], R12 ;  /* 0xfffc000c0a007986 */ /* 0x0017e8000c10190c */
[----:B------:R3:W-:Y:S04]  /*a0a0*/  STG.E desc[UR12][R16.64+-0x400], R13 ;  /* 0xfffc000d10007986 */ /* 0x0007e8000c10190c */
[----:B------:R3:W-:Y:S04]  /*a0b0*/  STG.E desc[UR12][R10.64], R40 ;  /* 0x000000280a007986 */ /* 0x0007e8000c10190c */
[----:B------:R3:W-:Y:S04]  /*a0c0*/  STG.E desc[UR12][R16.64], R41 ;  /* 0x0000002910007986 */ /* 0x0007e8000c10190c */
[----:B------:R3:W-:Y:S04]  /*a0d0*/  STG.E desc[UR12][R10.64+0x400], R42 ;  /* 0x0004002a0a007986 */ /* 0x0007e8000c10190c */
[----:B------:R3:W-:Y:S01]  /*a0e0*/  STG.E desc[UR12][R16.64+0x400], R43 ;  /* 0x0004002b10007986 */ /* 0x0007e2000c10190c */
[----:B------:R-:W-:Y:S05]  /*a0f0*/  @!P1 BRA `(.L_x_1431) ;  /* 0xfffffffc00009947 */ /* 0x000fea000383ffff */
.L_x_1430:
[----:B------:R-:W-:Y:S05]  /*a100*/  BSYNC.RECONVERGENT B1 ;  /* 0x0000000000017941 */ /* 0x000fea0003800200 */
.L_x_1429:
[----:B------:R-:W-:Y:S01]  /*a110*/  IMAD.IADD R4, R21, 0x1, -R44 ;  /* 0x0000000115047824 */ /* 0x000fe200078e0a2c */
[----:B------:R-:W-:Y:S04]  /*a120*/  BSSY.RECONVERGENT B1, `(.L_x_1432) ;  /* 0x0000024000017945 */ /* 0x000fe80003800200 */
[----:B------:R-:W-:-:S13]  /*a130*/  ISETP.GT.AND P1, PT, R4, 0x400, PT ;  /* 0x000004000400780c */ /* 0x000fda0003f24270 */
[----:B------:R-:W-:Y:S05]  /*a140*/  @!P1 BRA `(.L_x_1433) ;  /* 0x0000000000849947 */ /* 0x000fea0003800000 */
[----:B---3--:R-:W0:Y:S01]  /*a150*/  LDS.64 R30, [R3+-0x1000] ;  /* 0xfff00000031e7984 */ /* 0x008e220000000a00 */
[C---:B------:R-:W-:Y:S01]  /*a160*/  IMAD.WIDE R22, R2.reuse, 0x4, R6 ;  /* 0x0000000402167825 */ /* 0x040fe200078e0206 */
[----:B------:R-:W-:Y:S02]  /*a170*/  PLOP3.LUT P0, PT, PT, PT, PT, 0x8, 0x80 ;  /* 0x000000000080781c */ /* 0x000fe40003f0e170 */
[----:B------:R-:W1:Y:S01]  /*a180*/  LDS.64 R32, [R3+-0x800] ;  /* 0xfff8000003207984 */ /* 0x000e620000000a00 */
[----:B------:R-:W-:-:S03]  /*a190*/  IMAD.WIDE R16, R2, 0x4, R8 ;  /* 0x0000000402107825 */ /* 0x000fc600078e0208 */
[----:B------:R-:W2:Y:S01]  /*a1a0*/  LDS.64 R24, [R3] ;  /* 0x0000000003187984 */ /* 0x000ea20000000a00 */
[C---:B------:R-:W-:Y:S01]  /*a1b0*/  VIADD R29, R2.reuse, 0x400 ;  /* 0x00000400021d7836 */ /* 0x040fe20000000000 */
[----:B------:R-:W-:Y:S01]  /*a1c0*/  IADD3 R2, PT, PT, R2, 0x800, RZ ;  /* 0x0000080002027810 */ /* 0x000fe20007ffe0ff */
[----:B------:R-:W-:Y:S01]  /*a1d0*/  VIADD R44, R44, 0x800 ;  /* 0x000008002c2c7836 */ /* 0x000fe20000000000 */
[----:B------:R-:W3:Y:S01]  /*a1e0*/  LDS.64 R18, [R3+0x800] ;  /* 0x0008000003127984 */ /* 0x000ee20000000a00 */
[----:B------:R-:W-:-:S03]  /*a1f0*/  IMAD.WIDE R26, R29, 0x4, R6 ;  /* 0x000000041d1a7825 */ /* 0x000fc600078e0206 */
[----:B------:R-:W4:Y:S01]  /*a200*/  LDS.64 R14, [R3+0x1000] ;  /* 0x00100000030e7984 */ /* 0x000f220000000a00 */
[----:B------:R-:W-:-:S03]  /*a210*/  IMAD.WIDE R28, R29, 0x4, R8 ;  /* 0x000000041d1c7825 */ /* 0x000fc600078e0208 */
[----:B------:R-:W5:Y:S04]  /*a220*/  LDS.64 R12, [R3+0x1800] ;  /* 0x00180000030c7984 */ /* 0x000f680000000a00 */
[----:B------:R-:W5:Y:S04]  /*a230*/  LDS.64 R10, [R3+0x2000] ;  /* 0x00200000030a7984 */ /* 0x000f680000000a00 */
[----:B------:R0:W5:Y:S02]  /*a240*/  LDS.64 R4, [R3+0x2800] ;  /* 0x0028000003047984 */ /* 0x0001640000000a00 */
[----:B0-----:R-:W-:-:S02]  /*a250*/  VIADD R3, R3, 0x4000 ;  /* 0x0000400003037836 */ /* 0x001fc40000000000 */
        /* <DEDUP_REMOVED lines=16> */
.L_x_1433:
[----:B------:R-:W-:Y:S05]  /*a360*/  BSYNC.RECONVERGENT B1 ;  /* 0x0000000000017941 */ /* 0x000fea0003800200 */
.L_x_1432:
[----:B------:R-:W-:-:S13]  /*a370*/  ISETP.LT.OR P0, PT, R44, R21, P0 ;  /* 0x000000152c00720c */ /* 0x000fda0000701670 */
[----:B------:R-:W-:Y:S05]  /*a380*/  @!P0 BRA `(.L_x_1425) ;  /* 0x0000000400388947 */ /* 0x000fea0003800000 */
[----:B0-----:R-:W0:Y:S01]  /*a390*/  LDS.64 R4, [R3+-0x1000] ;  /* 0xfff0000003047984 */ /* 0x001e220000000a00 */
[----:B------:R-:W-:-:S03]  /*a3a0*/  IMAD.WIDE R6, R2, 0x4, R6 ;  /* 0x0000000402067825 */ /* 0x000fc600078e0206 */
[----:B---3--:R-:W1:Y:S01]  /*a3b0*/  LDS.64 R10, [R3+-0x800] ;  /* 0xfff80000030a7984 */ /* 0x008e620000000a00 */
[----:B------:R-:W-:-:S03]  /*a3c0*/  IMAD.WIDE R8, R2, 0x4, R8 ;  /* 0x0000000402087825 */ /* 0x000fc600078e0208 */
        /* <DEDUP_REMOVED lines=11> */
.L_x_1424:
[----:B------:R-:W0:Y:S01]  /*a480*/  LDC.64 R46, c[0x0][0x390] ;  /* 0x0000e400ff2e7b82 */ /* 0x000e220000000a00 */
[----:B------:R-:W-:Y:S01]  /*a490*/  ISETP.NE.AND P6, PT, R34, R2, PT ;  /* 0x000000022200720c */ /* 0x000fe20003fc5270 */
[----:B------:R-:W-:-:S03]  /*a4a0*/  IMAD.MOV.U32 R21, RZ, RZ, 0x9 ;  /* 0x00000009ff157424 */ /* 0x000fc600078e00ff */
[----:B------:R-:W-:Y:S01]  /*a4b0*/  ISETP.NE.AND P6, PT, R23, R38, !P6 ;  /* 0x000000261700720c */ /* 0x000fe200077c5270 */
[CC--:B------:R-:W-:Y:S02]  /*a4c0*/  IMAD R29, R36.reuse, R21.reuse, 0x2 ;  /* 0x00000002241d7424 */ /* 0x0c0fe400078e0215 */
[----:B------:R-:W1:Y:S01]  /*a4d0*/  LDC.64 R48, c[0x0][0x398] ;  /* 0x0000e600ff307b82 */ /* 0x000e620000000a00 */
[----:B------:R-:W-:-:S07]  /*a4e0*/  IMAD R21, R36, R21, 0x8 ;  /* 0x0000000824157424 */ /* 0x000fce00078e0215 */
[----:B------:R-:W2:Y:S02]  /*a4f0*/  LDC.64 R22, c[0x0][0x390] ;  /* 0x0000e400ff167b82 */ /* 0x000ea40000000a00 */
[----:B0-----:R-:W-:-:S06]  /*a500*/  @!P6 IMAD.WIDE R46, R41, 0x4, R46 ;  /* 0x00000004292ee825 */ /* 0x001fcc00078e022e */
[----:B------:R-:W0:Y:S01]  /*a510*/  LDC.64 R24, c[0x0][0x398] ;  /* 0x0000e600ff187b82 */ /* 0x000e220000000a00 */
[----:B------:R0:W-:Y:S01]  /*a520*/  @!P6 STG.E desc[UR12][R46.64], R34 ;  /* 0x000000222e00e986 */ /* 0x0001e2000c10190c */
[----:B-1----:R-:W-:-:S06]  /*a530*/  @!P6 IMAD.WIDE R48, R41, 0x4, R48 ;  /* 0x000000042930e825 */ /* 0x002fcc00078e0230 */
[----:B------:R-:W1:Y:S01]  /*a540*/  LDC.64 R26, c[0x0][0x390] ;  /* 0x0000e400ff1a7b82 */ /* 0x000e620000000a00 */
[----:B------:R1:W-:Y:S01]  /*a550*/  @!P6 STG.E desc[UR12][R48.64], R35 ;  /* 0x000000233000e986 */ /* 0x0003e2000c10190c */
[----:B------:R-:W-:Y:S01]  /*a560*/  ISETP.NE.AND P6, PT, R4, R6, PT ;  /* 0x000000060400720c */ /* 0x000fe20003fc5270 */
[----:B--2---:R-:W-:-:S05]  /*a570*/  @P1 IMAD.WIDE R22, R42, 0x4, R22 ;  /* 0x000000042a161825 */ /* 0x004fca00078e0216 */
[----:B------:R-:W2:Y:S01]  /*a580*/  LDC.64 R40, c[0x0][0x398] ;  /* 0x0000e600ff287b82 */ /* 0x000ea20000000a00 */
[----:B------:R-:W-:Y:S01]  /*a590*/  ISETP.NE.AND P6, PT, R29, R38, !P6 ;  /* 0x000000261d00720c */ /* 0x000fe200077c5270 */
[----:B------:R3:W-:Y:S06]  /*a5a0*/  @P1 STG.E desc[UR12][R22.64], R2 ;  /* 0x0000000216001986 */ /* 0x0007ec000c10190c */
[----:B------:R-:W4:Y:S01]  /*a5b0*/  LDC.64 R28, c[0x0][0x398] ;  /* 0x0000e600ff1c7b82 */ /* 0x000f220000000a00 */
[----:B0-----:R-:W-:-:S05]  /*a5c0*/  @P1 IMAD.WIDE R46, R42, 0x4, R24 ;  /* 0x000000042a2e1825 */ /* 0x001fca00078e0218 */
[----:B------:R-:W-:Y:S01]  /*a5d0*/  @P1 STG.E desc[UR12][R46.64], R3 ;  /* 0x000000032e001986 */ /* 0x000fe2000c10190c */
[----:B------:R-:W-:Y:S01]  /*a5e0*/  ISETP.NE.AND P1, PT, R32, R37, PT ;  /* 0x000000252000720c */ /* 0x000fe20003f25270 */
[----:B------:R-:W0:Y:S01]  /*a5f0*/  LDC.64 R30, c[0x0][0x390] ;  /* 0x0000e400ff1e7b82 */ /* 0x000e220000000a00 */
[----:B-1----:R-:W-:Y:S02]  /*a600*/  @!P6 IMAD.WIDE R48, R45, 0x4, R26 ;  /* 0x000000042d30e825 */ /* 0x002fe400078e021a */
[----:B------:R-:W-:-:S03]  /*a610*/  ISETP.NE.AND P1, PT, R21, R38, !P1 ;  /* 0x000000261500720c */ /* 0x000fc60004f25270 */
[----:B------:R1:W-:Y:S01]  /*a620*/  @!P6 STG.E desc[UR12][R48.64], R4 ;  /* 0x000000043000e986 */ /* 0x0003e2000c10190c */
[----:B--2---:R-:W-:Y:S01]  /*a630*/  @P5 IMAD.WIDE R50, R43, 0x4, R40 ;  /* 0x000000042b325825 */ /* 0x004fe200078e0228 */
[----:B------:R-:W2:Y:S03]  /*a640*/  LDC.64 R34, c[0x0][0x398] ;  /* 0x0000e600ff227b82 */ /* 0x000ea60000000a00 */
[----:B----4-:R-:W-:-:S05]  /*a650*/  @!P6 IMAD.WIDE R28, R45, 0x4, R28 ;  /* 0x000000042d1ce825 */ /* 0x010fca00078e021c */
[----:B------:R-:W4:Y:S01]  /*a660*/  LDC.64 R40, c[0x0][0x390] ;  /* 0x0000e400ff287b82 */ /* 0x000f220000000a00 */
[----:B------:R0:W-:Y:S02]  /*a670*/  @!P6 STG.E desc[UR12][R28.64], R5 ;  /* 0x000000051c00e986 */ /* 0x0001e4000c10190c */
[----:B0-----:R-:W-:-:S05]  /*a680*/  @P5 IMAD.WIDE R30, R43, 0x4, R30 ;  /* 0x000000042b1e5825 */ /* 0x001fca00078e021e */
[----:B------:R-:W0:Y:S01]  /*a690*/  LDC.64 R26, c[0x0][0x390] ;  /* 0x0000e400ff1a7b82 */ /* 0x000e220000000a00 */
[----:B------:R0:W-:Y:S07]  /*a6a0*/  @P5 STG.E desc[UR12][R30.64], R6 ;  /* 0x000000061e005986 */ /* 0x0001ee000c10190c */
[----:B---3--:R-:W3:Y:S01]  /*a6b0*/  LDC.64 R22, c[0x0][0x398] ;  /* 0x0000e600ff167b82 */ /* 0x008ee20000000a00 */
[C---:B--2---:R-:W-:Y:S01]  /*a6c0*/  @P4 IMAD.WIDE R34, R17.reuse, 0x4, R34 ;  /* 0x0000000411224825 */ /* 0x044fe200078e0222 */
[----:B------:R2:W-:Y:S06]  /*a6d0*/  @P5 STG.E desc[UR12][R50.64], R7 ;  /* 0x0000000732005986 */ /* 0x0005ec000c10190c */
[----:B------:R-:W5:Y:S01]  /*a6e0*/  LDC.64 R24, c[0x0][0x390] ;  /* 0x0000e400ff187b82 */ /* 0x000f620000000a00 */
[----:B----4-:R-:W-:-:S05]  /*a6f0*/  @P4 IMAD.WIDE R40, R17, 0x4, R40 ;  /* 0x0000000411284825 */ /* 0x010fca00078e0228 */
[----:B------:R2:W-:Y:S02]  /*a700*/  @P4 STG.E desc[UR12][R40.64], R8 ;  /* 0x0000000828004986 */ /* 0x0005e4000c10190c */
[----:B-1----:R-:W1:Y:S01]  /*a710*/  LDC.64 R48, c[0x0][0x398] ;  /* 0x0000e600ff307b82 */ /* 0x002e620000000a00 */
[C---:B0-----:R-:W-:Y:S01]  /*a720*/  @P0 IMAD.WIDE R26, R16.reuse, 0x4, R26 ;  /* 0x00000004101a0825 */ /* 0x041fe200078e021a */
[----:B------:R2:W-:Y:S04]  /*a730*/  @P4 STG.E desc[UR12][R34.64], R9 ;  /* 0x0000000922004986 */ /* 0x0005e8000c10190c */
[----:B------:R2:W-:Y:S02]  /*a740*/  @P0 STG.E desc[UR12][R26.64], R10 ;  /* 0x0000000a1a000986 */ /* 0x0005e4000c10190c */
[----:B------:R-:W0:Y:S01]  /*a750*/  LDC.64 R46, c[0x0][0x390] ;  /* 0x0000e400ff2e7b82 */ /* 0x000e220000000a00 */
[----:B---3--:R-:W-:-:S05]  /*a760*/  @P0 IMAD.WIDE R22, R16, 0x4, R22 ;  /* 0x0000000410160825 */ /* 0x008fca00078e0216 */
[----:B------:R2:W-:Y:S02]  /*a770*/  @P0 STG.E desc[UR12][R22.64], R11 ;  /* 0x0000000b16000986 */ /* 0x0005e4000c10190c */
[----:B------:R-:W3:Y:S01]  /*a780*/  LDC.64 R44, c[0x0][0x398] ;  /* 0x0000e600ff2c7b82 */ /* 0x000ee20000000a00 */
[----:B-----5:R-:W-:-:S05]  /*a790*/  @P2 IMAD.WIDE R24, R39, 0x4, R24 ;  /* 0x0000000427182825 */ /* 0x020fca00078e0218 */
[----:B------:R2:W-:Y:S02]  /*a7a0*/  @P2 STG.E desc[UR12][R24.64], R12 ;  /* 0x0000000c18002986 */ /* 0x0005e4000c10190c */
[----:B------:R-:W4:Y:S01]  /*a7b0*/  LDC.64 R42, c[0x0][0x390] ;  /* 0x0000e400ff2a7b82 */ /* 0x000f220000000a00 */
[----:B-1----:R-:W-:-:S05]  /*a7c0*/  @P2 IMAD.WIDE R48, R39, 0x4, R48 ;  /* 0x0000000427302825 */ /* 0x002fca00078e0230 */
[----:B------:R2:W-:Y:S02]  /*a7d0*/  @P2 STG.E desc[UR12][R48.64], R13 ;  /* 0x0000000d30002986 */ /* 0x0005e4000c10190c */
[----:B------:R-:W1:Y:S01]  /*a7e0*/  LDC.64 R2, c[0x0][0x398] ;  /* 0x0000e600ff027b82 */ /* 0x000e620000000a00 */
[----:B0-----:R-:W-:-:S05]  /*a7f0*/  @P3 IMAD.WIDE R46, R19, 0x4, R46 ;  /* 0x00000004132e3825 */ /* 0x001fca00078e022e */
[----:B------:R2:W-:Y:S01]  /*a800*/  @P3 STG.E desc[UR12][R46.64], R14 ;  /* 0x0000000e2e003986 */ /* 0x0005e2000c10190c */
[----:B---3--:R-:W-:-:S05]  /*a810*/  @P3 IMAD.WIDE R44, R19, 0x4, R44 ;  /* 0x00000004132c3825 */ /* 0x008fca00078e022c */
[----:B------:R2:W-:Y:S01]  /*a820*/  @P3 STG.E desc[UR12][R44.64], R15 ;  /* 0x0000000f2c003986 */ /* 0x0005e2000c10190c */
[----:B----4-:R-:W-:-:S05]  /*a830*/  @!P1 IMAD.WIDE R42, R18, 0x4, R42 ;  /* 0x00000004122a9825 */ /* 0x010fca00078e022a */
[----:B------:R2:W-:Y:S01]  /*a840*/  @!P1 STG.E desc[UR12][R42.64], R32 ;  /* 0x000000202a009986 */ /* 0x0005e2000c10190c */
[----:B-1----:R-:W-:-:S05]  /*a850*/  @!P1 IMAD.WIDE R2, R18, 0x4, R2 ;  /* 0x0000000412029825 */ /* 0x002fca00078e0202 */
[----:B------:R2:W-:Y:S02]  /*a860*/  @!P1 STG.E desc[UR12][R2.64], R33 ;  /* 0x0000002102009986 */ /* 0x0005e4000c10190c */
.L_x_1425:
[----:B------:R-:W-:Y:S05]  /*a870*/  BSYNC.RECONVERGENT B0 ;  /* 0x0000000000007941 */ /* 0x000fea0003800200 */
.L_x_1423:
[----:B------:R-:W-:-:S13]  /*a880*/  ISETP.NE.AND P0, PT, R36, 0xff, PT ;  /* 0x000000ff2400780c */ /* 0x000fda0003f05270 */
[----:B------:R-:W-:Y:S05]  /*a890*/  @P0 EXIT ;  /* 0x000000000000094d */ /* 0x000fea0003800000 */
[----:B0-2---:R-:W0:Y:S01]  /*a8a0*/  LDC.64 R2, c[0x0][0x390] ;  /* 0x0000e400ff027b82 */ /* 0x005e220000000a00 */
[----:B------:R-:W-:-:S07]  /*a8b0*/  ISETP.NE.AND P0, PT, R38, 0x900, PT ;  /* 0x000009002600780c */ /* 0x000fce0003f05270 */
[----:B----4-:R-:W1:Y:S08]  /*a8c0*/  LDC.64 R4, c[0x0][0x398] ;  /* 0x0000e600ff047b82 */ /* 0x010e700000000a00 */
        /* <DEDUP_REMOVED lines=8> */
.L_x_1379:
[----:B------:R-:W-:Y:S01]  /*a950*/  BSSY B0, `(.L_x_1434) ;  /* 0x0000006000007945 */ /* 0x000fe20003800000 */
[----:B------:R-:W-:Y:S01]  /*a960*/  PLOP3.LUT P0, PT, P0, PT, PT, 0x8, 0x80 ;  /* 0x000000000080781c */ /* 0x000fe2000070e170 */
[----:B------:R-:W-:-:S12]  /*a970*/  IMAD.MOV.U32 R20, RZ, RZ, -0x1 ;  /* 0xffffffffff147424 */ /* 0x000fd800078e00ff */
[----:B------:R-:W-:Y:S05]  /*a980*/  WARPSYNC.COLLECTIVE R20, `(.L_x_1435) ;  /* 0x0000000014087348 */ /* 0x000fea0003c00000 */
[----:B------:R-:W-:Y:S01]  /*a990*/  VOTE.ANY P0, P0 ;  /* 0x0000000000ff7806 */ /* 0x000fe20000000100 */
[----:B------:R-:W-:-:S12]  /*a9a0*/  ENDCOLLECTIVE ;  /* 0x000000000000791b */ /* 0x000fd80003800000 */
.L_x_1435:
[----:B------:R-:W-:Y:S05]  /*a9b0*/  BSYNC B0 ;  /* 0x0000000000007941 */ /* 0x000fea0003800000 */
.L_x_1434:
[----:B------:R-:W-:Y:S05]  /*a9c0*/  BRA `(.L_x_1436) ;  /* 0xffffff8400f07947 */ /* 0x000fea000383ffff */
.L_x_1381:
[----:B------:R-:W0:Y:S01]  /*a9d0*/  S2R R26, SR_GEMASK ;  /* 0x00000000001a7919 */ /* 0x000e220000003c00 */
[----:B------:R-:W-:Y:S01]  /*a9e0*/  ISETP.NE.U32.AND P1, PT, R18, 0x65, PT ;  /* 0x000000651200780c */ /* 0x000fe20003f25070 */
[----:B------:R-:W-:Y:S01]  /*a9f0*/  BSSY B0, `(.L_x_1437) ;  /* 0x0000007000007945 */ /* 0x000fe20003800000 */
[----:B------:R-:W-:Y:S01]  /*aa00*/  PLOP3.LUT P0, PT, P0, PT, PT, 0x8, 0x80 ;  /* 0x000000000080781c */ /* 0x000fe2000070e170 */
[----:B------:R-:W-:Y:S01]  /*aa10*/  IMAD.MOV.U32 R20, RZ, RZ, -0x1 ;  /* 0xffffffffff147424 */ /* 0x000fe200078e00ff */
[----:B------:R-:W-:-:S13]  /*aa20*/  ISETP.NE.AND.EX P1, PT, R19, RZ, PT, P1 ;  /* 0x000000ff1300720c */ /* 0x000fda0003f25310 */
[----:B0-----:R-:W-:Y:S05]  /*aa30*/  WARPSYNC.COLLECTIVE R20, `(.L_x_1438) ;  /* 0x0000000014087348 */ /* 0x001fea0003c00000 */
[----:B------:R-:W-:Y:S01]  /*aa40*/  VOTE.ANY R20, PT, P0 ;  /* 0x0000000000147806 */ /* 0x000fe200000e0100 */
[----:B0-----:R-:W-:Y:S06]  /*aa50*/  ENDCOLLECTIVE ;  /* 0x000000000000791b */ /* 0x001fec0003800000 */
.L_x_1438:
[----:B------:R-:W-:Y:S05]  /*aa60*/  BSYNC B0 ;  /* 0x0000000000007941 */ /* 0x000fea0003800000 */
.L_x_1437:
[----:B------:R-:W-:Y:S01]  /*aa70*/  LOP3.LUT R20, R20, 0x80000000, R26, 0xec, !PT ;  /* 0x8000000014147812 */ /* 0x000fe200078eec1a */
[----:B------:R-:W-:Y:S01]  /*aa80*/  IMAD.MOV.U32 R21, RZ, RZ, R16 ;  /* 0x000000ffff157224 */ /* 0x000fe200078e0010 */
[----:B------:R-:W-:Y:S01]  /*aa90*/  ISETP.NE.AND P3, PT, R16, RZ, PT ;  /* 0x000000ff1000720c */ /* 0x000fe20003f65270 */
[----:B------:R-:W-:Y:S01]  /*aaa0*/  IMAD.MOV.U32 R18, RZ, RZ, 0x1 ;  /* 0x00000001ff127424 */ /* 0x000fe200078e00ff */
[----:B------:R-:W0:Y:S01]  /*aab0*/  LDC.64 R40, c[0x0][0x3a8] ;  /* 0x0000ea00ff287b82 */ /* 0x000e220000000a00 */
[----:B------:R-:W-:Y:S01]  /*aac0*/  VIADD R19, R20, 0xffffffff ;  /* 0xffffffff14137836 */ /* 0x000fe20000000000 */
[----:B------:R-:W-:-:S04]  /*aad0*/  PLOP3.LUT P4, PT, P1, PT, PT, 0x80, 0x8 ;  /* 0x000000000008781c */ /* 0x000fc80000f8f070 */
[----:B------:R-:W-:Y:S01]  /*aae0*/  LOP3.LUT R22, R20, R19, RZ, 0xc, !PT ;  /* 0x0000001314167212 */ /* 0x000fe200078e0cff */
[----:B------:R-:W-:-:S05]  /*aaf0*/  IMAD.MOV.U32 R20, RZ, RZ, -0x1 ;  /* 0xffffffffff147424 */ /* 0x000fca00078e00ff */
[----:B------:R-:W1:Y:S02]  /*ab00*/  POPC R22, R22 ;  /* 0x0000001600167309 */ /* 0x000e640000000000 */
[----:B-1----:R-:W-:-:S07]  /*ab10*/  IMAD.MOV.U32 R19, RZ, RZ, R22 ;  /* 0x000000ffff137224 */ /* 0x002fce00078e0016 */
[----:B0-----:R-:W-:Y:S05]  /*ab20*/  WARPSYNC.COLLECTIVE R20, `(.L_x_1439) ;  /* 0x0000000014087348 */ /* 0x001fea0003c00000 */
[----:B------:R1:W2:Y:S02]  /*ab30*/  SHFL.DOWN P0, R23, R21, R18, R19 ;  /* 0x0800001215177389 */ /* 0x0002a40000000013 */
[----:B012---:R-:W-:Y:S05]  /*ab40*/  ENDCOLLECTIVE ;  /* 0x000000000000791b */ /* 0x007fea0003800000 */
.L_x_1439:
[----:B------:R-:W-:Y:S02]  /*ab50*/  IMAD.MOV.U32 R21, RZ, RZ, R17 ;  /* 0x000000ffff157224 */ /* 0x000fe400078e0011 */
[----:B------:R-:W-:-:S07]  /*ab60*/  IMAD.MOV.U32 R27, RZ, RZ, R23 ;  /* 0x000000ffff1b7224 */ /* 0x000fce00078e0017 */
[----:B------:R-:W-:Y:S05]  /*ab70*/  WARPSYNC.COLLECTIVE R20, `(.L_x_1440) ;  /* 0x0000000014087348 */ /* 0x000fea0003c00000 */
[----:B------:R0:W1:Y:S02]  /*ab80*/  SHFL.DOWN P0, R23, R21, R18, R19 ;  /* 0x0800001215177389 */ /* 0x0000640000000013 */
[----:B01----:R-:W-:Y:S05]  /*ab90*/  ENDCOLLECTIVE ;  /* 0x000000000000791b */ /* 0x003fea0003800000 */
.L_x_1440:
[----:B------:R-:W-:Y:S01]  /*aba0*/  IMAD.MOV.U32 R18, RZ, RZ, 0x2 ;  /* 0x00000002ff127424 */ /* 0x000fe200078e00ff */
[----:B------:R-:W-:Y:S01]  /*abb0*/  ISETP.GE.AND P0, PT, R38, R22, PT ;  /* 0x000000162600720c */ /* 0x000fe20003f06270 */
[----:B------:R-:W-:-:S03]  /*abc0*/  FADD R23, R17, R23 ;  /* 0x0000001711177221 */ /* 0x000fc60000000000 */
[----:B------:R-:W-:Y:S02]  /*abd0*/  SEL R27, R27, RZ, !P0 ;  /* 0x000000ff1b1b7207 */ /* 0x000fe40004000000 */
[----:B------:R-:W-:-:S03]  /*abe0*/  FSEL R23, R23, R17, !P3 ;  /* 0x0000001117177208 */ /* 0x000fc60005800000 */
[----:B------:R-:W-:Y:S01]  /*abf0*/  IMAD.IADD R29, R16, 0x1, R27 ;  /* 0x00000001101d7824 */ /* 0x000fe200078e021b */
[----:B------:R-:W-:Y:S01]  /*ac00*/  FSEL R27, R23, R17, !P0 ;  /* 0x00000011171b7208 */ /* 0x000fe20004000000 */
[----:B------:R-:W-:-:S03]  /*ac10*/  VIADD R17, R38, 0x2 ;  /* 0x0000000226117836 */ /* 0x000fc60000000000 */
[----:B------:R-:W-:Y:S02]  /*ac20*/  MOV R21, R29 ;  /* 0x0000001d00157202 */ /* 0x000fe40000000f00 */
[----:B------:R-:W-:-:S13]  /*ac30*/  ISETP.GT.AND P3, PT, R17, R22, PT ;  /* 0x000000161100720c */ /* 0x000fda0003f64270 */
[----:B------:R-:W-:Y:S05]  /*ac40*/  WARPSYNC.COLLECTIVE R20, `(.L_x_1441) ;  /* 0x0000000014087348 */ /* 0x000fea0003c00000 */
[----:B------:R0:W1:Y:S02]  /*ac50*/  SHFL.DOWN P0, R23, R21, R18, R19 ;  /* 0x0800001215177389 */ /* 0x0000640000000013 */
[----:B01----:R-:W-:Y:S05]  /*ac60*/  ENDCOLLECTIVE ;  /* 0x000000000000791b */ /* 0x003fea0003800000 */
.L_x_1441:
[----:B------:R-:W-:Y:S02]  /*ac70*/  IMAD.MOV.U32 R21, RZ, RZ, R27 ;  /* 0x000000ffff157224 */ /* 0x000fe400078e001b */
[----:B------:R-:W-:-:S07]  /*ac80*/  IMAD.MOV.U32 R28, RZ, RZ, R23 ;  /* 0x000000ffff1c7224 */ /* 0x000fce00078e0017 */
[----:B------:R-:W-:Y:S05]  /*ac90*/  WARPSYNC.COLLECTIVE R20, `(.L_x_1442) ;  /* 0x0000000014087348 */ /* 0x000fea0003c00000 */
[----:B------:R0:W1:Y:S02]  /*aca0*/  SHFL.DOWN P0, R23, R21, R18, R19 ;  /* 0x0800001215177389 */ /* 0x0000640000000013 */
[----:B01----:R-:W-:Y:S05]  /*acb0*/  ENDCOLLECTIVE ;  /* 0x000000000000791b */ /* 0x003fea0003800000 */
.L_x_1442:
[----:B------:R-:W-:-:S05]  /*acc0*/  SEL R28, R28, RZ, !P3 ;  /* 0x000000ff1c1c7207 */ /* 0x000fca0005800000 */
[----:B------:R-:W-:-:S04]  /*acd0*/  IMAD.IADD R17, R29, 0x1, R28 ;  /* 0x000000011d117824 */ /* 0x000fc800078e021c */
[----:B------:R-:W-:Y:S02]  /*ace0*/  IMAD.MOV.U32 R21, RZ, RZ, R17 ;  /* 0x000000ffff157224 */ /* 0x000fe400078e0011 */
[----:B------:R-:W-:Y:S01]  /*acf0*/  IMAD.MOV.U32 R18, RZ, RZ, 0x4 ;  /* 0x00000004ff127424 */ /* 0x000fe200078e00ff */
[----:B------:R-:W-:Y:S01]  /*ad00*/  ISETP.NE.AND P0, PT, R29, RZ, PT ;  /* 0x000000ff1d00720c */ /* 0x000fe20003f05270 */
[----:B------:R-:W-:Y:S01]  /*ad10*/  FADD R16, R27, R23 ;  /* 0x000000171b107221 */ /* 0x000fe20000000000 */
[----:B------:R-:W-:-:S04]  /*ad20*/  VIADD R23, R38, 0x4 ;  /* 0x0000000426177836 */ /* 0x000fc80000000000 */
[----:B------:R-:W-:Y:S02]  /*ad30*/  @!P3 FSEL R27, R16, R27, !P0 ;  /* 0x0000001b101bb208 */ /* 0x000fe40004000000 */
[----:B------:R-:W-:-:S13]  /*ad40*/  ISETP.GT.AND P3, PT, R23, R22, PT ;  /* 0x000000161700720c */ /* 0x000fda0003f64270 */
[----:B------:R-:W-:Y:S05]  /*ad50*/  WARPSYNC.COLLECTIVE R20, `(.L_x_1443) ;  /* 0x0000000014087348 */ /* 0x000fea0003c00000 */
[----:B------:R0:W1:Y:S02]  /*ad60*/  SHFL.DOWN P0, R23, R21, R18, R19 ;  /* 0x0800001215177389 */ /* 0x0000640000000013 */
[----:B01----:R-:W-:Y:S05]  /*ad70*/  ENDCOLLECTIVE ;  /* 0x000000000000791b */ /* 0x003fea0003800000 */
.L_x_1443:
[----:B------:R-:W-:Y:S02]  /*ad80*/  IMAD.MOV.U32 R21, RZ, RZ, R27 ;  /* 0x000000ffff157224 */ /* 0x000fe400078e001b */
[----:B------:R-:W-:-:S07]  /*ad90*/  IMAD.MOV.U32 R16, RZ, RZ, R23 ;  /* 0x000000ffff107224 */ /* 0x000fce00078e0017 */
[----:B------:R-:W-:Y:S05]  /*ada0*/  WARPSYNC.COLLECTIVE R20, `(.L_x_1444) ;  /* 0x0000000014087348 */ /* 0x000fea0003c00000 */
[----:B------:R0:W1:Y:S02]  /*adb0*/  SHFL.DOWN P0, R23, R21, R18, R19 ;  /* 0x0800001215177389 */ /* 0x0000640000000013 */
[----:B01----:R-:W-:Y:S05]  /*adc0*/  ENDCOLLECTIVE ;  /* 0x000000000000791b */ /* 0x003fea0003800000 */
.L_x_1444:
        /* <DEDUP_REMOVED lines=12> */
.L_x_1445:
[----:B------:R-:W-:Y:S01]  /*ae90*/  MOV R21, R27 ;  /* 0x0000001b00157202 */ /* 0x000fe20000000f00 */
[----:B------:R-:W-:-:S07]  /*aea0*/  IMAD.MOV.U32 R16, RZ, RZ, R23 ;  /* 0x000000ffff107224 */ /* 0x000fce00078e0017 */
[----:B------:R-:W-:Y:S05]  /*aeb0*/  WARPSYNC.COLLECTIVE R20, `(.L_x_1446) ;  /* 0x0000000014087348 */ /* 0x000fea0003c00000 */
[----:B------:R0:W1:Y:S02]  /*aec0*/  SHFL.DOWN P0, R23, R21, R18, R19 ;  /* 0x0800001215177389 */ /* 0x0000640000000013 */
[----:B01----:R-:W-:Y:S05]  /*aed0*/  ENDCOLLECTIVE ;  /* 0x000000000000791b */ /* 0x003fea0003800000 */
.L_x_1446:
        /* <DEDUP_REMOVED lines=8> */
[----:B------:R-:W-:-:S13]  /*af60*/  ISETP.NE.AND P3, PT, R17, RZ, PT ;  /* 0x000000ff1100720c */ /* 0x000fda0003f65270 */
[----:B------:R-:W-:Y:S05]  /*af70*/  WARPSYNC.COLLECTIVE R20, `(.L_x_1447) ;  /* 0x0000000014087348 */ /* 0x000fea0003c00000 */
[----:B------:R0:W1:Y:S02]  /*af80*/  SHFL.DOWN P0, R23, R21, R18, R19 ;  /* 0x0800001215177389 */ /* 0x0000640000000013 */
[----:B01----:R-:W-:Y:S05]  /*af90*/  ENDCOLLECTIVE ;  /* 0x000000000000791b */ /* 0x003fea0003800000 */
.L_x_1447:
[----:B------:R-:W-:Y:S02]  /*afa0*/  IMAD.MOV.U32 R21, RZ, RZ, R27 ;  /* 0x000000ffff157224 */ /* 0x000fe400078e001b */
[----:B------:R-:W-:-:S07]  /*afb0*/  IMAD.MOV.U32 R16, RZ, RZ, R23 ;  /* 0x000000ffff107224 */ /* 0x000fce00078e0017 */
[----:B------:R-:W-:Y:S05]  /*afc0*/  WARPSYNC.COLLECTIVE R20, `(.L_x_1448) ;  /* 0x0000000014087348 */ /* 0x000fea0003c00000 */
[----:B------:R0:W1:Y:S02]  /*afd0*/  SHFL.DOWN P0, R23, R21, R18, R19 ;  /* 0x0800001215177389 */ /* 0x0000640000000013 */
[----:B01----:R-:W-:Y:S05]  /*afe0*/  ENDCOLLECTIVE ;  /* 0x000000000000791b */ /* 0x003fea0003800000 */
.L_x_1448:
[----:B------:R-:W-:Y:S05]  /*aff0*/  WARPSYNC.COLLECTIVE R20, `(.L_x_1449) ;  /* 0x0000000014087348 */ /* 0x000fea0003c00000 */
[----:B------:R-:W-:Y:S01]  /*b000*/  VOTE.ALL P4, P4 ;  /* 0x0000000000ff7806 */ /* 0x000fe20002080000 */
[----:B------:R-:W-:-:S12]  /*b010*/  ENDCOLLECTIVE ;  /* 0x000000000000791b */ /* 0x000fd80003800000 */
.L_x_1449:
[----:B------:R-:W-:Y:S01]  /*b020*/  ISETP.GT.AND P0, PT, R29, R22, PT ;  /* 0x000000161d00720c */ /* 0x000fe20003f04270 */
[----:B------:R-:W-:-:S03]  /*b030*/  FADD R22, R27, R23 ;  /* 0x000000171b167221 */ /* 0x000fc60000000000 */
[----:B------:R-:W-:-:S09]  /*b040*/  SEL R16, R16, RZ, !P0 ;  /* 0x000000ff10107207 */ /* 0x000fd20004000000 */
[----:B------:R-:W-:Y:S01]  /*b050*/  @!P0 FSEL R27, R22, R27, !P3 ;  /* 0x0000001b161b8208 */ /* 0x000fe20005800000 */
[----:B------:R-:W-:Y:S01]  /*b060*/  IMAD.IADD R22, R17, 0x1, R16 ;  /* 0x0000000111167824 */ /* 0x000fe200078e0210 */
[----:B------:R-:W-:Y:S02]  /*b070*/  IADD3 R40, P0, PT, R40, 0x200, RZ ;  /* 0x0000020028287810 */ /* 0x000fe40007f1e0ff */
[----:B------:R-:W-:Y:S01]  /*b080*/  LOP3.LUT R17, RZ, R36, RZ, 0x33, !PT ;  /* 0x00000024ff117212 */ /* 0x000fe200078e33ff */
[----:B------:R-:W-:Y:S02]  /*b090*/  IMAD.MOV.U32 R20, RZ, RZ, R27 ;  /* 0x000000ffff147224 */ /* 0x000fe400078e001b */
[----:B------:R-:W-:Y:S02]  /*b0a0*/  IMAD.X R41, RZ, RZ, R41, P0 ;  /* 0x000000ffff297224 */ /* 0x000fe400000e0629 */
[----:B------:R-:W-:Y:S01]  /*b0b0*/  IMAD.IADD R0, R17, 0x1, R0 ;  /* 0x0000000111007824 */ /* 0x000fe200078e0200 */
[----:B------:R-:W-:Y:S06]  /*b0c0*/  BRA `(.L_x_1450) ;  /* 0xffffff8400347947 */ /* 0x000fec000383ffff */
.L_x_1383:
[----:B------:R-:W-:Y:S01]  /*b0d0*/  BSSY B0, `(.L_x_1451) ;  /* 0x0000006000007945 */ /* 0x000fe20003800000 */
[----:B------:R-:W-:Y:S01]  /*b0e0*/  PLOP3.LUT P0, PT, P0, PT, PT, 0x8, 0x80 ;  /* 0x000000000080781c */ /* 0x000fe2000070e170 */
[----:B------:R-:W-:-:S12]  /*b0f0*/  IMAD.MOV.U32 R20, RZ, RZ, -0x1 ;  /* 0xffffffffff147424 */ /* 0x000fd800078e00ff */
[----:B------:R-:W-:Y:S05]  /*b100*/  WARPSYNC.COLLECTIVE R20, `(.L_x_1452) ;  /* 0x0000000014087348 */ /* 0x000fea0003c00000 */
[----:B------:R-:W-:Y:S01]  /*b110*/  VOTE.ANY P0, P0 ;  /* 0x0000000000ff7806 */ /* 0x000fe20000000100 */
[----:B------:R-:W-:-:S12]  /*b120*/  ENDCOLLECTIVE ;  /* 0x000000000000791b */ /* 0x000fd80003800000 */
.L_x_1452:
[----:B------:R-:W-:Y:S05]  /*b130*/  BSYNC B0 ;  /* 0x0000000000007941 */ /* 0x000fea0003800000 */
.L_x_1451:
[----:B------:R-:W-:Y:S05]  /*b140*/  BRA `(.L_x_1453) ;  /* 0xffffff84003c7947 */ /* 0x000fea000383ffff */
.L_x_1385:
[----:B------:R-:W-:Y:S01]  /*b150*/  ISETP.NE.U32.AND P1, PT, R18, 0x65, PT ;  /* 0x000000651200780c */ /* 0x000fe20003f25070 */
[----:B------:R-:W-:Y:S01]  /*b160*/  BSSY B0, `(.L_x_1454) ;  /* 0x0000007000007945 */ /* 0x000fe20003800000 */
[----:B------:R-:W-:Y:S01]  /*b170*/  PLOP3.LUT P0, PT, P0, PT, PT, 0x8, 0x80 ;  /* 0x000000000080781c */ /* 0x000fe2000070e170 */
[----:B------:R-:W-:Y:S01]  /*b180*/  IMAD.MOV.U32 R20, RZ, RZ, -0x1 ;  /* 0xffffffffff147424 */ /* 0x000fe200078e00ff */
[----:B------:R-:W-:-:S13]  /*b190*/  ISETP.NE.AND.EX P1, PT, R19, RZ, PT, P1 ;  /* 0x000000ff1300720c */ /* 0x000fda0003f25310 */
[----:B------:R-:W-:Y:S05]  /*b1a0*/  WARPSYNC.COLLECTIVE R20, `(.L_x_1455) ;  /* 0x0000000014087348 */ /* 0x000fea0003c00000 */
[----:B------:R-:W-:Y:S01]  /*b1b0*/  VOTE.ANY R20, PT, P0 ;  /* 0x0000000000147806 */ /* 0x000fe200000e0100 */
[----:B------:R-:W-:Y:S06]  /*b1c0*/  ENDCOLLECTIVE ;  /* 0x000000000000791b */ /* 0x000fec0003800000 */
.L_x_1455:
[----:B------:R-:W-:Y:S05]  /*b1d0*/  BSYNC B0 ;  /* 0x0000000000007941 */ /* 0x000fea0003800000 */
.L_x_1454:
[----:B------:R-:W-:Y:S01]  /*b1e0*/  LOP3.LUT R20, R20, 0x80000000, R26, 0xec, !PT ;  /* 0x8000000014147812 */ /* 0x000fe200078eec1a */
[----:B------:R-:W-:Y:S02]  /*b1f0*/  HFMA2 R18, -RZ, RZ, 0, 5.9604644775390625e-08 ;  /* 0x00000001ff127431 */ /* 0x000fe400000001ff */
[----:B------:R-:W-:Y:S01]  /*b200*/  IMAD.MOV.U32 R21, RZ, RZ, R16 ;  /* 0x000000ffff157224 */ /* 0x000fe200078e0010 */
[----:B------:R-:W-:Y:S01]  /*b210*/  ISETP.NE.AND P3, PT, R16, RZ, PT ;  /* 0x000000ff1000720c */ /* 0x000fe20003f65270 */
[----:B------:R-:W-:Y:S02]  /*b220*/  VIADD R0, R0, 0xffffffe0 ;  /* 0xffffffe000007836 */ /* 0x000fe40000000000 */
[----:B------:R-:W-:-:S05]  /*b230*/  VIADD R19, R20, 0xffffffff ;  /* 0xffffffff14137836 */ /* 0x000fca0000000000 */
[----:B------:R-:W-:Y:S01]  /*b240*/  LOP3.LUT R29, R20, R19, RZ, 0xc, !PT ;  /* 0x00000013141d7212 */ /* 0x000fe200078e0cff */
[----:B------:R-:W-:-:S05]  /*b250*/  IMAD.MOV.U32 R20, RZ, RZ, -0x1 ;  /* 0xffffffffff147424 */ /* 0x000fca00078e00ff */
[----:B------:R-:W0:Y:S02]  /*b260*/  POPC R29, R29 ;  /* 0x0000001d001d7309 */ /* 0x000e240000000000 */
[----:B0-----:R-:W-:-:S07]  /*b270*/  IMAD.MOV.U32 R19, RZ, RZ, R29 ;  /* 0x000000ffff137224 */ /* 0x001fce00078e001d */
[----:B------:R-:W-:Y:S05]  /*b280*/  WARPSYNC.COLLECTIVE R20, `(.L_x_1456) ;  /* 0x0000000014087348 */ /* 0x000fea0003c00000 */
[----:B------:R0:W1:Y:S02]  /*b290*/  SHFL.DOWN P0, R23, R21, R18, R19 ;  /* 0x0800001215177389 */ /* 0x0000640000000013 */
[----:B01----:R-:W-:Y:S05]  /*b2a0*/  ENDCOLLECTIVE ;  /* 0x000000000000791b */ /* 0x003fea0003800000 */
.L_x_1456:
[----:B------:R-:W-:Y:S02]  /*b2b0*/  IMAD.MOV.U32 R21, RZ, RZ, R17 ;  /* 0x000000ffff157224 */ /* 0x000fe400078e0011 */
[----:B------:R-:W-:-:S07]  /*b2c0*/  IMAD.MOV.U32 R28, RZ, RZ, R23 ;  /* 0x000000ffff1c7224 */ /* 0x000fce00078e0017 */
[----:B------:R-:W-:Y:S05]  /*b2d0*/  WARPSYNC.COLLECTIVE R20, `(.L_x_1457) ;  /* 0x0000000014087348 */ /* 0x000fea0003c00000 */
[----:B------:R0:W1:Y:S02]  /*b2e0*/  SHFL.DOWN P0, R23, R21, R18, R19 ;  /* 0x0800001215177389 */ /* 0x0000640000000013 */
[----:B01----:R-:W-:Y:S05]  /*b2f0*/  ENDCOLLECTIVE ;  /* 0x000000000000791b */ /* 0x003fea0003800000 */
.L_x_1457:
[----:B------:R-:W-:Y:S01]  /*b300*/  IMAD.MOV.U32 R18, RZ, RZ, 0x2 ;  /* 0x00000002ff127424 */ /* 0x000fe200078e00ff */
[----:B------:R-:W-:Y:S01]  /*b310*/  ISETP.GE.AND P0, PT, R38, R29, PT ;  /* 0x0000001d2600720c */ /* 0x000fe20003f06270 */
[----:B------:R-:W-:-:S03]  /*b320*/  FADD R23, R17, R23 ;  /* 0x0000001711177221 */ /* 0x000fc60000000000 */
[----:B------:R-:W-:Y:S02]  /*b330*/  SEL R43, R28, RZ, !P0 ;  /* 0x000000ff1c2b7207 */ /* 0x000fe40004000000 */
[----:B------:R-:W-:-:S03]  /*b340*/  FSEL R23, R23, R17, !P3 ;  /* 0x0000001117177208 */ /* 0x000fc60005800000 */
[----:B------:R-:W-:Y:S01]  /*b350*/  IMAD.IADD R42, R16, 0x1, R43 ;  /* 0x00000001102a7824 */ /* 0x000fe200078e022b */
[----:B------:R-:W-:Y:S01]  /*b360*/  FSEL R28, R23, R17, !P0 ;  /* 0x00000011171c7208 */ /* 0x000fe20004000000 */
[----:B------:R-:W-:Y:S02]  /*b370*/  VIADD R16, R38, 0x2 ;  /* 0x0000000226107836 */ /* 0x000fe40000000000 */
[----:B------:R-:W-:Y:S01]  /*b380*/  IMAD.MOV.U32 R21, RZ, RZ, R42 ;  /* 0x000000ffff157224 */ /* 0x000fe200078e002a */
[----:B------:R-:W-:Y:S02]  /*b390*/  ISETP.NE.AND P4, PT, R42, RZ, PT ;  /* 0x000000ff2a00720c */ /* 0x000fe40003f85270 */
[----:B------:R-:W-:-:S13]  /*b3a0*/  ISETP.GT.AND P3, PT, R16, R29, PT ;  /* 0x0000001d1000720c */ /* 0x000fda0003f64270 */
[----:B------:R-:W-:Y:S05]  /*b3b0*/  WARPSYNC.COLLECTIVE R20, `(.L_x_1458) ;  /* 0x0000000014087348 */ /* 0x000fea0003c00000 */
[----:B------:R0:W1:Y:S02]  /*b3c0*/  SHFL.DOWN P0, R23, R21, R18, R19 ;  /* 0x0800001215177389 */ /* 0x0000640000000013 */
[----:B01----:R-:W-:Y:S05]  /*b3d0*/  ENDCOLLECTIVE ;  /* 0x000000000000791b */ /* 0x003fea0003800000 */
.L_x_1458:
[----:B------:R-:W-:Y:S01]  /*b3e0*/  IMAD.MOV.U32 R21, RZ, RZ, R28 ;  /* 0x000000ffff157224 */ /* 0x000fe200078e001c */
[----:B------:R-:W-:-:S05]  /*b3f0*/  SEL R23, R23, RZ, !P3 ;  /* 0x000000ff17177207 */ /* 0x000fca0005800000 */
[----:B------:R-:W-:-:S07]  /*b400*/  IMAD.IADD R16, R42, 0x1, R23 ;  /* 0x000000012a107824 */ /* 0x000fce00078e0217 */
[----:B------:R-:W-:Y:S05]  /*b410*/  WARPSYNC.COLLECTIVE R20, `(.L_x_1459) ;  /* 0x0000000014087348 */ /* 0x000fea0003c00000 */
[----:B------:R0:W1:Y:S02]  /*b420*/  SHFL.DOWN P0, R23, R21, R18, R19 ;  /* 0x0800001215177389 */ /* 0x0000640000000013 */
[----:B01----:R-:W-:Y:S05]  /*b430*/  ENDCOLLECTIVE ;  /* 0x000000000000791b */ /* 0x003fea0003800000 */
.L_x_1459:
[----:B------:R-:W-:Y:S02]  /*b440*/  VIADD R42, R38, 0x4 ;  /* 0x00000004262a7836 */ /* 0x000fe40000000000 */
[----:B------:R-:W-:Y:S02]  /*b450*/  IMAD.MOV.U32 R21, RZ, RZ, R16 ;  /* 0x000000ffff157224 */ /* 0x000fe400078e0010 */
[----:B------:R-:W-:Y:S02]  /*b460*/  IMAD.MOV.U32 R18, RZ, RZ, 0x4 ;  /* 0x00000004ff127424 */ /* 0x000fe400078e00ff */
[----:B------:R-:W-:-:S07]  /*b470*/  IMAD.MOV.U32 R43, RZ, RZ, R23 ;  /* 0x000000ffff2b7224 */ /* 0x000fce00078e0017 */
[----:B------:R-:W-:Y:S05]  /*b480*/  WARPSYNC.COLLECTIVE R20, `(.L_x_1460) ;  /* 0x0000000014087348 */ /* 0x000fea0003c00000 */
[----:B------:R0:W1:Y:S02]  /*b490*/  SHFL.DOWN P0, R23, R21, R18, R19 ;  /* 0x0800001215177389 */ /* 0x0000640000000013 */
[----:B01----:R-:W-:Y:S05]  /*b4a0*/  ENDCOLLECTIVE ;  /* 0x000000000000791b */ /* 0x003fea0003800000 */
.L_x_1460:
[----:B------:R-:W-:-:S05]  /*b4b0*/  FADD R43, R28, R43 ;  /* 0x0000002b1c2b7221 */ /* 0x000fca0000000000 */
[----:B------:R-:W-:Y:S02]  /*b4c0*/  @!P3 FSEL R28, R43, R28, !P4 ;  /* 0x0000001c2b1cb208 */ /* 0x000fe40006000000 */
[----:B------:R-:W-:Y:S02]  /*b4d0*/  ISETP.GT.AND P3, PT, R42, R29, PT ;  /* 0x0000001d2a00720c */ /* 0x000fe40003f64270 */
[----:B------:R-:W-:Y:S01]  /*b4e0*/  ISETP.NE.AND P4, PT, R16, RZ, PT ;  /* 0x000000ff1000720c */ /* 0x000fe20003f85270 */
[----:B------:R-:W-:Y:S01]  /*b4f0*/  IMAD.MOV.U32 R21, RZ, RZ, R28 ;  /* 0x000000ffff157224 */ /* 0x000fe200078e001c */
[----:B------:R-:W-:-:S04]  /*b500*/  SEL R23, R23, RZ, !P3 ;  /* 0x000000ff17177207 */ /* 0x000fc80005800000 */
[----:B------:R-:W-:Y:S01]  /*b510*/  IADD3 R42, PT, PT, R16, R23, RZ ;  /* 0x00000017102a7210 */ /* 0x000fe20007ffe0ff */
[----:B------:R-:W-:-:S07]  /*b520*/  VIADD R16, R38, 0x8 ;  /* 0x0000000826107836 */ /* 0x000fce0000000000 */
[----:B------:R-:W-:Y:S05]  /*b530*/  WARPSYNC.COLLECTIVE R20, `(.L_x_1461) ;  /* 0x0000000014087348 */ /* 0x000fea0003c00000 */
[----:B------:R0:W1:Y:S02]  /*b540*/  SHFL.DOWN P0, R23, R21, R18, R19 ;  /* 0x0800001215177389 */ /* 0x0000640000000013 */
[----:B01----:R-:W-:Y:S05]  /*b550*/  ENDCOLLECTIVE ;  /* 0x000000000000791b */ /* 0x003fea0003800000 */
.L_x_1461:
[----:B------:R-:W-:Y:S02]  /*b560*/  IMAD.MOV.U32 R21, RZ, RZ, R42 ;  /* 0x000000ffff157224 */ /* 0x000fe400078e002a */
[----:B------:R-:W-:Y:S02]  /*b570*/  IMAD.MOV.U32 R18, RZ, RZ, 0x8 ;  /* 0x00000008ff127424 */ /* 0x000fe400078e00ff */
[----:B------:R-:W-:-:S07]  /*b580*/  IMAD.MOV.U32 R17, RZ, RZ, R23 ;  /* 0x000000ffff117224 */ /* 0x000fce00078e0017 */
[----:B------:R-:W-:Y:S05]  /*b590*/  WARPSYNC.COLLECTIVE R20, `(.L_x_1462) ;  /* 0x0000000014087348 */ /* 0x000fea0003c00000 */
[----:B------:R0:W1:Y:S02]  /*b5a0*/  SHFL.DOWN P0, R23, R21, R18, R19 ;  /* 0x0800001215177389 */ /* 0x0000640000000013 */
[----:B01----:R-:W-:Y:S05]  /*b5b0*/  ENDCOLLECTIVE ;  /* 0x000000000000791b */ /* 0x003fea0003800000 */
.L_x_1462:
[----:B------:R-:W-:-:S05]  /*b5c0*/  FADD R17, R28, R17 ;  /* 0x000000111c117221 */ /* 0x000fca0000000000 */
[----:B------:R-:W-:Y:S02]  /*b5d0*/  @!P3 FSEL R28, R17, R28, !P4 ;  /* 0x0000001c111cb208 */ /* 0x000fe40006000000 */
[----:B------:R-:W-:Y:S02]  /*b5e0*/  ISETP.GT.AND P3, PT, R16, R29, PT ;  /* 0x0000001d1000720c */ /* 0x000fe40003f64270 */
[----:B------:R-:W-:Y:S01]  /*b5f0*/  ISETP.NE.AND P4, PT, R42, RZ, PT ;  /* 0x000000ff2a00720c */ /* 0x000fe20003f85270 */
[----:B------:R-:W-:Y:S01]  /*b600*/  IMAD.MOV.U32 R21, RZ, RZ, R28 ;  /* 0x000000ffff157224 */ /* 0x000fe200078e001c */
[----:B------:R-:W-:-:S11]  /*b610*/  SEL R17, R23, RZ, !P3 ;  /* 0x000000ff17117207 */ /* 0x000fd60005800000 */
[----:B------:R-:W-:Y:S05]  /*b620*/  WARPSYNC.COLLECTIVE R20, `(.L_x_1463) ;  /* 0x0000000014087348 */ /* 0x000fea0003c00000 */
[----:B------:R0:W1:Y:S02]  /*b630*/  SHFL.DOWN P0, R23, R21, R18, R19 ;  /* 0x0800001215177389 */ /* 0x0000640000000013 */
[----:B01----:R-:W-:Y:S05]  /*b640*/  ENDCOLLECTIVE ;  /* 0x000000000000791b */ /* 0x003fea0003800000 */
.L_x_1463:
[----:B------:R-:W-:Y:S02]  /*b650*/  IMAD.IADD R17, R42, 0x1, R17 ;  /* 0x000000012a117824 */ /* 0x000fe400078e0211 */
[----:B------:R-:W-:Y:S02]  /*b660*/  VIADD R42, R38, 0x10 ;  /* 0x00000010262a7836 */ /* 0x000fe40000000000 */
[----:B------:R-:W-:Y:S02]  /*b670*/  IMAD.MOV.U32 R21, RZ, RZ, R17 ;  /* 0x000000ffff157224 */ /* 0x000fe400078e0011 */
[----:B------:R-:W-:Y:S02]  /*b680*/  IMAD.MOV.U32 R18, RZ, RZ, 0x10 ;  /* 0x00000010ff127424 */ /* 0x000fe400078e00ff */
[----:B------:R-:W-:-:S07]  /*b690*/  IMAD.MOV.U32 R43, RZ, RZ, R23 ;  /* 0x000000ffff2b7224 */ /* 0x000fce00078e0017 */
[----:B------:R-:W-:Y:S05]  /*b6a0*/  WARPSYNC.COLLECTIVE R20, `(.L_x_1464) ;  /* 0x0000000014087348 */ /* 0x000fea0003c00000 */
[----:B------:R0:W1:Y:S02]  /*b6b0*/  SHFL.DOWN P0, R23, R21, R18, R19 ;  /* 0x0800001215177389 */ /* 0x0000640000000013 */
[----:B01----:R-:W-:Y:S05]  /*b6c0*/  ENDCOLLECTIVE ;  /* 0x000000000000791b */ /* 0x003fea0003800000 */
.L_x_1464:
[----:B------:R-:W-:-:S05]  /*b6d0*/  FADD R43, R28, R43 ;  /* 0x0000002b1c2b7221 */ /* 0x000fca0000000000 */
[----:B------:R-:W-:Y:S02]  /*b6e0*/  @!P3 FSEL R28, R43, R28, !P4 ;  /* 0x0000001c2b1cb208 */ /* 0x000fe40006000000 */
[----:B------:R-:W-:Y:S02]  /*b6f0*/  ISETP.NE.AND P3, PT, R17, RZ, PT ;  /* 0x000000ff1100720c */ /* 0x000fe40003f65270 */
[----:B------:R-:W-:Y:S01]  /*b700*/  PLOP3.LUT P4, PT, P1, PT, PT, 0x80, 0x8 ;  /* 0x000000000008781c */ /* 0x000fe20000f8f070 */
[----:B------:R-:W-:Y:S02]  /*b710*/  IMAD.MOV.U32 R21, RZ, RZ, R28 ;  /* 0x000000ffff157224 */ /* 0x000fe400078e001c */
[----:B------:R-:W-:-:S10]  /*b720*/  IMAD.MOV.U32 R16, RZ, RZ, R23 ;  /* 0x000000ffff107224 */ /* 0x000fd400078e0017 */
[----:B------:R-:W-:Y:S05]  /*b730*/  WARPSYNC.COLLECTIVE R20, `(.L_x_1465) ;  /* 0x0000000014087348 */ /* 0x000fea0003c00000 */
[----:B------:R0:W1:Y:S02]  /*b740*/  SHFL.DOWN P0, R23, R21, R18, R19 ;  /* 0x0800001215177389 */ /* 0x0000640000000013 */
[----:B01----:R-:W-:Y:S05]  /*b750*/  ENDCOLLECTIVE ;  /* 0x000000000000791b */ /* 0x003fea0003800000 */
.L_x_1465:
[----:B------:R-:W-:Y:S05]  /*b760*/  WARPSYNC.COLLECTIVE R20, `(.L_x_1466) ;  /* 0x0000000014087348 */ /* 0x000fea0003c00000 */
[----:B------:R-:W-:Y:S01]  /*b770*/  VOTE.ALL P4, P4 ;  /* 0x0000000000ff7806 */ /* 0x000fe20002080000 */
[----:B------:R-:W-:-:S12]  /*b780*/  ENDCOLLECTIVE ;  /* 0x000000000000791b */ /* 0x000fd80003800000 */
.L_x_1466:
[----:B------:R-:W-:Y:S01]  /*b790*/  ISETP.GT.AND P0, PT, R42, R29, PT ;  /* 0x0000001d2a00720c */ /* 0x000fe20003f04270 */
[----:B------:R-:W-:-:S03]  /*b7a0*/  FADD R23, R28, R23 ;  /* 0x000000171c177221 */ /* 0x000fc60000000000 */
[----:B------:R-:W-:-:S09]  /*b7b0*/  SEL R16, R16, RZ, !P0 ;  /* 0x000000ff10107207 */ /* 0x000fd20004000000 */
[----:B------:R-:W-:Y:S02]  /*b7c0*/  @!P0 FSEL R28, R23, R28, !P3 ;  /* 0x0000001c171c8208 */ /* 0x000fe40005800000 */
[----:B------:R-:W-:Y:S02]  /*b7d0*/  ISETP.NE.AND P3, PT, R22, RZ, PT ;  /* 0x000000ff1600720c */ /* 0x000fe40003f65270 */
[----:B------:R-:W-:-:S11]  /*b7e0*/  IADD3 R22, PT, PT, R17, R16, R22 ;  /* 0x0000001011167210 */ /* 0x000fd60007ffe016 */
[----:B------:R-:W-:-:S05]  /*b7f0*/  @!P3 FADD R27, R28, R27 ;  /* 0x0000001b1c1bb221 */ /* 0x000fca0000000000 */
[----:B------:R-:W-:Y:S01]  /*b800*/  MOV R20, R27 ;  /* 0x0000001b00147202 */ /* 0x000fe20000000f00 */
[----:B------:R-:W-:Y:S06]  /*b810*/  BRA `(.L_x_1467) ;  /* 0xffffff8000807947 */ /* 0x000fec000383ffff */
.L_x_1413:
[----:B------:R-:W-:Y:S01]  /*b820*/  BSSY B0, `(.L_x_1468) ;  /* 0x0000006000007945 */ /* 0x000fe20003800000 */
[----:B------:R-:W-:Y:S01]  /*b830*/  PLOP3.LUT P0, PT, P0, PT, PT, 0x8, 0x80 ;  /* 0x000000000080781c */ /* 0x000fe2000070e170 */
[----:B------:R-:W-:-:S12]  /*b840*/  IMAD.MOV.U32 R20, RZ, RZ, -0x1 ;  /* 0xffffffffff147424 */ /* 0x000fd800078e00ff */
[----:B------:R-:W-:Y:S05]  /*b850*/  WARPSYNC.COLLECTIVE R20, `(.L_x_1469) ;  /* 0x0000000014087348 */ /* 0x000fea0003c00000 */
[----:B------:R-:W-:Y:S01]  /*b860*/  VOTE.ANY P0, P0 ;  /* 0x0000000000ff7806 */ /* 0x000fe20000000100 */
[----:B------:R-:W-:-:S12]  /*b870*/  ENDCOLLECTIVE ;  /* 0x000000000000791b */ /* 0x000fd80003800000 */
.L_x_1469:
[----:B------:R-:W-:Y:S05]  /*b880*/  BSYNC B0 ;  /* 0x0000000000007941 */ /* 0x000fea0003800000 */
.L_x_1468:
[----:B------:R-:W-:Y:S05]  /*b890*/  BRA `(.L_x_1470) ;  /* 0xffffffd000387947 */ /* 0x000fea000383ffff */
.L_x_1415:
        /* <DEDUP_REMOVED lines=9> */
.L_x_1472:
[----:B------:R-:W-:Y:S05]  /*b930*/  BSYNC B0 ;  /* 0x0000000000007941 */ /* 0x000fea0003800000 */
.L_x_1471:
[----:B------:R-:W-:Y:S01]  /*b940*/  LOP3.LUT R20, R20, 0x80000000, R26, 0xec, !PT ;  /* 0x8000000014147812 */ /* 0x000fe200078eec1a */
[----:B------:R-:W-:Y:S01]  /*b950*/  IMAD.MOV.U32 R21, RZ, RZ, R16 ;  /* 0x000000ffff157224 */ /* 0x000fe200078e0010 */
[----:B------:R-:W-:Y:S01]  /*b960*/  ISETP.NE.AND P5, PT, R16, RZ, PT ;  /* 0x000000ff1000720c */ /* 0x000fe20003fa5270 */
[----:B------:R-:W-:Y:S02]  /*b970*/  IMAD.MOV.U32 R18, RZ, RZ, 0x1 ;  /* 0x00000001ff127424 */ /* 0x000fe400078e00ff */
        /* <DEDUP_REMOVED lines=8> */
.L_x_1473:
[----:B------:R-:W-:Y:S02]  /*ba00*/  IMAD.MOV.U32 R21, RZ, RZ, R17 ;  /* 0x000000ffff157224 */ /* 0x000fe400078e0011 */
[----:B------:R-:W-:-:S07]  /*ba10*/  IMAD.MOV.U32 R28, RZ, RZ, R23 ;  /* 0x000000ffff1c7224 */ /* 0x000fce00078e0017 */
[----:B------:R-:W-:Y:S05]  /*ba20*/  WARPSYNC.COLLECTIVE R20, `(.L_x_1474) ;  /* 0x0000000014087348 */ /* 0x000fea0003c00000 */
[----:B------:R0:W1:Y:S02]  /*ba30*/  SHFL.DOWN P0, R23, R21, R18, R19 ;  /* 0x0800001215177389 */ /* 0x0000640000000013 */
[----:B01----:R-:W-:Y:S05]  /*ba40*/  ENDCOLLECTIVE ;  /* 0x000000000000791b */ /* 0x003fea0003800000 */
.L_x_1474:
        /* <DEDUP_REMOVED lines=14> */
.L_x_1475:
[----:B------:R-:W-:Y:S02]  /*bb30*/  MOV R21, R27 ;  /* 0x0000001b00157202 */ /* 0x000fe40000000f00 */
[----:B------:R-:W-:-:S07]  /*bb40*/  SEL R16, R23, RZ, !P5 ;  /* 0x000000ff17107207 */ /* 0x000fce0006800000 */
[----:B------:R-:W-:Y:S05]  /*bb50*/  WARPSYNC.COLLECTIVE R20, `(.L_x_1476) ;  /* 0x0000000014087348 */ /* 0x000fea0003c00000 */
[----:B------:R0:W1:Y:S02]  /*bb60*/  SHFL.DOWN P0, R23, R21, R18, R19 ;  /* 0x0800001215177389 */ /* 0x0000640000000013 */
[----:B01----:R-:W-:Y:S05]  /*bb70*/  ENDCOLLECTIVE ;  /* 0x000000000000791b */ /* 0x003fea0003800000 */
.L_x_1476:
[----:B------:R-:W-:-:S04]  /*bb80*/  IMAD.IADD R17, R29, 0x1, R16 ;  /* 0x000000011d117824 */ /* 0x000fc800078e0210 */
[----:B------:R-:W-:Y:S02]  /*bb90*/  IMAD.MOV.U32 R21, RZ, RZ, R17 ;  /* 0x000000ffff157224 */ /* 0x000fe400078e0011 */
[----:B------:R-:W-:Y:S02]  /*bba0*/  IMAD.MOV.U32 R18, RZ, RZ, 0x4 ;  /* 0x00000004ff127424 */ /* 0x000fe400078e00ff */
[----:B------:R-:W-:Y:S02]  /*bbb0*/  IMAD.MOV.U32 R28, RZ, RZ, R23 ;  /* 0x000000ffff1c7224 */ /* 0x000fe400078e0017 */
[----:B------:R-:W-:Y:S02]  /*bbc0*/  VIADD R23, R39, 0x4 ;  /* 0x0000000427177836 */ /* 0x000fe40000000000 */
[----:B------:R-:W-:-:S05]  /*bbd0*/  FADD R28, R27, R28 ;  /* 0x0000001c1b1c7221 */ /* 0x000fca0000000000 */
[----:B------:R-:W-:Y:S02]  /*bbe0*/  @!P5 FSEL R27, R28, R27, !P6 ;  /* 0x0000001b1c1bd208 */ /* 0x000fe40007000000 */
[----:B------:R-:W-:-:S13]  /*bbf0*/  ISETP.GT.AND P5, PT, R23, R22, PT ;  /* 0x000000161700720c */ /* 0x000fda0003fa4270 */
[----:B------:R-:W-:Y:S05]  /*bc00*/  WARPSYNC.COLLECTIVE R20, `(.L_x_1477) ;  /* 0x0000000014087348 */ /* 0x000fea0003c00000 */
[----:B------:R0:W1:Y:S02]  /*bc10*/  SHFL.DOWN P0, R23, R21, R18, R19 ;  /* 0x0800001215177389 */ /* 0x0000640000000013 */
[----:B01----:R-:W-:Y:S05]  /*bc20*/  ENDCOLLECTIVE ;  /* 0x000000000000791b */ /* 0x003fea0003800000 */
.L_x_1477:
[----:B------:R-:W-:Y:S01]  /*bc30*/  ISETP.NE.AND P6, PT, R17, RZ, PT ;  /* 0x000000ff1100720c */ /* 0x000fe20003fc5270 */
[----:B------:R-:W-:Y:S01]  /*bc40*/  IMAD.MOV.U32 R21, RZ, RZ, R27 ;  /* 0x000000ffff157224 */ /* 0x000fe200078e001b */
[----:B------:R-:W-:-:S11]  /*bc50*/  SEL R16, R23, RZ, !P5 ;  /* 0x000000ff17107207 */ /* 0x000fd60006800000 */
[----:B------:R-:W-:Y:S05]  /*bc60*/  WARPSYNC.COLLECTIVE R20, `(.L_x_1478) ;  /* 0x0000000014087348 */ /* 0x000fea0003c00000 */
[----:B------:R0:W1:Y:S02]  /*bc70*/  SHFL.DOWN P0, R23, R21, R18, R19 ;  /* 0x0800001215177389 */ /* 0x0000640000000013 */
[----:B01----:R-:W-:Y:S05]  /*bc80*/  ENDCOLLECTIVE ;  /* 0x000000000000791b */ /* 0x003fea0003800000 */
.L_x_1478:
        /* <DEDUP_REMOVED lines=8> */
.L_x_1479:
[----:B------:R-:W-:-:S05]  /*bd10*/  FADD R28, R27, R28 ;  /* 0x0000001c1b1c7221 */ /* 0x000fca0000000000 */
[----:B------:R-:W-:Y:S02]  /*bd20*/  @!P5 FSEL R27, R28, R27, !P6 ;  /* 0x0000001b1c1bd208 */ /* 0x000fe40007000000 */
[----:B------:R-:W-:Y:S01]  /*bd30*/  ISETP.GT.AND P5, PT, R17, R22, PT ;  /* 0x000000161100720c */ /* 0x000fe20003fa4270 */
[----:B------:R-:W-:Y:S01]  /*bd40*/  VIADD R17, R39, 0x10 ;  /* 0x0000001027117836 */ /* 0x000fe20000000000 */
[----:B------:R-:W-:Y:S01]  /*bd50*/  ISETP.NE.AND P6, PT, R43, RZ, PT ;  /* 0x000000ff2b00720c */ /* 0x000fe20003fc5270 */
[----:B------:R-:W-:Y:S01]  /*bd60*/  IMAD.MOV.U32 R21, RZ, RZ, R27 ;  /* 0x000000ffff157224 */ /* 0x000fe200078e001b */
[----:B------:R-:W-:-:S11]  /*bd70*/  SEL R16, R23, RZ, !P5 ;  /* 0x000000ff17107207 */ /* 0x000fd60006800000 */
[----:B------:R-:W-:Y:S05]  /*bd80*/  WARPSYNC.COLLECTIVE R20, `(.L_x_1480) ;  /* 0x0000000014087348 */ /* 0x000fea0003c00000 */
[----:B------:R0:W1:Y:S02]  /*bd90*/  SHFL.DOWN P0, R23, R21, R18, R19 ;  /* 0x0800001215177389 */ /* 0x0000640000000013 */
[----:B01----:R-:W-:Y:S05]  /*bda0*/  ENDCOLLECTIVE ;  /* 0x000000000000791b */ /* 0x003fea0003800000 */
.L_x_1480:
[----:B------:R-:W-:Y:S02]  /*bdb0*/  IMAD.IADD R29, R43, 0x1, R16 ;  /* 0x000000012b1d7824 */ /* 0x000fe400078e0210 */
[----:B------:R-:W-:Y:S02]  /*bdc0*/  HFMA2 R18, -RZ, RZ, 0, 9.5367431640625e-07 ;  /* 0x00000010ff127431 */ /* 0x000fe400000001ff */
[----:B------:R-:W-:Y:S02]  /*bdd0*/  IMAD.MOV.U32 R21, RZ, RZ, R29 ;  /* 0x000000ffff157224 */ /* 0x000fe400078e001d */
[----:B------:R-:W-:-:S07]  /*bde0*/  IMAD.MOV.U32 R28, RZ, RZ, R23 ;  /* 0x000000ffff1c7224 */ /* 0x000fce00078e0017 */
[----:B------:R-:W-:Y:S05]  /*bdf0*/  WARPSYNC.COLLECTIVE R20, `(.L_x_1481) ;  /* 0x0000000014087348 */ /* 0x000fea0003c00000 */
[----:B------:R0:W1:Y:S02]  /*be00*/  SHFL.DOWN P0, R23, R21, R18, R19 ;  /* 0x0800001215177389 */ /* 0x0000640000000013 */
[----:B01----:R-:W-:Y:S05]  /*be10*/  ENDCOLLECTIVE ;  /* 0x000000000000791b */ /* 0x003fea0003800000 */
.L_x_1481:
[----:B------:R-:W-:-:S05]  /*be20*/  FADD R28, R27, R28 ;  /* 0x0000001c1b1c7221 */ /* 0x000fca0000000000 */
[----:B------:R-:W-:Y:S02]  /*be30*/  @!P5 FSEL R27, R28, R27, !P6 ;  /* 0x0000001b1c1bd208 */ /* 0x000fe40007000000 */
[----:B------:R-:W-:-:S03]  /*be40*/  ISETP.NE.AND P5, PT, R29, RZ, PT ;  /* 0x000000ff1d00720c */ /* 0x000fc60003fa5270 */
[----:B------:R-:W-:Y:S02]  /*be50*/  IMAD.MOV.U32 R21, RZ, RZ, R27 ;  /* 0x000000ffff157224 */ /* 0x000fe400078e001b */
[----:B------:R-:W-:-:S08]  /*be60*/  IMAD.MOV.U32 R28, RZ, RZ, R23 ;  /* 0x000000ffff1c7224 */ /* 0x000fd000078e0017 */
[----:B------:R-:W-:Y:S05]  /*be70*/  WARPSYNC.COLLECTIVE R20, `(.L_x_1482) ;  /* 0x0000000014087348 */ /* 0x000fea0003c00000 */
[----:B------:R0:W1:Y:S02]  /*be80*/  SHFL.DOWN P0, R23, R21, R18, R19 ;  /* 0x0800001215177389 */ /* 0x0000640000000013 */
[----:B01----:R-:W-:Y:S05]  /*be90*/  ENDCOLLECTIVE ;  /* 0x000000000000791b */ /* 0x003fea0003800000 */
.L_x_1482:
[----:B------:R-:W-:Y:S05]  /*bea0*/  WARPSYNC.COLLECTIVE R20, `(.L_x_1483) ;  /* 0x0000000014087348 */ /* 0x000fea0003c00000 */
[----:B------:R-:W-:Y:S01]  /*beb0*/  VOTE.ALL P4, P4 ;  /* 0x0000000000ff7806 */ /* 0x000fe20002080000 */
[----:B------:R-:W-:-:S12]  /*bec0*/  ENDCOLLECTIVE ;  /* 0x000000000000791b */ /* 0x000fd80003800000 */
.L_x_1483:
[----:B------:R-:W-:Y:S01]  /*bed0*/  ISETP.GT.AND P0, PT, R17, R22, PT ;  /* 0x000000161100720c */ /* 0x000fe20003f04270 */
[----:B------:R-:W-:Y:S01]  /*bee0*/  FADD R16, R27, R23 ;  /* 0x000000171b107221 */ /* 0x000fe20000000000 */
[----:B------:R-:W-:Y:S02]  /*bef0*/  LOP3.LUT R17, RZ, R36, RZ, 0x33, !PT ;  /* 0x00000024ff117212 */ /* 0x000fe400078e33ff */
[----:B------:R-:W-:-:S03]  /*bf00*/  SEL R22, R28, RZ, !P0 ;  /* 0x000000ff1c167207 */ /* 0x000fc60004000000 */
[----:B------:R-:W-:Y:S02]  /*bf10*/  IMAD.IADD R0, R17, 0x1, R0 ;  /* 0x0000000111007824 */ /* 0x000fe400078e0200 */
[----:B------:R-:W-:-:S04]  /*bf20*/  IMAD.IADD R22, R29, 0x1, R22 ;  /* 0x000000011d167824 */ /* 0x000fc800078e0216 */
[----:B------:R-:W-:Y:S02]  /*bf30*/  @!P0 FSEL R27, R16, R27, !P5 ;  /* 0x0000001b101b8208 */ /* 0x000fe40006800000 */
[----:B------:R-:W0:Y:S03]  /*bf40*/  LDC.64 R16, c[0x0][0x3a8] ;  /* 0x0000ea00ff107b82 */ /* 0x000e260000000a00 */
[----:B------:R-:W-:Y:S01]  /*bf50*/  IMAD.MOV.U32 R20, RZ, RZ, R27 ;  /* 0x000000ffff147224 */ /* 0x000fe200078e001b */
[----:B0-----:R-:W-:-:S05]  /*bf60*/  IADD3 R40, P0, PT, R16, 0x200, RZ ;  /* 0x0000020010287810 */ /* 0x001fca0007f1e0ff */
[----:B------:R-:W-:Y:S01]  /*bf70*/  IMAD.X R43, RZ, RZ, R17, P0 ;  /* 0x000000ffff2b7224 */ /* 0x000fe200000e0611 */
[----:B------:R-:W-:Y:S07]  /*bf80*/  BRA `(.L_x_1484) ;  /* 0xffffffcc00807947 */ /* 0x000fee000383ffff */
.L_x_1417:
[----:B------:R-:W-:Y:S01]  /*bf90*/  BSSY B0, `(.L_x_1485) ;  /* 0x0000006000007945 */ /* 0x000fe20003800000 */
[----:B------:R-:W-:Y:S01]  /*bfa0*/  PLOP3.LUT P0, PT, P0, PT, PT, 0x8, 0x80 ;  /* 0x000000000080781c */ /* 0x000fe2000070e170 */
[----:B------:R-:W-:-:S12]  /*bfb0*/  IMAD.MOV.U32 R20, RZ, RZ, -0x1 ;  /* 0xffffffffff147424 */ /* 0x000fd800078e00ff */
[----:B------:R-:W-:Y:S05]  /*bfc0*/  WARPSYNC.COLLECTIVE R20, `(.L_x_1486) ;  /* 0x0000000014087348 */ /* 0x000fea0003c00000 */
[----:B------:R-:W-:Y:S01]  /*bfd0*/  VOTE.ANY P0, P0 ;  /* 0x0000000000ff7806 */ /* 0x000fe20000000100 */
[----:B------:R-:W-:-:S12]  /*bfe0*/  ENDCOLLECTIVE ;  /* 0x000000000000791b */ /* 0x000fd80003800000 */
.L_x_1486:
[----:B------:R-:W-:Y:S05]  /*bff0*/  BSYNC B0 ;  /* 0x0000000000007941 */ /* 0x000fea0003800000 */
.L_x_1485:
[----:B------:R-:W-:Y:S05]  /*c000*/  BRA `(.L_x_1487) ;  /* 0xffffffcc008c7947 */ /* 0x000fea000383ffff */
.L_x_1419:
        /* <DEDUP_REMOVED lines=8> */
.L_x_1489:
[----:B------:R-:W-:Y:S05]  /*c090*/  BSYNC B0 ;  /* 0x0000000000007941 */ /* 0x000fea0003800000 */
.L_x_1488:
[----:B------:R-:W-:Y:S01]  /*c0a0*/  LOP3.LUT R20, R20, 0x80000000, R26, 0xec, !PT ;  /* 0x8000000014147812 */ /* 0x000fe200078eec1a */
[----:B------:R-:W-:Y:S01]  /*c0b0*/  IMAD.MOV.U32 R21, RZ, RZ, R16 ;  /* 0x000000ffff157224 */ /* 0x000fe200078e0010 */
[----:B------:R-:W-:Y:S01]  /*c0c0*/  ISETP.NE.AND P5, PT, R16, RZ, PT ;  /* 0x000000ff1000720c */ /* 0x000fe20003fa5270 */
[----:B------:R-:W-:Y:S02]  /*c0d0*/  IMAD.MOV.U32 R18, RZ, RZ, 0x1 ;  /* 0x00000001ff127424 */ /* 0x000fe400078e00ff */
[----:B------:R-:W-:Y:S02]  /*c0e0*/  VIADD R19, R20, 0xffffffff ;  /* 0xffffffff14137836 */ /* 0x000fe40000000000 */
[----:B------:R-:W-:-:S03]  /*c0f0*/  VIADD R0, R0, 0xffffffe0 ;  /* 0xffffffe000007836 */ /* 0x000fc60000000000 */
[----:B------:R-:W-:Y:S01]  /*c100*/  LOP3.LUT R29, R20, R19, RZ, 0xc, !PT ;  /* 0x00000013141d7212 */ /* 0x000fe200078e0cff */
[----:B------:R-:W-:-:S05]  /*c110*/  IMAD.MOV.U32 R20, RZ, RZ, -0x1 ;  /* 0xffffffffff147424 */ /* 0x000fca00078e00ff */
[----:B------:R-:W0:Y:S02]  /*c120*/  POPC R29, R29 ;  /* 0x0000001d001d7309 */ /* 0x000e240000000000 */
[----:B0-----:R-:W-:-:S07]  /*c130*/  IMAD.MOV.U32 R19, RZ, RZ, R29 ;  /* 0x000000ffff137224 */ /* 0x001fce00078e001d */
[----:B------:R-:W-:Y:S05]  /*c140*/  WARPSYNC.COLLECTIVE R20, `(.L_x_1490) ;  /* 0x0000000014087348 */ /* 0x000fea0003c00000 */
[----:B------:R0:W1:Y:S02]  /*c150*/  SHFL.DOWN P0, R23, R21, R18, R19 ;  /* 0x0800001215177389 */ /* 0x0000640000000013 */
[----:B01----:R-:W-:Y:S05]  /*c160*/  ENDCOLLECTIVE ;  /* 0x000000000000791b */ /* 0x003fea0003800000 */
.L_x_1490:
[----:B------:R-:W-:Y:S01]  /*c170*/  IMAD.MOV.U32 R21, RZ, RZ, R17 ;  /* 0x000000ffff157224 */ /* 0x000fe200078e0011 */
[----:B------:R-:W-:-:S07]  /*c180*/  MOV R42, R23 ;  /* 0x00000017002a7202 */ /* 0x000fce0000000f00 */
[----:B------:R-:W-:Y:S05]  /*c190*/  WARPSYNC.COLLECTIVE R20, `(.L_x_1491) ;  /* 0x0000000014087348 */ /* 0x000fea0003c00000 */
[----:B------:R0:W1:Y:S02]  /*c1a0*/  SHFL.DOWN P0, R23, R21, R18, R19 ;  /* 0x0800001215177389 */ /* 0x0000640000000013 */
[----:B01----:R-:W-:Y:S05]  /*c1b0*/  ENDCOLLECTIVE ;  /* 0x000000000000791b */ /* 0x003fea0003800000 */
.L_x_1491:
        /* <DEDUP_REMOVED lines=14> */
.L_x_1492:
[----:B------:R-:W-:Y:S02]  /*c2a0*/  IMAD.MOV.U32 R21, RZ, RZ, R28 ;  /* 0x000000ffff157224 */ /* 0x000fe400078e001c */
[----:B------:R-:W-:-:S07]  /*c2b0*/  IMAD.MOV.U32 R16, RZ, RZ, R23 ;  /* 0x000000ffff107224 */ /* 0x000fce00078e0017 */
[----:B------:R-:W-:Y:S05]  /*c2c0*/  WARPSYNC.COLLECTIVE R20, `(.L_x_1493) ;  /* 0x0000000014087348 */ /* 0x000fea0003c00000 */
[----:B------:R0:W1:Y:S02]  /*c2d0*/  SHFL.DOWN P0, R23, R21, R18, R19 ;  /* 0x0800001215177389 */ /* 0x0000640000000013 */
[----:B01----:R-:W-:Y:S05]  /*c2e0*/  ENDCOLLECTIVE ;  /* 0x000000000000791b */ /* 0x003fea0003800000 */
.L_x_1493:
[----:B------:R-:W-:-:S05]  /*c2f0*/  SEL R17, R16, RZ, !P5 ;  /* 0x000000ff10117207 */ /* 0x000fca0006800000 */
[----:B------:R-:W-:Y:S02]  /*c300*/  IMAD.IADD R16, R42, 0x1, R17 ;  /* 0x000000012a107824 */ /* 0x000fe400078e0211 */
[----:B------:R-:W-:Y:S02]  /*c310*/  VIADD R42, R39, 0x4 ;  /* 0x00000004272a7836 */ /* 0x000fe40000000000 */
[----:B------:R-:W-:Y:S02]  /*c320*/  IMAD.MOV.U32 R21, RZ, RZ, R16 ;  /* 0x000000ffff157224 */ /* 0x000fe400078e0010 */
[----:B------:R-:W-:Y:S02]  /*c330*/  IMAD.MOV.U32 R18, RZ, RZ, 0x4 ;  /* 0x00000004ff127424 */ /* 0x000fe400078e00ff */
[----:B------:R-:W-:-:S05]  /*c340*/  FADD R23, R28, R23 ;  /* 0x000000171c177221 */ /* 0x000fca0000000000 */
[----:B------:R-:W-:-:S07]  /*c350*/  @!P5 FSEL R28, R23, R28, !P6 ;  /* 0x0000001c171cd208 */ /* 0x000fce0007000000 */
[----:B------:R-:W-:Y:S05]  /*c360*/  WARPSYNC.COLLECTIVE R20, `(.L_x_1494) ;  /* 0x0000000014087348 */ /* 0x000fea0003c00000 */
[----:B------:R0:W1:Y:S02]  /*c370*/  SHFL.DOWN P0, R23, R21, R18, R19 ;  /* 0x0800001215177389 */ /* 0x0000640000000013 */
[----:B01----:R-:W-:Y:S05]  /*c380*/  ENDCOLLECTIVE ;  /* 0x000000000000791b */ /* 0x003fea0003800000 */
.L_x_1494:
[----:B------:R-:W-:Y:S02]  /*c390*/  ISETP.GT.AND P5, PT, R42, R29, PT ;  /* 0x0000001d2a00720c */ /* 0x000fe40003fa4270 */
[----:B------:R-:W-:Y:S01]  /*c3a0*/  ISETP.NE.AND P6, PT, R16, RZ, PT ;  /* 0x000000ff1000720c */ /* 0x000fe20003fc5270 */
[----:B------:R-:W-:Y:S01]  /*c3b0*/  IMAD.MOV.U32 R21, RZ, RZ, R28 ;  /* 0x000000ffff157224 */ /* 0x000fe200078e001c */
[----:B------:R-:W-:-:S05]  /*c3c0*/  SEL R23, R23, RZ, !P5 ;  /* 0x000000ff17177207 */ /* 0x000fca0006800000 */
[----:B------:R-:W-:Y:S01]  /*c3d0*/  IMAD.IADD R42, R16, 0x1, R23 ;  /* 0x00000001102a7824 */ /* 0x000fe200078e0217 */
[----:B------:R-:W-:-:S07]  /*c3e0*/  IADD3 R16, PT, PT, R39, 0x8, RZ ;  /* 0x0000000827107810 */ /* 0x000fce0007ffe0ff */
[----:B------:R-:W-:Y:S05]  /*c3f0*/  WARPSYNC.COLLECTIVE R20, `(.L_x_1495) ;  /* 0x0000000014087348 */ /* 0x000fea0003c00000 */
[----:B------:R0:W1:Y:S02]  /*c400*/  SHFL.DOWN P0, R23, R21, R18, R19 ;  /* 0x0800001215177389 */ /* 0x0000640000000013 */
[----:B01----:R-:W-:Y:S05]  /*c410*/  ENDCOLLECTIVE ;  /* 0x000000000000791b */ /* 0x003fea0003800000 */
.L_x_1495:
[----:B------:R-:W-:Y:S02]  /*c420*/  IMAD.MOV.U32 R21, RZ, RZ, R42 ;  /* 0x000000ffff157224 */ /* 0x000fe400078e002a */
[----:B------:R-:W-:Y:S02]  /*c430*/  IMAD.MOV.U32 R18, RZ, RZ, 0x8 ;  /* 0x00000008ff127424 */ /* 0x000fe400078e00ff */
[----:B------:R-:W-:-:S07]  /*c440*/  IMAD.MOV.U32 R45, RZ, RZ, R23 ;  /* 0x000000ffff2d7224 */ /* 0x000fce00078e0017 */
[----:B------:R-:W-:Y:S05]  /*c450*/  WARPSYNC.COLLECTIVE R20, `(.L_x_1496) ;  /* 0x0000000014087348 */ /* 0x000fea0003c00000 */
[----:B------:R0:W1:Y:S02]  /*c460*/  SHFL.DOWN P0, R23, R21, R18, R19 ;  /* 0x0800001215177389 */ /* 0x0000640000000013 */
[----:B01----:R-:W-:Y:S05]  /*c470*/  ENDCOLLECTIVE ;  /* 0x000000000000791b */ /* 0x003fea0003800000 */
.L_x_1496:
        /* <DEDUP_REMOVED lines=9> */
.L_x_1497:
        /* <DEDUP_REMOVED lines=8> */
.L_x_1498:
        /* <DEDUP_REMOVED lines=8> */
.L_x_1499:
[----:B------:R-:W-:Y:S05]  /*c610*/  WARPSYNC.COLLECTIVE R20, `(.L_x_1500) ;  /* 0x0000000014087348 */ /* 0x000fea0003c00000 */
[----:B------:R-:W-:Y:S01]  /*c620*/  VOTE.ALL P4, P4 ;  /* 0x0000000000ff7806 */ /* 0x000fe20002080000 */
[----:B------:R-:W-:-:S12]  /*c630*/  ENDCOLLECTIVE ;  /* 0x000000000000791b */ /* 0x000fd80003800000 */
.L_x_1500:
[----:B------:R-:W-:Y:S01]  /*c640*/  ISETP.GT.AND P0, PT, R42, R29, PT ;  /* 0x0000001d2a00720c */ /* 0x000fe20003f04270 */
[----:B------:R-:W-:-:S03]  /*c650*/  IMAD.MOV.U32 R45, RZ, RZ, R23 ;  /* 0x000000ffff2d7224 */ /* 0x000fc600078e0017 */
[----:B------:R-:W-:Y:S01]  /*c660*/  SEL R16, R16, RZ, !P0 ;  /* 0x000000ff10107207 */ /* 0x000fe20004000000 */
[----:B------:R-:W-:-:S08]  /*c670*/  FADD R45, R28, R45 ;  /* 0x0000002d1c2d7221 */ /* 0x000fd00000000000 */
[----:B------:R-:W-:Y:S02]  /*c680*/  @!P0 FSEL R28, R45, R28, !P5 ;  /* 0x0000001c2d1c8208 */ /* 0x000fe40006800000 */
[----:B------:R-:W-:Y:S02]  /*c690*/  ISETP.NE.AND P5, PT, R22, RZ, PT ;  /* 0x000000ff1600720c */ /* 0x000fe40003fa5270 */
[----:B------:R-:W-:-:S11]  /*c6a0*/  IADD3 R22, PT, PT, R17, R16, R22 ;  /* 0x0000001011167210 */ /* 0x000fd60007ffe016 */
[----:B------:R-:W-:-:S04]  /*c6b0*/  @!P5 FADD R27, R28, R27 ;  /* 0x0000001b1c1bd221 */ /* 0x000fc80000000000 */
[----:B------:R-:W-:Y:S01]  /*c6c0*/  IMAD.MOV.U32 R20, RZ, RZ, R27 ;  /* 0x000000ffff147224 */ /* 0x000fe200078e001b */
[----:B------:R-:W-:Y:S06]  /*c6d0*/  BRA `(.L_x_1501) ;  /* 0xffffffc800d07947 */ /* 0x000fec000383ffff */
.L_x_1502:
        /* <DEDUP_REMOVED lines=10> */
.L_x_2786:


//--------------------- .text._ZN6thrust24THRUST_300001_SM_1000_NS8cuda_cub4core6detail13_kernel_agentINS1_15__reduce_by_key9InitAgentIN3cub18CUB_300001_SM_100024ReduceByKeyScanTileStateIfiLb1EEEiPiEEJSA_iSB_EEEvDpT0_ --------------------------
	.section	.text._ZN6thrust24THRUST_300001_SM_1000_NS8cuda_cub4core6detail13_kernel_agentINS1_15__reduce_by_key9InitAgentIN3cub18CUB_300001_SM_100024ReduceByKeyScanTileStateIfiLb1EEEiPiEEJSA_iSB_EEEvDpT0_,"ax",@progbits
	.align	128
        .global         _ZN6thrust24THRUST_300001_SM_1000_NS8cuda_cub4core6detail13_kernel_agentINS1_15__reduce_by_key9InitAgentIN3cub18CUB_300001_SM_100024ReduceByKeyScanTileStateIfiLb1EEEiPiEEJSA_iSB_EEEvDpT0_
        .type           _ZN6thrust24THRUST_300001_SM_1000_NS8cuda_cub4core6detail13_kernel_agentINS1_15__reduce_by_key9InitAgentIN3cub18CUB_300001_SM_100024ReduceByKeyScanTileStateIfiLb1EEEiPiEEJSA_iSB_EEEvDpT0_,@function
        .size           _ZN6thrust24THRUST_300001_SM_1000_NS8cuda_cub4core6detail13_kernel_agentINS1_15__reduce_by_key9InitAgentIN3cub18CUB_300001_SM_100024ReduceByKeyScanTileStateIfiLb1EEEiPiEEJSA_iSB_EEEvDpT0_,(.L_x_2787 - _ZN6thrust24THRUST_300001_SM_1000_NS8cuda_cub4core6detail13_kernel_agentINS1_15__reduce_by_key9InitAgentIN3cub18CUB_300001_SM_100024ReduceByKeyScanTileStateIfiLb1EEEiPiEEJSA_iSB_EEEvDpT0_)
        .other          _ZN6thrust24THRUST_300001_SM_1000_NS8cuda_cub4core6detail13_kernel_agentINS1_15__reduce_by_key9InitAgentIN3cub18CUB_300001_SM_100024ReduceByKeyScanTileStateIfiLb1EEEiPiEEJSA_iSB_EEEvDpT0_,@"STO_CUDA_ENTRY STV_DEFAULT"
_ZN6thrust24THRUST_300001_SM_1000_NS8cuda_cub4core6detail13_kernel_agentINS1_15__reduce_by_key9InitAgentIN3cub18CUB_300001_SM_100024ReduceByKeyScanTileStateIfiLb1EEEiPiEEJSA_iSB_EEEvDpT0_:
.text._ZN6thrust24THRUST_300001_SM_1000_NS8cuda_cub4core6detail13_kernel_agentINS1_15__reduce_by_key9InitAgentIN3cub18CUB_300001_SM_100024ReduceByKeyScanTileStateIfiLb1EEEiPiEEJSA_iSB_EEEvDpT0_:
        /* <DEDUP_REMOVED lines=22> */
[----:B0-----:R-:W-:Y:S01]  /*0160*/  STG.E desc[UR4][R2.64], RZ ;  /* 0x000000ff02007986 */ /* 0x001fe2000c101904 */
[----:B------:R-:W-:Y:S05]  /*0170*/  EXIT ;  /* 0x000000000000794d */ /* 0x000fea0003800000 */
.L_x_1503:
        /* <DEDUP_REMOVED lines=16> */
.L_x_2787:


//--------------------- .text._ZN6thrust24THRUST_300001_SM_1000_NS8cuda_cub4core6detail13_kernel_agentINS1_15__reduce_by_key16ReduceByKeyAgentINS0_6detail15normal_iteratorINS0_10device_ptrIiEEEENS0_17constant_iteratorIiNS0_11use_defaultESD_EESB_SB_N4cuda3std3__48equal_toIiEENSH_4plusIiEEPllEEJSB_SE_SB_SB_SM_N3cub18CUB_300001_SM_100024ReduceByKeyScanTileStateIilLb1EEESJ_SL_llEEEvDpT0_ --------------------------
	.section	.text._ZN6thrust24THRUST_300001_SM_1000_NS8cuda_cub4core6detail13_kernel_agentINS1_15__reduce_by_key16ReduceByKeyAgentINS0_6detail15normal_iteratorINS0_10device_ptrIiEEEENS0_17constant_iteratorIiNS0_11use_defaultESD_EESB_SB_N4cuda3std3__48equal_toIiEENSH_4plusIiEEPllEEJSB_SE_SB_SB_SM_N3cub18CUB_300001_SM_100024ReduceByKeyScanTileStateIilLb1EEESJ_SL_llEEEvDpT0_,"ax",@progbits
	.align	128
        .global         _ZN6thrust24THRUST_300001_SM_1000_NS8cuda_cub4core6detail13_kernel_agentINS1_15__reduce_by_key16ReduceByKeyAgentINS0_6detail15normal_iteratorINS0_10device_ptrIiEEEENS0_17constant_iteratorIiNS0_11use_defaultESD_EESB_SB_N4cuda3std3__48equal_toIiEENSH_4plusIiEEPllEEJSB_SE_SB_SB_SM_N3cub18CUB_300001_SM_100024ReduceByKeyScanTileStateIilLb1EEESJ_SL_llEEEvDpT0_
        .type           _ZN6thrust24THRUST_300001_SM_1000_NS8cuda_cub4core6detail13_kernel_agentINS1_15__reduce_by_key16ReduceByKeyAgentINS0_6detail15normal_iteratorINS0_10device_ptrIiEEEENS0_17constant_iteratorIiNS0_11use_defaultESD_EESB_SB_N4cuda3std3__48equal_toIiEENSH_4plusIiEEPllEEJSB_SE_SB_SB_SM_N3cub18CUB_300001_SM_100024ReduceByKeyScanTileStateIilLb1EEESJ_SL_llEEEvDpT0_,@function
        .size           _ZN6thrust24THRUST_300001_SM_1000_NS8cuda_cub4core6detail13_kernel_agentINS1_15__reduce_by_key16ReduceByKeyAgentINS0_6detail15normal_iteratorINS0_10device_ptrIiEEEENS0_17constant_iteratorIiNS0_11use_defaultESD_EESB_SB_N4cuda3std3__48equal_toIiEENSH_4plusIiEEPllEEJSB_SE_SB_SB_SM_N3cub18CUB_300001_SM_100024ReduceByKeyScanTileStateIilLb1EEESJ_SL_llEEEvDpT0_,(.L_x_2788 - _ZN6thrust24THRUST_300001_SM_1000_NS8cuda_cub4core6detail13_kernel_agentINS1_15__reduce_by_key16ReduceByKeyAgentINS0_6detail15normal_iteratorINS0_10device_ptrIiEEEENS0_17constant_iteratorIiNS0_11use_defaultESD_EESB_SB_N4cuda3std3__48equal_toIiEENSH_4plusIiEEPllEEJSB_SE_SB_SB_SM_N3cub18CUB_300001_SM_100024ReduceByKeyScanTileStateIilLb1EEESJ_SL_llEEEvDpT0_)
        .other          _ZN6thrust24THRUST_300001_SM_1000_NS8cuda_cub4core6detail13_kernel_agentINS1_15__reduce_by_key16ReduceByKeyAgentINS0_6detail15normal_iteratorINS0_10device_ptrIiEEEENS0_17constant_iteratorIiNS0_11use_defaultESD_EESB_SB_N4cuda3std3__48equal_toIiEENSH_4plusIiEEPllEEJSB_SE_SB_SB_SM_N3cub18CUB_300001_SM_100024ReduceByKeyScanTileStateIilLb1EEESJ_SL_llEEEvDpT0_,@"STO_CUDA_ENTRY STV_DEFAULT"
_ZN6thrust24THRUST_300001_SM_1000_NS8cuda_cub4core6detail13_kernel_agentINS1_15__reduce_by_key16ReduceByKeyAgentINS0_6detail15normal_iteratorINS0_10device_ptrIiEEEENS0_17constant_iteratorIiNS0_11use_defaultESD_EESB_SB_N4cuda3std3__48equal_toIiEENSH_4plusIiEEPllEEJSB_SE_SB_SB_SM_N3cub18CUB_300001_SM_100024ReduceByKeyScanTileStateIilLb1EEESJ_SL_llEEEvDpT0_:
.text._ZN6thrust24THRUST_300001_SM_1000_NS8cuda_cub4core6detail13_kernel_agentINS1_15__reduce_by_key16ReduceByKeyAgentINS0_6detail15normal_iteratorINS0_10device_ptrIiEEEENS0_17constant_iteratorIiNS0_11use_defaultESD_EESB_SB_N4cuda3std3__48equal_toIiEENSH_4plusIiEEPllEEJSB_SE_SB_SB_SM_N3cub18CUB_300001_SM_100024ReduceByKeyScanTileStateIilLb1EEESJ_SL_llEEEvDpT0_:
        /* <DEDUP_REMOVED lines=14> */
[----:B------:R-:W2:Y:S01]  /*00e0*/  LDC R21, c[0x0][0x390] ;  /* 0x0000e400ff157b82 */ /* 0x000ea20000000800 */
[C---:B0-----:R-:W-:Y:S02]  /*00f0*/  LOP3.LUT R4, R0.reuse, 0x1f, RZ, 0xc0, !PT ;  /* 0x0000001f00047812 */ /* 0x041fe400078ec0ff */
[----:B------:R-:W-:-:S05]  /*0100*/  LOP3.LUT R5, R0, 0x3e0, RZ, 0xc0, !PT ;  /* 0x000003e000057812 */ /* 0x000fca00078ec0ff */
[----:B------:R-:W-:-:S05]  /*0110*/  IMAD R5, R5, 0x9, R4 ;  /* 0x0000000905057824 */ /* 0x000fca00078e0204 */
[----:B------:R-:W-:-:S05]  /*0120*/  IADD3 R5, P0, PT, R2, R5, RZ ;  /* 0x0000000502057210 */ /* 0x000fca0007f1e0ff */
[----:B------:R-:W-:Y:S01]  /*0130*/  IMAD.X R2, RZ, RZ, R3, P0 ;  /* 0x000000ffff027224 */ /* 0x000fe200000e0603 */
[----:B-1----:R-:W-:-:S04]  /*0140*/  LEA R4, P0, R5, UR4, 0x2 ;  /* 0x0000000405047c11 */ /* 0x002fc8000f8010ff */
[----:B------:R-:W-:-:S05]  /*0150*/  LEA.HI.X R5, R5, UR5, R2, 0x2, P0 ;  /* 0x0000000505057c11 */ /* 0x000fca00080f1402 */
[----:B------:R-:W3:Y:S04]  /*0160*/  LDG.E.CONSTANT R2, desc[UR8][R4.64] ;  /* 0x0000000804027981 */ /* 0x000ee8000c1e9900 */
[----:B------:R-:W4:Y:S04]  /*0170*/  LDG.E.CONSTANT R6, desc[UR8][R4.64+0x80] ;  /* 0x0000800804067981 */ /* 0x000f28000c1e9900 */
[----:B------:R-:W5:Y:S04]  /*0180*/  LDG.E.CONSTANT R7, desc[UR8][R4.64+0x100] ;  /* 0x0001000804077981 */ /* 0x000f68000c1e9900 */
[----:B------:R-:W2:Y:S04]  /*0190*/  LDG.E.CONSTANT R8, desc[UR8][R4.64+0x180] ;  /* 0x0001800804087981 */ /* 0x000ea8000c1e9900 */
[----:B------:R-:W2:Y:S04]  /*01a0*/  LDG.E.CONSTANT R9, desc[UR8][R4.64+0x200] ;  /* 0x0002000804097981 */ /* 0x000ea8000c1e9900 */
[----:B------:R-:W2:Y:S04]  /*01b0*/  LDG.E.CONSTANT R11, desc[UR8][R4.64+0x280] ;  /* 0x00028008040b7981 */ /* 0x000ea8000c1e9900 */
[----:B------:R-:W2:Y:S04]  /*01c0*/  LDG.E.CONSTANT R13, desc[UR8][R4.64+0x300] ;  /* 0x00030008040d7981 */ /* 0x000ea8000c1e9900 */
[----:B------:R-:W2:Y:S04]  /*01d0*/  LDG.E.CONSTANT R15, desc[UR8][R4.64+0x380] ;  /* 0x00038008040f7981 */ /* 0x000ea8000c1e9900 */
[----:B------:R0:W2:Y:S01]  /*01e0*/  LDG.E.CONSTANT R17, desc[UR8][R4.64+0x400] ;  /* 0x0004000804117981 */ /* 0x0000a2000c1e9900 */
[----:B------:R-:W1:Y:S01]  /*01f0*/  S2UR UR5, SR_CgaCtaId ;  /* 0x00000000000579c3 */ /* 0x000e620000008800 */
[----:B------:R-:W-:Y:S01]  /*0200*/  SHF.R.U32.HI R40, RZ, 0x5, R0 ;  /* 0x00000005ff287819 */ /* 0x000fe20000011600 */
[----:B------:R-:W-:Y:S01]  /*0210*/  UMOV UR4, 0x400 ;  /* 0x0000040000047882 */ /* 0x000fe20000000000 */
[----:B------:R-:W0:Y:S01]  /*0220*/  S2R R3, SR_LANEID ;  /* 0x0000000000037919 */ /* 0x000e220000000000 */
[----:B------:R-:W-:Y:S01]  /*0230*/  ISETP.NE.AND P1, PT, R0, RZ, PT ;  /* 0x000000ff0000720c */ /* 0x000fe20003f25270 */
[----:B------:R-:W-:Y:S01]  /*0240*/  IMAD.MOV.U32 R31, RZ, RZ, RZ ;  /* 0x000000ffff1f7224 */ /* 0x000fe200078e00ff */
[----:B-1----:R-:W-:-:S03]  /*0250*/  ULEA UR5, UR5, UR4, 0x18 ;  /* 0x0000000405057291 */ /* 0x002fc6000f8ec0ff */
[----:B------:R-:W-:Y:S01]  /*0260*/  UMOV UR4, URZ ;  /* 0x000000ff00047c82 */ /* 0x000fe20008000000 */
[----:B0-----:R-:W-:-:S05]  /*0270*/  IMAD R10, R40, 0x120, R3 ;  /* 0x00000120280a7824 */ /* 0x001fca00078e0203 */
[----:B------:R-:W-:-:S05]  /*0280*/  LEA R24, R10, UR5, 0x2 ;  /* 0x000000050a187c11 */ /* 0x000fca000f8e10ff */
[----:B------:R-:W-:Y:S01]  /*0290*/  IMAD R5, R3, 0x20, R24 ;  /* 0x0000002003057824 */ /* 0x000fe200078e0218 */
[----:B---3--:R-:W-:Y:S04]  /*02a0*/  STS [R24], R2 ;  /* 0x0000000218007388 */ /* 0x008fe80000000800 */
[----:B----4-:R0:W-:Y:S04]  /*02b0*/  STS [R24+0x80], R6 ;  /* 0x0000800618007388 */ /* 0x0101e80000000800 */
[----:B-----5:R-:W-:Y:S04]  /*02c0*/  STS [R24+0x100], R7 ;  /* 0x0001000718007388 */ /* 0x020fe80000000800 */
[----:B--2---:R-:W-:Y:S01]  /*02d0*/  STS [R24+0x180], R8 ;  /* 0x0001800818007388 */ /* 0x004fe20000000800 */
[----:B0-----:R-:W-:-:S03]  /*02e0*/  LEA R6, R0, UR5, 0x2 ;  /* 0x0000000500067c11 */ /* 0x001fc6000f8e10ff */
        /* <DEDUP_REMOVED lines=16> */
[----:B0-----:R-:W-:-:S02]  /*03f0*/  ISETP.NE.AND P4, PT, R2, R8, PT ;  /* 0x000000080200720c */ /* 0x001fc40003f85270 */
[----:B-1----:R-:W-:-:S04]  /*0400*/  ISETP.NE.AND P2, PT, R8, R10, PT ;  /* 0x0000000a0800720c */ /* 0x002fc80003f45270 */
        /* <DEDUP_REMOVED lines=15> */
[----:B------:R-:W-:Y:S01]  /*0500*/  LDS R42, [R5] ;  /* 0x00000000052a7984 */ /* 0x000fe20000000800 */
[----:B0-----:R-:W-:-:S03]  /*0510*/  SEL R24, RZ, 0x1, !P4 ;  /* 0x00000001ff187807 */ /* 0x001fc60006000000 */
        /* <DEDUP_REMOVED lines=11> */
[----:B------:R0:W1:Y:S02]  /*05d0*/  @P1 LDS R22, [R6+0x4d4] ;  /* 0x0004d40006161984 */ /* 0x0000640000000800 */
[----:B0-----:R-:W-:-:S02]  /*05e0*/  SEL R6, RZ, 0x1, !P2 ;  /* 0x00000001ff067807 */ /* 0x001fc40005000000 */
[----:B-1----:R-:W-:-:S04]  /*05f0*/  @P1 ISETP.NE.AND P0, PT, R22, R2, PT ;  /* 0x000000021600120c */ /* 0x002fc80003f05270 */
[----:B------:R-:W-:-:S04]  /*0600*/  @P1 SEL R31, RZ, 0x1, !P0 ;  /* 0x00000001ff1f1807 */ /* 0x000fc80004000000 */
[----:B------:R-:W-:-:S04]  /*0610*/  IADD3 R5, P0, PT, R31, R24, RZ ;  /* 0x000000181f057210 */ /* 0x000fc80007f1e0ff */
[----:B------:R-:W-:Y:S01]  /*0620*/  IADD3 R32, P3, PT, R5, R32, RZ ;  /* 0x0000002005207210 */ /* 0x000fe20007f7e0ff */
[----:B------:R-:W-:-:S03]  /*0630*/  IMAD.X R34, RZ, RZ, UR4, P0 ;  /* 0x00000004ff227e24 */ /* 0x000fc600080e06ff */
[----:B------:R-:W-:Y:S01]  /*0640*/  IADD3 R33, P1, PT, R32, R33, RZ ;  /* 0x0000002120217210 */ /* 0x000fe20007f3e0ff */
[----:B------:R-:W-:Y:S01]  /*0650*/  IMAD.X R34, RZ, RZ, R34, P3 ;  /* 0x000000ffff227224 */ /* 0x000fe200018e0622 */
[----:B------:R-:W-:Y:S02]  /*0660*/  ISETP.NE.AND P3, PT, R14, R16, PT ;  /* 0x000000100e00720c */ /* 0x000fe40003f65270 */
[----:B------:R-:W-:Y:S01]  /*0670*/  IADD3 R35, P0, PT, R33, R6, RZ ;  /* 0x0000000621237210 */ /* 0x000fe20007f1e0ff */
[----:B------:R-:W-:Y:S01]  /*0680*/  IMAD.X R36, RZ, RZ, R34, P1 ;  /* 0x000000ffff247224 */ /* 0x000fe200008e0622 */
[----:B------:R-:W-:Y:S02]  /*0690*/  SEL R6, RZ, 0x1, !P3 ;  /* 0x00000001ff067807 */ /* 0x000fe40005800000 */
[----:B------:R-:W-:Y:S01]  /*06a0*/  ISETP.NE.AND P1, PT, R16, R18, PT ;  /* 0x000000121000720c */ /* 0x000fe20003f25270 */
[----:B------:R-:W-:Y:S01]  /*06b0*/  IMAD.X R26, RZ, RZ, R36, P0 ;  /* 0x000000ffff1a7224 */ /* 0x000fe200000e0624 */
[----:B------:R-:W-:-:S02]  /*06c0*/  IADD3 R37, P0, PT, R35, R6, RZ ;  /* 0x0000000623257210 */ /* 0x000fc40007f1e0ff */
[----:B------:R-:W-:Y:S02]  /*06d0*/  SEL R38, RZ, 0x1, !P1 ;  /* 0x00000001ff267807 */ /* 0x000fe40004800000 */
[----:B------:R-:W-:Y:S01]  /*06e0*/  SEL R6, R42, RZ, !P4 ;  /* 0x000000ff2a067207 */ /* 0x000fe20006000000 */
[----:B------:R-:W-:Y:S01]  /*06f0*/  IMAD.X R28, RZ, RZ, R26, P0 ;  /* 0x000000ffff1c7224 */ /* 0x000fe200000e061a */
[----:B------:R-:W-:-:S03]  /*0700*/  IADD3 R38, P0, PT, R37, R38, RZ ;  /* 0x0000002625267210 */ /* 0x000fc60007f1e0ff */
[----:B------:R-:W-:Y:S02]  /*0710*/  IMAD.IADD R6, R9, 0x1, R6 ;  /* 0x0000000109067824 */ /* 0x000fe400078e0206 */
[----:B------:R-:W-:Y:S01]  /*0720*/  IMAD.X R29, RZ, RZ, R28, P0 ;  /* 0x000000ffff1d7224 */ /* 0x000fe200000e061c */
[----:B------:R-:W-:-:S04]  /*0730*/  ISETP.NE.AND P0, PT, R18, R20, PT ;  /* 0x000000141200720c */ /* 0x000fc80003f05270 */
[----:B------:R-:W-:-:S04]  /*0740*/  SEL R39, RZ, 0x1, !P0 ;  /* 0x00000001ff277807 */ /* 0x000fc80004000000 */
[----:B------:R-:W-:-:S05]  /*0750*/  IADD3 R39, P6, PT, R38, R39, RZ ;  /* 0x0000002726277210 */ /* 0x000fca0007fde0ff */
[----:B------:R-:W-:Y:S01]  /*0760*/  IMAD.X R30, RZ, RZ, R29, P6 ;  /* 0x000000ffff1e7224 */ /* 0x000fe200030e061d */
[----:B------:R-:W-:-:S04]  /*0770*/  ISETP.NE.AND P6, PT, R8, R10, PT ;  /* 0x0000000a0800720c */ /* 0x000fc80003fc5270 */
[----:B------:R-:W-:Y:S02]  /*0780*/  SEL R6, R6, RZ, !P6 ;  /* 0x000000ff06067207 */ /* 0x000fe40007000000 */
[----:B------:R-:W-:-:S03]  /*0790*/  ISETP.NE.AND P6, PT, R20, R27, PT ;  /* 0x0000001b1400720c */ /* 0x000fc60003fc5270 */
[----:B------:R-:W-:Y:S01]  /*07a0*/  IMAD.IADD R6, R11, 0x1, R6 ;  /* 0x000000010b067824 */ /* 0x000fe200078e0206 */
[----:B------:R-:W-:-:S04]  /*07b0*/  SEL R24, RZ, 0x1, !P6 ;  /* 0x00000001ff187807 */ /* 0x000fc80007000000 */
[----:B------:R-:W-:Y:S02]  /*07c0*/  SEL R6, R6, RZ, !P5 ;  /* 0x000000ff06067207 */ /* 0x000fe40006800000 */
[----:B------:R-:W-:-:S03]  /*07d0*/  ISETP.GE.AND P5, PT, R3, 0x10, PT ;  /* 0x000000100300780c */ /* 0x000fc60003fa6270 */
[----:B------:R-:W-:-:S05]  /*07e0*/  IMAD.IADD R6, R13, 0x1, R6 ;  /* 0x000000010d067824 */ /* 0x000fca00078e0206 */
[----:B------:R-:W-:-:S05]  /*07f0*/  SEL R6, R6, RZ, !P2 ;  /* 0x000000ff06067207 */ /* 0x000fca0005000000 */
[----:B------:R-:W-:-:S05]  /*0800*/  IMAD.IADD R6, R15, 0x1, R6 ;  /* 0x000000010f067824 */ /* 0x000fca00078e0206 */
[----:B------:R-:W-:-:S05]  /*0810*/  SEL R6, R6, RZ, !P3 ;  /* 0x000000ff06067207 */ /* 0x000fca0005800000 */
[----:B------:R-:W-:-:S05]  /*0820*/  IMAD.IADD R6, R17, 0x1, R6 ;  /* 0x0000000111067824 */ /* 0x000fca00078e0206 */
[----:B------:R-:W-:-:S05]  /*0830*/  SEL R6, R6, RZ, !P1 ;  /* 0x000000ff06067207 */ /* 0x000fca0004800000 */
[----:B------:R-:W-:-:S05]  /*0840*/  IMAD.IADD R6, R19, 0x1, R6 ;  /* 0x0000000113067824 */ /* 0x000fca00078e0206 */
[----:B------:R-:W-:-:S05]  /*0850*/  SEL R6, R6, RZ, !P0 ;  /* 0x000000ff06067207 */ /* 0x000fca0004000000 */
[----:B------:R-:W-:-:S05]  /*0860*/  IMAD.IADD R6, R21, 0x1, R6 ;  /* 0x0000000115067824 */ /* 0x000fca00078e0206 */
[----:B------:R-:W-:Y:S02]  /*0870*/  SEL R5, R6, RZ, !P6 ;  /* 0x000000ff06057207 */ /* 0x000fe40007000000 */
[----:B------:R-:W-:-:S03]  /*0880*/  IADD3 R24, P6, PT, R39, R24, RZ ;  /* 0x0000001827187210 */ /* 0x000fc60007fde0ff */
[----:B------:R-:W-:Y:S02]  /*0890*/  IMAD.IADD R4, R4, 0x1, R5 ;  /* 0x0000000104047824 */ /* 0x000fe400078e0205 */
[----:B------:R-:W-:Y:S01]  /*08a0*/  IMAD.X R25, RZ, RZ, R30, P6 ;  /* 0x000000ffff197224 */ /* 0x000fe200030e061e */
[----:B------:R-:W-:Y:S02]  /*08b0*/  ISETP.NE.U32.AND P6, PT, R24, RZ, PT ;  /* 0x000000ff1800720c */ /* 0x000fe40003fc5070 */
[----:B------:R-:W0:Y:S02]  /*08c0*/  SHFL.UP PT, R5, R4, 0x1, RZ ;  /* 0x0420000004057989 */ /* 0x000e2400000e00ff */
[----:B------:R-:W-:Y:S02]  /*08d0*/  ISETP.NE.AND.EX P6, PT, R25, RZ, PT, P6 ;  /* 0x000000ff1900720c */ /* 0x000fe40003fc5360 */
[----:B------:R-:W1:Y:S02]  /*08e0*/  SHFL.UP PT, R6, R25, 0x1, RZ ;  /* 0x0420000019067989 */ /* 0x000e6400000e00ff */
[----:B0-----:R-:W-:-:S02]  /*08f0*/  SEL R7, R5, RZ, !P6 ;  /* 0x000000ff05077207 */ /* 0x001fc40007000000 */
[----:B------:R-:W0:Y:S01]  /*0900*/  SHFL.UP PT, R5, R24, 0x1, RZ ;  /* 0x0420000018057989 */ /* 0x000e2200000e00ff */
[----:B------:R-:W-:-:S04]  /*0910*/  ISETP.GE.AND P6, PT, R3, 0x1, PT ;  /* 0x000000010300780c */ /* 0x000fc80003fc6270 */
[----:B------:R-:W-:Y:S02]  /*0920*/  SEL R7, R7, RZ, P6 ;  /* 0x000000ff07077207 */ /* 0x000fe40003000000 */
[----:B-1----:R-:W-:-:S03]  /*0930*/  SEL R6, R6, RZ, P6 ;  /* 0x000000ff06067207 */ /* 0x002fc60003000000 */
[----:B------:R-:W-:-:S05]  /*0940*/  IMAD.IADD R7, R4, 0x1, R7 ;  /* 0x0000000104077824 */ /* 0x000fca00078e0207 */
[----:B------:R-:W1:Y:S01]  /*0950*/  SHFL.UP PT, R4, R7, 0x2, RZ ;  /* 0x0440000007047989 */ /* 0x000e6200000e00ff */
[----:B0-----:R-:W-:-:S04]  /*0960*/  SEL R5, R5, RZ, P6 ;  /* 0x000000ff05057207 */ /* 0x001fc80003000000 */
[----:B------:R-:W-:-:S05]  /*0970*/  IADD3 R23, P6, PT, R5, R24, RZ ;  /* 0x0000001805177210 */ /* 0x000fca0007fde0ff */
[----:B------:R-:W-:Y:S01]  /*0980*/  IMAD.X R46, R6, 0x1, R25, P6 ;  /* 0x00000001062e7824 */ /* 0x000fe200030e0619 */
[----:B------:R-:W-:-:S04]  /*0990*/  ISETP.NE.U32.AND P6, PT, R23, RZ, PT ;  /* 0x000000ff1700720c */ /* 0x000fc80003fc5070 */
[----:B------:R-:W-:Y:S01]  /*09a0*/  ISETP.NE.AND.EX P6, PT, R46, RZ, PT, P6 ;  /* 0x000000ff2e00720c */ /* 0x000fe20003fc5360 */
[----:B------:R-:W0:Y:S03]  /*09b0*/  SHFL.UP PT, R5, R46, 0x2, RZ ;  /* 0x044000002e057989 */ /* 0x000e2600000e00ff */
[----:B-1----:R-:W-:Y:S02]  /*09c0*/  SEL R6, R4, RZ, !P6 ;  /* 0x000000ff04067207 */ /* 0x002fe40007000000 */
[----:B------:R-:W1:Y:S01]  /*09d0*/  SHFL.UP PT, R4, R23, 0x2, RZ ;  /* 0x0440000017047989 */ /* 0x000e6200000e00ff */
[----:B------:R-:W-:-:S04]  /*09e0*/  ISETP.GE.AND P6, PT, R3, 0x2, PT ;  /* 0x000000020300780c */ /* 0x000fc80003fc6270 */
[----:B------:R-:W-:-:S05]  /*09f0*/  SEL R6, R6, RZ, P6 ;  /* 0x000000ff06067207 */ /* 0x000fca0003000000 */
[----:B------:R-:W-:Y:S01]  /*0a00*/  IMAD.IADD R6, R7, 0x1, R6 ;  /* 0x0000000107067824 */ /* 0x000fe200078e0206 */
[----:B0-----:R-:W-:Y:S02]  /*0a10*/  SEL R5, R5, RZ, P6 ;  /* 0x000000ff05057207 */ /* 0x001fe40003000000 */
[----:B-1----:R-:W-:-:S04]  /*0a20*/  SEL R4, R4, RZ, P6 ;  /* 0x000000ff04047207 */ /* 0x002fc80003000000 */
[----:B------:R-:W-:Y:S02]  /*0a30*/  IADD3 R25, P6, PT, R4, R23, RZ ;  /* 0x0000001704197210 */ /* 0x000fe40007fde0ff */
[----:B------:R-:W0:Y:S03]  /*0a40*/  SHFL.UP PT, R4, R6, 0x4, RZ ;  /* 0x0480000006047989 */ /* 0x000e2600000e00ff */
[----:B------:R-:W-:Y:S01]  /*0a50*/  IMAD.X R24, R5, 0x1, R46, P6 ;  /* 0x0000000105187824 */ /* 0x000fe200030e062e */
[----:B------:R-:W-:-:S04]  /*0a60*/  ISETP.NE.U32.AND P6, PT, R25, RZ, PT ;  /* 0x000000ff1900720c */ /* 0x000fc80003fc5070 */
[----:B------:R-:W-:Y:S01]  /*0a70*/  ISETP.NE.AND.EX P6, PT, R24, RZ, PT, P6 ;  /* 0x000000ff1800720c */ /* 0x000fe20003fc5360 */
[----:B------:R-:W1:Y:S03]  /*0a80*/  SHFL.UP PT, R5, R24, 0x4, RZ ;  /* 0x0480000018057989 */ /* 0x000e6600000e00ff */
[----:B0-----:R-:W-:Y:S02]  /*0a90*/  SEL R7, R4, RZ, !P6 ;  /* 0x000000ff04077207 */ /* 0x001fe40007000000 */
[----:B------:R-:W0:Y:S01]  /*0aa0*/  SHFL.UP PT, R4, R25, 0x4, RZ ;  /* 0x0480000019047989 */ /* 0x000e2200000e00ff */
[----:B------:R-:W-:-:S04]  /*0ab0*/  ISETP.GE.AND P6, PT, R3, 0x4, PT ;  /* 0x000000040300780c */ /* 0x000fc80003fc6270 */
[----:B------:R-:W-:Y:S02]  /*0ac0*/  SEL R7, R7, RZ, P6 ;  /* 0x000000ff07077207 */ /* 0x000fe40003000000 */
[----:B-1----:R-:W-:-:S03]  /*0ad0*/  SEL R5, R5, RZ, P6 ;  /* 0x000000ff05057207 */ /* 0x002fc60003000000 */
[----:B------:R-:W-:Y:S01]  /*0ae0*/  IMAD.IADD R7, R6, 0x1, R7 ;  /* 0x0000000106077824 */ /* 0x000fe200078e0207 */
[----:B0-----:R-:W-:-:S04]  /*0af0*/  SEL R4, R4, RZ, P6 ;  /* 0x000000ff04047207 */ /* 0x001fc80003000000 */
        /* <DEDUP_REMOVED lines=20> */
[----:B------:R-:W0:Y:S02]  /*0c40*/  SHFL.UP PT, R4, R25, 0x10, RZ ;  /* 0x0600000019047989 */ /* 0x000e2400000e00ff */
[----:B------:R-:W-:Y:S02]  /*0c50*/  SEL R7, R7, RZ, P5 ;  /* 0x000000ff07077207 */ /* 0x000fe40002800000 */
[----:B-1----:R-:W-:-:S03]  /*0c60*/  SEL R5, R5, RZ, P5 ;  /* 0x000000ff05057207 */ /* 0x002fc60002800000 */
[----:B------:R-:W-:Y:S01]  /*0c70*/  IMAD.IADD R43, R6, 0x1, R7 ;  /* 0x00000001062b7824 */ /* 0x000fe200078e0207 */
[----:B0-----:R-:W-:Y:S02]  /*0c80*/  SEL R4, R4, RZ, P5 ;  /* 0x000000ff04047207 */ /* 0x001fe40002800000 */
[----:B------:R-:W-:Y:S02]  /*0c90*/  ISETP.NE.AND P5, PT, R3, RZ, PT ;  /* 0x000000ff0300720c */ /* 0x000fe40003fa5270 */
[----:B------:R-:W-:-:S05]  /*0ca0*/  IADD3 R4, P6, PT, R4, R25, RZ ;  /* 0x0000001904047210 */ /* 0x000fca0007fde0ff */
[----:B------:R-:W-:Y:S01]  /*0cb0*/  IMAD.X R5, R5, 0x1, R24, P6 ;  /* 0x0000000105057824 */ /* 0x000fe200030e0618 */
[----:B------:R-:W-:-:S13]  /*0cc0*/  ISETP.NE.AND P6, PT, R3, 0x1f, PT ;  /* 0x0000001f0300780c */ /* 0x000fda0003fc5270 */
[----:B------:R-:W-:-:S05]  /*0cd0*/  @!P6 LEA R23, R40, UR5, 0x4 ;  /* 0x000000052817ec11 */ /* 0x000fca000f8e20ff */
[----:B------:R-:W-:Y:S04]  /*0ce0*/  @!P6 STS.64 [R23], R4 ;  /* 0x000000041700e388 */ /* 0x000fe80000000a00 */
[----:B------:R-:W-:Y:S01]  /*0cf0*/  @!P6 STS [R23+0x8], R43 ;  /* 0x0000082b1700e388 */ /* 0x000fe20000000800 */
[----:B------:R-:W-:Y:S06]  /*0d00*/  BAR.SYNC.DEFER_BLOCKING 0x0 ;  /* 0x0000000000007b1d */ /* 0x000fec0000010000 */
[----:B------:R-:W-:Y:S04]  /*0d10*/  SHFL.UP PT, R4, R4, 0x1, RZ ;  /* 0x0420000004047989 */ /* 0x000fe800000e00ff */
[----:B------:R-:W-:Y:S04]  /*0d20*/  SHFL.UP PT, R5, R5, 0x1, RZ ;  /* 0x0420000005057989 */ /* 0x000fe800000e00ff */
[----:B------:R-:W-:Y:S04]  /*0d30*/  LDS.64 R24, [UR5+0x10] ;  /* 0x00001005ff187984 */ /* 0x000fe80008000a00 */
[----:B------:R-:W0:Y:S04]  /*0d40*/  LDS.64 R6, [UR5] ;  /* 0x00000005ff067984 */ /* 0x000e280008000a00 */
[----:B------:R-:W1:Y:S04]  /*0d50*/  LDS R41, [UR5+0x8] ;  /* 0x00000805ff297984 */ /* 0x000e680008000800 */
[----:B------:R-:W2:Y:S01]  /*0d60*/  LDS R23, [UR5+0x18] ;  /* 0x00001805ff177984 */ /* 0x000ea20008000800 */
[----:B0-----:R-:W-:-:S05]  /*0d70*/  IADD3 R49, P6, PT, R6, R24, RZ ;  /* 0x0000001806317210 */ /* 0x001fca0007fde0ff */
[----:B------:R-:W-:Y:S01]  /*0d80*/  IMAD.X R51, R7, 0x1, R25, P6 ;  /* 0x0000000107337824 */ /* 0x000fe200030e0619 */
[----:B------:R-:W-:-:S04]  /*0d90*/  ISETP.NE.U32.AND P6, PT, R24, RZ, PT ;  /* 0x000000ff1800720c */ /* 0x000fc80003fc5070 */
[----:B------:R-:W-:Y:S02]  /*0da0*/  ISETP.NE.AND.EX P6, PT, R25, RZ, PT, P6 ;  /* 0x000000ff1900720c */ /* 0x000fe40003fc5360 */
[----:B------:R-:W0:Y:S02]  /*0db0*/  LDS.64 R24, [UR5+0x20] ;  /* 0x00002005ff187984 */ /* 0x000e240008000a00 */
[----:B-1----:R-:W-:-:S05]  /*0dc0*/  SEL R46, R41, RZ, !P6 ;  /* 0x000000ff292e7207 */ /* 0x002fca0007000000 */
[----:B--2---:R-:W-:Y:S02]  /*0dd0*/  IMAD.IADD R46, R23, 0x1, R46 ;  /* 0x00000001172e7824 */ /* 0x004fe400078e022e */
[----:B------:R-:W1:Y:S01]  /*0de0*/  LDS R23, [UR5+0x28] ;  /* 0x00002805ff177984 */ /* 0x000e620008000800 */
[----:B0-----:R-:W-:-:S05]  /*0df0*/  IADD3 R45, P6, PT, R24, R49, RZ ;  /* 0x00000031182d7210 */ /* 0x001fca0007fde0ff */
[----:B------:R-:W-:Y:S01]  /*0e00*/  IMAD.X R47, R25, 0x1, R51, P6 ;  /* 0x00000001192f7824 */ /* 0x000fe200030e0633 */
[----:B------:R-:W-:-:S04]  /*0e10*/  ISETP.NE.AND P6, PT, R40, 0x2, PT ;  /* 0x000000022800780c */ /* 0x000fc80003fc5270 */
[----:B------:R-:W-:Y:S02]  /*0e20*/  SEL R48, R49, R6, !P6 ;  /* 0x0000000631307207 */ /* 0x000fe40007000000 */
[----:B------:R-:W-:Y:S02]  /*0e30*/  SEL R50, R51, R7, !P6 ;  /* 0x0000000733327207 */ /* 0x000fe40007000000 */
[----:B------:R-:W0:Y:S01]  /*0e40*/  LDS.64 R6, [UR5+0x30] ;  /* 0x00003005ff067984 */ /* 0x000e220008000a00 */
[----:B------:R-:W-:Y:S02]  /*0e50*/  SEL R41, R46, R41, !P6 ;  /* 0x000000292e297207 */ /* 0x000fe40007000000 */
[----:B------:R-:W-:-:S04]  /*0e60*/  ISETP.NE.U32.AND P6, PT, R24, RZ, PT ;  /* 0x000000ff1800720c */ /* 0x000fc80003fc5070 */
[----:B------:R-:W-:-:S04]  /*0e70*/  ISETP.NE.AND.EX P6, PT, R25, RZ, PT, P6 ;  /* 0x000000ff1900720c */ /* 0x000fc80003fc5360 */
[----:B------:R-:W-:-:S05]  /*0e80*/  SEL R46, R46, RZ, !P6 ;  /* 0x000000ff2e2e7207 */ /* 0x000fca0007000000 */
[----:B-1----:R-:W-:Y:S02]  /*0e90*/  IMAD.IADD R46, R23, 0x1, R46 ;  /* 0x00000001172e7824 */ /* 0x002fe400078e022e */
[----:B------:R-:W1:Y:S01]  /*0ea0*/  LDS R23, [UR5+0x38] ;  /* 0x00003805ff177984 */ /* 0x000e620008000800 */
[----:B0-----:R-:W-:-:S05]  /*0eb0*/  IADD3 R25, P6, PT, R6, R45, RZ ;  /* 0x0000002d06197210 */ /* 0x001fca0007fde0ff */
[----:B------:R-:W-:Y:S01]  /*0ec0*/  IMAD.X R49, R7, 0x1, R47, P6 ;  /* 0x0000000107317824 */ /* 0x000fe200030e062f */
[----:B------:R-:W-:-:S04]  /*0ed0*/  ISETP.NE.AND P6, PT, R40, 0x3, PT ;  /* 0x000000032800780c */ /* 0x000fc80003fc5270 */
[----:B------:R-:W-:Y:S02]  /*0ee0*/  SEL R48, R45, R48, !P6 ;  /* 0x000000302d307207 */ /* 0x000fe40007000000 */
[----:B------:R-:W-:Y:S02]  /*0ef0*/  SEL R50, R47, R50, !P6 ;  /* 0x000000322f327207 */ /* 0x000fe40007000000 */
[----:B------:R-:W-:Y:S02]  /*0f00*/  SEL R41, R46, R41, !P6 ;  /* 0x000000292e297207 */ /* 0x000fe40007000000 */
[----:B------:R-:W-:-:S04]  /*0f10*/  ISETP.NE.U32.AND P6, PT, R6, RZ, PT ;  /* 0x000000ff0600720c */ /* 0x000fc80003fc5070 */
[----:B------:R-:W-:Y:S02]  /*0f20*/  ISETP.NE.AND.EX P6, PT, R7, RZ, PT, P6 ;  /* 0x000000ff0700720c */ /* 0x000fe40003fc5360 */
[----:B------:R-:W0:Y:S02]  /*0f30*/  LDS.64 R6, [UR5+0x40] ;  /* 0x00004005ff067984 */ /* 0x000e240008000a00 */
        /* <DEDUP_REMOVED lines=25> */
[----:B-1----:R-:W-:Y:S01]  /*10d0*/  IMAD.IADD R46, R23, 0x1, R46 ;  /* 0x00000001172e7824 */ /* 0x002fe200078e022e */
[----:B0-----:R-:W-:-:S05]  /*10e0*/  IADD3 R47, P6, PT, R6, R25, RZ ;  /* 0x00000019062f7210 */ /* 0x001fca0007fde0ff */
[----:B------:R-:W-:Y:S01]  /*10f0*/  IMAD.X R45, R7, 0x1, R49, P6 ;  /* 0x00000001072d7824 */ /* 0x000fe200030e0631 */
[----:B------:R-:W-:-:S04]  /*1100*/  ISETP.NE.AND P6, PT, R40, 0x6, PT ;  /* 0x000000062800780c */ /* 0x000fc80003fc5270 */
[----:B------:R-:W-:Y:S02]  /*1110*/  SEL R48, R25, R48, !P6 ;  /* 0x0000003019307207 */ /* 0x000fe40007000000 */
[----:B------:R-:W-:Y:S02]  /*1120*/  SEL R50, R49, R50, !P6 ;  /* 0x0000003231327207 */ /* 0x000fe40007000000 */
[----:B------:R-:W-:Y:S02]  /*1130*/  SEL R24, R46, R41, !P6 ;  /* 0x000000292e187207 */ /* 0x000fe40007000000 */
[----:B------:R-:W-:Y:S02]  /*1140*/  ISETP.NE.U32.AND P6, PT, R6, RZ, PT ;  /* 0x000000ff0600720c */ /* 0x000fe40003fc5070 */
[----:B------:R-:W-:Y:S02]  /*1150*/  SEL R41, R5, RZ, P5 ;  /* 0x000000ff05297207 */ /* 0x000fe40002800000 */
[----:B------:R-:W-:-:S02]  /*1160*/  ISETP.NE.AND.EX P6, PT, R7, RZ, PT, P6 ;  /* 0x000000ff0700720c */ /* 0x000fc40003fc5360 */
[----:B------:R-:W0:Y:S02]  /*1170*/  LDS R7, [UR5+0x68] ;  /* 0x00006805ff077984 */ /* 0x000e240008000800 */
[----:B------:R-:W-:Y:S02]  /*1180*/  SEL R46, R46, RZ, !P6 ;  /* 0x000000ff2e2e7207 */ /* 0x000fe40007000000 */
[----:B------:R-:W-:Y:S02]  /*1190*/  ISETP.NE.AND P6, PT, R40, 0x7, PT ;  /* 0x000000072800780c */ /* 0x000fe40003fc5270 */
[----:B------:R-:W-:Y:S02]  /*11a0*/  SEL R40, R4, RZ, P5 ;  /* 0x000000ff04287207 */ /* 0x000fe40002800000 */
[----:B------:R-:W-:Y:S02]  /*11b0*/  SEL R6, R47, R48, !P6 ;  /* 0x000000302f067207 */ /* 0x000fe40007000000 */
[----:B------:R-:W-:Y:S01]  /*11c0*/  SEL R23, R45, R50, !P6 ;  /* 0x000000322d177207 */ /* 0x000fe20007000000 */
[----:B0-----:R-:W-:Y:S01]  /*11d0*/  IMAD.IADD R7, R7, 0x1, R46 ;  /* 0x0000000107077824 */ /* 0x001fe200078e022e */
[----:B------:R-:W-:-:S04]  /*11e0*/  SEL R46, RZ, 0x1, !P4 ;  /* 0x00000001ff2e7807 */ /* 0x000fc80006000000 */
[----:B------:R-:W-:Y:S02]  /*11f0*/  SEL R24, R7, R24, !P6 ;  /* 0x0000001807187207 */ /* 0x000fe40007000000 */
[----:B------:R-:W-:-:S04]  /*1200*/  ISETP.GE.U32.AND P6, PT, R0, 0x20, PT ;  /* 0x000000200000780c */ /* 0x000fc80003fc6070 */
[----:B------:R-:W-:Y:S02]  /*1210*/  SEL R3, R6, RZ, P6 ;  /* 0x000000ff06037207 */ /* 0x000fe40003000000 */
[----:B------:R-:W-:Y:S02]  /*1220*/  SEL R6, R23, RZ, P6 ;  /* 0x000000ff17067207 */ /* 0x000fe40003000000 */
[----:B------:R-:W-:-:S05]  /*1230*/  IADD3 R40, P6, PT, R40, R3, RZ ;  /* 0x0000000328287210 */ /* 0x000fca0007fde0ff */
[----:B------:R-:W-:Y:S01]  /*1240*/  IMAD.X R41, R41, 0x1, R6, P6 ;  /* 0x0000000129297824 */ /* 0x000fe200030e0606 */
[----:B------:R-:W-:-:S04]  /*1250*/  ISETP.GE.U32.AND P6, PT, R0, 0x20, PT ;  /* 0x000000200000780c */ /* 0x000fc80003fc6070 */
[----:B------:R-:W-:Y:S02]  /*1260*/  SEL R23, R24, RZ, P6 ;  /* 0x000000ff18177207 */ /* 0x000fe40003000000 */
[----:B------:R-:W-:Y:S02]  /*1270*/  ISETP.NE.U32.AND P6, PT, R4, RZ, PT ;  /* 0x000000ff0400720c */ /* 0x000fe40003fc5070 */
[----:B------:R-:W0:Y:S02]  /*1280*/  SHFL.UP PT, R4, R43, 0x1, RZ ;  /* 0x042000002b047989 */ /* 0x000e2400000e00ff */
[----:B------:R-:W-:-:S04]  /*1290*/  ISETP.NE.AND.EX P6, PT, R5, RZ, PT, P6 ;  /* 0x000000ff0500720c */ /* 0x000fc80003fc5360 */
[----:B------:R-:W-:Y:S02]  /*12a0*/  SEL R3, R23, RZ, !P6 ;  /* 0x000000ff17037207 */ /* 0x000fe40007000000 */
[----:B------:R-:W-:-:S04]  /*12b0*/  ISETP.NE.U32.AND P6, PT, R31, RZ, PT ;  /* 0x000000ff1f00720c */ /* 0x000fc80003fc5070 */
[----:B------:R-:W-:Y:S01]  /*12c0*/  ISETP.NE.AND.EX P6, PT, RZ, UR4, PT, P6 ;  /* 0x00000004ff007c0c */ /* 0x000fe2000bfc5360 */
[----:B0-----:R-:W-:Y:S01]  /*12d0*/  @P5 IMAD.IADD R23, R4, 0x1, R3 ;  /* 0x0000000104175824 */ /* 0x001fe200078e0203 */
[----:B------:R-:W-:-:S04]  /*12e0*/  ISETP.NE.AND P5, PT, R8, R10, PT ;  /* 0x0000000a0800720c */ /* 0x000fc80003fa5270 */
[----:B------:R-:W-:-:S05]  /*12f0*/  SEL R3, R23, RZ, !P6 ;  /* 0x000000ff17037207 */ /* 0x000fca0007000000 */
[----:B------:R-:W-:Y:S02]  /*1300*/  IMAD.IADD R3, R42, 0x1, R3 ;  /* 0x000000012a037824 */ /* 0x000fe400078e0203 */
[----:B------:R-:W-:Y:S03]  /*1310*/  LDS R42, [UR5+0x78] ;  /* 0x00007805ff2a7984 */ /* 0x000fe60008000800 */
[----:B------:R-:W-:Y:S02]  /*1320*/  SEL R4, R3, RZ, !P4 ;  /* 0x000000ff03047207 */ /* 0x000fe40006000000 */
[----:B------:R-:W-:-:S03]  /*1330*/  IADD3 R32, P4, PT, R40, R32, RZ ;  /* 0x0000002028207210 */ /* 0x000fc60007f9e0ff */
[----:B------:R-:W-:Y:S02]  /*1340*/  IMAD.IADD R9, R9, 0x1, R4 ;  /* 0x0000000109097824 */ /* 0x000fe400078e0204 */
[----:B------:R-:W0:Y:S03]  /*1350*/  LDS.64 R4, [UR5+0x70] ;  /* 0x00007005ff047984 */ /* 0x000e260008000a00 */
[----:B------:R-:W-:Y:S02]  /*1360*/  SEL R6, R9, RZ, !P5 ;  /* 0x000000ff09067207 */ /* 0x000fe40006800000 */
[----:B------:R-:W-:-:S03]  /*1370*/  ISETP.NE.AND P5, PT, R44, RZ, PT ;  /* 0x000000ff2c00720c */ /* 0x000fc60003fa5270 */
[----:B------:R-:W-:-:S05]  /*1380*/  IMAD.IADD R11, R11, 0x1, R6 ;  /* 0x000000010b0b7824 */ /* 0x000fca00078e0206 */
[----:B------:R-:W-:Y:S02]  /*1390*/  SEL R6, R11, RZ, !P5 ;  /* 0x000000ff0b067207 */ /* 0x000fe40006800000 */
[----:B------:R-:W-:-:S03]  /*13a0*/  ISETP.NE.AND P5, PT, R0, RZ, PT ;  /* 0x000000ff0000720c */ /* 0x000fc60003fa5270 */
[----:B------:R-:W-:-:S05]  /*13b0*/  IMAD.IADD R13, R13, 0x1, R6 ;  /* 0x000000010d0d7824 */ /* 0x000fca00078e0206 */
[----:B------:R-:W-:-:S05]  /*13c0*/  SEL R6, R13, RZ, !P2 ;  /* 0x000000ff0d067207 */ /* 0x000fca0005000000 */
[----:B------:R-:W1:Y:S01]  /*13d0*/  @!P5 LDC.64 R24, c[0x0][0x3b0] ;  /* 0x0000ec00ff18db82 */ /* 0x000e620000000a00 */
[----:B------:R-:W-:-:S05]  /*13e0*/  IMAD.IADD R15, R15, 0x1, R6 ;  /* 0x000000010f0f7824 */ /* 0x000fca00078e0206 */
[----:B------:R-:W-:-:S05]  /*13f0*/  SEL R44, R15, RZ, !P3 ;  /* 0x000000ff0f2c7207 */ /* 0x000fca0005800000 */
[----:B------:R-:W-:Y:S01]  /*1400*/  IMAD.IADD R17, R17, 0x1, R44 ;  /* 0x0000000111117824 */ /* 0x000fe200078e022c */
[C---:B0-----:R-:W-:Y:S02]  /*1410*/  ISETP.NE.U32.AND P2, PT, R4.reuse, RZ, PT ;  /* 0x000000ff0400720c */ /* 0x041fe40003f45070 */
[----:B------:R-:W-:Y:S02]  /*1420*/  IADD3 R6, P3, PT, R4, R47, RZ ;  /* 0x0000002f04067210 */ /* 0x000fe40007f7e0ff */
[----:B------:R-:W-:-:S04]  /*1430*/  ISETP.NE.AND.EX P2, PT, R5, RZ, PT, P2 ;  /* 0x000000ff0500720c */ /* 0x000fc80003f45320 */
[----:B------:R-:W-:Y:S01]  /*1440*/  SEL R43, R7, RZ, !P2 ;  /* 0x000000ff072b7207 */ /* 0x000fe20005000000 */
[----:B------:R-:W-:Y:S01]  /*1450*/  IMAD.X R7, R5, 0x1, R45, P3 ;  /* 0x0000000105077824 */ /* 0x000fe200018e062d */
[----:B------:R-:W-:Y:S01]  /*1460*/  ISETP.GE.U32.AND P2, PT, R6, 0x101, PT ;  /* 0x000001010600780c */ /* 0x000fe20003f46070 */
[----:B------:R-:W-:Y:S01]  /*1470*/  @!P5 IMAD.MOV.U32 R5, RZ, RZ, 0x65 ;  /* 0x00000065ff05d424 */ /* 0x000fe200078e00ff */
[----:B------:R-:W-:Y:S01]  /*1480*/  IADD3 R45, P3, PT, R31, R46, RZ ;  /* 0x0000002e1f2d7210 */ /* 0x000fe20007f7e0ff */
[----:B------:R-:W-:Y:S01]  /*1490*/  IMAD.IADD R4, R42, 0x1, R43 ;  /* 0x000000012a047824 */ /* 0x000fe200078e022b */
[----:B------:R-:W-:Y:S02]  /*14a0*/  SEL R42, R17, RZ, !P1 ;  /* 0x000000ff112a7207 */ /* 0x000fe40004800000 */
[----:B------:R-:W-:Y:S02]  /*14b0*/  ISETP.GE.AND.EX P1, PT, R7, RZ, PT, P2 ;  /* 0x000000ff0700720c */ /* 0x000fe40003f26320 */
[----:B-1----:R0:W-:Y:S01]  /*14c0*/  @!P5 ST.E.128.STRONG.GPU desc[UR8][R24.64+0x200], R4 ;  /* 0x000200041800d985 */ /* 0x0021e2000c10fd08 */
[----:B------:R-:W-:Y:S01]  /*14d0*/  IMAD.IADD R19, R19, 0x1, R42 ;  /* 0x0000000113137824 */ /* 0x000fe200078e022a */
[----:B------:R-:W-:Y:S01]  /*14e0*/  IADD3 R43, P2, PT, R31, R40, RZ ;  /* 0x000000281f2b7210 */ /* 0x000fe20007f5e0ff */
[----:B------:R-:W-:Y:S01]  /*14f0*/  IMAD.X R42, RZ, RZ, UR4, P3 ;  /* 0x00000004ff2a7e24 */ /* 0x000fe200098e06ff */
[----:B------:R-:W-:-:S02]  /*1500*/  IADD3 R31, P3, PT, R40, R45, RZ ;  /* 0x0000002d281f7210 */ /* 0x000fc40007f7e0ff */
[C---:B------:R-:W-:Y:S02]  /*1510*/  IADD3 R33, P5, PT, R40.reuse, R33, RZ ;  /* 0x0000002128217210 */ /* 0x040fe40007fbe0ff */
[----:B------:R-:W-:Y:S01]  /*1520*/  SEL R44, R19, RZ, !P0 ;  /* 0x000000ff132c7207 */ /* 0x000fe20004000000 */
[C---:B------:R-:W-:Y:S01]  /*1530*/  IMAD.X R42, R41.reuse, 0x1, R42, P3 ;  /* 0x00000001292a7824 */ /* 0x040fe200018e062a */
[C---:B------:R-:W-:Y:S01]  /*1540*/  IADD3 R35, P0, PT, R40.reuse, R35, RZ ;  /* 0x0000002328237210 */ /* 0x040fe20007f1e0ff */
[----:B------:R-:W-:Y:S01]  /*1550*/  IMAD.X R36, R41, 0x1, R36, P5 ;  /* 0x0000000129247824 */ /* 0x000fe200028e0624 */
[C---:B------:R-:W-:Y:S01]  /*1560*/  IADD3 R37, P3, PT, R40.reuse, R37, RZ ;  /* 0x0000002528257210 */ /* 0x040fe20007f7e0ff */
[----:B------:R-:W-:Y:S01]  /*1570*/  IMAD.IADD R21, R21, 0x1, R44 ;  /* 0x0000000115157824 */ /* 0x000fe200078e022c */
[C---:B------:R-:W-:Y:S01]  /*1580*/  IADD3 R39, P5, PT, R40.reuse, R39, RZ ;  /* 0x0000002728277210 */ /* 0x040fe20007fbe0ff */
[C---:B------:R-:W-:Y:S02]  /*1590*/  IMAD.X R26, R41.reuse, 0x1, R26, P0 ;  /* 0x00000001291a7824 */ /* 0x040fe400000e061a */
[C---:B------:R-:W-:Y:S01]  /*15a0*/  IMAD.X R28, R41.reuse, 0x1, R28, P3 ;  /* 0x00000001291c7824 */ /* 0x040fe200018e061c */
[C---:B0-----:R-:W-:Y:S01]  /*15b0*/  IADD3.X R4, PT, PT, R41.reuse, UR4, RZ, P2, !PT ;  /* 0x0000000429047c10 */ /* 0x041fe200097fe4ff */
[C---:B------:R-:W-:Y:S01]  /*15c0*/  IMAD.X R5, R41.reuse, 0x1, R34, P4 ;  /* 0x0000000129057824 */ /* 0x040fe200020e0622 */
[----:B------:R-:W-:Y:S01]  /*15d0*/  IADD3 R38, P4, PT, R40, R38, RZ ;  /* 0x0000002628267210 */ /* 0x000fe20007f9e0ff */
[----:B------:R-:W-:-:S04]  /*15e0*/  IMAD.X R30, R41, 0x1, R30, P5 ;  /* 0x00000001291e7824 */ /* 0x000fc800028e061e */
        /* <DEDUP_REMOVED lines=34> */
[----:B------:R-:W0:Y:S01]  /*1810*/  LDCU.64 UR12, c[0x0][0x398] ;  /* 0x00007300ff0c77ac */ /* 0x000e220008000a00 */
[----:B------:R-:W-:Y:S01]  /*1820*/  IMAD.MOV.U32 R20, RZ, RZ, RZ ;  /* 0x000000ffff147224 */ /* 0x000fe200078e00ff */
[----:B------:R-:W-:Y:S02]  /*1830*/  BSSY.RECONVERGENT B0, `(.L_x_1507) ;  /* 0x000002c000007945 */ /* 0x000fe40003800200 */
[----:B------:R-:W-:Y:S01]  /*1840*/  LOP3.LUT R3, RZ, R21, RZ, 0x33, !PT ;  /* 0x00000015ff037212 */ /* 0x000fe200078e33ff */
[----:B------:R-:W1:Y:S01]  /*1850*/  LDCU.64 UR14, c[0x0][0x3a0] ;  /* 0x00007400ff0e77ac */ /* 0x000e620008000a00 */
        /* <DEDUP_REMOVED lines=8> */
[----:B01----:R-:W-:Y:S05]  /*18e0*/  @!P1 BRA `(.L_x_1508) ;  /* 0x0000000000809947 */ /* 0x003fea0003800000 */
[----:B------:R-:W0:Y:S01]  /*18f0*/  LDCU.64 UR6, c[0x0][0x3a0] ;  /* 0x00007400ff0677ac */ /* 0x000e220008000a00 */
[----:B------:R-:W-:Y:S01]  /*1900*/  SHF.R.U64 R14, R3, 0x8, R2 ;  /* 0x00000008030e7819 */ /* 0x000fe20000001202 */
[C---:B------:R-:W-:Y:S01]  /*1910*/  IMAD.SHL.U32 R10, R21.reuse, 0x4, RZ ;  /* 0x00000004150a7824 */ /* 0x040fe200078e00ff */
[----:B------:R-:W-:Y:S01]  /*1920*/  SHF.L.U64.HI R11, R21, 0x2, R20 ;  /* 0x00000002150b7819 */ /* 0x000fe20000010214 */
[----:B------:R-:W1:Y:S01]  /*1930*/  LDCU.64 UR10, c[0x0][0x398] ;  /* 0x00007300ff0a77ac */ /* 0x000e620008000a00 */
[----:B------:R-:W-:Y:S01]  /*1940*/  IMAD.MOV.U32 R15, RZ, RZ, RZ ;  /* 0x000000ffff0f7224 */ /* 0x000fe200078e00ff */
[----:B------:R-:W-:Y:S01]  /*1950*/  LEA R0, R0, UR5, 0x3 ;  /* 0x0000000500007c11 */ /* 0x000fe2000f8e18ff */
[----:B------:R-:W-:-:S05]  /*1960*/  VIADD R14, R14, 0x1 ;  /* 0x000000010e0e7836 */ /* 0x000fca0000000000 */
[----:B------:R-:W-:-:S04]  /*1970*/  LOP3.LUT R14, R14, 0x3, RZ, 0xc0, !PT ;  /* 0x000000030e0e7812 */ /* 0x000fc800078ec0ff */
[----:B------:R-:W-:Y:S02]  /*1980*/  LEA R21, P3, R14, R21, 0x8 ;  /* 0x000000150e157211 */ /* 0x000fe400078640ff */
[----:B0-----:R-:W-:Y:S02]  /*1990*/  IADD3 R12, P1, PT, R10, UR6, RZ ;  /* 0x000000060a0c7c10 */ /* 0x001fe4000ff3e0ff */
[----:B------:R-:W-:Y:S02]  /*19a0*/  LEA.HI.X R20, R14, R20, R15, 0x8, P3 ;  /* 0x000000140e147211 */ /* 0x000fe400018f440f */
[----:B-1----:R-:W-:Y:S02]  /*19b0*/  IADD3 R10, P2, PT, R10, UR10, RZ ;  /* 0x0000000a0a0a7c10 */ /* 0x002fe4000ff5e0ff */
[C---:B------:R-:W-:Y:S02]  /*19c0*/  IADD3.X R13, PT, PT, R11.reuse, UR7, RZ, P1, !PT ;  /* 0x000000070b0d7c10 */ /* 0x040fe40008ffe4ff */
[----:B------:R-:W-:-:S09]  /*19d0*/  IADD3.X R11, PT, PT, R11, UR11, RZ, P2, !PT ;  /* 0x0000000b0b0b7c10 */ /* 0x000fd200097fe4ff */
.L_x_1509:
        /* <DEDUP_REMOVED lines=17> */
.L_x_1508:
[----:B------:R-:W-:Y:S05]  /*1af0*/  BSYNC.RECONVERGENT B0 ;  /* 0x0000000000007941 */ /* 0x000fea0003800200 */
.L_x_1507:
[----:B------:R-:W-:Y:S05]  /*1b00*/  @!P0 EXIT ;  /* 0x000000000000894d */ /* 0x000fea0003800000 */
.L_x_1510:
        /* <DEDUP_REMOVED lines=31> */
.L_x_1506:
[----:B------:R-:W-:Y:S01]  /*1d00*/  BSSY.RECONVERGENT B0, `(.L_x_1511) ;  /* 0x000000f000007945 */ /* 0x000fe20003800200 */
[----:B------:R-:W-:Y:S02]  /*1d10*/  ISETP.NE.AND P1, PT, R20, R27, PT ;  /* 0x0000001b1400720c */ /* 0x000fe40003f25270 */
[----:B------:R-:W-:Y:S02]  /*1d20*/  ISETP.NE.AND P4, PT, R2, R8, PT ;  /* 0x000000080200720c */ /* 0x000fe40003f85270 */
[----:B------:R-:W-:Y:S01]  /*1d30*/  ISETP.NE.AND P0, PT, R8, R10, PT ;  /* 0x0000000a0800720c */ /* 0x000fe20003f05270 */
[----:B------:R-:W-:-:S12]  /*1d40*/  @!P6 BRA `(.L_x_1512) ;  /* 0x000000000028e947 */ /* 0x000fd80003800000 */
[----:B------:R-:W0:Y:S01]  /*1d50*/  LDCU.64 UR4, c[0x0][0x398] ;  /* 0x00007300ff0477ac */ /* 0x000e220008000a00 */
[C---:B------:R-:W-:Y:S01]  /*1d60*/  IMAD.SHL.U32 R24, R40.reuse, 0x4, RZ ;  /* 0x0000000428187824 */ /* 0x040fe200078e00ff */
[----:B------:R-:W-:Y:S01]  /*1d70*/  SHF.L.U64.HI R40, R40, 0x2, R41 ;  /* 0x0000000228287819 */ /* 0x000fe20000010229 */
[----:B------:R-:W1:Y:S03]  /*1d80*/  LDCU.64 UR6, c[0x0][0x3a0] ;  /* 0x00007400ff0677ac */ /* 0x000e660008000a00 */
[C---:B0-----:R-:W-:Y:S02]  /*1d90*/  IADD3 R6, P2, PT, R24.reuse, UR4, RZ ;  /* 0x0000000418067c10 */ /* 0x041fe4000ff5e0ff */
[----:B-1----:R-:W-:Y:S02]  /*1da0*/  IADD3 R24, P3, PT, R24, UR6, RZ ;  /* 0x0000000618187c10 */ /* 0x002fe4000ff7e0ff */
[----:B------:R-:W-:-:S02]  /*1db0*/  IADD3.X R7, PT, PT, R40, UR5, RZ, P2, !PT ;  /* 0x0000000528077c10 */ /* 0x000fc400097fe4ff */
[----:B------:R-:W-:-:S03]  /*1dc0*/  IADD3.X R25, PT, PT, R40, UR7, RZ, P3, !PT ;  /* 0x0000000728197c10 */ /* 0x000fc60009ffe4ff */
[----:B------:R0:W-:Y:S04]  /*1dd0*/  STG.E desc[UR8][R6.64], R22 ;  /* 0x0000001606007986 */ /* 0x0001e8000c101908 */
[----:B------:R0:W-:Y:S02]  /*1de0*/  STG.E desc[UR8][R24.64], R23 ;  /* 0x0000001718007986 */ /* 0x0001e4000c101908 */
.L_x_1512:
[----:B------:R-:W-:Y:S05]  /*1df0*/  BSYNC.RECONVERGENT B0 ;  /* 0x0000000000007941 */ /* 0x000fea0003800200 */
.L_x_1511:
[----:B------:R-:W-:Y:S04]  /*1e00*/  BSSY.RECONVERGENT B0, `(.L_x_1513) ;  /* 0x000000c000007945 */ /* 0x000fe80003800200 */
[----:B------:R-:W-:Y:S05]  /*1e10*/  @!P4 BRA `(.L_x_1514) ;  /* 0x000000000028c947 */ /* 0x000fea0003800000 */
[----:B------:R-:W1:Y:S01]  /*1e20*/  LDCU.64 UR4, c[0x0][0x398] ;  /* 0x00007300ff0477ac */ /* 0x000e620008000a00 */
[C---:B0-----:R-:W-:Y:S01]  /*1e30*/  IMAD.SHL.U32 R22, R43.reuse, 0x4, RZ ;  /* 0x000000042b167824 */ /* 0x041fe200078e00ff */
[----:B------:R-:W-:Y:S01]  /*1e40*/  SHF.L.U64.HI R43, R43, 0x2, R4 ;  /* 0x000000022b2b7819 */ /* 0x000fe20000010204 */
[----:B------:R-:W0:Y:S03]  /*1e50*/  LDCU.64 UR6, c[0x0][0x3a0] ;  /* 0x00007400ff0677ac */ /* 0x000e260008000a00 */
[C---:B-1----:R-:W-:Y:S02]  /*1e60*/  IADD3 R6, P2, PT, R22.reuse, UR4, RZ ;  /* 0x0000000416067c10 */ /* 0x042fe4000ff5e0ff */
[----:B0-----:R-:W-:Y:S02]  /*1e70*/  IADD3 R22, P3, PT, R22, UR6, RZ ;  /* 0x0000000616167c10 */ /* 0x001fe4000ff7e0ff */
[----:B------:R-:W-:-:S02]  /*1e80*/  IADD3.X R7, PT, PT, R43, UR5, RZ, P2, !PT ;  /* 0x000000052b077c10 */ /* 0x000fc400097fe4ff */
[----:B------:R-:W-:-:S03]  /*1e90*/  IADD3.X R23, PT, PT, R43, UR7, RZ, P3, !PT ;  /* 0x000000072b177c10 */ /* 0x000fc60009ffe4ff */
[----:B------:R1:W-:Y:S04]  /*1ea0*/  STG.E desc[UR8][R6.64], R2 ;  /* 0x0000000206007986 */ /* 0x0003e8000c101908 */
[----:B------:R1:W-:Y:S02]  /*1eb0*/  STG.E desc[UR8][R22.64], R3 ;  /* 0x0000000316007986 */ /* 0x0003e4000c101908 */
.L_x_1514:
[----:B------:R-:W-:Y:S05]  /*1ec0*/  BSYNC.RECONVERGENT B0 ;  /* 0x0000000000007941 */ /* 0x000fea0003800200 */
.L_x_1513:
[----:B------:R-:W-:Y:S01]  /*1ed0*/  BSSY.RECONVERGENT B0, `(.L_x_1515) ;  /* 0x0000011000007945 */ /* 0x000fe20003800200 */
[----:B------:R-:W-:Y:S02]  /*1ee0*/  ISETP.NE.AND P2, PT, R10, R12, PT ;  /* 0x0000000c0a00720c */ /* 0x000fe40003f45270 */
[----:B------:R-:W-:Y:S02]  /*1ef0*/  ISETP.NE.AND P3, PT, R12, R14, PT ;  /* 0x0000000e0c00720c */ /* 0x000fe40003f65270 */
[----:B------:R-:W-:Y:S02]  /*1f00*/  ISETP.NE.AND P4, PT, R14, R16, PT ;  /* 0x000000100e00720c */ /* 0x000fe40003f85270 */
[----:B------:R-:W-:Y:S02]  /*1f10*/  ISETP.NE.AND P5, PT, R16, R18, PT ;  /* 0x000000121000720c */ /* 0x000fe40003fa5270 */
[----:B------:R-:W-:Y:S01]  /*1f20*/  ISETP.NE.AND P6, PT, R18, R20, PT ;  /* 0x000000141200720c */ /* 0x000fe20003fc5270 */
[----:B------:R-:W-:-:S12]  /*1f30*/  @!P0 BRA `(.L_x_1516) ;  /* 0x0000000000288947 */ /* 0x000fd80003800000 */
[----:B------:R-:W2:Y:S01]  /*1f40*/  LDCU.64 UR4, c[0x0][0x398] ;  /* 0x00007300ff0477ac */ /* 0x000ea20008000a00 */
[C---:B01----:R-:W-:Y:S01]  /*1f50*/  IMAD.SHL.U32 R6, R31.reuse, 0x4, RZ ;  /* 0x000000041f067824 */ /* 0x043fe200078e00ff */
[----:B------:R-:W-:Y:S01]  /*1f60*/  SHF.L.U64.HI R42, R31, 0x2, R42 ;  /* 0x000000021f2a7819 */ /* 0x000fe2000001022a */
[----:B------:R-:W0:Y:S03]  /*1f70*/  LDCU.64 UR6, c[0x0][0x3a0] ;  /* 0x00007400ff0677ac */ /* 0x000e260008000a00 */
[----:B--2---:R-:W-:-:S04]  /*1f80*/  IADD3 R2, P0, PT, R6, UR4, RZ ;  /* 0x0000000406027c10 */ /* 0x004fc8000ff1e0ff */
[----:B------:R-:W-:Y:S02]  /*1f90*/  IADD3.X R3, PT, PT, R42, UR5, RZ, P0, !PT ;  /* 0x000000052a037c10 */ /* 0x000fe400087fe4ff */
[----:B0-----:R-:W-:-:S03]  /*1fa0*/  IADD3 R6, P0, PT, R6, UR6, RZ ;  /* 0x0000000606067c10 */ /* 0x001fc6000ff1e0ff */
[----:B------:R2:W-:Y:S01]  /*1fb0*/  STG.E desc[UR8][R2.64], R8 ;  /* 0x0000000802007986 */ /* 0x0005e2000c101908 */
[----:B------:R-:W-:-:S05]  /*1fc0*/  IADD3.X R7, PT, PT, R42, UR7, RZ, P0, !PT ;  /* 0x000000072a077c10 */ /* 0x000fca00087fe4ff */
[----:B------:R2:W-:Y:S04]  /*1fd0*/  STG.E desc[UR8][R6.64], R9 ;  /* 0x0000000906007986 */ /* 0x0005e8000c101908 */
.L_x_1516:
[----:B------:R-:W-:Y:S05]  /*1fe0*/  BSYNC.RECONVERGENT B0 ;  /* 0x0000000000007941 */ /* 0x000fea0003800200 */
.L_x_1515:
[----:B------:R-:W-:Y:S04]  /*1ff0*/  BSSY.RECONVERGENT B0, `(.L_x_1517) ;  /* 0x000000c000007945 */ /* 0x000fe80003800200 */
[----:B------:R-:W-:Y:S05]  /*2000*/  @!P2 BRA `(.L_x_1518) ;  /* 0x000000000028a947 */ /* 0x000fea0003800000 */
[----:B------:R-:W1:Y:S01]  /*2010*/  LDCU.64 UR4, c[0x0][0x398] ;  /* 0x00007300ff0477ac */ /* 0x000e620008000a00 */
[C---:B------:R-:W-:Y:S01]  /*2020*/  IMAD.SHL.U32 R4, R32.reuse, 0x4, RZ ;  /* 0x0000000420047824 */ /* 0x040fe200078e00ff */
[----:B------:R-:W-:Y:S01]  /*2030*/  SHF.L.U64.HI R5, R32, 0x2, R5 ;  /* 0x0000000220057819 */ /* 0x000fe20000010205 */
[----:B------:R-:W3:Y:S03]  /*2040*/  LDCU.64 UR6, c[0x0][0x3a0] ;  /* 0x00007400ff0677ac */ /* 0x000ee60008000a00 */
[C---:B-12---:R-:W-:Y:S02]  /*2050*/  IADD3 R2, P0, PT, R4.reuse, UR4, RZ ;  /* 0x0000000404027c10 */ /* 0x046fe4000ff1e0ff */
[----:B---3--:R-:W-:Y:S02]  /*2060*/  IADD3 R4, P2, PT, R4, UR6, RZ ;  /* 0x0000000604047c10 */ /* 0x008fe4000ff5e0ff */
[----:B------:R-:W-:-:S02]  /*2070*/  IADD3.X R3, PT, PT, R5, UR5, RZ, P0, !PT ;  /* 0x0000000505037c10 */ /* 0x000fc400087fe4ff */
[----:B------:R-:W-:-:S03]  /*2080*/  IADD3.X R5, PT, PT, R5, UR7, RZ, P2, !PT ;  /* 0x0000000705057c10 */ /* 0x000fc600097fe4ff */
[----:B------:R3:W-:Y:S04]  /*2090*/  STG.E desc[UR8][R2.64], R10 ;  /* 0x0000000a02007986 */ /* 0x0007e8000c101908 */
[----:B------:R3:W-:Y:S02]  /*20a0*/  STG.E desc[UR8][R4.64], R11 ;  /* 0x0000000b04007986 */ /* 0x0007e4000c101908 */
.L_x_1518:
[----:B------:R-:W-:Y:S05]  /*20b0*/  BSYNC.RECONVERGENT B0 ;  /* 0x0000000000007941 */ /* 0x000fea0003800200 */
.L_x_1517:
[----:B------:R-:W-:Y:S04]  /*20c0*/  BSSY.RECONVERGENT B0, `(.L_x_1519) ;  /* 0x000000c000007945 */ /* 0x000fe80003800200 */
[----:B------:R-:W-:Y:S05]  /*20d0*/  @!P3 BRA `(.L_x_1520) ;  /* 0x000000000028b947 */ /* 0x000fea0003800000 */
[----:B------:R-:W1:Y:S01]  /*20e0*/  LDCU.64 UR4, c[0x0][0x398] ;  /* 0x00007300ff0477ac */ /* 0x000e620008000a00 */
[C---:B---3--:R-:W-:Y:S01]  /*20f0*/  IMAD.SHL.U32 R4, R33.reuse, 0x4, RZ ;  /* 0x0000000421047824 */ /* 0x048fe200078e00ff */
        /* <DEDUP_REMOVED lines=8> */
.L_x_1520:
[----:B------:R-:W-:Y:S05]  /*2180*/  BSYNC.RECONVERGENT B0 ;  /* 0x0000000000007941 */ /* 0x000fea0003800200 */
.L_x_1519:
[----:B------:R-:W-:Y:S04]  /*2190*/  BSSY.RECONVERGENT B0, `(.L_x_1521) ;  /* 0x000000c000007945 */ /* 0x000fe80003800200 */
[----:B------:R-:W-:Y:S05]  /*21a0*/  @!P4 BRA `(.L_x_1522) ;  /* 0x000000000028c947 */ /* 0x000fea0003800000 */
[----:B------:R-:W1:Y:S01]  /*21b0*/  LDCU.64 UR4, c[0x0][0x398] ;  /* 0x00007300ff0477ac */ /* 0x000e620008000a00 */
[C---:B---34-:R-:W-:Y:S01]  /*21c0*/  IMAD.SHL.U32 R4, R35.reuse, 0x4, RZ ;  /* 0x0000000423047824 */ /* 0x058fe200078e00ff */
        /* <DEDUP_REMOVED lines=8> */
.L_x_1522:
[----:B------:R-:W-:Y:S05]  /*2250*/  BSYNC.RECONVERGENT B0 ;  /* 0x0000000000007941 */ /* 0x000fea0003800200 */
.L_x_1521:
[----:B------:R-:W-:Y:S04]  /*2260*/  BSSY.RECONVERGENT B0, `(.L_x_1523) ;  /* 0x000000c000007945 */ /* 0x000fe80003800200 */
[----:B------:R-:W-:Y:S05]  /*2270*/  @!P5 BRA `(.L_x_1524) ;  /* 0x000000000028d947 */ /* 0x000fea0003800000 */
[----:B------:R-:W2:Y:S01]  /*2280*/  LDCU.64 UR4, c[0x0][0x398] ;  /* 0x00007300ff0477ac */ /* 0x000ea20008000a00 */
[C---:B-1-34-:R-:W-:Y:S01]  /*2290*/  IMAD.SHL.U32 R4, R37.reuse, 0x4, RZ ;  /* 0x0000000425047824 */ /* 0x05afe200078e00ff */
[----:B------:R-:W-:Y:S01]  /*22a0*/  SHF.L.U64.HI R28, R37, 0x2, R28 ;  /* 0x00000002251c7819 */ /* 0x000fe2000001021c */
[----:B------:R-:W1:Y:S03]  /*22b0*/  LDCU.64 UR6, c[0x0][0x3a0] ;  /* 0x00007400ff0677ac */ /* 0x000e660008000a00 */
[C---:B--2---:R-:W-:Y:S02]  /*22c0*/  IADD3 R2, P0, PT, R4.reuse, UR4, RZ ;  /* 0x0000000404027c10 */ /* 0x044fe4000ff1e0ff */
[----:B-1----:R-:W-:Y:S02]  /*22d0*/  IADD3 R4, P2, PT, R4, UR6, RZ ;  /* 0x0000000604047c10 */ /* 0x002fe4000ff5e0ff */
[----:B------:R-:W-:-:S02]  /*22e0*/  IADD3.X R3, PT, PT, R28, UR5, RZ, P0, !PT ;  /* 0x000000051c037c10 */ /* 0x000fc400087fe4ff */
[----:B------:R-:W-:-:S03]  /*22f0*/  IADD3.X R5, PT, PT, R28, UR7, RZ, P2, !PT ;  /* 0x000000071c057c10 */ /* 0x000fc600097fe4ff */
[----:B------:R1:W-:Y:S04]  /*2300*/  STG.E desc[UR8][R2.64], R16 ;  /* 0x0000001002007986 */ /* 0x0003e8000c101908 */
[----:B------:R1:W-:Y:S02]  /*2310*/  STG.E desc[UR8][R4.64], R17 ;  /* 0x0000001104007986 */ /* 0x0003e4000c101908 */
.L_x_1524:
[----:B------:R-:W-:Y:S05]  /*2320*/  BSYNC.RECONVERGENT B0 ;  /* 0x0000000000007941 */ /* 0x000fea0003800200 */
.L_x_1523:
        /* <DEDUP_REMOVED lines=12> */
.L_x_1526:
[----:B------:R-:W-:Y:S05]  /*23f0*/  BSYNC.RECONVERGENT B0 ;  /* 0x0000000000007941 */ /* 0x000fea0003800200 */
.L_x_1525:
[----:B------:R-:W-:Y:S05]  /*2400*/  @!P1 EXIT ;  /* 0x000000000000994d */ /* 0x000fea0003800000 */
        /* <DEDUP_REMOVED lines=8> */
[----:B------:R-:W-:Y:S04]  /*2490*/  STG.E desc[UR8][R2.64], R20 ;  /* 0x0000001402007986 */ /* 0x000fe8000c101908 */
[----:B------:R-:W-:Y:S01]  /*24a0*/  STG.E desc[UR8][R4.64], R21 ;  /* 0x0000001504007986 */ /* 0x000fe2000c101908 */
[----:B------:R-:W-:Y:S05]  /*24b0*/  EXIT ;  /* 0x000000000000794d */ /* 0x000fea0003800000 */
.L_x_1505:
[----:B------:R-:W0:Y:S01]  /*24c0*/  S2R R40, SR_TID.X ;  /* 0x0000000000287919 */ /* 0x000e220000002100 */
        /* <DEDUP_REMOVED lines=17> */
[----:B------:R-:W-:Y:S01]  /*25e0*/  ISETP.NE.AND P1, PT, R40, RZ, PT ;  /* 0x000000ff2800720c */ /* 0x000fe20003f25270 */
[----:B------:R-:W-:Y:S01]  /*25f0*/  IMAD.MOV.U32 R2, RZ, RZ, RZ ;  /* 0x000000ffff027224 */ /* 0x000fe200078e00ff */
[----:B------:R-:W1:Y:S01]  /*2600*/  S2R R38, SR_LANEID ;  /* 0x0000000000267919 */ /* 0x000e620000000000 */
[----:B------:R-:W1:Y:S01]  /*2610*/  S2UR UR5, SR_CgaCtaId ;  /* 0x00000000000579c3 */ /* 0x000e620000008800 */
[----:B------:R-:W-:Y:S01]  /*2620*/  SHF.R.U32.HI R3, RZ, 0x5, R40 ;  /* 0x00000005ff037819 */ /* 0x000fe20000011628 */
[----:B------:R-:W-:-:S06]  /*2630*/  UMOV UR4, 0x400 ;  /* 0x0000040000047882 */ /* 0x000fcc0000000000 */
[----:B0-----:R-:W0:Y:S08]  /*2640*/  LDC R7, c[0x0][0x390] ;  /* 0x0000e400ff077b82 */ /* 0x001e300000000800 */
[----:B------:R-:W1:Y:S02]  /*2650*/  @!P1 LDC.64 R4, c[0x0][0x380] ;  /* 0x0000e000ff049b82 */ /* 0x000e640000000a00 */
[----:B-1----:R-:W-:-:S05]  /*2660*/  @!P1 IMAD.WIDE.U32 R4, R39, 0x2400, R4 ;  /* 0x0000240027049825 */ /* 0x002fca00078e0004 */
[----:B------:R1:W5:Y:S01]  /*2670*/  @!P1 LDG.E.CONSTANT R2, desc[UR8][R4.64+-0x4] ;  /* 0xfffffc0804029981 */ /* 0x000362000c1e9900 */
[----:B------:R-:W-:Y:S01]  /*2680*/  ULEA UR4, UR5, UR4, 0x18 ;  /* 0x0000000405047291 */ /* 0x000fe2000f8ec0ff */
[----:B------:R-:W-:Y:S01]  /*2690*/  IMAD R6, R3, 0x120, R38 ;  /* 0x0000012003067824 */ /* 0x000fe200078e0226 */
[----:B------:R-:W-:-:S04]  /*26a0*/  ISETP.NE.AND P0, PT, R40, RZ, PT ;  /* 0x000000ff2800720c */ /* 0x000fc80003f05270 */
[----:B------:R-:W-:Y:S02]  /*26b0*/  LEA R6, R6, UR4, 0x2 ;  /* 0x0000000406067c11 */ /* 0x000fe4000f8e10ff */
[----:B------:R-:W-:-:S03]  /*26c0*/  LEA R24, R40, UR4, 0x2 ;  /* 0x0000000428187c11 */ /* 0x000fc6000f8e10ff */
[----:B-1----:R-:W-:Y:S01]  /*26d0*/  IMAD R5, R38, 0x20, R6 ;  /* 0x0000002026057824 */ /* 0x002fe200078e0206 */
        /* <DEDUP_REMOVED lines=12> */
[----:B------:R-:W1:Y:S04]  /*27a0*/  LDS R10, [R5+0x4] ;  /* 0x00000400050a7984 */ /* 0x000e680000000800 */
[----:B------:R-:W2:Y:S04]  /*27b0*/  LDS R12, [R5+0x8] ;  /* 0x00000800050c7984 */ /* 0x000ea80000000800 */
[----:B------:R-:W3:Y:S04]  /*27c0*/  LDS R14, [R5+0xc] ;  /* 0x00000c00050e7984 */ /* 0x000ee80000000800 */
[----:B------:R-:W4:Y:S04]  /*27d0*/  LDS R16, [R5+0x10] ;  /* 0x0000100005107984 */ /* 0x000f280000000800 */
[----:B------:R-:W5:Y:S04]  /*27e0*/  LDS R18, [R5+0x14] ;  /* 0x0000140005127984 */ /* 0x000f680000000800 */
[----:B------:R-:W-:Y:S04]  /*27f0*/  LDS R20, [R5+0x18] ;  /* 0x0000180005147984 */ /* 0x000fe80000000800 */
[----:B------:R-:W-:Y:S01]  /*2800*/  LDS R22, [R5+0x1c] ;  /* 0x00001c0005167984 */ /* 0x000fe20000000800 */
[----:B------:R-:W-:Y:S01]  /*2810*/  BAR.SYNC.DEFER_BLOCKING 0x0 ;  /* 0x0000000000007b1d */ /* 0x000fe20000010000 */
[----:B-1----:R-:W-:-:S02]  /*2820*/  ISETP.NE.AND P2, PT, R8, R10, PT ;  /* 0x0000000a0800720c */ /* 0x002fc40003f45270 */
[----:B--2---:R-:W-:Y:S02]  /*2830*/  ISETP.NE.AND P3, PT, R10, R12, PT ;  /* 0x0000000c0a00720c */ /* 0x004fe40003f65270 */
[----:B---3--:R-:W-:Y:S01]  /*2840*/  ISETP.NE.AND P4, PT, R12, R14, PT ;  /* 0x0000000e0c00720c */ /* 0x008fe20003f85270 */
[----:B0-----:R-:W-:Y:S01]  /*2850*/  STS [R6], R7 ;  /* 0x0000000706007388 */ /* 0x001fe20000000800 */
[----:B----4-:R-:W-:-:S03]  /*2860*/  ISETP.NE.AND P6, PT, R14, R16, PT ;  /* 0x000000100e00720c */ /* 0x010fc60003fc5270 */
[----:B------:R-:W-:Y:S01]  /*2870*/  STS [R6+0x80], R7 ;  /* 0x0000800706007388 */ /* 0x000fe20000000800 */
[----:B-----5:R-:W-:-:S03]  /*2880*/  ISETP.NE.AND P5, PT, R16, R18, PT ;  /* 0x000000121000720c */ /* 0x020fc60003fa5270 */
        /* <DEDUP_REMOVED lines=8> */
[----:B------:R-:W1:Y:S01]  /*2910*/  LDS R9, [R5] ;  /* 0x0000000005097984 */ /* 0x000e620000000800 */
[----:B0-----:R-:W-:-:S03]  /*2920*/  SEL R6, RZ, 0x1, !P4 ;  /* 0x00000001ff067807 */ /* 0x001fc60006000000 */
[----:B------:R-:W0:Y:S04]  /*2930*/  LDS R11, [R5+0x4] ;  /* 0x00000400050b7984 */ /* 0x000e280000000800 */
[----:B------:R-:W2:Y:S04]  /*2940*/  LDS R13, [R5+0x8] ;  /* 0x00000800050d7984 */ /* 0x000ea80000000800 */
[----:B------:R-:W3:Y:S04]  /*2950*/  LDS R15, [R5+0xc] ;  /* 0x00000c00050f7984 */ /* 0x000ee80000000800 */
[----:B------:R-:W4:Y:S04]  /*2960*/  LDS R17, [R5+0x10] ;  /* 0x0000100005117984 */ /* 0x000f280000000800 */
[----:B------:R-:W5:Y:S04]  /*2970*/  LDS R19, [R5+0x14] ;  /* 0x0000140005137984 */ /* 0x000f680000000800 */
[----:B------:R-:W5:Y:S04]  /*2980*/  LDS R21, [R5+0x18] ;  /* 0x0000180005157984 */ /* 0x000f680000000800 */
[----:B------:R-:W-:Y:S04]  /*2990*/  LDS R23, [R5+0x1c] ;  /* 0x00001c0005177984 */ /* 0x000fe80000000800 */
[----:B------:R0:W-:Y:S01]  /*29a0*/  LDS R4, [R5+0x20] ;  /* 0x0000200005047984 */ /* 0x0001e20000000800 */
[----:B------:R-:W-:Y:S01]  /*29b0*/  BAR.SYNC.DEFER_BLOCKING 0x0 ;  /* 0x0000000000007b1d */ /* 0x000fe20000010000 */
[----:B-1----:R-:W-:-:S02]  /*29c0*/  SEL R0, R9, RZ, !P2 ;  /* 0x000000ff09007207 */ /* 0x002fc40005000000 */
[----:B0-----:R-:W-:-:S03]  /*29d0*/  SEL R5, RZ, 0x1, !P3 ;  /* 0x00000001ff057807 */ /* 0x001fc60005800000 */
[----:B------:R-:W-:-:S05]  /*29e0*/  IMAD.IADD R0, R11, 0x1, R0 ;  /* 0x000000010b007824 */ /* 0x000fca00078e0200 */
[----:B------:R-:W-:Y:S02]  /*29f0*/  SEL R0, R0, RZ, !P3 ;  /* 0x000000ff00007207 */ /* 0x000fe40005800000 */
[----:B------:R-:W-:-:S03]  /*2a00*/  ISETP.NE.AND P3, PT, R18, R20, PT ;  /* 0x000000141200720c */ /* 0x000fc60003f65270 */
[----:B--2---:R-:W-:Y:S01]  /*2a10*/  IMAD.IADD R0, R13, 0x1, R0 ;  /* 0x000000010d007824 */ /* 0x004fe200078e0200 */
[----:B------:R-:W-:Y:S04]  /*2a20*/  STS [R24+0x4d8], R25 ;  /* 0x0004d81918007388 */ /* 0x000fe80000000800 */
[----:B------:R-:W-:Y:S01]  /*2a30*/  SEL R0, R0, RZ, !P4 ;  /* 0x000000ff00007207 */ /* 0x000fe20006000000 */
[----:B------:R-:W-:Y:S04]  /*2a40*/  BAR.SYNC.DEFER_BLOCKING 0x0 ;  /* 0x0000000000007b1d */ /* 0x000fe80000010000 */
[----:B---3--:R-:W-:-:S05]  /*2a50*/  IMAD.IADD R0, R15, 0x1, R0 ;  /* 0x000000010f007824 */ /* 0x008fca00078e0200 */
[----:B------:R-:W-:-:S05]  /*2a60*/  SEL R0, R0, RZ, !P6 ;  /* 0x000000ff00007207 */ /* 0x000fca0007000000 */
[----:B----4-:R-:W-:-:S05]  /*2a70*/  IMAD.IADD R0, R17, 0x1, R0 ;  /* 0x0000000111007824 */ /* 0x010fca00078e0200 */
[----:B------:R-:W-:-:S05]  /*2a80*/  SEL R0, R0, RZ, !P5 ;  /* 0x000000ff00007207 */ /* 0x000fca0006800000 */
[----:B-----5:R-:W-:Y:S01]  /*2a90*/  IMAD.IADD R0, R19, 0x1, R0 ;  /* 0x0000000113007824 */ /* 0x020fe200078e0200 */
[----:B------:R0:W1:Y:S04]  /*2aa0*/  @P0 LDS R2, [R24+0x4d4] ;  /* 0x0004d40018020984 */ /* 0x0000680000000800 */
[----:B------:R-:W-:Y:S02]  /*2ab0*/  SEL R0, R0, RZ, !P3 ;  /* 0x000000ff00007207 */ /* 0x000fe40005800000 */
[----:B0-----:R-:W-:-:S03]  /*2ac0*/  SEL R24, RZ, 0x1, !P2 ;  /* 0x00000001ff187807 */ /* 0x001fc60005000000 */
[----:B------:R-:W-:Y:S01]  /*2ad0*/  IMAD.IADD R0, R21, 0x1, R0 ;  /* 0x0000000115007824 */ /* 0x000fe200078e0200 */
[----:B-1----:R-:W-:-:S04]  /*2ae0*/  ISETP.NE.AND P0, PT, R2, R8, PT ;  /* 0x000000080200720c */ /* 0x002fc80003f05270 */
[----:B------:R-:W-:-:S04]  /*2af0*/  SEL R7, RZ, 0x1, !P0 ;  /* 0x00000001ff077807 */ /* 0x000fc80004000000 */
[----:B------:R-:W-:-:S04]  /*2b00*/  IADD3 R5, P0, P2, R5, R24, R7 ;  /* 0x0000001805057210 */ /* 0x000fc80007a1e007 */
[----:B------:R-:W-:Y:S02]  /*2b10*/  IADD3 R24, P4, PT, R5, R6, RZ ;  /* 0x0000000605187210 */ /* 0x000fe40007f9e0ff */
[----:B------:R-:W-:Y:S02]  /*2b20*/  SEL R5, RZ, 0x1, !P6 ;  /* 0x00000001ff057807 */ /* 0x000fe40007000000 */
[----:B------:R-:W-:Y:S02]  /*2b30*/  ISETP.NE.AND P6, PT, R20, R22, PT ;  /* 0x000000161400720c */ /* 0x000fe40003fc5270 */
[----:B------:R-:W-:Y:S02]  /*2b40*/  SEL R6, RZ, 0x1, !P5 ;  /* 0x00000001ff067807 */ /* 0x000fe40006800000 */
[----:B------:R-:W-:Y:S02]  /*2b50*/  IADD3 R7, P5, PT, R24, R5, RZ ;  /* 0x0000000518077210 */ /* 0x000fe40007fbe0ff */
[----:B------:R-:W-:-:S02]  /*2b60*/  IADD3.X R5, PT, PT, RZ, RZ, RZ, P0, P2 ;  /* 0x000000ffff057210 */ /* 0x000fc400007e44ff */
[----:B------:R-:W-:Y:S02]  /*2b70*/  SEL R0, R0, RZ, !P6 ;  /* 0x000000ff00007207 */ /* 0x000fe40007000000 */
[----:B------:R-:W-:Y:S01]  /*2b80*/  IADD3 R7, P2, PT, R7, R6, RZ ;  /* 0x0000000607077210 */ /* 0x000fe20007f5e0ff */
[----:B------:R-:W-:Y:S01]  /*2b90*/  IMAD.X R5, RZ, RZ, R5, P4 ;  /* 0x000000ffff057224 */ /* 0x000fe200020e0605 */
[----:B------:R-:W-:Y:S01]  /*2ba0*/  SEL R6, RZ, 0x1, !P3 ;  /* 0x00000001ff067807 */ /* 0x000fe20005800000 */
[----:B------:R-:W-:Y:S01]  /*2bb0*/  IMAD.IADD R0, R23, 0x1, R0 ;  /* 0x0000000117007824 */ /* 0x000fe200078e0200 */
[----:B------:R-:W-:Y:S02]  /*2bc0*/  ISETP.NE.AND P0, PT, R22, R25, PT ;  /* 0x000000191600720c */ /* 0x000fe40003f05270 */
[----:B------:R-:W-:Y:S01]  /*2bd0*/  IADD3 R7, P3, PT, R7, R6, RZ ;  /* 0x0000000607077210 */ /* 0x000fe20007f7e0ff */
[----:B------:R-:W-:Y:S01]  /*2be0*/  IMAD.X R6, RZ, RZ, R5, P5 ;  /* 0x000000ffff067224 */ /* 0x000fe200028e0605 */
[----:B------:R-:W-:-:S02]  /*2bf0*/  SEL R5, R0, RZ, !P0 ;  /* 0x000000ff00057207 */ /* 0x000fc40004000000 */
[----:B------:R-:W-:Y:S01]  /*2c00*/  SEL R24, RZ, 0x1, !P6 ;  /* 0x00000001ff187807 */ /* 0x000fe20007000000 */
[----:B------:R-:W-:Y:S01]  /*2c10*/  IMAD.X R0, RZ, RZ, R6, P2 ;  /* 0x000000ffff007224 */ /* 0x000fe200010e0606 */
[----:B------:R-:W-:Y:S01]  /*2c20*/  ISETP.NE.AND P5, PT, R3, 0x4, PT ;  /* 0x000000040300780c */ /* 0x000fe20003fa5270 */
[----:B------:R-:W-:Y:S01]  /*2c30*/  IMAD.IADD R4, R4, 0x1, R5 ;  /* 0x0000000104047824 */ /* 0x000fe200078e0205 */
[----:B------:R-:W-:Y:S01]  /*2c40*/  IADD3 R24, P2, PT, R7, R24, RZ ;  /* 0x0000001807187210 */ /* 0x000fe20007f5e0ff */
[----:B------:R-:W-:Y:S01]  /*2c50*/  IMAD.X R26, RZ, RZ, R0, P3 ;  /* 0x000000ffff1a7224 */ /* 0x000fe200018e0600 */
[----:B------:R-:W-:Y:S02]  /*2c60*/  SEL R5, RZ, 0x1, !P0 ;  /* 0x00000001ff057807 */ /* 0x000fe40004000000 */
[----:B------:R-:W0:Y:S01]  /*2c70*/  SHFL.UP PT, R7, R4, 0x1, RZ ;  /* 0x0420000004077989 */ /* 0x000e2200000e00ff */
[----:B------:R-:W-:Y:S01]  /*2c80*/  IMAD.X R27, RZ, RZ, R26, P2 ;  /* 0x000000ffff1b7224 */ /* 0x000fe200010e061a */
[----:B------:R-:W-:-:S02]  /*2c90*/  IADD3 R30, P0, PT, R24, R5, RZ ;  /* 0x00000005181e7210 */ /* 0x000fc40007f1e0ff */
[C---:B------:R-:W-:Y:S02]  /*2ca0*/  ISETP.GE.AND P2, PT, R38.reuse, 0x1, PT ;  /* 0x000000012600780c */ /* 0x040fe40003f46270 */
[----:B------:R-:W-:Y:S01]  /*2cb0*/  ISETP.NE.AND P3, PT, R38, 0x1f, PT ;  /* 0x0000001f2600780c */ /* 0x000fe20003f65270 */
[----:B------:R-:W-:Y:S01]  /*2cc0*/  IMAD.X R29, RZ, RZ, R27, P0 ;  /* 0x000000ffff1d7224 */ /* 0x000fe200000e061b */
[----:B------:R-:W1:Y:S01]  /*2cd0*/  SHFL.UP PT, R5, R30, 0x1, RZ ;  /* 0x042000001e057989 */ /* 0x000e6200000e00ff */
[----:B------:R-:W-:Y:S02]  /*2ce0*/  ISETP.NE.U32.AND P0, PT, R30, RZ, PT ;  /* 0x000000ff1e00720c */ /* 0x000fe40003f05070 */
[----:B------:R-:W-:Y:S01]  /*2cf0*/  ISETP.NE.AND P4, PT, R3, 0x5, PT ;  /* 0x000000050300780c */ /* 0x000fe20003f85270 */
[----:B------:R-:W2:Y:S01]  /*2d00*/  SHFL.UP PT, R6, R29, 0x1, RZ ;  /* 0x042000001d067989 */ /* 0x000ea200000e00ff */
[----:B------:R-:W-:-:S04]  /*2d10*/  ISETP.NE.AND.EX P0, PT, R29, RZ, PT, P0 ;  /* 0x000000ff1d00720c */ /* 0x000fc80003f05300 */
[----:B0-----:R-:W-:-:S04]  /*2d20*/  SEL R7, R7, RZ, !P0 ;  /* 0x000000ff07077207 */ /* 0x001fc80004000000 */
[----:B------:R-:W-:Y:S02]  /*2d30*/  SEL R7, R7, RZ, P2 ;  /* 0x000000ff07077207 */ /* 0x000fe40001000000 */
[----:B-1----:R-:W-:-:S03]  /*2d40*/  SEL R5, R5, RZ, P2 ;  /* 0x000000ff05057207 */ /* 0x002fc60001000000 */
[----:B------:R-:W-:Y:S01]  /*2d50*/  IMAD.IADD R7, R4, 0x1, R7 ;  /* 0x0000000104077824 */ /* 0x000fe200078e0207 */
[----:B--2---:R-:W-:-:S04]  /*2d60*/  SEL R28, R6, RZ, P2 ;  /* 0x000000ff061c7207 */ /* 0x004fc80001000000 */
[----:B------:R-:W0:Y:S01]  /*2d70*/  SHFL.UP PT, R6, R7, 0x2, RZ ;  /* 0x0440000007067989 */ /* 0x000e2200000e00ff */
[----:B------:R-:W-:Y:S02]  /*2d80*/  IADD3 R31, P0, PT, R5, R30, RZ ;  /* 0x0000001e051f7210 */ /* 0x000fe40007f1e0ff */
[----:B------:R-:W-:-:S03]  /*2d90*/  ISETP.GE.AND P2, PT, R38, 0x2, PT ;  /* 0x000000022600780c */ /* 0x000fc60003f46270 */
[----:B------:R-:W-:Y:S01]  /*2da0*/  IMAD.X R28, R28, 0x1, R29, P0 ;  /* 0x000000011c1c7824 */ /* 0x000fe200000e061d */
[----:B------:R-:W1:Y:S01]  /*2db0*/  SHFL.UP PT, R4, R31, 0x2, RZ ;  /* 0x044000001f047989 */ /* 0x000e6200000e00ff */
[----:B------:R-:W-:-:S03]  /*2dc0*/  ISETP.NE.U32.AND P0, PT, R31, RZ, PT ;  /* 0x000000ff1f00720c */ /* 0x000fc60003f05070 */
[----:B------:R-:W2:Y:S01]  /*2dd0*/  SHFL.UP PT, R5, R28, 0x2, RZ ;  /* 0x044000001c057989 */ /* 0x000ea200000e00ff */
[----:B------:R-:W-:-:S04]  /*2de0*/  ISETP.NE.AND.EX P0, PT, R28, RZ, PT, P0 ;  /* 0x000000ff1c00720c */ /* 0x000fc80003f05300 */
[----:B0-----:R-:W-:-:S04]  /*2df0*/  SEL R6, R6, RZ, !P0 ;  /* 0x000000ff06067207 */ /* 0x001fc80004000000 */
[----:B------:R-:W-:Y:S02]  /*2e00*/  SEL R6, R6, RZ, P2 ;  /* 0x000000ff06067207 */ /* 0x000fe40001000000 */
[----:B-1----:R-:W-:-:S03]  /*2e10*/  SEL R4, R4, RZ, P2 ;  /* 0x000000ff04047207 */ /* 0x002fc60001000000 */
[----:B------:R-:W-:Y:S01]  /*2e20*/  IMAD.IADD R6, R7, 0x1, R6 ;  /* 0x0000000107067824 */ /* 0x000fe200078e0206 */
[----:B------:R-:W-:Y:S02]  /*2e30*/  IADD3 R29, P0, PT, R4, R31, RZ ;  /* 0x0000001f041d7210 */ /* 0x000fe40007f1e0ff */
[----:B--2---:R-:W-:Y:S02]  /*2e40*/  SEL R5, R5, RZ, P2 ;  /* 0x000000ff05057207 */ /* 0x004fe40001000000 */
[----:B------:R-:W0:Y:S01]  /*2e50*/  SHFL.UP PT, R7, R6, 0x4, RZ ;  /* 0x0480000006077989 */ /* 0x000e2200000e00ff */
[----:B------:R-:W-:Y:S02]  /*2e60*/  ISETP.GE.AND P2, PT, R38, 0x4, PT ;  /* 0x000000042600780c */ /* 0x000fe40003f46270 */
        /* <DEDUP_REMOVED lines=18> */
[----:B0-----:R-:W-:Y:S02]  /*2f90*/  SEL R6, R6, RZ, !P0 ;  /* 0x000000ff06067207 */ /* 0x001fe40004000000 */
[----:B-1----:R-:W-:Y:S02]  /*2fa0*/  SEL R4, R4, RZ, P2 ;  /* 0x000000ff04047207 */ /* 0x002fe40001000000 */
[----:B------:R-:W-:Y:S02]  /*2fb0*/  SEL R6, R6, RZ, P2 ;  /* 0x000000ff06067207 */ /* 0x000fe40001000000 */
[----:B------:R-:W-:Y:S02]  /*2fc0*/  IADD3 R29, P0, PT, R4, R31, RZ ;  /* 0x0000001f041d7210 */ /* 0x000fe40007f1e0ff */
[----:B--2---:R-:W-:Y:S01]  /*2fd0*/  SEL R5, R5, RZ, P2 ;  /* 0x000000ff05057207 */ /* 0x004fe20001000000 */
[----:B------:R-:W-:Y:S01]  /*2fe0*/  IMAD.IADD R6, R7, 0x1, R6 ;  /* 0x0000000107067824 */ /* 0x000fe200078e0206 */
[----:B------:R-:W-:Y:S01]  /*2ff0*/  ISETP.GE.AND P2, PT, R38, 0x10, PT ;  /* 0x000000102600780c */ /* 0x000fe20003f46270 */
[----:B------:R-:W0:Y:S02]  /*3000*/  SHFL.UP PT, R4, R29, 0x10, RZ ;  /* 0x060000001d047989 */ /* 0x000e2400000e00ff */
[----:B------:R-:W-:Y:S01]  /*3010*/  IMAD.X R28, R5, 0x1, R30, P0 ;  /* 0x00000001051c7824 */ /* 0x000fe200000e061e */
[----:B------:R-:W-:Y:S01]  /*3020*/  ISETP.NE.U32.AND P0, PT, R29, RZ, PT ;  /* 0x000000ff1d00720c */ /* 0x000fe20003f05070 */
[----:B------:R-:W1:Y:S03]  /*3030*/  SHFL.UP PT, R7, R6, 0x10, RZ ;  /* 0x0600000006077989 */ /* 0x000e6600000e00ff */
[----:B------:R-:W-:Y:S01]  /*3040*/  ISETP.NE.AND.EX P0, PT, R28, RZ, PT, P0 ;  /* 0x000000ff1c00720c */ /* 0x000fe20003f05300 */
[----:B------:R-:W2:Y:S01]  /*3050*/  SHFL.UP PT, R5, R28, 0x10, RZ ;  /* 0x060000001c057989 */ /* 0x000ea200000e00ff */
[----:B0-----:R-:W-:-:S02]  /*3060*/  SEL R4, R4, RZ, P2 ;  /* 0x000000ff04047207 */ /* 0x001fc40001000000 */
[----:B-1----:R-:W-:Y:S02]  /*3070*/  SEL R7, R7, RZ, !P0 ;  /* 0x000000ff07077207 */ /* 0x002fe40004000000 */
[----:B------:R-:W-:Y:S02]  /*3080*/  IADD3 R4, P0, PT, R4, R29, RZ ;  /* 0x0000001d04047210 */ /* 0x000fe40007f1e0ff */
[----:B--2---:R-:W-:Y:S02]  /*3090*/  SEL R5, R5, RZ, P2 ;  /* 0x000000ff05057207 */ /* 0x004fe40001000000 */
[----:B------:R-:W-:-:S03]  /*30a0*/  SEL R7, R7, RZ, P2 ;  /* 0x000000ff07077207 */ /* 0x000fc60001000000 */
[----:B------:R-:W-:Y:S01]  /*30b0*/  IMAD.X R5, R5, 0x1, R28, P0 ;  /* 0x0000000105057824 */ /* 0x000fe200000e061c */
[----:B------:R-:W-:Y:S01]  /*30c0*/  @!P3 LEA R28, R3, UR4, 0x4 ;  /* 0x00000004031cbc11 */ /* 0x000fe2000f8e20ff */
[----:B------:R-:W-:-:S04]  /*30d0*/  IMAD.IADD R41, R6, 0x1, R7 ;  /* 0x0000000106297824 */ /* 0x000fc800078e0207 */
[----:B------:R-:W-:Y:S04]  /*30e0*/  @!P3 STS.64 [R28], R4 ;  /* 0x000000041c00b388 */ /* 0x000fe80000000a00 */
[----:B------:R-:W-:Y:S01]  /*30f0*/  @!P3 STS [R28+0x8], R41 ;  /* 0x000008291c00b388 */ /* 0x000fe20000000800 */
[----:B------:R-:W-:Y:S01]  /*3100*/  BAR.SYNC.DEFER_BLOCKING 0x0 ;  /* 0x0000000000007b1d */ /* 0x000fe20000010000 */
[----:B------:R-:W-:-:S05]  /*3110*/  ISETP.NE.AND P3, PT, R3, 0x2, PT ;  /* 0x000000020300780c */ /* 0x000fca0003f65270 */
[----:B------:R-:W0:Y:S04]  /*3120*/  LDS.64 R32, [UR4+0x10] ;  /* 0x00001004ff207984 */ /* 0x000e280008000a00 */
[----:B------:R-:W1:Y:S04]  /*3130*/  LDS.64 R34, [UR4] ;  /* 0x00000004ff227984 */ /* 0x000e680008000a00 */
[----:B------:R-:W2:Y:S04]  /*3140*/  LDS R44, [UR4+0x8] ;  /* 0x00000804ff2c7984 */ /* 0x000ea80008000800 */
[----:B------:R-:W3:Y:S04]  /*3150*/  LDS.64 R36, [UR4+0x20] ;  /* 0x00002004ff247984 */ /* 0x000ee80008000a00 */
[----:B------:R-:W4:Y:S04]  /*3160*/  LDS R45, [UR4+0x18] ;  /* 0x00001804ff2d7984 */ /* 0x000f280008000800 */
[----:B------:R-:W5:Y:S04]  /*3170*/  LDS.64 R30, [UR4+0x30] ;  /* 0x00003004ff1e7984 */ /* 0x000f680008000a00 */
[----:B------:R-:W5:Y:S04]  /*3180*/  LDS R46, [UR4+0x28] ;  /* 0x00002804ff2e7984 */ /* 0x000f680008000800 */
[----:B------:R-:W5:Y:S04]  /*3190*/  LDS.64 R6, [UR4+0x40] ;  /* 0x00004004ff067984 */ /* 0x000f680008000a00 */
[----:B------:R-:W5:Y:S04]  /*31a0*/  LDS R43, [UR4+0x38] ;  /* 0x00003804ff2b7984 */ /* 0x000f680008000800 */
[----:B------:R-:W5:Y:S01]  /*31b0*/  LDS.64 R28, [UR4+0x50] ;  /* 0x00005004ff1c7984 */ /* 0x000f620008000a00 */
[----:B0-----:R-:W-:-:S03]  /*31c0*/  ISETP.NE.U32.AND P0, PT, R32, RZ, PT ;  /* 0x000000ff2000720c */ /* 0x001fc60003f05070 */
[----:B------:R-:W0:Y:S01]  /*31d0*/  LDS R42, [UR4+0x48] ;  /* 0x00004804ff2a7984 */ /* 0x000e220008000800 */
[----:B-1----:R-:W-:Y:S02]  /*31e0*/  IADD3 R47, P2, PT, R34, R32, RZ ;  /* 0x00000020222f7210 */ /* 0x002fe40007f5e0ff */
[----:B------:R-:W-:Y:S02]  /*31f0*/  ISETP.NE.AND.EX P0, PT, R33, RZ, PT, P0 ;  /* 0x000000ff2100720c */ /* 0x000fe40003f05300 */
[----:B------:R-:W-:Y:S01]  /*3200*/  SEL R48, R47, R34, !P3 ;  /* 0x000000222f307207 */ /* 0x000fe20005800000 */
[----:B------:R-:W-:Y:S01]  /*3210*/  IMAD.X R49, R35, 0x1, R33, P2 ;  /* 0x0000000123317824 */ /* 0x000fe200010e0621 */
[----:B--2---:R-:W-:Y:S02]  /*3220*/  SEL R32, R44, RZ, !P0 ;  /* 0x000000ff2c207207 */ /* 0x004fe40004000000 */
[C---:B---3--:R-:W-:Y:S02]  /*3230*/  ISETP.NE.U32.AND P0, PT, R36.reuse, RZ, PT ;  /* 0x000000ff2400720c */ /* 0x048fe40003f05070 */
[----:B------:R-:W-:-:S02]  /*3240*/  IADD3 R47, P2, PT, R36, R47, RZ ;  /* 0x0000002f242f7210 */ /* 0x000fc40007f5e0ff */
[----:B------:R-:W-:Y:S01]  /*3250*/  ISETP.NE.AND.EX P0, PT, R37, RZ, PT, P0 ;  /* 0x000000ff2500720c */ /* 0x000fe20003f05300 */
[----:B----4-:R-:W-:Y:S01]  /*3260*/  IMAD.IADD R45, R45, 0x1, R32 ;  /* 0x000000012d2d7824 */ /* 0x010fe200078e0220 */
[----:B------:R-:W-:Y:S01]  /*3270*/  SEL R34, R49, R35, !P3 ;  /* 0x0000002331227207 */ /* 0x000fe20005800000 */
[----:B------:R-:W-:Y:S01]  /*3280*/  IMAD.X R37, R37, 0x1, R49, P2 ;  /* 0x0000000125257824 */ /* 0x000fe200010e0631 */
[----:B------:R-:W-:Y:S01]  /*3290*/  ISETP.NE.AND P2, PT, R3, 0x3, PT ;  /* 0x000000030300780c */ /* 0x000fe20003f45270 */
[----:B------:R-:W1:Y:S01]  /*32a0*/  LDS.64 R32, [UR4+0x60] ;  /* 0x00006004ff207984 */ /* 0x000e620008000a00 */
[----:B------:R-:W-:Y:S02]  /*32b0*/  SEL R44, R45, R44, !P3 ;  /* 0x0000002c2d2c7207 */ /* 0x000fe40005800000 */
[----:B------:R-:W-:Y:S01]  /*32c0*/  SEL R48, R47, R48, !P2 ;  /* 0x000000302f307207 */ /* 0x000fe20005000000 */
[----:B------:R-:W2:Y:S01]  /*32d0*/  LDS R35, [UR4+0x58] ;  /* 0x00005804ff237984 */ /* 0x000ea20008000800 */
[----:B------:R-:W-:-:S02]  /*32e0*/  SEL R45, R45, RZ, !P0 ;  /* 0x000000ff2d2d7207 */ /* 0x000fc40004000000 */
[C---:B-----5:R-:W-:Y:S02]  /*32f0*/  IADD3 R47, P3, PT, R30.reuse, R47, RZ ;  /* 0x0000002f1e2f7210 */ /* 0x060fe40007f7e0ff */
[----:B------:R-:W-:Y:S01]  /*3300*/  ISETP.NE.U32.AND P0, PT, R30, RZ, PT ;  /* 0x000000ff1e00720c */ /* 0x000fe20003f05070 */
[----:B------:R-:W-:Y:S01]  /*3310*/  IMAD.IADD R45, R46, 0x1, R45 ;  /* 0x000000012e2d7824 */ /* 0x000fe200078e022d */
[----:B------:R-:W-:Y:S01]  /*3320*/  SEL R46, R37, R34, !P2 ;  /* 0x00000022252e7207 */ /* 0x000fe20005000000 */
[C---:B------:R-:W-:Y:S01]  /*3330*/  IMAD.X R49, R31.reuse, 0x1, R37, P3 ;  /* 0x000000011f317824 */ /* 0x040fe200018e0625 */
[----:B------:R-:W-:Y:S01]  /*3340*/  ISETP.NE.AND.EX P0, PT, R31, RZ, PT, P0 ;  /* 0x000000ff1f00720c */ /* 0x000fe20003f05300 */
[----:B------:R-:W-:Y:S01]  /*3350*/  LDS R34, [UR4+0x68] ;  /* 0x00006804ff227984 */ /* 0x000fe20008000800 */
[----:B------:R-:W-:Y:S02]  /*3360*/  ISETP.NE.U32.AND P6, PT, R6, RZ, PT ;  /* 0x000000ff0600720c */ /* 0x000fe40003fc5070 */
[C---:B------:R-:W-:Y:S01]  /*3370*/  SEL R36, R45.reuse, RZ, !P0 ;  /* 0x000000ff2d247207 */ /* 0x040fe20004000000 */
[----:B------:R-:W3:Y:S01]  /*3380*/  LDS.64 R30, [UR4+0x70] ;  /* 0x00007004ff1e7984 */ /* 0x000ee20008000a00 */
[----:B------:R-:W-:-:S02]  /*3390*/  SEL R44, R45, R44, !P2 ;  /* 0x0000002c2d2c7207 */ /* 0x000fc40005000000 */
[----:B------:R-:W-:Y:S01]  /*33a0*/  ISETP.NE.AND.EX P6, PT, R7, RZ, PT, P6 ;  /* 0x000000ff0700720c */ /* 0x000fe20003fc5360 */
[----:B------:R-:W-:Y:S01]  /*33b0*/  IMAD.IADD R43, R43, 0x1, R36 ;  /* 0x000000012b2b7824 */ /* 0x000fe200078e0224 */
[----:B------:R-:W4:Y:S01]  /*33c0*/  LDS R37, [UR4+0x78] ;  /* 0x00007804ff257984 */ /* 0x000f220008000800 */
[----:B------:R-:W-:Y:S02]  /*33d0*/  ISETP.NE.U32.AND P0, PT, R28, RZ, PT ;  /* 0x000000ff1c00720c */ /* 0x000fe40003f05070 */
[----:B------:R-:W-:Y:S02]  /*33e0*/  ISETP.NE.AND P3, PT, R3, 0x6, PT ;  /* 0x000000060300780c */ /* 0x000fe40003f65270 */
[C---:B------:R-:W-:Y:S02]  /*33f0*/  SEL R44, R43.reuse, R44, !P5 ;  /* 0x0000002c2b2c7207 */ /* 0x040fe40006800000 */
[----:B------:R-:W-:Y:S02]  /*3400*/  SEL R43, R43, RZ, !P6 ;  /* 0x000000ff2b2b7207 */ /* 0x000fe40007000000 */
[----:B------:R-:W-:-:S02]  /*3410*/  ISETP.NE.AND P2, PT, R3, 0x7, PT ;  /* 0x000000070300780c */ /* 0x000fc40003f45270 */
[----:B------:R-:W-:Y:S01]  /*3420*/  SEL R36, R47, R48, !P5 ;  /* 0x000000302f247207 */ /* 0x000fe20006800000 */
[----:B0-----:R-:W-:Y:S01]  /*3430*/  IMAD.IADD R43, R42, 0x1, R43 ;  /* 0x000000012a2b7824 */ /* 0x001fe200078e022b */
[----:B------:R-:W-:Y:S02]  /*3440*/  SEL R46, R49, R46, !P5 ;  /* 0x0000002e312e7207 */ /* 0x000fe40006800000 */
[----:B------:R-:W-:Y:S02]  /*3450*/  IADD3 R3, P5, PT, R6, R47, RZ ;  /* 0x0000002f06037210 */ /* 0x000fe40007fbe0ff */
[----:B------:R-:W-:Y:S02]  /*3460*/  ISETP.NE.AND.EX P0, PT, R29, RZ, PT, P0 ;  /* 0x000000ff1d00720c */ /* 0x000fe40003f05300 */
[----:B------:R-:W-:Y:S01]  /*3470*/  SEL R36, R3, R36, !P4 ;  /* 0x0000002403247207 */ /* 0x000fe20006000000 */
[----:B------:R-:W-:Y:S01]  /*3480*/  IMAD.X R45, R7, 0x1, R49, P5 ;  /* 0x00000001072d7824 */ /* 0x000fe200028e0631 */
[----:B------:R-:W-:-:S02]  /*3490*/  SEL R6, R43, RZ, !P0 ;  /* 0x000000ff2b067207 */ /* 0x000fc40004000000 */
[----:B------:R-:W-:Y:S02]  /*34a0*/  IADD3 R7, P5, PT, R28, R3, RZ ;  /* 0x000000031c077210 */ /* 0x000fe40007fbe0ff */
[C---:B-1----:R-:W-:Y:S01]  /*34b0*/  ISETP.NE.U32.AND P0, PT, R32.reuse, RZ, PT ;  /* 0x000000ff2000720c */ /* 0x042fe20003f05070 */
[----:B--2---:R-:W-:Y:S01]  /*34c0*/  IMAD.IADD R35, R35, 0x1, R6 ;  /* 0x0000000123237824 */ /* 0x004fe200078e0206 */
[----:B------:R-:W-:Y:S01]  /*34d0*/  SEL R44, R43, R44, !P4 ;  /* 0x0000002c2b2c7207 */ /* 0x000fe20006000000 */
[----:B------:R-:W0:Y:S01]  /*34e0*/  SHFL.UP PT, R28, R5, 0x1, RZ ;  /* 0x04200000051c7989 */ /* 0x000e2200000e00ff */
[----:B------:R-:W-:Y:S01]  /*34f0*/  SEL R42, R45, R46, !P4 ;  /* 0x0000002e2d2a7207 */ /* 0x000fe20006000000 */
[----:B------:R-:W-:Y:S01]  /*3500*/  IMAD.X R45, R29, 0x1, R45, P5 ;  /* 0x000000011d2d7824 */ /* 0x000fe200028e062d */
[----:B------:R-:W-:Y:S01]  /*3510*/  IADD3 R43, P4, PT, R32, R7, RZ ;  /* 0x00000007202b7210 */ /* 0x000fe20007f9e0ff */
[----:B------:R1:W2:Y:S01]  /*3520*/  SHFL.UP PT, R29, R4, 0x1, RZ ;  /* 0x04200000041d7989 */ /* 0x0002a200000e00ff */
[----:B------:R-:W-:-:S02]  /*3530*/  ISETP.NE.AND.EX P0, PT, R33, RZ, PT, P0 ;  /* 0x000000ff2100720c */ /* 0x000fc40003f05300 */
[----:B------:R-:W-:Y:S01]  /*3540*/  SEL R44, R35, R44, !P3 ;  /* 0x0000002c232c7207 */ /* 0x000fe20005800000 */
[----:B------:R-:W-:Y:S01]  /*3550*/  IMAD.X R33, R33, 0x1, R45, P4 ;  /* 0x0000000121217824 */ /* 0x000fe200020e062d */
[----:B------:R-:W-:Y:S01]  /*3560*/  SEL R35, R35, RZ, !P0 ;  /* 0x000000ff23237207 */ /* 0x000fe20004000000 */
[----:B------:R0:W0:Y:S01]  /*3570*/  SHFL.UP PT, R3, R41, 0x1, RZ ;  /* 0x0420000029037989 */ /* 0x00002200000e00ff */
[----:B------:R-:W-:Y:S02]  /*3580*/  ISETP.GE.U32.AND P4, PT, R40, 0x20, PT ;  /* 0x000000202800780c */ /* 0x000fe40003f86070 */
[----:B---3--:R-:W-:Y:S02]  /*3590*/  ISETP.NE.U32.AND P0, PT, R30, RZ, PT ;  /* 0x000000ff1e00720c */ /* 0x008fe40003f05070 */
[----:B------:R-:W-:Y:S01]  /*35a0*/  SEL R6, R7, R36, !P3 ;  /* 0x0000002407067207 */ /* 0x000fe20005800000 */
[----:B------:R-:W-:Y:S01]  /*35b0*/  IMAD.IADD R7, R34, 0x1, R35 ;  /* 0x0000000122077824 */ /* 0x000fe200078e0223 */
[----:B------:R-:W-:-:S02]  /*35c0*/  ISETP.NE.AND.EX P0, PT, R31, RZ, PT, P0 ;  /* 0x000000ff1f00720c */ /* 0x000fc40003f05300 */
[----:B------:R-:W-:Y:S02]  /*35d0*/  SEL R32, R45, R42, !P3 ;  /* 0x0000002a2d207207 */ /* 0x000fe40005800000 */
[----:B------:R-:W-:Y:S02]  /*35e0*/  IADD3 R35, P3, PT, R30, R43, RZ ;  /* 0x0000002b1e237210 */ /* 0x000fe40007f7e0ff */
[----:B-1----:R-:W-:Y:S02]  /*35f0*/  SEL R4, R7, RZ, !P0 ;  /* 0x000000ff07047207 */ /* 0x002fe40004000000 */
[----:B------:R-:W-:Y:S01]  /*3600*/  SEL R6, R43, R6, !P2 ;  /* 0x000000062b067207 */ /* 0x000fe20005000000 */
[----:B------:R-:W-:Y:S01]  /*3610*/  IMAD.X R36, R31, 0x1, R33, P3 ;  /* 0x000000011f247824 */ /* 0x000fe200018e0621 */
[----:B------:R-:W-:Y:S01]  /*3620*/  SEL R7, R7, R44, !P2 ;  /* 0x0000002c07077207 */ /* 0x000fe20005000000 */
[----:B----4-:R-:W-:Y:S01]  /*3630*/  IMAD.IADD R37, R37, 0x1, R4 ;  /* 0x0000000125257824 */ /* 0x010fe200078e0204 */
[----:B------:R-:W-:Y:S01]  /*3640*/  SEL R5, R33, R32, !P2 ;  /* 0x0000002021057207 */ /* 0x000fe20005000000 */
[----:B--2---:R-:W-:Y:S06]  /*3650*/  @!P4 BRA `(.L_x_1527) ;  /* 0x00000000002cc947 */ /* 0x004fec0003800000 */
[----:B------:R-:W-:Y:S02]  /*3660*/  ISETP.NE.AND P1, PT, R38, RZ, PT ;  /* 0x000000ff2600720c */ /* 0x000fe40003f25270 */
[C---:B------:R-:W-:Y:S02]  /*3670*/  ISETP.NE.U32.AND P0, PT, R29.reuse, RZ, PT ;  /* 0x000000ff1d00720c */ /* 0x040fe40003f05070 */
[----:B------:R-:W-:Y:S02]  /*3680*/  SEL R29, R29, RZ, P1 ;  /* 0x000000ff1d1d7207 */ /* 0x000fe40000800000 */
[C---:B0-----:R-:W-:Y:S02]  /*3690*/  ISETP.NE.AND.EX P0, PT, R28.reuse, RZ, PT, P0 ;  /* 0x000000ff1c00720c */ /* 0x041fe40003f05300 */
[----:B------:R-:W-:Y:S02]  /*36a0*/  SEL R28, R28, RZ, P1 ;  /* 0x000000ff1c1c7207 */ /* 0x000fe40000800000 */
[----:B------:R-:W-:-:S02]  /*36b0*/  SEL R4, R7, RZ, !P0 ;  /* 0x000000ff07047207 */ /* 0x000fc40004000000 */
[----:B------:R-:W-:-:S03]  /*36c0*/  IADD3 R29, P0, PT, R29, R6, RZ ;  /* 0x000000061d1d7210 */ /* 0x000fc60007f1e0ff */
[----:B------:R-:W-:Y:S02]  /*36d0*/  @P1 IMAD.IADD R7, R3, 0x1, R4 ;  /* 0x0000000103071824 */ /* 0x000fe400078e0204 */
[----:B------:R-:W-:Y:S02]  /*36e0*/  IMAD.X R28, R28, 0x1, R5, P0 ;  /* 0x000000011c1c7824 */ /* 0x000fe400000e0605 */
[----:B------:R-:W-:Y:S01]  /*36f0*/  IMAD.MOV.U32 R3, RZ, RZ, R7 ;  /* 0x000000ffff037224 */ /* 0x000fe200078e0007 */
[----:B------:R-:W-:Y:S06]  /*3700*/  BRA `(.L_x_1528) ;  /* 0x0000001000387947 */ /* 0x000fec0003800000 */
.L_x_1527:
[----:B------:R-:W1:Y:S01]  /*3710*/  LDC.64 R30, c[0x0][0x3b0] ;  /* 0x0000ec00ff1e7b82 */ /* 0x000e620000000a00 */
[----:B------:R-:W2:Y:S01]  /*3720*/  LDCU UR5, c[0x0][0x370] ;  /* 0x00006e00ff0577ac */ /* 0x000ea20008000800 */
[----:B------:R-:W-:Y:S01]  /*3730*/  @!P1 IMAD.MOV.U32 R6, RZ, RZ, R35 ;  /* 0x000000ffff069224 */ /* 0x000fe200078e0023 */
[----:B------:R3:W-:Y:S01]  /*3740*/  @!P1 STS [UR4+0xd0], R37 ;  /* 0x0000d025ff009988 */ /* 0x0007e20008000804 */
[----:B------:R-:W-:Y:S01]  /*3750*/  @!P1 IMAD.MOV.U32 R7, RZ, RZ, R36 ;  /* 0x000000ffff079224 */ /* 0x000fe200078e0024 */
[----:B------:R-:W-:Y:S01]  /*3760*/  LOP3.LUT R32, RZ, R40, RZ, 0x33, !PT ;  /* 0x00000028ff207212 */ /* 0x000fe200078e33ff */
[----:B------:R-:W-:Y:S02]  /*3770*/  @!P1 IMAD.MOV.U32 R4, RZ, RZ, R37 ;  /* 0x000000ffff049224 */ /* 0x000fe400078e0025 */
[----:B------:R-:W-:Y:S01]  /*3780*/  @!P1 IMAD.MOV.U32 R5, RZ, RZ, 0x64 ;  /* 0x00000064ff059424 */ /* 0x000fe200078e00ff */
[----:B------:R3:W-:Y:S01]  /*3790*/  @!P1 STS.64 [UR4+0xc8], R6 ;  /* 0x0000c806ff009988 */ /* 0x0007e20008000a04 */
[----:B--2---:R-:W-:Y:S01]  /*37a0*/  UISETP.GT.U32.AND UP0, UPT, UR5, 0x1f3, UPT ;  /* 0x000001f30500788c */ /* 0x004fe2000bf04070 */
[----:B-1----:R-:W-:-:S05]  /*37b0*/  IMAD.WIDE.U32 R30, R39, 0x10, R30 ;  /* 0x00000010271e7825 */ /* 0x002fca00078e001e */
[----:B------:R3:W-:Y:S03]  /*37c0*/  @!P1 ST.E.128.STRONG.GPU desc[UR8][R30.64+0x200], R4 ;  /* 0x000200041e009985 */ /* 0x0007e6000c10fd08 */
[----:B------:R-:W-:Y:S05]  /*37d0*/  BRA.U UP0, `(.L_x_1529) ;  /* 0x0000000100087547 */ /* 0x000fea000b800000 */
[----:B------:R1:W-:Y:S06]  /*37e0*/  MEMBAR.SC.CTA ;  /* 0x0000000000007992 */ /* 0x0003ec0000000000 */
[----:B-1----:R-:W-:Y:S05]  /*37f0*/  BRA `(.L_x_1530) ;  /* 0x0000000000087947 */ /* 0x002fea0003800000 */
.L_x_1529:
[----:B------:R-:W-:Y:S05]  /*3800*/  NANOSLEEP 0x1c2 ;  /* 0x000001c20000795d */ /* 0x000fea0003800000 */
[----:B------:R-:W-:Y:S01]  /*3810*/  NOP ;  /* 0x0000000000007918 */ /* 0x000fe20000000000 */
.L_x_1530:
[----:B---3--:R-:W-:-:S07]  /*3820*/  IMAD.WIDE R30, R32, 0x10, R30 ;  /* 0x00000010201e7825 */ /* 0x008fce00078e021e */
.L_x_1532:
[----:B------:R-:W2:Y:S01]  /*3830*/  LD.E.128.STRONG.GPU R4, desc[UR8][R30.64+0x200] ;  /* 0x000200081e047980 */ /* 0x000ea2000c10fd00 */
[----:B------:R-:W-:Y:S05]  /*3840*/  YIELD ;  /* 0x0000000000007946 */ /* 0x000fea0003800000 */
[----:B------:R-:W-:Y:S01]  /*3850*/  UMOV UR5, 0xffffffff ;  /* 0xffffffff00057882 */ /* 0x000fe20000000000 */
[----:B--2---:R-:W-:Y:S02]  /*3860*/  ISETP.NE.AND P0, PT, R5, 0x63, PT ;  /* 0x000000630500780c */ /* 0x004fe40003f05270 */
[----:B------:R-:W-:Y:S11]  /*3870*/  BRA.DIV UR5, `(.L_x_1531) ;  /* 0x0000008e05447947 */ /* 0x000ff6000b800000 */
[----:B------:R-:W-:-:S13]  /*3880*/  VOTE.ANY P0, !P0 ;  /* 0x0000000000ff7806 */ /* 0x000fda0004000100 */
.L_x_1675:
[----:B------:R-:W-:Y:S05]  /*3890*/  @P0 BRA `(.L_x_1532) ;  /* 0xfffffffc00e40947 */ /* 0x000fea000383ffff */
[----:B------:R-:W-:Y:S01]  /*38a0*/  UMOV UR5, 0xffffffff ;  /* 0xffffffff00057882 */ /* 0x000fe20000000000 */
[----:B------:R-:W-:Y:S01]  /*38b0*/  ISETP.NE.AND P0, PT, R5, 0x65, PT ;  /* 0x000000650500780c */ /* 0x000fe20003f05270 */
[----:B0-----:R-:W-:Y:S02]  /*38c0*/  IMAD.MOV.U32 R41, RZ, RZ, R6 ;  /* 0x000000ffff297224 */ /* 0x001fe400078e0006 */
[----:B------:R-:W-:Y:S02]  /*38d0*/  IMAD.MOV.U32 R42, RZ, RZ, R7 ;  /* 0x000000ffff2a7224 */ /* 0x000fe400078e0007 */
[----:B------:R-:W-:Y:S01]  /*38e0*/  IMAD.MOV.U32 R40, RZ, RZ, R4 ;  /* 0x000000ffff287224 */ /* 0x000fe200078e0004 */
[----:B------:R-:W-:Y:S07]  /*38f0*/  BRA.DIV UR5, `(.L_x_1533) ;  /* 0x0000008e05487947 */ /* 0x000fee000b800000 */
[----:B------:R-:W0:Y:S01]  /*3900*/  S2R R47, SR_GEMASK ;  /* 0x00000000002f7919 */ /* 0x000e220000003c00 */
[----:B------:R-:W-:-:S04]  /*3910*/  VOTE.ANY R34, PT, !P0 ;  /* 0x0000000000227806 */ /* 0x000fc800040e0100 */
[----:B0-----:R-:W-:-:S05]  /*3920*/  LOP3.LUT R34, R34, 0x80000000, R47, 0xec, !PT ;  /* 0x8000000022227812 */ /* 0x001fca00078eec2f */
[----:B------:R-:W-:-:S05]  /*3930*/  VIADD R7, R34, 0xffffffff ;  /* 0xffffffff22077836 */ /* 0x000fca0000000000 */
[----:B------:R-:W-:-:S04]  /*3940*/  LOP3.LUT R7, R34, R7, RZ, 0xc, !PT ;  /* 0x0000000722077212 */ /* 0x000fc800078e0cff */
[----:B------:R-:W0:Y:S02]  /*3950*/  POPC R33, R7 ;  /* 0x0000000700217309 */ /* 0x000e240000000000 */
[----:B0-----:R0:W1:Y:S04]  /*3960*/  SHFL.DOWN PT, R30, R41, 0x1, R33 ;  /* 0x08200000291e7989 */ /* 0x00106800000e0021 */
[----:B------:R0:W2:Y:S04]  /*3970*/  SHFL.DOWN PT, R31, R42, 0x1, R33 ;  /* 0x082000002a1f7989 */ /* 0x0000a800000e0021 */
[----:B------:R0:W3:Y:S02]  /*3980*/  SHFL.DOWN PT, R6, R40, 0x1, R33 ;  /* 0x0820000028067989 */ /* 0x0000e400000e0021 */
.L_x_1681:
[----:B------:R-:W-:Y:S01]  /*3990*/  ISETP.GE.AND P2, PT, R38, R33, PT ;  /* 0x000000212600720c */ /* 0x000fe20003f46270 */
[----:B------:R-:W-:-:S12]  /*39a0*/  UMOV UR5, 0xffffffff ;  /* 0xffffffff00057882 */ /* 0x000fd80000000000 */
[----:B------:R-:W-:Y:S02]  /*39b0*/  @!P2 ISETP.NE.U32.AND P0, PT, R41, RZ, PT ;  /* 0x000000ff2900a20c */ /* 0x000fe40003f05070 */
[----:B-1----:R-:W-:Y:S02]  /*39c0*/  @!P2 IADD3 R30, P3, PT, R30, R41, RZ ;  /* 0x000000291e1ea210 */ /* 0x002fe40007f7e0ff */
[----:B------:R-:W-:-:S03]  /*39d0*/  @!P2 ISETP.NE.AND.EX P0, PT, R42, RZ, PT, P0 ;  /* 0x000000ff2a00a20c */ /* 0x000fc60003f05300 */
[----:B0-----:R-:W-:Y:S02]  /*39e0*/  @!P2 IMAD.MOV.U32 R41, RZ, RZ, R30 ;  /* 0x000000ffff29a224 */ /* 0x001fe400078e001e */
[----:B--2---:R-:W-:Y:S01]  /*39f0*/  @!P2 IMAD.X R30, R31, 0x1, R42, P3 ;  /* 0x000000011f1ea824 */ /* 0x004fe200018e062a */
[----:B---3--:R-:W-:Y:S01]  /*3a00*/  @!P2 SEL R31, R6, RZ, !P0 ;  /* 0x000000ff061fa207 */ /* 0x008fe20004000000 */
[----:B------:R-:W-:Y:S06]  /*3a10*/  BRA.DIV UR5, `(.L_x_1534) ;  /* 0x0000008e05747947 */ /* 0x000fec000b800000 */
.L_x_1684:
[----:B------:R-:W-:Y:S01]  /*3a20*/  UMOV UR5, 0xffffffff ;  /* 0xffffffff00057882 */ /* 0x000fe20000000000 */
[----:B------:R-:W-:Y:S02]  /*3a30*/  @!P2 IMAD.MOV.U32 R42, RZ, RZ, R30 ;  /* 0x000000ffff2aa224 */ /* 0x000fe400078e001e */
[----:B------:R-:W-:Y:S01]  /*3a40*/  @!P2 IMAD.IADD R40, R40, 0x1, R31 ;  /* 0x000000012828a824 */ /* 0x000fe200078e021f */
[----:B------:R-:W-:Y:S06]  /*3a50*/  BRA.DIV UR5, `(.L_x_1535) ;  /* 0x0000008e05847947 */ /* 0x000fec000b800000 */
[----:B------:R0:W1:Y:S04]  /*3a60*/  SHFL.DOWN PT, R30, R41, 0x2, R33 ;  /* 0x08400000291e7989 */ /* 0x00006800000e0021 */
[----:B------:R0:W2:Y:S04]  /*3a70*/  SHFL.DOWN PT, R31, R42, 0x2, R33 ;  /* 0x084000002a1f7989 */ /* 0x0000a800000e0021 */
[----:B------:R0:W3:Y:S02]  /*3a80*/  SHFL.DOWN PT, R6, R40, 0x2, R33 ;  /* 0x0840000028067989 */ /* 0x0000e400000e0021 */
.L_x_1689:
[----:B------:R-:W-:Y:S01]  /*3a90*/  VIADD R46, R38, 0x2 ;  /* 0x00000002262e7836 */ /* 0x000fe20000000000 */
[----:B------:R-:W-:-:S04]  /*3aa0*/  UMOV UR5, 0xffffffff ;  /* 0xffffffff00057882 */ /* 0x000fc80000000000 */
[----:B------:R-:W-:-:S13]  /*3ab0*/  ISETP.GT.AND P2, PT, R46, R33, PT ;  /* 0x000000212e00720c */ /* 0x000fda0003f44270 */
[----:B------:R-:W-:Y:S02]  /*3ac0*/  @!P2 ISETP.NE.U32.AND P0, PT, R41, RZ, PT ;  /* 0x000000ff2900a20c */ /* 0x000fe40003f05070 */
[----:B-1----:R-:W-:Y:S02]  /*3ad0*/  @!P2 IADD3 R30, P3, PT, R30, R41, RZ ;  /* 0x000000291e1ea210 */ /* 0x002fe40007f7e0ff */
[----:B------:R-:W-:-:S03]  /*3ae0*/  @!P2 ISETP.NE.AND.EX P0, PT, R42, RZ, PT, P0 ;  /* 0x000000ff2a00a20c */ /* 0x000fc60003f05300 */
[----:B--2---:R-:W-:Y:S01]  /*3af0*/  @!P2 IMAD.X R43, R31, 0x1, R42, P3 ;  /* 0x000000011f2ba824 */ /* 0x004fe200018e062a */
[----:B---3--:R-:W-:Y:S01]  /*3b00*/  @!P2 SEL R31, R6, RZ, !P0 ;  /* 0x000000ff061fa207 */ /* 0x008fe20004000000 */
[----:B------:R-:W-:Y:S08]  /*3b10*/  BRA.DIV UR5, `(.L_x_1536) ;  /* 0x0000008e05a87947 */ /* 0x000ff0000b800000 */
.L_x_1692:
[----:B------:R-:W-:Y:S01]  /*3b20*/  UMOV UR5, 0xffffffff ;  /* 0xffffffff00057882 */ /* 0x000fe20000000000 */
[----:B0-----:R-:W-:Y:S02]  /*3b30*/  @!P2 IMAD.MOV.U32 R41, RZ, RZ, R30 ;  /* 0x000000ffff29a224 */ /* 0x001fe400078e001e */
[----:B------:R-:W-:Y:S02]  /*3b40*/  @!P2 IMAD.MOV.U32 R42, RZ, RZ, R43 ;  /* 0x000000ffff2aa224 */ /* 0x000fe400078e002b */
[----:B------:R-:W-:Y:S01]  /*3b50*/  @!P2 IMAD.IADD R40, R40, 0x1, R31 ;  /* 0x000000012828a824 */ /* 0x000fe200078e021f */
[----:B------:R-:W-:Y:S06]  /*3b60*/  BRA.DIV UR5, `(.L_x_1537) ;  /* 0x0000008e05b47947 */ /* 0x000fec000b800000 */
[----:B------:R0:W1:Y:S04]  /*3b70*/  SHFL.DOWN PT, R30, R41, 0x4, R33 ;  /* 0x08800000291e7989 */ /* 0x00006800000e0021 */
[----:B------:R0:W2:Y:S04]  /*3b80*/  SHFL.DOWN PT, R31, R42, 0x4, R33 ;  /* 0x088000002a1f7989 */ /* 0x0000a800000e0021 */
[----:B------:R0:W3:Y:S02]  /*3b90*/  SHFL.DOWN PT, R6, R40, 0x4, R33 ;  /* 0x0880000028067989 */ /* 0x0000e400000e0021 */
.L_x_1697:
        /* <DEDUP_REMOVED lines=9> */
.L_x_1700:
        /* <DEDUP_REMOVED lines=8> */
.L_x_1705:
        /* <DEDUP_REMOVED lines=9> */
.L_x_1708:
        /* <DEDUP_REMOVED lines=8> */
.L_x_1713:
[----:B------:R-:W-:Y:S01]  /*3dc0*/  VIADD R43, R38, 0x10 ;  /* 0x00000010262b7836 */ /* 0x000fe20000000000 */
[----:B------:R-:W4:Y:S01]  /*3dd0*/  LDC.64 R30, c[0x0][0x3b0] ;  /* 0x0000ec00ff1e7b82 */ /* 0x000f220000000a00 */
[----:B------:R-:W-:Y:S01]  /*3de0*/  UMOV UR5, 0xffffffff ;  /* 0xffffffff00057882 */ /* 0x000fe20000000000 */
[----:B------:R-:W-:Y:S02]  /*3df0*/  ISETP.NE.AND P0, PT, R5, 0x65, PT ;  /* 0x000000650500780c */ /* 0x000fe40003f05270 */
[----:B------:R-:W-:-:S13]  /*3e00*/  ISETP.GT.AND P3, PT, R43, R33, PT ;  /* 0x000000212b00720c */ /* 0x000fda0003f64270 */
[----:B------:R-:W-:Y:S02]  /*3e10*/  @!P3 ISETP.NE.U32.AND P2, PT, R41, RZ, PT ;  /* 0x000000ff2900b20c */ /* 0x000fe40003f45070 */
[----:B-1----:R-:W-:Y:S02]  /*3e20*/  @!P3 IADD3 R48, P4, PT, R48, R41, RZ ;  /* 0x000000293030b210 */ /* 0x002fe40007f9e0ff */
[----:B------:R-:W-:Y:S02]  /*3e30*/  @!P3 ISETP.NE.AND.EX P2, PT, R42, RZ, PT, P2 ;  /* 0x000000ff2a00b20c */ /* 0x000fe40003f45320 */
[----:B----4-:R-:W-:Y:S01]  /*3e40*/  IADD3 R30, P5, PT, R30, 0x200, RZ ;  /* 0x000002001e1e7810 */ /* 0x010fe20007fbe0ff */
[----:B--2---:R-:W-:Y:S01]  /*3e50*/  @!P3 IMAD.X R49, R49, 0x1, R42, P4 ;  /* 0x000000013131b824 */ /* 0x004fe200020e062a */
[----:B---3--:R-:W-:Y:S01]  /*3e60*/  @!P3 SEL R5, R6, RZ, !P2 ;  /* 0x000000ff0605b207 */ /* 0x008fe20005000000 */
[----:B------:R-:W-:Y:S10]  /*3e70*/  BRA.DIV UR5, `(.L_x_1542) ;  /* 0x00000092052c7947 */ /* 0x000ff4000b800000 */
.L_x_1716:
[----:B------:R-:W-:Y:S01]  /*3e80*/  UMOV UR5, 0xffffffff ;  /* 0xffffffff00057882 */ /* 0x000fe20000000000 */
[----:B0-----:R-:W-:Y:S02]  /*3e90*/  @!P3 IMAD.MOV.U32 R42, RZ, RZ, R49 ;  /* 0x000000ffff2ab224 */ /* 0x001fe400078e0031 */
[----:B------:R-:W-:Y:S02]  /*3ea0*/  @!P3 IMAD.MOV.U32 R41, RZ, RZ, R48 ;  /* 0x000000ffff29b224 */ /* 0x000fe400078e0030 */
[----:B------:R-:W-:Y:S02]  /*3eb0*/  @!P3 IMAD.IADD R40, R40, 0x1, R5 ;  /* 0x000000012828b824 */ /* 0x000fe400078e0205 */
[----:B------:R-:W-:Y:S02]  /*3ec0*/  IMAD.X R31, RZ, RZ, R31, P5 ;  /* 0x000000ffff1f7224 */ /* 0x000fe400028e061f */
[----:B------:R-:W-:Y:S01]  /*3ed0*/  IMAD.IADD R49, R32, 0x1, R39 ;  /* 0x0000000120317824 */ /* 0x000fe200078e0227 */
[----:B------:R-:W-:Y:S06]  /*3ee0*/  BRA.DIV UR5, `(.L_x_1543) ;  /* 0x0000009205307947 */ /* 0x000fec000b800000 */
[----:B------:R-:W-:-:S13]  /*3ef0*/  VOTE.ALL P0, P0 ;  /* 0x0000000000ff7806 */ /* 0x000fda0000000000 */
.L_x_1719:
[----:B------:R-:W-:Y:S05]  /*3f00*/  @!P0 BRA `(.L_x_1544) ;  /* 0x0000000400b48947 */ /* 0x000fea0003800000 */
.L_x_1558:
[----:B------:R-:W-:-:S07]  /*3f10*/  IMAD.WIDE R32, R49, 0x10, R30 ;  /* 0x0000001031207825 */ /* 0x000fce00078e021e */
.L_x_1546:
[----:B------:R-:W2:Y:S01]  /*3f20*/  LD.E.128.STRONG.GPU R4, desc[UR8][R32.64+-0x200] ;  /* 0xfffe000820047980 */ /* 0x000ea2000c10fd00 */
[----:B------:R-:W-:Y:S05]  /*3f30*/  YIELD ;  /* 0x0000000000007946 */ /* 0x000fea0003800000 */
[----:B------:R-:W-:Y:S01]  /*3f40*/  UMOV UR5, 0xffffffff ;  /* 0xffffffff00057882 */ /* 0x000fe20000000000 */
[----:B--2---:R-:W-:Y:S02]  /*3f50*/  ISETP.NE.AND P0, PT, R5, 0x63, PT ;  /* 0x000000630500780c */ /* 0x004fe40003f05270 */
[----:B------:R-:W-:Y:S11]  /*3f60*/  BRA.DIV UR5, `(.L_x_1545) ;  /* 0x0000009205347947 */ /* 0x000ff6000b800000 */
[----:B------:R-:W-:-:S13]  /*3f70*/  VOTE.ANY P0, !P0 ;  /* 0x0000000000ff7806 */ /* 0x000fda0004000100 */
.L_x_1722:
[----:B------:R-:W-:Y:S05]  /*3f80*/  @P0 BRA `(.L_x_1546) ;  /* 0xfffffffc00e40947 */ /* 0x000fea000383ffff */
[----:B------:R-:W-:Y:S01]  /*3f90*/  UMOV UR5, 0xffffffff ;  /* 0xffffffff00057882 */ /* 0x000fe20000000000 */
[----:B------:R-:W-:Y:S01]  /*3fa0*/  ISETP.NE.AND P0, PT, R5, 0x65, PT ;  /* 0x000000650500780c */ /* 0x000fe20003f05270 */
[----:B------:R-:W-:Y:S02]  /*3fb0*/  IMAD.MOV.U32 R32, RZ, RZ, R6 ;  /* 0x000000ffff207224 */ /* 0x000fe400078e0006 */
[----:B------:R-:W-:Y:S02]  /*3fc0*/  IMAD.MOV.U32 R51, RZ, RZ, R7 ;  /* 0x000000ffff337224 */ /* 0x000fe400078e0007 */
[----:B------:R-:W-:Y:S01]  /*3fd0*/  IMAD.MOV.U32 R48, RZ, RZ, R4 ;  /* 0x000000ffff307224 */ /* 0x000fe200078e0004 */
[----:B------:R-:W-:Y:S07]  /*3fe0*/  BRA.DIV UR5, `(.L_x_1547) ;  /* 0x0000009205387947 */ /* 0x000fee000b800000 */
        /* <DEDUP_REMOVED lines=8> */
.L_x_1728:
[----:B------:R-:W-:Y:S01]  /*4070*/  ISETP.GE.AND P2, PT, R38, R33, PT ;  /* 0x000000212600720c */ /* 0x000fe20003f46270 */
[----:B------:R-:W-:-:S12]  /*4080*/  UMOV UR5, 0xffffffff ;  /* 0xffffffff00057882 */ /* 0x000fd80000000000 */
[----:B-1----:R-:W-:Y:S02]  /*4090*/  @!P2 IADD3 R53, P3, PT, R53, R32, RZ ;  /* 0x000000203535a210 */ /* 0x002fe40007f7e0ff */
[----:B------:R-:W-:-:S03]  /*40a0*/  @!P2 ISETP.NE.U32.AND P0, PT, R32, RZ, PT ;  /* 0x000000ff2000a20c */ /* 0x000fc60003f05070 */
[----:B0-----:R-:W-:Y:S01]  /*40b0*/  @!P2 IMAD.MOV.U32 R32, RZ, RZ, R53 ;  /* 0x000000ffff20a224 */ /* 0x001fe200078e0035 */
[----:B------:R-:W-:Y:S09]  /*40c0*/  BRA.DIV UR5, `(.L_x_1548) ;  /* 0x0000009205747947 */ /* 0x000ff2000b800000 */
.L_x_1731:
[----:B------:R-:W-:Y:S01]  /*40d0*/  @!P2 ISETP.NE.AND.EX P0, PT, R51, RZ, PT, P0 ;  /* 0x000000ff3300a20c */ /* 0x000fe20003f05300 */
[----:B------:R-:W-:Y:S01]  /*40e0*/  UMOV UR5, 0xffffffff ;  /* 0xffffffff00057882 */ /* 0x000fe20000000000 */
[----:B--2---:R-:W-:Y:S02]  /*40f0*/  @!P2 IMAD.X R50, R50, 0x1, R51, P3 ;  /* 0x000000013232a824 */ /* 0x004fe400018e0633 */
[----:B---3--:R-:W-:Y:S02]  /*4100*/  @!P2 SEL R7, R52, RZ, !P0 ;  /* 0x000000ff3407a207 */ /* 0x008fe40004000000 */
[----:B------:R-:W-:-:S03]  /*4110*/  @!P2 IMAD.MOV.U32 R51, RZ, RZ, R50 ;  /* 0x000000ffff33a224 */ /* 0x000fc600078e0032 */
[----:B------:R-:W-:Y:S01]  /*4120*/  @!P2 IMAD.IADD R48, R48, 0x1, R7 ;  /* 0x000000013030a824 */ /* 0x000fe200078e0207 */
[----:B------:R-:W-:Y:S06]  /*4130*/  BRA.DIV UR5, `(.L_x_1549) ;  /* 0x0000009205787947 */ /* 0x000fec000b800000 */
[----:B------:R0:W1:Y:S04]  /*4140*/  SHFL.DOWN PT, R53, R32, 0x2, R33 ;  /* 0x0840000020357989 */ /* 0x00006800000e0021 */
[----:B------:R0:W2:Y:S04]  /*4150*/  SHFL.DOWN PT, R50, R51, 0x2, R33 ;  /* 0x0840000033327989 */ /* 0x0000a800000e0021 */
[----:B------:R0:W3:Y:S02]  /*4160*/  SHFL.DOWN PT, R52, R48, 0x2, R33 ;  /* 0x0840000030347989 */ /* 0x0000e400000e0021 */
.L_x_1736:
[----:B------:R-:W-:Y:S01]  /*4170*/  ISETP.GT.AND P2, PT, R46, R33, PT ;  /* 0x000000212e00720c */ /* 0x000fe20003f44270 */
[----:B------:R-:W-:-:S12]  /*4180*/  UMOV UR5, 0xffffffff ;  /* 0xffffffff00057882 */ /* 0x000fd80000000000 */
[----:B-1----:R-:W-:Y:S02]  /*4190*/  @!P2 IADD3 R53, P3, PT, R53, R32, RZ ;  /* 0x000000203535a210 */ /* 0x002fe40007f7e0ff */
[----:B------:R-:W-:-:S03]  /*41a0*/  @!P2 ISETP.NE.U32.AND P0, PT, R32, RZ, PT ;  /* 0x000000ff2000a20c */ /* 0x000fc60003f05070 */
[----:B0-----:R-:W-:Y:S01]  /*41b0*/  @!P2 IMAD.MOV.U32 R32, RZ, RZ, R53 ;  /* 0x000000ffff20a224 */ /* 0x001fe200078e0035 */
[----:B------:R-:W-:Y:S09]  /*41c0*/  BRA.DIV UR5, `(.L_x_1550) ;  /* 0x0000009205ac7947 */ /* 0x000ff2000b800000 */
.L_x_1739:
        /* <DEDUP_REMOVED lines=10> */
.L_x_1744:
[----:B------:R-:W-:Y:S01]  /*4270*/  ISETP.GT.AND P2, PT, R45, R33, PT ;  /* 0x000000212d00720c */ /* 0x000fe20003f44270 */
[----:B------:R-:W-:-:S12]  /*4280*/  UMOV UR5, 0xffffffff ;  /* 0xffffffff00057882 */ /* 0x000fd80000000000 */
[----:B-1----:R-:W-:Y:S02]  /*4290*/  @!P2 IADD3 R53, P3, PT, R53, R32, RZ ;  /* 0x000000203535a210 */ /* 0x002fe40007f7e0ff */
[----:B------:R-:W-:-:S03]  /*42a0*/  @!P2 ISETP.NE.U32.AND P0, PT, R32, RZ, PT ;  /* 0x000000ff2000a20c */ /* 0x000fc60003f05070 */
[----:B0-----:R-:W-:Y:S01]  /*42b0*/  @!P2 IMAD.MOV.U32 R32, RZ, RZ, R53 ;  /* 0x000000ffff20a224 */ /* 0x001fe200078e0035 */
[----:B------:R-:W-:Y:S09]  /*42c0*/  BRA.DIV UR5, `(.L_x_1552) ;  /* 0x0000009205e47947 */ /* 0x000ff2000b800000 */
.L_x_1747:
        /* <DEDUP_REMOVED lines=10> */
.L_x_1752:
[----:B------:R-:W-:Y:S01]  /*4370*/  ISETP.GT.AND P2, PT, R44, R33, PT ;  /* 0x000000212c00720c */ /* 0x000fe20003f44270 */
[----:B------:R-:W-:-:S12]  /*4380*/  UMOV UR5, 0xffffffff ;  /* 0xffffffff00057882 */ /* 0x000fd80000000000 */
[----:B-1----:R-:W-:Y:S02]  /*4390*/  @!P2 IADD3 R53, P3, PT, R53, R32, RZ ;  /* 0x000000203535a210 */ /* 0x002fe40007f7e0ff */
[----:B------:R-:W-:-:S03]  /*43a0*/  @!P2 ISETP.NE.U32.AND P0, PT, R32, RZ, PT ;  /* 0x000000ff2000a20c */ /* 0x000fc60003f05070 */
[----:B0-----:R-:W-:Y:S01]  /*43b0*/  @!P2 IMAD.MOV.U32 R32, RZ, RZ, R53 ;  /* 0x000000ffff20a224 */ /* 0x001fe200078e0035 */
[----:B------:R-:W-:Y:S09]  /*43c0*/  BRA.DIV UR5, `(.L_x_1554) ;  /* 0x00000096051c7947 */ /* 0x000ff2000b800000 */
.L_x_1755:
        /* <DEDUP_REMOVED lines=10> */
.L_x_1760:
[----:B------:R-:W-:Y:S01]  /*4470*/  ISETP.GT.AND P4, PT, R43, R33, PT ;  /* 0x000000212b00720c */ /* 0x000fe20003f84270 */
[----:B------:R-:W-:Y:S01]  /*4480*/  UMOV UR5, 0xffffffff ;  /* 0xffffffff00057882 */ /* 0x000fe20000000000 */
[----:B------:R-:W-:-:S11]  /*4490*/  ISETP.NE.AND P0, PT, R5, 0x65, PT ;  /* 0x000000650500780c */ /* 0x000fd60003f05270 */
[----:B------:R-:W-:Y:S02]  /*44a0*/  @!P4 ISETP.NE.U32.AND P2, PT, R32, RZ, PT ;  /* 0x000000ff2000c20c */ /* 0x000fe40003f45070 */
[----:B-1----:R-:W-:Y:S02]  /*44b0*/  @!P4 IADD3 R53, P5, PT, R53, R32, RZ ;  /* 0x000000203535c210 */ /* 0x002fe40007fbe0ff */
[----:B------:R-:W-:-:S03]  /*44c0*/  @!P4 ISETP.NE.AND.EX P2, PT, R51, RZ, PT, P2 ;  /* 0x000000ff3300c20c */ /* 0x000fc60003f45320 */
[----:B0-----:R-:W-:Y:S01]  /*44d0*/  @!P4 IMAD.MOV.U32 R32, RZ, RZ, R53 ;  /* 0x000000ffff20c224 */ /* 0x001fe200078e0035 */
[----:B---3--:R-:W-:Y:S01]  /*44e0*/  @!P4 SEL R5, R6, RZ, !P2 ;  /* 0x000000ff0605c207 */ /* 0x008fe20005000000 */
[----:B--2---:R-:W-:Y:S01]  /*44f0*/  @!P4 IMAD.X R50, R50, 0x1, R51, P5 ;  /* 0x000000013232c824 */ /* 0x004fe200028e0633 */
[C---:B------:R-:W-:Y:S02]  /*4500*/  ISETP.NE.U32.AND P2, PT, R41.reuse, RZ, PT ;  /* 0x000000ff2900720c */ /* 0x040fe40003f45070 */
[----:B------:R-:W-:Y:S01]  /*4510*/  IADD3 R41, P3, PT, R41, R32, RZ ;  /* 0x0000002029297210 */ /* 0x000fe20007f7e0ff */
[----:B------:R-:W-:Y:S01]  /*4520*/  @!P4 IMAD.IADD R48, R48, 0x1, R5 ;  /* 0x000000013030c824 */ /* 0x000fe200078e0205 */
[----:B------:R-:W-:Y:S01]  /*4530*/  ISETP.NE.AND.EX P2, PT, R42, RZ, PT, P2 ;  /* 0x000000ff2a00720c */ /* 0x000fe20003f45320 */
[----:B------:R-:W-:-:S03]  /*4540*/  @!P4 IMAD.MOV.U32 R51, RZ, RZ, R50 ;  /* 0x000000ffff33c224 */ /* 0x000fc600078e0032 */
[----:B------:R-:W-:Y:S01]  /*4550*/  SEL R5, R48, RZ, !P2 ;  /* 0x000000ff30057207 */ /* 0x000fe20005000000 */
[----:B------:R-:W-:Y:S08]  /*4560*/  BRA.DIV UR5, `(.L_x_1556) ;  /* 0x0000009605287947 */ /* 0x000ff0000b800000 */
.L_x_1763:
[----:B------:R-:W-:Y:S01]  /*4570*/  UMOV UR5, 0xffffffff ;  /* 0xffffffff00057882 */ /* 0x000fe20000000000 */
[----:B------:R-:W-:Y:S02]  /*4580*/  IMAD.X R42, R42, 0x1, R51, P3 ;  /* 0x000000012a2a7824 */ /* 0x000fe400018e0633 */
[----:B------:R-:W-:Y:S02]  /*4590*/  IMAD.IADD R40, R5, 0x1, R40 ;  /* 0x0000000105287824 */ /* 0x000fe400078e0228 */
[----:B------:R-:W-:Y:S01]  /*45a0*/  VIADD R49, R49, 0xffffffe0 ;  /* 0xffffffe031317836 */ /* 0x000fe20000000000 */
[----:B------:R-:W-:Y:S06]  /*45b0*/  BRA.DIV UR5, `(.L_x_1557) ;  /* 0x0000009605347947 */ /* 0x000fec000b800000 */
[----:B------:R-:W-:-:S13]  /*45c0*/  VOTE.ALL P0, P0 ;  /* 0x0000000000ff7806 */ /* 0x000fda0000000000 */
.L_x_1766:
[----:B------:R-:W-:Y:S05]  /*45d0*/  @P0 BRA `(.L_x_1558) ;  /* 0xfffffff8004c0947 */ /* 0x000fea000383ffff */
.L_x_1544:
[----:B------:R-:W-:Y:S01]  /*45e0*/  ISETP.NE.AND P2, PT, R38, RZ, PT ;  /* 0x000000ff2600720c */ /* 0x000fe20003f45270 */
[----:B------:R-:W-:Y:S01]  /*45f0*/  BSSY.RECONVERGENT B0, `(.L_x_1559) ;  /* 0x000001a000007945 */ /* 0x000fe20003800200 */
[----:B------:R-:W-:Y:S02]  /*4600*/  IMAD.MOV.U32 R30, RZ, RZ, R41 ;  /* 0x000000ffff1e7224 */ /* 0x000fe400078e0029 */
[----:B------:R-:W-:-:S09]  /*4610*/  IMAD.MOV.U32 R31, RZ, RZ, R42 ;  /* 0x000000ffff1f7224 */ /* 0x000fd200078e002a */
[----:B------:R-:W0:Y:S01]  /*4620*/  @!P2 S2R R5, SR_CgaCtaId ;  /* 0x000000000005a919 */ /* 0x000e220000008800 */
[----:B------:R-:W-:-:S04]  /*4630*/  @!P2 MOV R4, 0x400 ;  /* 0x000004000004a802 */ /* 0x000fc80000000f00 */
[----:B0-----:R-:W-:Y:S01]  /*4640*/  @!P2 LEA R43, R5, R4, 0x18 ;  /* 0x00000004052ba211 */ /* 0x001fe200078ec0ff */
[----:B------:R-:W-:Y:S06]  /*4650*/  @P1 BRA `(.L_x_1560) ;  /* 0x00000000004c1947 */ /* 0x000fec0003800000 */
[----:B------:R-:W0:Y:S01]  /*4660*/  S2UR UR6, SR_CgaCtaId ;  /* 0x00000000000679c3 */ /* 0x000e220000008800 */
[----:B------:R-:W-:Y:S01]  /*4670*/  ISETP.NE.U32.AND P0, PT, R35, RZ, PT ;  /* 0x000000ff2300720c */ /* 0x000fe20003f05070 */
[----:B------:R-:W-:Y:S01]  /*4680*/  UMOV UR5, 0x400 ;  /* 0x0000040000057882 */ /* 0x000fe20000000000 */
[----:B------:R-:W-:Y:S02]  /*4690*/  IADD3 R35, P1, PT, R30, R35, RZ ;  /* 0x000000231e237210 */ /* 0x000fe40007f3e0ff */
[----:B------:R-:W-:-:S03]  /*46a0*/  ISETP.NE.AND.EX P0, PT, R36, RZ, PT, P0 ;  /* 0x000000ff2400720c */ /* 0x000fc60003f05300 */
[----:B------:R-:W1:Y:S01]  /*46b0*/  LDC.64 R4, c[0x0][0x3b0] ;  /* 0x0000ec00ff047b82 */ /* 0x000e620000000a00 */
[----:B------:R-:W-:Y:S01]  /*46c0*/  SEL R6, R40, RZ, !P0 ;  /* 0x000000ff28067207 */ /* 0x000fe20004000000 */
[----:B------:R-:W-:-:S04]  /*46d0*/  IMAD.X R7, R31, 0x1, R36, P1 ;  /* 0x000000011f077824 */ /* 0x000fc800008e0624 */
[----:B------:R-:W-:Y:S02]  /*46e0*/  IMAD.IADD R37, R37, 0x1, R6 ;  /* 0x0000000125257824 */ /* 0x000fe400078e0206 */
[----:B------:R-:W-:Y:S01]  /*46f0*/  IMAD.MOV.U32 R6, RZ, RZ, R35 ;  /* 0x000000ffff067224 */ /* 0x000fe200078e0023 */
[----:B0-----:R-:W-:Y:S01]  /*4700*/  ULEA UR5, UR6, UR5, 0x18 ;  /* 0x0000000506057291 */ /* 0x001fe2000f8ec0ff */
[----:B-1----:R-:W-:-:S04]  /*4710*/  IMAD.WIDE.U32 R32, R39, 0x10, R4 ;  /* 0x0000001027207825 */ /* 0x002fc800078e0004 */
[----:B------:R-:W-:Y:S02]  /*4720*/  IMAD.MOV.U32 R4, RZ, RZ, R37 ;  /* 0x000000ffff047224 */ /* 0x000fe400078e0025 */
[----:B------:R-:W-:-:S05]  /*4730*/  IMAD.MOV.U32 R5, RZ, RZ, 0x65 ;  /* 0x00000065ff057424 */ /* 0x000fca00078e00ff */
[----:B------:R0:W-:Y:S04]  /*4740*/  ST.E.128.STRONG.GPU desc[UR8][R32.64+0x200], R4 ;  /* 0x0002000420007985 */ /* 0x0001e8000c10fd08 */
[----:B------:R0:W-:Y:S04]  /*4750*/  STS.64 [UR5+0xb8], R6 ;  /* 0x0000b806ff007988 */ /* 0x0001e80008000a05 */
[----:B------:R0:W-:Y:S04]  /*4760*/  STS [UR5+0xc0], R37 ;  /* 0x0000c025ff007988 */ /* 0x0001e80008000805 */
[----:B------:R0:W-:Y:S04]  /*4770*/  STS.64 [UR5+0xa8], R30 ;  /* 0x0000a81eff007988 */ /* 0x0001e80008000a05 */
[----:B------:R0:W-:Y:S02]  /*4780*/  STS [UR5+0xb0], R40 ;  /* 0x0000b028ff007988 */ /* 0x0001e40008000805 */
.L_x_1560:
[----:B------:R-:W-:Y:S05]  /*4790*/  BSYNC.RECONVERGENT B0 ;  /* 0x0000000000007941 */ /* 0x000fea0003800200 */
.L_x_1559:
[----:B------:R1:W-:Y:S01]  /*47a0*/  @!P2 STS.64 [R43+0x88], R30 ;  /* 0x0000881e2b00a388 */ /* 0x0003e20000000a00 */
[----:B------:R-:W-:Y:S02]  /*47b0*/  @!P2 IMAD.MOV.U32 R29, RZ, RZ, R30 ;  /* 0x000000ffff1da224 */ /* 0x000fe400078e001e */
[----:B------:R-:W-:Y:S01]  /*47c0*/  @!P2 IMAD.MOV.U32 R28, RZ, RZ, R31 ;  /* 0x000000ffff1ca224 */ /* 0x000fe200078e001f */
[----:B------:R1:W-:Y:S01]  /*47d0*/  @!P2 STS [R43+0x90], R40 ;  /* 0x000090282b00a388 */ /* 0x0003e20000000800 */
[----:B------:R-:W-:-:S07]  /*47e0*/  @!P2 IMAD.MOV.U32 R3, RZ, RZ, R40 ;  /* 0x000000ffff03a224 */ /* 0x000fce00078e0028 */
.L_x_1528:
[----:B0-----:R-:W0:Y:S01]  /*47f0*/  S2R R33, SR_TID.X ;  /* 0x0000000000217919 */ /* 0x001e220000002100 */
[----:B------:R-:W-:Y:S05]  /*4800*/  WARPSYNC.ALL ;  /* 0x0000000000007948 */ /* 0x000fea0003800000 */
[----:B------:R-:W-:Y:S01]  /*4810*/  BAR.SYNC.DEFER_BLOCKING 0x0 ;  /* 0x0000000000007b1d */ /* 0x000fe20000010000 */
[----:B------:R-:W-:-:S05]  /*4820*/  ISETP.NE.AND P1, PT, R2, R8, PT ;  /* 0x000000080200720c */ /* 0x000fca0003f25270 */
[----:B------:R-:W-:Y:S01]  /*4830*/  BSSY.RECONVERGENT B0, `(.L_x_1561) ;  /* 0x000000e000007945 */ /* 0x000fe20003800200 */
[----:B0-----:R-:W-:-:S13]  /*4840*/  ISETP.NE.AND P0, PT, R33, RZ, PT ;  /* 0x000000ff2100720c */ /* 0x001fda0003f05270 */
[----:B------:R-:W-:Y:S05]  /*4850*/  @!P0 BRA `(.L_x_1562) ;  /* 0x00000000002c8947 */ /* 0x000fea0003800000 */
[----:B------:R-:W0:Y:S01]  /*4860*/  S2UR UR6, SR_CgaCtaId ;  /* 0x00000000000679c3 */ /* 0x000e220000008800 */
[----:B------:R-:W-:Y:S01]  /*4870*/  UMOV UR5, 0x400 ;  /* 0x0000040000057882 */ /* 0x000fe20000000000 */
[----:B------:R-:W-:-:S04]  /*4880*/  ISETP.NE.U32.AND P0, PT, R29, RZ, PT ;  /* 0x000000ff1d00720c */ /* 0x000fc80003f05070 */
[----:B------:R-:W-:Y:S01]  /*4890*/  ISETP.NE.AND.EX P0, PT, R28, RZ, PT, P0 ;  /* 0x000000ff1c00720c */ /* 0x000fe20003f05300 */
[----:B0-----:R-:W-:-:S09]  /*48a0*/  ULEA UR5, UR6, UR5, 0x18 ;  /* 0x0000000506057291 */ /* 0x001fd2000f8ec0ff */
[----:B------:R-:W0:Y:S04]  /*48b0*/  LDS.64 R4, [UR5+0x88] ;  /* 0x00008805ff047984 */ /* 0x000e280008000a00 */
[----:B------:R-:W2:Y:S01]  /*48c0*/  LDS R6, [UR5+0x90] ;  /* 0x00009005ff067984 */ /* 0x000ea20008000800 */
[----:B0-----:R-:W-:Y:S02]  /*48d0*/  IADD3 R29, P2, PT, R4, R29, RZ ;  /* 0x0000001d041d7210 */ /* 0x001fe40007f5e0ff */
[----:B--2---:R-:W-:-:S03]  /*48e0*/  SEL R6, R6, RZ, !P0 ;  /* 0x000000ff06067207 */ /* 0x004fc60004000000 */
[----:B------:R-:W-:Y:S02]  /*48f0*/  IMAD.X R28, R5, 0x1, R28, P2 ;  /* 0x00000001051c7824 */ /* 0x000fe400010e061c */
[----:B------:R-:W-:-:S07]  /*4900*/  IMAD.IADD R3, R3, 0x1, R6 ;  /* 0x0000000103037824 */ /* 0x000fce00078e0206 */
.L_x_1562:
[----:B------:R-:W-:Y:S05]  /*4910*/  BSYNC.RECONVERGENT B0 ;  /* 0x0000000000007941 */ /* 0x000fea0003800200 */
.L_x_1561:
[----:B------:R-:W-:Y:S01]  /*4920*/  SEL R4, R3, RZ, !P1 ;  /* 0x000000ff03047207 */ /* 0x000fe20004800000 */
[----:B------:R-:W0:Y:S01]  /*4930*/  S2UR UR5, SR_CgaCtaId ;  /* 0x00000000000579c3 */ /* 0x000e220000008800 */
[----:B------:R-:W-:Y:S01]  /*4940*/  ISETP.NE.AND P6, PT, R8, R10, PT ;  /* 0x0000000a0800720c */ /* 0x000fe20003fc5270 */
[----:B------:R-:W-:Y:S01]  /*4950*/  UMOV UR4, 0x400 ;  /* 0x0000040000047882 */ /* 0x000fe20000000000 */
[----:B------:R-:W-:Y:S01]  /*4960*/  ISETP.NE.AND P2, PT, R10, R12, PT ;  /* 0x0000000c0a00720c */ /* 0x000fe20003f45270 */
[----:B------:R-:W-:Y:S01]  /*4970*/  IMAD.IADD R9, R9, 0x1, R4 ;  /* 0x0000000109097824 */ /* 0x000fe200078e0204 */
[----:B------:R-:W-:Y:S02]  /*4980*/  ISETP.NE.AND P0, PT, R12, R14, PT ;  /* 0x0000000e0c00720c */ /* 0x000fe40003f05270 */
[----:B------:R-:W-:Y:S02]  /*4990*/  ISETP.NE.AND P3, PT, R8, R10, PT ;  /* 0x0000000a0800720c */ /* 0x000fe40003f65270 */
[----:B------:R-:W-:-:S02]  /*49a0*/  SEL R4, R9, RZ, !P6 ;  /* 0x000000ff09047207 */ /* 0x000fc40007000000 */
[----:B------:R-:W-:Y:S02]  /*49b0*/  ISETP.NE.AND P4, PT, R10, R12, PT ;  /* 0x0000000c0a00720c */ /* 0x000fe40003f85270 */
[----:B------:R-:W-:Y:S01]  /*49c0*/  SEL R7, RZ, 0x1, !P3 ;  /* 0x00000001ff077807 */ /* 0x000fe20005800000 */
[----:B------:R-:W-:Y:S01]  /*49d0*/  IMAD.IADD R11, R11, 0x1, R4 ;  /* 0x000000010b0b7824 */ /* 0x000fe200078e0204 */
[----:B-1----:R-:W-:Y:S02]  /*49e0*/  SEL R30, RZ, 0x1, !P4 ;  /* 0x00000001ff1e7807 */ /* 0x002fe40006000000 */
[----:B------:R-:W-:Y:S02]  /*49f0*/  ISETP.NE.AND P3, PT, R12, R14, PT ;  /* 0x0000000e0c00720c */ /* 0x000fe40003f65270 */
[----:B------:R-:W-:Y:S02]  /*4a00*/  SEL R4, R11, RZ, !P2 ;  /* 0x000000ff0b047207 */ /* 0x000fe40005000000 */
[----:B------:R-:W-:-:S02]  /*4a10*/  SEL R41, RZ, 0x1, !P6 ;  /* 0x00000001ff297807 */ /* 0x000fc40007000000 */
[----:B------:R-:W-:Y:S01]  /*4a20*/  ISETP.NE.AND P6, PT, R18, R20, PT ;  /* 0x000000141200720c */ /* 0x000fe20003fc5270 */
[----:B------:R-:W-:Y:S01]  /*4a30*/  IMAD.IADD R13, R13, 0x1, R4 ;  /* 0x000000010d0d7824 */ /* 0x000fe200078e0204 */
[----:B0-----:R-:W-:Y:S02]  /*4a40*/  ULEA UR4, UR5, UR4, 0x18 ;  /* 0x0000000405047291 */ /* 0x001fe4000f8ec0ff */
[----:B------:R-:W-:Y:S02]  /*4a50*/  SEL R34, RZ, 0x1, !P6 ;  /* 0x00000001ff227807 */ /* 0x000fe40007000000 */
[----:B------:R-:W-:Y:S02]  /*4a60*/  SEL R4, R13, RZ, !P0 ;  /* 0x000000ff0d047207 */ /* 0x000fe40004000000 */
[----:B------:R-:W-:-:S03]  /*4a70*/  ISETP.NE.AND P0, PT, R14, R16, PT ;  /* 0x000000100e00720c */ /* 0x000fc60003f05270 */
[----:B------:R-:W-:-:S05]  /*4a80*/  IMAD.IADD R15, R15, 0x1, R4 ;  /* 0x000000010f0f7824 */ /* 0x000fca00078e0204 */
[----:B------:R-:W-:Y:S02]  /*4a90*/  SEL R4, R15, RZ, !P0 ;  /* 0x000000ff0f047207 */ /* 0x000fe40004000000 */
[----:B------:R-:W-:-:S03]  /*4aa0*/  ISETP.NE.AND P0, PT, R16, R18, PT ;  /* 0x000000121000720c */ /* 0x000fc60003f05270 */
[----:B------:R-:W-:-:S05]  /*4ab0*/  IMAD.IADD R17, R17, 0x1, R4 ;  /* 0x0000000111117824 */ /* 0x000fca00078e0204 */
[----:B------:R-:W-:Y:S02]  /*4ac0*/  SEL R4, R17, RZ, !P0 ;  /* 0x000000ff11047207 */ /* 0x000fe40004000000 */
[----:B------:R-:W-:-:S03]  /*4ad0*/  ISETP.NE.AND P0, PT, R18, R20, PT ;  /* 0x000000141200720c */ /* 0x000fc60003f05270 */
[----:B------:R-:W-:Y:S02]  /*4ae0*/  IMAD.IADD R19, R19, 0x1, R4 ;  /* 0x0000000113137824 */ /* 0x000fe400078e0204 */
[----:B------:R-:W0:Y:S03]  /*4af0*/  LDS.64 R4, [UR4+0xc8] ;  /* 0x0000c804ff047984 */ /* 0x000e260008000a00 */
[----:B------:R-:W-:Y:S02]  /*4b00*/  SEL R6, R19, RZ, !P0 ;  /* 0x000000ff13067207 */ /* 0x000fe40004000000 */
[----:B------:R-:W-:-:S03]  /*4b10*/  ISETP.NE.AND P0, PT, R2, R8, PT ;  /* 0x000000080200720c */ /* 0x000fc60003f05270 */
[----:B------:R-:W-:Y:S01]  /*4b20*/  IMAD.IADD R21, R21, 0x1, R6 ;  /* 0x0000000115157824 */ /* 0x000fe200078e0206 */
[----:B------:R-:W-:Y:S02]  /*4b30*/  SEL R6, RZ, 0x1, !P0 ;  /* 0x00000001ff067807 */ /* 0x000fe40004000000 */
[----:B------:R-:W-:Y:S02]  /*4b40*/  ISETP.NE.AND P0, PT, R20, R22, PT ;  /* 0x000000161400720c */ /* 0x000fe40003f05270 */
[----:B------:R-:W-:Y:S02]  /*4b50*/  IADD3 R30, P4, P5, R30, R7, R6 ;  /* 0x000000071e1e7210 */ /* 0x000fe40007d9e006 */
[----:B------:R-:W-:Y:S02]  /*4b60*/  SEL R7, RZ, 0x1, !P3 ;  /* 0x00000001ff077807 */ /* 0x000fe40005800000 */
[----:B------:R-:W-:Y:S02]  /*4b70*/  SEL R6, R21, RZ, !P0 ;  /* 0x000000ff15067207 */ /* 0x000fe40004000000 */
[----:B------:R-:W-:-:S02]  /*4b80*/  IADD3 R32, P0, PT, R30, R7, RZ ;  /* 0x000000071e207210 */ /* 0x000fc40007f1e0ff */
[----:B------:R-:W-:Y:S01]  /*4b90*/  IADD3.X R35, PT, PT, RZ, RZ, RZ, P4, P5 ;  /* 0x000000ffff237210 */ /* 0x000fe200027ea4ff */
[----:B------:R-:W-:Y:S01]  /*4ba0*/  IMAD.IADD R23, R23, 0x1, R6 ;  /* 0x0000000117177824 */ /* 0x000fe200078e0206 */
[----:B------:R-:W-:Y:S02]  /*4bb0*/  ISETP.NE.AND P3, PT, R14, R16, PT ;  /* 0x000000100e00720c */ /* 0x000fe40003f65270 */
[----:B------:R-:W-:Y:S01]  /*4bc0*/  SEL R6, RZ, 0x1, !P1 ;  /* 0x00000001ff067807 */ /* 0x000fe20004800000 */
[----:B------:R-:W-:Y:S01]  /*4bd0*/  IMAD.X R37, RZ, RZ, R35, P0 ;  /* 0x000000ffff257224 */ /* 0x000fe200000e0623 */
[----:B------:R-:W-:Y:S02]  /*4be0*/  SEL R7, RZ, 0x1, !P3 ;  /* 0x00000001ff077807 */ /* 0x000fe40005800000 */
[----:B------:R-:W-:Y:S02]  /*4bf0*/  IADD3 R35, P0, PT, R29, R32, RZ ;  /* 0x000000201d237210 */ /* 0x000fe40007f1e0ff */
[----:B------:R-:W-:-:S02]  /*4c00*/  ISETP.NE.AND P1, PT, R16, R18, PT ;  /* 0x000000121000720c */ /* 0x000fc40003f25270 */
[----:B------:R-:W-:Y:S02]  /*4c10*/  SEL R30, RZ, 0x1, !P2 ;  /* 0x00000001ff1e7807 */ /* 0x000fe40005000000 */
[----:B------:R-:W-:Y:S01]  /*4c20*/  IADD3 R36, P2, PT, R32, R7, RZ ;  /* 0x0000000720247210 */ /* 0x000fe20007f5e0ff */
[--C-:B------:R-:W-:Y:S01]  /*4c30*/  IMAD.X R32, R28, 0x1, R37.reuse, P0 ;  /* 0x000000011c207824 */ /* 0x100fe200000e0625 */
[----:B------:R-:W-:Y:S02]  /*4c40*/  SEL R31, RZ, 0x1, !P1 ;  /* 0x00000001ff1f7807 */ /* 0x000fe40004800000 */
[----:B------:R-:W-:Y:S01]  /*4c50*/  IADD3 R41, P3, P1, R29, R41, R6 ;  /* 0x000000291d297210 */ /* 0x000fe2000797e006 */
[----:B------:R-:W-:Y:S01]  /*4c60*/  IMAD.X R45, RZ, RZ, R37, P2 ;  /* 0x000000ffff2d7224 */ /* 0x000fe200010e0625 */
[----:B0-----:R-:W-:Y:S01]  /*4c70*/  ISETP.GE.U32.AND P0, PT, R4, 0x101, PT ;  /* 0x000001010400780c */ /* 0x001fe20003f06070 */
[----:B------:R-:W-:Y:S01]  /*4c80*/  IMAD.IADD R31, R36, 0x1, R31 ;  /* 0x00000001241f7824 */ /* 0x000fe200078e021f */
[----:B------:R-:W-:-:S02]  /*4c90*/  IADD3 R39, P2, PT, R41, R30, RZ ;  /* 0x0000001e29277210 */ /* 0x000fc40007f5e0ff */
[----:B------:R-:W-:Y:S01]  /*4ca0*/  ISETP.GE.AND.EX P0, PT, R5, RZ, PT, P0 ;  /* 0x000000ff0500720c */ /* 0x000fe20003f06300 */
[----:B------:R-:W-:Y:S01]  /*4cb0*/  IMAD.IADD R30, R31, 0x1, R34 ;  /* 0x000000011f1e7824 */ /* 0x000fe200078e0222 */
[C---:B------:R-:W-:Y:S02]  /*4cc0*/  IADD3 R43, P4, PT, R29.reuse, R6, RZ ;  /* 0x000000061d2b7210 */ /* 0x040fe40007f9e0ff */
[C---:B------:R-:W-:Y:S02]  /*4cd0*/  IADD3 R6, P6, PT, R29.reuse, R36, RZ ;  /* 0x000000241d067210 */ /* 0x040fe40007fde0ff */
[C---:B------:R-:W-:Y:S01]  /*4ce0*/  IADD3.X R36, PT, PT, R28.reuse, RZ, RZ, P3, P1 ;  /* 0x000000ff1c247210 */ /* 0x040fe20001fe24ff */
[----:B------:R-:W-:Y:S01]  /*4cf0*/  IMAD.X R34, RZ, RZ, R28, P4 ;  /* 0x000000ffff227224 */ /* 0x000fe200020e061c */
[C---:B------:R-:W-:Y:S01]  /*4d00*/  IADD3 R24, P5, PT, R29.reuse, R24, RZ ;  /* 0x000000181d187210 */ /* 0x040fe20007fbe0ff */
[C---:B------:R-:W-:Y:S01]  /*4d10*/  IMAD.X R37, R28.reuse, 0x1, R45, P6 ;  /* 0x000000011c257824 */ /* 0x040fe200030e062d */
[C---:B------:R-:W-:Y:S01]  /*4d20*/  IADD3 R7, P3, PT, R29.reuse, R31, RZ ;  /* 0x0000001f1d077210 */ /* 0x040fe20007f7e0ff */
[----:B------:R-:W-:Y:S01]  /*4d30*/  IMAD.X R38, RZ, RZ, R36, P2 ;  /* 0x000000ffff267224 */ /* 0x000fe200010e0624 */
[----:B------:R-:W-:Y:S01]  /*4d40*/  IADD3 R30, P1, PT, R29, R30, RZ ;  /* 0x0000001e1d1e7210 */ /* 0x000fe20007f3e0ff */
[----:B------:R-:W-:-:S02]  /*4d50*/  IMAD.X R27, R28, 0x1, R27, P5 ;  /* 0x000000011c1b7824 */ /* 0x000fc400028e061b */
[C---:B------:R-:W-:Y:S02]  /*4d60*/  IMAD.X R0, R28.reuse, 0x1, R0, P3 ;  /* 0x000000011c007824 */ /* 0x040fe400018e0600 */
[----:B------:R-:W-:Y:S01]  /*4d70*/  IMAD.X R31, R28, 0x1, R26, P1 ;  /* 0x000000011c1f7824 */ /* 0x000fe200008e061a */
[----:B------:R-:W-:Y:S07]  /*4d80*/  @!P0 BRA `(.L_x_1563) ;  /* 0x0000000400f88947 */ /* 0x000fee0003800000 */
        /* <DEDUP_REMOVED lines=47> */
[----:B------:R-:W1:Y:S03]  /*5080*/  LDCU.64 UR14, c[0x0][0x3a0] ;  /* 0x00007400ff0e77ac */ /* 0x000e660008000a00 */
[----:B------:R-:W-:Y:S02]  /*5090*/  IADD3 R14, P0, PT, R4, R3, RZ ;  /* 0x00000003040e7210 */ /* 0x000fe40007f1e0ff */
[----:B------:R-:W-:-:S02]  /*50a0*/  LOP3.LUT R3, RZ, R23, RZ, 0x33, !PT ;  /* 0x00000017ff037212 */ /* 0x000fc400078e33ff */
[----:B------:R-:W-:-:S03]  /*50b0*/  LOP3.LUT R0, R14, 0x300, RZ, 0xc0, !PT ;  /* 0x000003000e007812 */ /* 0x000fc600078ec0ff */
[----:B------:R-:W-:Y:S01]  /*50c0*/  IMAD.X R3, R5, 0x1, R3, P0 ;  /* 0x0000000105037824 */ /* 0x000fe200000e0603 */
[----:B------:R-:W-:Y:S02]  /*50d0*/  ISETP.NE.U32.AND P1, PT, R0, 0x300, PT ;  /* 0x000003000000780c */ /* 0x000fe40003f25070 */
[----:B------:R-:W-:Y:S02]  /*50e0*/  ISETP.GE.U32.AND P0, PT, R14, 0x300, PT ;  /* 0x000003000e00780c */ /* 0x000fe40003f06070 */
[----:B------:R-:W-:Y:S02]  /*50f0*/  ISETP.NE.AND.EX P1, PT, RZ, RZ, PT, P1 ;  /* 0x000000ffff00720c */ /* 0x000fe40003f25310 */
[----:B------:R-:W-:-:S11]  /*5100*/  ISETP.GE.U32.AND.EX P0, PT, R3, RZ, PT, P0 ;  /* 0x000000ff0300720c */ /* 0x000fd60003f06100 */
[----:B01----:R-:W-:Y:S05]  /*5110*/  @!P1 BRA `(.L_x_1565) ;  /* 0x0000000000889947 */ /* 0x003fea0003800000 */
[----:B------:R-:W0:Y:S01]  /*5120*/  LDCU.64 UR6, c[0x0][0x3a0] ;  /* 0x00007400ff0677ac */ /* 0x000e220008000a00 */
[----:B------:R-:W-:Y:S01]  /*5130*/  SHF.R.U64 R14, R14, 0x8, R3 ;  /* 0x000000080e0e7819 */ /* 0x000fe20000001203 */
[----:B------:R-:W-:Y:S01]  /*5140*/  IMAD.MOV.U32 R15, RZ, RZ, RZ ;  /* 0x000000ffff0f7224 */ /* 0x000fe200078e00ff */
[----:B------:R-:W-:Y:S01]  /*5150*/  IADD3 R11, P1, PT, R26, R21, RZ ;  /* 0x000000151a0b7210 */ /* 0x000fe20007f3e0ff */
[----:B------:R-:W1:Y:S02]  /*5160*/  LDCU.64 UR10, c[0x0][0x398] ;  /* 0x00007300ff0a77ac */ /* 0x000e640008000a00 */
[----:B------:R-:W-:Y:S02]  /*5170*/  VIADD R14, R14, 0x1 ;  /* 0x000000010e0e7836 */ /* 0x000fe40000000000 */
[----:B------:R-:W-:Y:S02]  /*5180*/  IMAD.X R0, R27, 0x1, R23, P1 ;  /* 0x000000011b007824 */ /* 0x000fe400008e0617 */
[----:B------:R-:W-:Y:S01]  /*5190*/  IMAD.SHL.U32 R10, R11, 0x4, RZ ;  /* 0x000000040b0a7824 */ /* 0x000fe200078e00ff */
[----:B------:R-:W-:-:S02]  /*51a0*/  LOP3.LUT R14, R14, 0x3, RZ, 0xc0, !PT ;  /* 0x000000030e0e7812 */ /* 0x000fc400078ec0ff */
[----:B------:R-:W-:Y:S02]  /*51b0*/  SHF.L.U64.HI R11, R11, 0x2, R0 ;  /* 0x000000020b0b7819 */ /* 0x000fe40000010200 */
[----:B------:R-:W-:Y:S02]  /*51c0*/  LEA R21, P3, R14, R21, 0x8 ;  /* 0x000000150e157211 */ /* 0x000fe400078640ff */
[----:B------:R-:W-:Y:S02]  /*51d0*/  LEA R0, R33, UR4, 0x3 ;  /* 0x0000000421007c11 */ /* 0x000fe4000f8e18ff */
[----:B0-----:R-:W-:Y:S02]  /*51e0*/  IADD3 R12, P1, PT, R10, UR6, RZ ;  /* 0x000000060a0c7c10 */ /* 0x001fe4000ff3e0ff */
[----:B------:R-:W-:Y:S02]  /*51f0*/  LEA.HI.X R23, R14, R23, R15, 0x8, P3 ;  /* 0x000000170e177211 */ /* 0x000fe400018f440f */
[----:B-1----:R-:W-:-:S02]  /*5200*/  IADD3 R10, P2, PT, R10, UR10, RZ ;  /* 0x0000000a0a0a7c10 */ /* 0x002fc4000ff5e0ff */
[C---:B------:R-:W-:Y:S02]  /*5210*/  IADD3.X R13, PT, PT, R11.reuse, UR7, RZ, P1, !PT ;  /* 0x000000070b0d7c10 */ /* 0x040fe40008ffe4ff */
[----:B------:R-:W-:-:S09]  /*5220*/  IADD3.X R11, PT, PT, R11, UR11, RZ, P2, !PT ;  /* 0x0000000b0b0b7c10 */ /* 0x000fd200097fe4ff */
.L_x_1566:
        /* <DEDUP_REMOVED lines=17> */
.L_x_1565:
[----:B------:R-:W-:Y:S05]  /*5340*/  BSYNC.RECONVERGENT B0 ;  /* 0x0000000000007941 */ /* 0x000fea0003800200 */
.L_x_1564:
[----:B------:R-:W-:Y:S05]  /*5350*/  @!P0 EXIT ;  /* 0x000000000000894d */ /* 0x000fea0003800000 */
.L_x_1567:
        /* <DEDUP_REMOVED lines=33> */
.L_x_1563:
[----:B------:R-:W-:Y:S01]  /*5570*/  ISETP.NE.AND P2, PT, R2, R8, PT ;  /* 0x000000080200720c */ /* 0x000fe20003f45270 */
[----:B------:R-:W-:Y:S01]  /*5580*/  BSSY.RECONVERGENT B0, `(.L_x_1568) ;  /* 0x000000f000007945 */ /* 0x000fe20003800200 */
[----:B------:R-:W-:Y:S02]  /*5590*/  ISETP.NE.AND P0, PT, R22, R25, PT ;  /* 0x000000191600720c */ /* 0x000fe40003f05270 */
[----:B------:R-:W-:Y:S02]  /*55a0*/  ISETP.NE.AND P4, PT, R8, R10, PT ;  /* 0x0000000a0800720c */ /* 0x000fe40003f85270 */
[----:B------:R-:W-:-:S07]  /*55b0*/  ISETP.NE.AND P1, PT, R10, R12, PT ;  /* 0x0000000c0a00720c */ /* 0x000fce0003f25270 */
[----:B------:R-:W-:Y:S06]  /*55c0*/  @!P2 BRA `(.L_x_1569) ;  /* 0x000000000028a947 */ /* 0x000fec0003800000 */
        /* <DEDUP_REMOVED lines=10> */
.L_x_1569:
[----:B------:R-:W-:Y:S05]  /*5670*/  BSYNC.RECONVERGENT B0 ;  /* 0x0000000000007941 */ /* 0x000fea0003800200 */
.L_x_1568:
        /* <DEDUP_REMOVED lines=12> */
.L_x_1571:
[----:B------:R-:W-:Y:S05]  /*5740*/  BSYNC.RECONVERGENT B0 ;  /* 0x0000000000007941 */ /* 0x000fea0003800200 */
.L_x_1570:
        /* <DEDUP_REMOVED lines=17> */
.L_x_1573:
[----:B------:R-:W-:Y:S05]  /*5860*/  BSYNC.RECONVERGENT B0 ;  /* 0x0000000000007941 */ /* 0x000fea0003800200 */
.L_x_1572:
[----:B------:R-:W-:Y:S04]  /*5870*/  BSSY.RECONVERGENT B0, `(.L_x_1574) ;  /* 0x000000c000007945 */ /* 0x000fe80003800200 */
[----:B------:R-:W-:Y:S05]  /*5880*/  @!P2 BRA `(.L_x_1575) ;  /* 0x000000000028a947 */ /* 0x000fea0003800000 */
[----:B------:R-:W3:Y:S01]  /*5890*/  LDCU.64 UR4, c[0x0][0x398] ;  /* 0x00007300ff0477ac */ /* 0x000ee20008000a00 */
[C---:B012---:R-:W-:Y:S01]  /*58a0*/  IMAD.SHL.U32 R4, R39.reuse, 0x4, RZ ;  /* 0x0000000427047824 */ /* 0x047fe200078e00ff */
[----:B------:R-:W-:Y:S01]  /*58b0*/  SHF.L.U64.HI R39, R39, 0x2, R38 ;  /* 0x0000000227277819 */ /* 0x000fe20000010226 */
[----:B------:R-:W0:Y:S03]  /*58c0*/  LDCU.64 UR6, c[0x0][0x3a0] ;  /* 0x00007400ff0677ac */ /* 0x000e260008000a00 */
[C---:B---3--:R-:W-:Y:S02]  /*58d0*/  IADD3 R2, P1, PT, R4.reuse, UR4, RZ ;  /* 0x0000000404027c10 */ /* 0x048fe4000ff3e0ff */
[----:B0-----:R-:W-:Y:S02]  /*58e0*/  IADD3 R4, P2, PT, R4, UR6, RZ ;  /* 0x0000000604047c10 */ /* 0x001fe4000ff5e0ff */
[----:B------:R-:W-:-:S02]  /*58f0*/  IADD3.X R3, PT, PT, R39, UR5, RZ, P1, !PT ;  /* 0x0000000527037c10 */ /* 0x000fc40008ffe4ff */
[----:B------:R-:W-:-:S03]  /*5900*/  IADD3.X R5, PT, PT, R39, UR7, RZ, P2, !PT ;  /* 0x0000000727057c10 */ /* 0x000fc600097fe4ff */
[----:B------:R3:W-:Y:S04]  /*5910*/  STG.E desc[UR8][R2.64], R12 ;  /* 0x0000000c02007986 */ /* 0x0007e8000c101908 */
[----:B------:R3:W-:Y:S02]  /*5920*/  STG.E desc[UR8][R4.64], R13 ;  /* 0x0000000d04007986 */ /* 0x0007e4000c101908 */
.L_x_1575:
[----:B------:R-:W-:Y:S05]  /*5930*/  BSYNC.RECONVERGENT B0 ;  /* 0x0000000000007941 */ /* 0x000fea0003800200 */
.L_x_1574:
[----:B------:R-:W-:Y:S04]  /*5940*/  BSSY.RECONVERGENT B0, `(.L_x_1576) ;  /* 0x000000c000007945 */ /* 0x000fe80003800200 */
[----:B------:R-:W-:Y:S05]  /*5950*/  @!P3 BRA `(.L_x_1577) ;  /* 0x000000000028b947 */ /* 0x000fea0003800000 */
[----:B------:R-:W4:Y:S01]  /*5960*/  LDCU.64 UR4, c[0x0][0x398] ;  /* 0x00007300ff0477ac */ /* 0x000f220008000a00 */
[C---:B0123--:R-:W-:Y:S01]  /*5970*/  IMAD.SHL.U32 R4, R35.reuse, 0x4, RZ ;  /* 0x0000000423047824 */ /* 0x04ffe200078e00ff */
[----:B------:R-:W-:Y:S01]  /*5980*/  SHF.L.U64.HI R32, R35, 0x2, R32 ;  /* 0x0000000223207819 */ /* 0x000fe20000010220 */
[----:B------:R-:W0:Y:S03]  /*5990*/  LDCU.64 UR6, c[0x0][0x3a0] ;  /* 0x00007400ff0677ac */ /* 0x000e260008000a00 */
[C---:B----4-:R-:W-:Y:S02]  /*59a0*/  IADD3 R2, P1, PT, R4.reuse, UR4, RZ ;  /* 0x0000000404027c10 */ /* 0x050fe4000ff3e0ff */
[----:B0-----:R-:W-:Y:S02]  /*59b0*/  IADD3 R4, P2, PT, R4, UR6, RZ ;  /* 0x0000000604047c10 */ /* 0x001fe4000ff5e0ff */
[----:B------:R-:W-:-:S02]  /*59c0*/  IADD3.X R3, PT, PT, R32, UR5, RZ, P1, !PT ;  /* 0x0000000520037c10 */ /* 0x000fc40008ffe4ff */
[----:B------:R-:W-:-:S03]  /*59d0*/  IADD3.X R5, PT, PT, R32, UR7, RZ, P2, !PT ;  /* 0x0000000720057c10 */ /* 0x000fc600097fe4ff */
[----:B------:R4:W-:Y:S04]  /*59e0*/  STG.E desc[UR8][R2.64], R14 ;  /* 0x0000000e02007986 */ /* 0x0009e8000c101908 */
[----:B------:R4:W-:Y:S02]  /*59f0*/  STG.E desc[UR8][R4.64], R15 ;  /* 0x0000000f04007986 */ /* 0x0009e4000c101908 */
.L_x_1577:
[----:B------:R-:W-:Y:S05]  /*5a00*/  BSYNC.RECONVERGENT B0 ;  /* 0x0000000000007941 */ /* 0x000fea0003800200 */
.L_x_1576:
[----:B------:R-:W-:Y:S04]  /*5a10*/  BSSY.RECONVERGENT B0, `(.L_x_1578) ;  /* 0x000000c000007945 */ /* 0x000fe80003800200 */
[----:B------:R-:W-:Y:S05]  /*5a20*/  @!P4 BRA `(.L_x_1579) ;  /* 0x000000000028c947 */ /* 0x000fea0003800000 */
[----:B------:R-:W5:Y:S01]  /*5a30*/  LDCU.64 UR4, c[0x0][0x398] ;  /* 0x00007300ff0477ac */ /* 0x000f620008000a00 */
[C---:B01234-:R-:W-:Y:S01]  /*5a40*/  IMAD.SHL.U32 R4, R6.reuse, 0x4, RZ ;  /* 0x0000000406047824 */ /* 0x05ffe200078e00ff */
[----:B------:R-:W-:Y:S01]  /*5a50*/  SHF.L.U64.HI R37, R6, 0x2, R37 ;  /* 0x0000000206257819 */ /* 0x000fe20000010225 */
[----:B------:R-:W0:Y:S03]  /*5a60*/  LDCU.64 UR6, c[0x0][0x3a0] ;  /* 0x00007400ff0677ac */ /* 0x000e260008000a00 */
[C---:B-----5:R-:W-:Y:S02]  /*5a70*/  IADD3 R2, P1, PT, R4.reuse, UR4, RZ ;  /* 0x0000000404027c10 */ /* 0x060fe4000ff3e0ff */
[----:B0-----:R-:W-:Y:S02]  /*5a80*/  IADD3 R4, P2, PT, R4, UR6, RZ ;  /* 0x0000000604047c10 */ /* 0x001fe4000ff5e0ff */
[----:B------:R-:W-:-:S02]  /*5a90*/  IADD3.X R3, PT, PT, R37, UR5, RZ, P1, !PT ;  /* 0x0000000525037c10 */ /* 0x000fc40008ffe4ff */
[----:B------:R-:W-:-:S03]  /*5aa0*/  IADD3.X R5, PT, PT, R37, UR7, RZ, P2, !PT ;  /* 0x0000000725057c10 */ /* 0x000fc600097fe4ff */
[----:B------:R0:W-:Y:S04]  /*5ab0*/  STG.E desc[UR8][R2.64], R16 ;  /* 0x0000001002007986 */ /* 0x0001e8000c101908 */
[----:B------:R0:W-:Y:S02]  /*5ac0*/  STG.E desc[UR8][R4.64], R17 ;  /* 0x0000001104007986 */ /* 0x0001e4000c101908 */
.L_x_1579:
[----:B------:R-:W-:Y:S05]  /*5ad0*/  BSYNC.RECONVERGENT B0 ;  /* 0x0000000000007941 */ /* 0x000fea0003800200 */
.L_x_1578:
        /* <DEDUP_REMOVED lines=12> */
.L_x_1581:
[----:B------:R-:W-:Y:S05]  /*5ba0*/  BSYNC.RECONVERGENT B0 ;  /* 0x0000000000007941 */ /* 0x000fea0003800200 */
.L_x_1580:
        /* <DEDUP_REMOVED lines=12> */
.L_x_1583:
[----:B------:R-:W-:Y:S05]  /*5c70*/  BSYNC.RECONVERGENT B0 ;  /* 0x0000000000007941 */ /* 0x000fea0003800200 */
.L_x_1582:
[----:B------:R-:W-:Y:S05]  /*5c80*/  @!P0 EXIT ;  /* 0x000000000000894d */ /* 0x000fea0003800000 */
        /* <DEDUP_REMOVED lines=8> */
[----:B------:R-:W-:Y:S04]  /*5d10*/  STG.E desc[UR8][R2.64], R22 ;  /* 0x0000001602007986 */ /* 0x000fe8000c101908 */
[----:B------:R-:W-:Y:S01]  /*5d20*/  STG.E desc[UR8][R4.64], R23 ;  /* 0x0000001704007986 */ /* 0x000fe2000c101908 */
[----:B------:R-:W-:Y:S05]  /*5d30*/  EXIT ;  /* 0x000000000000794d */ /* 0x000fea0003800000 */
.L_x_1504:
[----:B------:R-:W-:-:S04]  /*5d40*/  ISETP.GE.U32.AND P0, PT, R26, 0x1, PT ;  /* 0x000000011a00780c */ /* 0x000fc80003f06070 */
[----:B------:R-:W-:-:S13]  /*5d50*/  ISETP.GE.AND.EX P0, PT, R30, RZ, PT, P0 ;  /* 0x000000ff1e00720c */ /* 0x000fda0003f06300 */
[----:B------:R-:W-:Y:S05]  /*5d60*/  @!P0 EXIT ;  /* 0x000000000000894d */ /* 0x000fea0003800000 */
[----:B------:R-:W-:-:S13]  /*5d70*/  ISETP.NE.AND P0, PT, R39, RZ, PT ;  /* 0x000000ff2700720c */ /* 0x000fda0003f05270 */
[----:B------:R-:W-:Y:S05]  /*5d80*/  @P0 BRA `(.L_x_1584) ;  /* 0x00000028008c0947 */ /* 0x000fea0003800000 */
[----:B------:R-:W0:Y:S01]  /*5d90*/  LDC.64 R2, c[0x0][0x380] ;  /* 0x0000e000ff027b82 */ /* 0x000e220000000a00 */
[----:B------:R-:W1:Y:S01]  /*5da0*/  S2R R21, SR_TID.X ;  /* 0x0000000000157919 */ /* 0x000e620000002100 */
[----:B------:R-:W2:Y:S06]  /*5db0*/  S2R R10, SR_LANEID ;  /* 0x00000000000a7919 */ /* 0x000eac0000000000 */
[----:B------:R-:W3:Y:S08]  /*5dc0*/  S2UR UR5, SR_CgaCtaId ;  /* 0x00000000000579c3 */ /* 0x000ef00000008800 */
[----:B------:R-:W4:Y:S01]  /*5dd0*/  LDC R22, c[0x0][0x390] ;  /* 0x0000e400ff167b82 */ /* 0x000f220000000800 */
[----:B0-----:R-:W-:-:S05]  /*5de0*/  IMAD.WIDE.U32 R2, RZ, 0x2400, R2 ;  /* 0x00002400ff027825 */ /* 0x001fca00078e0002 */
[----:B------:R0:W5:Y:S01]  /*5df0*/  LDG.E.CONSTANT R4, desc[UR8][R2.64] ;  /* 0x0000000802047981 */ /* 0x000162000c1e9900 */
[C---:B-1----:R-:W-:Y:S02]  /*5e00*/  LOP3.LUT R0, R21.reuse, 0x1f, RZ, 0xc0, !PT ;  /* 0x0000001f15007812 */ /* 0x042fe400078ec0ff */
[----:B------:R-:W-:-:S05]  /*5e10*/  LOP3.LUT R5, R21, 0x3e0, RZ, 0xc0, !PT ;  /* 0x000003e015057812 */ /* 0x000fca00078ec0ff */
[----:B------:R-:W-:-:S04]  /*5e20*/  IMAD R7, R5, 0x9, R0 ;  /* 0x0000000905077824 */ /* 0x000fc800078e0200 */
[C---:B------:R-:W-:Y:S01]  /*5e30*/  VIADD R0, R7.reuse, 0x20 ;  /* 0x0000002007007836 */ /* 0x040fe20000000000 */
[C---:B------:R-:W-:Y:S01]  /*5e40*/  ISETP.GE.AND P6, PT, R7.reuse, UR4, PT ;  /* 0x0000000407007c0c */ /* 0x040fe2000bfc6270 */
[C---:B------:R-:W-:Y:S01]  /*5e50*/  VIADD R5, R7.reuse, 0x40 ;  /* 0x0000004007057836 */ /* 0x040fe20000000000 */
[C---:B0-----:R-:W-:Y:S01]  /*5e60*/  LEA R2, P5, R7.reuse, R2, 0x2 ;  /* 0x0000000207027211 */ /* 0x041fe200078a10ff */
[C---:B------:R-:W-:Y:S01]  /*5e70*/  VIADD R6, R7.reuse, 0x60 ;  /* 0x0000006007067836 */ /* 0x040fe20000000000 */
[----:B------:R-:W-:Y:S01]  /*5e80*/  ISETP.GE.AND P1, PT, R0, UR4, PT ;  /* 0x0000000400007c0c */ /* 0x000fe2000bf26270 */
[----:B------:R-:W-:Y:S01]  /*5e90*/  VIADD R0, R7, 0x80 ;  /* 0x0000008007007836 */ /* 0x000fe20000000000 */
[----:B------:R-:W-:Y:S01]  /*5ea0*/  ISETP.GE.AND P0, PT, R5, UR4, PT ;  /* 0x0000000405007c0c */ /* 0x000fe2000bf06270 */
[C---:B------:R-:W-:Y:S01]  /*5eb0*/  VIADD R5, R7.reuse, 0xa0 ;  /* 0x000000a007057836 */ /* 0x040fe20000000000 */
[----:B------:R-:W-:Y:S01]  /*5ec0*/  ISETP.GE.AND P2, PT, R6, UR4, PT ;  /* 0x0000000406007c0c */ /* 0x000fe2000bf46270 */
[----:B------:R-:W-:Y:S01]  /*5ed0*/  VIADD R6, R7, 0xc0 ;  /* 0x000000c007067836 */ /* 0x000fe20000000000 */
[----:B------:R-:W-:Y:S01]  /*5ee0*/  ISETP.GE.AND P3, PT, R0, UR4, PT ;  /* 0x0000000400007c0c */ /* 0x000fe2000bf66270 */
[----:B------:R-:W-:Y:S01]  /*5ef0*/  IMAD.X R3, RZ, RZ, R3, P5 ;  /* 0x000000ffff037224 */ /* 0x000fe200028e0603 */
[----:B------:R-:W-:Y:S01]  /*5f00*/  ISETP.GE.AND P4, PT, R5, UR4, PT ;  /* 0x0000000405007c0c */ /* 0x000fe2000bf86270 */
[C---:B------:R-:W-:Y:S01]  /*5f10*/  VIADD R8, R7.reuse, 0xe0 ;  /* 0x000000e007087836 */ /* 0x040fe20000000000 */
[----:B------:R-:W-:Y:S01]  /*5f20*/  ISETP.GE.AND P5, PT, R6, UR4, PT ;  /* 0x0000000406007c0c */ /* 0x000fe2000bfa6270 */
[----:B------:R-:W-:-:S02]  /*5f30*/  VIADD R6, R7, 0x100 ;  /* 0x0000010007067836 */ /* 0x000fc40000000000 */
[----:B-----5:R-:W-:Y:S02]  /*5f40*/  IMAD.MOV.U32 R0, RZ, RZ, R4 ;  /* 0x000000ffff007224 */ /* 0x020fe400078e0004 */
[----:B------:R-:W5:Y:S02]  /*5f50*/  @!P6 LDG.E.CONSTANT R4, desc[UR8][R2.64] ;  /* 0x000000080204e981 */ /* 0x000f64000c1e9900 */
[----:B------:R-:W-:Y:S01]  /*5f60*/  IMAD.MOV.U32 R5, RZ, RZ, R0 ;  /* 0x000000ffff057224 */ /* 0x000fe200078e0000 */
[----:B------:R-:W-:-:S05]  /*5f70*/  ISETP.GE.AND P6, PT, R8, UR4, PT ;  /* 0x0000000408007c0c */ /* 0x000fca000bfc6270 */
[----:B------:R-:W4:Y:S01]  /*5f80*/  @!P1 LDG.E.CONSTANT R5, desc[UR8][R2.64+0x80] ;  /* 0x0000800802059981 */ /* 0x000f22000c1e9900 */
[----:B------:R-:W-:Y:S01]  /*5f90*/  ISETP.GE.AND P1, PT, R6, UR4, PT ;  /* 0x0000000406007c0c */ /* 0x000fe2000bf26270 */
[--C-:B------:R-:W-:Y:S02]  /*5fa0*/  IMAD.MOV.U32 R6, RZ, RZ, R0.reuse ;  /* 0x000000ffff067224 */ /* 0x100fe400078e0000 */
[--C-:B------:R-:W-:Y:S02]  /*5fb0*/  IMAD.MOV.U32 R7, RZ, RZ, R0.reuse ;  /* 0x000000ffff077224 */ /* 0x100fe400078e0000 */
[--C-:B------:R-:W-:Y:S02]  /*5fc0*/  IMAD.MOV.U32 R8, RZ, RZ, R0.reuse ;  /* 0x000000ffff087224 */ /* 0x100fe400078e0000 */
[--C-:B------:R-:W-:Y:S01]  /*5fd0*/  IMAD.MOV.U32 R9, RZ, RZ, R0.reuse ;  /* 0x000000ffff097224 */ /* 0x100fe200078e0000 */
[----:B------:R-:W4:Y:S01]  /*5fe0*/  @!P0 LDG.E.CONSTANT R6, desc[UR8][R2.64+0x100] ;  /* 0x0001000802068981 */ /* 0x000f22000c1e9900 */
[----:B------:R-:W-:-:S02]  /*5ff0*/  IMAD.MOV.U32 R11, RZ, RZ, R0 ;  /* 0x000000ffff0b7224 */ /* 0x000fc400078e0000 */
[----:B------:R-:W-:Y:S01]  /*6000*/  IMAD.MOV.U32 R13, RZ, RZ, R0 ;  /* 0x000000ffff0d7224 */ /* 0x000fe200078e0000 */
[----:B------:R-:W4:Y:S04]  /*6010*/  @!P2 LDG.E.CONSTANT R7, desc[UR8][R2.64+0x180] ;  /* 0x000180080207a981 */ /* 0x000f28000c1e9900 */
[----:B------:R-:W4:Y:S04]  /*6020*/  @!P3 LDG.E.CONSTANT R8, desc[UR8][R2.64+0x200] ;  /* 0x000200080208b981 */ /* 0x000f28000c1e9900 */
[----:B------:R-:W4:Y:S04]  /*6030*/  @!P4 LDG.E.CONSTANT R9, desc[UR8][R2.64+0x280] ;  /* 0x000280080209c981 */ /* 0x000f28000c1e9900 */
[----:B------:R-:W4:Y:S04]  /*6040*/  @!P5 LDG.E.CONSTANT R11, desc[UR8][R2.64+0x300] ;  /* 0x00030008020bd981 */ /* 0x000f28000c1e9900 */
[----:B------:R-:W4:Y:S04]  /*6050*/  @!P6 LDG.E.CONSTANT R13, desc[UR8][R2.64+0x380] ;  /* 0x00038008020de981 */ /* 0x000f28000c1e9900 */
[----:B------:R-:W4:Y:S01]  /*6060*/  @!P1 LDG.E.CONSTANT R0, desc[UR8][R2.64+0x400] ;  /* 0x0004000802009981 */ /* 0x000f22000c1e9900 */
[----:B------:R-:W-:Y:S01]  /*6070*/  SHF.R.U32.HI R15, RZ, 0x5, R21 ;  /* 0x00000005ff0f7819 */ /* 0x000fe20000011615 */
[----:B------:R-:W-:-:S02]  /*6080*/  UMOV UR4, 0x400 ;  /* 0x0000040000047882 */ /* 0x000fc40000000000 */
[----:B---3--:R-:W-:Y:S02]  /*6090*/  ULEA UR4, UR5, UR4, 0x18 ;  /* 0x0000000405047291 */ /* 0x008fe4000f8ec0ff */
[----:B--2---:R-:W-:-:S05]  /*60a0*/  IMAD R15, R15, 0x120, R10 ;  /* 0x000001200f0f7824 */ /* 0x004fca00078e020a */
[----:B------:R-:W-:-:S05]  /*60b0*/  LEA R17, R15, UR4, 0x2 ;  /* 0x000000040f117c11 */ /* 0x000fca000f8e10ff */
[----:B------:R-:W-:Y:S01]  /*60c0*/  IMAD R20, R10, 0x20, R17 ;  /* 0x000000200a147824 */ /* 0x000fe200078e0211 */
[----:B------:R-:W-:Y:S01]  /*60d0*/  ISETP.NE.AND P5, PT, R21, RZ, PT ;  /* 0x000000ff1500720c */ /* 0x000fe20003fa5270 */
[----:B------:R-:W-:Y:S01]  /*60e0*/  IMAD.MOV.U32 R47, RZ, RZ, RZ ;  /* 0x000000ffff2f7224 */ /* 0x000fe200078e00ff */
[----:B-----5:R-:W-:Y:S04]  /*60f0*/  STS [R17], R4 ;  /* 0x0000000411007388 */ /* 0x020fe80000000800 */
[----:B----4-:R-:W-:Y:S04]  /*6100*/  STS [R17+0x80], R5 ;  /* 0x0000800511007388 */ /* 0x010fe80000000800 */
        /* <DEDUP_REMOVED lines=29> */
[----:B------:R-:W0:Y:S04]  /*62e0*/  LDS R3, [R20] ;  /* 0x0000000014037984 */ /* 0x000e280000000800 */
[----:B------:R-:W3:Y:S04]  /*62f0*/  LDS R5, [R20+0x4] ;  /* 0x0000040014057984 */ /* 0x000ee80000000800 */
[----:B------:R-:W4:Y:S04]  /*6300*/  LDS R7, [R20+0x8] ;  /* 0x0000080014077984 */ /* 0x000f280000000800 */
[----:B------:R-:W-:Y:S04]  /*6310*/  LDS R9, [R20+0xc] ;  /* 0x00000c0014097984 */ /* 0x000fe80000000800 */
[----:B------:R-:W-:Y:S04]  /*6320*/  LDS R11, [R20+0x10] ;  /* 0x00001000140b7984 */ /* 0x000fe80000000800 */
[----:B------:R-:W-:Y:S04]  /*6330*/  LDS R13, [R20+0x14] ;  /* 0x00001400140d7984 */ /* 0x000fe80000000800 */
[----:B------:R-:W-:Y:S04]  /*6340*/  LDS R15, [R20+0x18] ;  /* 0x00001800140f7984 */ /* 0x000fe80000000800 */
[----:B------:R-:W-:Y:S04]  /*6350*/  LDS R17, [R20+0x1c] ;  /* 0x00001c0014117984 */ /* 0x000fe80000000800 */
[----:B------:R0:W-:Y:S01]  /*6360*/  LDS R19, [R20+0x20] ;  /* 0x0000200014137984 */ /* 0x0001e20000000800 */
[----:B------:R-:W-:Y:S06]  /*6370*/  BAR.SYNC.DEFER_BLOCKING 0x0 ;  /* 0x0000000000007b1d */ /* 0x000fec0000010000 */
[----:B-1----:R-:W-:Y:S02]  /*6380*/  STS [R0+0x4d8], R27 ;  /* 0x0004d81b00007388 */ /* 0x002fe40000000800 */
[----:B------:R-:W-:Y:S01]  /*6390*/  BAR.SYNC.DEFER_BLOCKING 0x0 ;  /* 0x0000000000007b1d */ /* 0x000fe20000010000 */
[----:B------:R-:W-:-:S04]  /*63a0*/  IMAD R21, R21, 0x9, RZ ;  /* 0x0000000915157824 */ /* 0x000fc800078e02ff */
[C---:B------:R-:W-:Y:S01]  /*63b0*/  VIADD R23, R21.reuse, 0x1 ;  /* 0x0000000115177836 */ /* 0x040fe20000000000 */
[----:B------:R1:W5:Y:S04]  /*63c0*/  @P5 LDS R18, [R0+0x4d4] ;  /* 0x0004d40000125984 */ /* 0x0003680000000800 */
[----:B------:R-:W-:Y:S02]  /*63d0*/  ISETP.EQ.U32.AND P0, PT, R26, R23, PT ;  /* 0x000000171a00720c */ /* 0x000fe40003f02070 */
[----:B--2---:R-:W-:Y:S01]  /*63e0*/  ISETP.NE.AND P6, PT, R2, R4, PT ;  /* 0x000000040200720c */ /* 0x004fe20003fc5270 */
[----:B------:R-:W-:-:S03]  /*63f0*/  VIADD R25, R21, 0x2 ;  /* 0x0000000215197836 */ /* 0x000fc60000000000 */
[----:B------:R-:W-:Y:S02]  /*6400*/  ISETP.EQ.OR.EX P0, PT, R30, RZ, P6, P0 ;  /* 0x000000ff1e00720c */ /* 0x000fe40003702700 */
[----:B------:R-:W-:Y:S02]  /*6410*/  ISETP.EQ.U32.AND P1, PT, R26, R25, PT ;  /* 0x000000191a00720c */ /* 0x000fe40003f22070 */
[----:B0-----:R-:W-:Y:S02]  /*6420*/  SEL R20, R3, RZ, !P0 ;  /* 0x000000ff03147207 */ /* 0x001fe40004000000 */
[----:B------:R-:W-:Y:S01]  /*6430*/  ISETP.NE.AND P6, PT, R4, R6, PT ;  /* 0x000000060400720c */ /* 0x000fe20003fc5270 */
[----:B------:R-:W-:Y:S02]  /*6440*/  VIADD R29, R21, 0x3 ;  /* 0x00000003151d7836 */ /* 0x000fe40000000000 */
[----:B---3--:R-:W-:Y:S01]  /*6450*/  IMAD.IADD R20, R5, 0x1, R20 ;  /* 0x0000000105147824 */ /* 0x008fe200078e0214 */
[----:B------:R-:W-:-:S02]  /*6460*/  ISETP.EQ.OR.EX P1, PT, R30, RZ, P6, P1 ;  /* 0x000000ff1e00720c */ /* 0x000fc40003722710 */
[----:B------:R-:W-:Y:S01]  /*6470*/  ISETP.NE.U32.AND P4, PT, R26, R21, PT ;  /* 0x000000151a00720c */ /* 0x000fe20003f85070 */
[----:B------:R-:W-:Y:S01]  /*6480*/  VIADD R23, R21, 0x4 ;  /* 0x0000000415177836 */ /* 0x000fe20000000000 */
[----:B------:R-:W-:Y:S01]  /*6490*/  SEL R20, R20, RZ, !P1 ;  /* 0x000000ff14147207 */ /* 0x000fe20004800000 */
[----:B------:R-:W-:Y:S01]  /*64a0*/  IMAD.MOV.U32 R25, RZ, RZ, 0x1 ;  /* 0x00000001ff197424 */ /* 0x000fe200078e00ff */
[----:B------:R-:W-:Y:S02]  /*64b0*/  ISETP.NE.AND.EX P4, PT, R30, RZ, PT, P4 ;  /* 0x000000ff1e00720c */ /* 0x000fe40003f85340 */
[----:B------:R-:W-:Y:S02]  /*64c0*/  ISETP.EQ.U32.AND P2, PT, R26, R29, PT ;  /* 0x0000001d1a00720c */ /* 0x000fe40003f42070 */
[----:B------:R-:W-:Y:S01]  /*64d0*/  ISETP.NE.AND P6, PT, R6, R8, PT ;  /* 0x000000080600720c */ /* 0x000fe20003fc5270 */
[----:B----4-:R-:W-:Y:S01]  /*64e0*/  IMAD.IADD R20, R7, 0x1, R20 ;  /* 0x0000000107147824 */ /* 0x010fe200078e0214 */
[----:B-1----:R-:W-:-:S02]  /*64f0*/  SEL R0, RZ, 0x1, P4 ;  /* 0x00000001ff007807 */ /* 0x002fc40002000000 */
[----:B------:R-:W-:Y:S02]  /*6500*/  SEL R47, R47, RZ, P4 ;  /* 0x000000ff2f2f7207 */ /* 0x000fe40002000000 */
[----:B------:R-:W-:Y:S02]  /*6510*/  ISETP.EQ.OR.EX P2, PT, R30, RZ, P6, P2 ;  /* 0x000000ff1e00720c */ /* 0x000fe40003742720 */
[----:B-----5:R-:W-:-:S04]  /*6520*/  @P5 ISETP.NE.AND P3, PT, R18, R2, PT ;  /* 0x000000021200520c */ /* 0x020fc80003f65270 */
[----:B------:R-:W-:Y:S02]  /*6530*/  @P5 SEL R25, RZ, 0x1, !P3 ;  /* 0x00000001ff195807 */ /* 0x000fe40005800000 */
[----:B------:R-:W-:Y:S01]  /*6540*/  ISETP.EQ.U32.AND P3, PT, R26, R23, PT ;  /* 0x000000171a00720c */ /* 0x000fe20003f62070 */
[----:B------:R-:W-:Y:S01]  /*6550*/  VIADD R23, R21, 0x7 ;  /* 0x0000000715177836 */ /* 0x000fe20000000000 */
[----:B------:R-:W-:Y:S02]  /*6560*/  @P5 SEL R0, R0, R25, !P4 ;  /* 0x0000001900005207 */ /* 0x000fe40006000000 */
[----:B------:R-:W-:Y:S02]  /*6570*/  SEL R47, R47, RZ, P5 ;  /* 0x000000ff2f2f7207 */ /* 0x000fe40002800000 */
[----:B------:R-:W-:Y:S01]  /*6580*/  ISETP.EQ.U32.AND P4, PT, R26, R23, PT ;  /* 0x000000171a00720c */ /* 0x000fe20003f82070 */
[----:B------:R-:W-:Y:S01]  /*6590*/  VIADD R23, R21, 0x8 ;  /* 0x0000000815177836 */ /* 0x000fe20000000000 */
[----:B------:R-:W-:-:S02]  /*65a0*/  SEL R20, R20, RZ, !P2 ;  /* 0x000000ff14147207 */ /* 0x000fc40005000000 */
[----:B------:R-:W-:Y:S02]  /*65b0*/  ISETP.NE.AND P5, PT, R8, R10, PT ;  /* 0x0000000a0800720c */ /* 0x000fe40003fa5270 */
[----:B------:R-:W-:Y:S01]  /*65c0*/  ISETP.NE.AND P6, PT, R14, R16, PT ;  /* 0x000000100e00720c */ /* 0x000fe20003fc5270 */
[----:B------:R-:W-:Y:S01]  /*65d0*/  IMAD.IADD R20, R9, 0x1, R20 ;  /* 0x0000000109147824 */ /* 0x000fe200078e0214 */
[----:B------:R-:W-:Y:S02]  /*65e0*/  ISETP.EQ.OR.EX P3, PT, R30, RZ, P5, P3 ;  /* 0x000000ff1e00720c */ /* 0x000fe40002f62730 */
[----:B------:R-:W-:Y:S01]  /*65f0*/  ISETP.EQ.U32.AND P5, PT, R26, R23, PT ;  /* 0x000000171a00720c */ /* 0x000fe20003fa2070 */
[----:B------:R-:W-:Y:S01]  /*6600*/  VIADD R23, R21, 0x5 ;  /* 0x0000000515177836 */ /* 0x000fe20000000000 */
[----:B------:R-:W-:Y:S02]  /*6610*/  ISETP.EQ.OR.EX P4, PT, R30, RZ, P6, P4 ;  /* 0x000000ff1e00720c */ /* 0x000fe40003782740 */
[----:B------:R-:W-:-:S02]  /*6620*/  ISETP.NE.AND P6, PT, R16, R27, PT ;  /* 0x0000001b1000720c */ /* 0x000fc40003fc5270 */
[----:B------:R-:W-:Y:S02]  /*6630*/  SEL R20, R20, RZ, !P3 ;  /* 0x000000ff14147207 */ /* 0x000fe40005800000 */
[----:B------:R-:W-:Y:S02]  /*6640*/  P2R R22, PR, RZ, 0x4 ;  /* 0x00000004ff167803 */ /* 0x000fe40000000000 */
[----:B------:R-:W-:Y:S02]  /*6650*/  ISETP.EQ.OR.EX P5, PT, R30, RZ, P6, P5 ;  /* 0x000000ff1e00720c */ /* 0x000fe400037a2750 */
[----:B------:R-:W-:Y:S02]  /*6660*/  ISETP.EQ.U32.AND P6, PT, R26, R23, PT ;  /* 0x000000171a00720c */ /* 0x000fe40003fc2070 */
[----:B------:R-:W-:Y:S01]  /*6670*/  ISETP.NE.AND P2, PT, R10, R12, PT ;  /* 0x0000000c0a00720c */ /* 0x000fe20003f45270 */
[----:B------:R-:W-:Y:S01]  /*6680*/  IMAD.IADD R20, R11, 0x1, R20 ;  /* 0x000000010b147824 */ /* 0x000fe200078e0214 */
[----:B------:R-:W-:-:S02]  /*6690*/  SEL R25, RZ, 0x1, !P0 ;  /* 0x00000001ff197807 */ /* 0x000fc40004000000 */
[----:B------:R-:W-:-:S04]  /*66a0*/  ISETP.EQ.OR.EX P6, PT, R30, RZ, P2, P6 ;  /* 0x000000ff1e00720c */ /* 0x000fc800017c2760 */
[----:B------:R-:W-:Y:S02]  /*66b0*/  SEL R23, RZ, 0x1, !P6 ;  /* 0x00000001ff177807 */ /* 0x000fe40007000000 */
[----:B------:R-:W-:Y:S02]  /*66c0*/  SEL R20, R20, RZ, !P6 ;  /* 0x000000ff14147207 */ /* 0x000fe40007000000 */
[----:B------:R-:W-:Y:S02]  /*66d0*/  IADD3 R25, P6, PT, R25, R0, RZ ;  /* 0x0000000019197210 */ /* 0x000fe40007fde0ff */
[----:B------:R-:W-:Y:S01]  /*66e0*/  SEL R32, RZ, 0x1, !P1 ;  /* 0x00000001ff207807 */ /* 0x000fe20004800000 */
[----:B------:R-:W-:Y:S02]  /*66f0*/  VIADD R21, R21, 0x6 ;  /* 0x0000000615157836 */ /* 0x000fe40000000000 */
[----:B------:R-:W-:Y:S01]  /*6700*/  IMAD.X R31, RZ, RZ, R47, P6 ;  /* 0x000000ffff1f7224 */ /* 0x000fe200030e062f */
[----:B------:R-:W-:-:S02]  /*6710*/  IADD3 R32, P6, PT, R25, R32, RZ ;  /* 0x0000002019207210 */ /* 0x000fc40007fde0ff */
[----:B------:R-:W-:-:S03]  /*6720*/  ISETP.NE.AND P2, PT, R12, R14, PT ;  /* 0x0000000e0c00720c */ /* 0x000fc60003f45270 */
[----:B------:R-:W-:Y:S01]  /*6730*/  IMAD.X R33, RZ, RZ, R31, P6 ;  /* 0x000000ffff217224 */ /* 0x000fe200030e061f */
[----:B------:R-:W-:Y:S01]  /*6740*/  ISETP.EQ.U32.AND P6, PT, R26, R21, PT ;  /* 0x000000151a00720c */ /* 0x000fe20003fc2070 */
[----:B------:R-:W-:-:S03]  /*6750*/  IMAD.IADD R20, R13, 0x1, R20 ;  /* 0x000000010d147824 */ /* 0x000fc600078e0214 */
[----:B------:R-:W-:-:S04]  /*6760*/  ISETP.EQ.OR.EX P6, PT, R30, RZ, P2, P6 ;  /* 0x000000ff1e00720c */ /* 0x000fc800017c2760 */
[----:B------:R-:W-:Y:S02]  /*6770*/  SEL R20, R20, RZ, !P6 ;  /* 0x000000ff14147207 */ /* 0x000fe40007000000 */
[----:B------:R-:W-:-:S03]  /*6780*/  ISETP.NE.AND P2, PT, R22, RZ, PT ;  /* 0x000000ff1600720c */ /* 0x000fc60003f45270 */
[----:B------:R-:W-:Y:S01]  /*6790*/  IMAD.IADD R20, R15, 0x1, R20 ;  /* 0x000000010f147824 */ /* 0x000fe200078e0214 */
[----:B------:R-:W-:Y:S02]  /*67a0*/  SEL R25, RZ, 0x1, !P2 ;  /* 0x00000001ff197807 */ /* 0x000fe40005000000 */
[----:B------:R-:W-:Y:S02]  /*67b0*/  SEL R21, RZ, 0x1, !P6 ;  /* 0x00000001ff157807 */ /* 0x000fe40007000000 */
[----:B------:R-:W-:Y:S02]  /*67c0*/  SEL R20, R20, RZ, !P4 ;  /* 0x000000ff14147207 */ /* 0x000fe40006000000 */
[----:B------:R-:W-:Y:S02]  /*67d0*/  IADD3 R34, P6, PT, R32, R25, RZ ;  /* 0x0000001920227210 */ /* 0x000fe40007fde0ff */
[----:B------:R-:W-:Y:S01]  /*67e0*/  SEL R25, RZ, 0x1, !P3 ;  /* 0x00000001ff197807 */ /* 0x000fe20005800000 */
[----:B------:R-:W-:-:S02]  /*67f0*/  IMAD.IADD R20, R17, 0x1, R20 ;  /* 0x0000000111147824 */ /* 0x000fc400078e0214 */
[----:B------:R-:W-:Y:S01]  /*6800*/  IMAD.X R35, RZ, RZ, R33, P6 ;  /* 0x000000ffff237224 */ /* 0x000fe200030e0621 */
[----:B------:R-:W-:Y:S02]  /*6810*/  IADD3 R36, P6, PT, R34, R25, RZ ;  /* 0x0000001922247210 */ /* 0x000fe40007fde0ff */
[----:B------:R-:W-:-:S03]  /*6820*/  SEL R20, R20, RZ, !P5 ;  /* 0x000000ff14147207 */ /* 0x000fc60006800000 */
[----:B------:R-:W-:Y:S01]  /*6830*/  IMAD.X R37, RZ, RZ, R35, P6 ;  /* 0x000000ffff257224 */ /* 0x000fe200030e0623 */
[----:B------:R-:W-:Y:S01]  /*6840*/  IADD3 R38, P6, PT, R36, R23, RZ ;  /* 0x0000001724267210 */ /* 0x000fe20007fde0ff */
[----:B------:R-:W-:Y:S01]  /*6850*/  IMAD.IADD R20, R19, 0x1, R20 ;  /* 0x0000000113147824 */ /* 0x000fe200078e0214 */
[----:B------:R-:W-:-:S03]  /*6860*/  SEL R23, RZ, 0x1, !P4 ;  /* 0x00000001ff177807 */ /* 0x000fc60006000000 */
[----:B------:R-:W-:Y:S01]  /*6870*/  IMAD.X R39, RZ, RZ, R37, P6 ;  /* 0x000000ffff277224 */ /* 0x000fe200030e0625 */
[----:B------:R-:W-:Y:S01]  /*6880*/  IADD3 R40, P6, PT, R38, R21, RZ ;  /* 0x0000001526287210 */ /* 0x000fe20007fde0ff */
[----:B------:R-:W0:Y:S01]  /*6890*/  SHFL.UP PT, R19, R20, 0x1, RZ ;  /* 0x0420000014137989 */ /* 0x000e2200000e00ff */
[----:B------:R-:W-:Y:S02]  /*68a0*/  SEL R21, RZ, 0x1, !P5 ;  /* 0x00000001ff157807 */ /* 0x000fe40006800000 */
[----:B------:R-:W-:Y:S01]  /*68b0*/  IADD3 R42, P5, PT, R40, R23, RZ ;  /* 0x00000017282a7210 */ /* 0x000fe20007fbe0ff */
[----:B------:R-:W-:-:S04]  /*68c0*/  IMAD.X R41, RZ, RZ, R39, P6 ;  /* 0x000000ffff297224 */ /* 0x000fc800030e0627 */
[----:B------:R-:W-:Y:S01]  /*68d0*/  IMAD.X R43, RZ, RZ, R41, P5 ;  /* 0x000000ffff2b7224 */ /* 0x000fe200028e0629 */
[----:B------:R-:W-:-:S05]  /*68e0*/  IADD3 R24, P5, PT, R42, R21, RZ ;  /* 0x000000152a187210 */ /* 0x000fca0007fbe0ff */
[----:B------:R-:W-:Y:S01]  /*68f0*/  IMAD.X R25, RZ, RZ, R43, P5 ;  /* 0x000000ffff197224 */ /* 0x000fe200028e062b */
[----:B------:R-:W-:-:S04]  /*6900*/  ISETP.NE.U32.AND P5, PT, R24, RZ, PT ;  /* 0x000000ff1800720c */ /* 0x000fc80003fa5070 */
[----:B------:R-:W-:-:S04]  /*6910*/  ISETP.NE.AND.EX P5, PT, R25, RZ, PT, P5 ;  /* 0x000000ff1900720c */ /* 0x000fc80003fa5350 */
[----:B0-----:R-:W-:Y:S02]  /*6920*/  SEL R23, R19, RZ, !P5 ;  /* 0x000000ff13177207 */ /* 0x001fe40006800000 */
[----:B------:R-:W0:Y:S01]  /*6930*/  S2R R19, SR_LANEID ;  /* 0x0000000000137919 */ /* 0x000e220000000000 */
[----:B------:R-:W1:Y:S04]  /*6940*/  SHFL.UP PT, R21, R24, 0x1, RZ ;  /* 0x0420000018157989 */ /* 0x000e6800000e00ff */
[----:B------:R-:W2:Y:S01]  /*6950*/  SHFL.UP PT, R22, R25, 0x1, RZ ;  /* 0x0420000019167989 */ /* 0x000ea200000e00ff */
[----:B0-----:R-:W-:-:S04]  /*6960*/  ISETP.GE.AND P5, PT, R19, 0x1, PT ;  /* 0x000000011300780c */ /* 0x001fc80003fa6270 */
[----:B------:R-:W-:-:S05]  /*6970*/  SEL R23, R23, RZ, P5 ;  /* 0x000000ff17177207 */ /* 0x000fca0002800000 */
[----:B------:R-:W-:-:S05]  /*6980*/  IMAD.IADD R23, R20, 0x1, R23 ;  /* 0x0000000114177824 */ /* 0x000fca00078e0217 */
[----:B------:R-:W0:Y:S01]  /*6990*/  SHFL.UP PT, R20, R23, 0x2, RZ ;  /* 0x0440000017147989 */ /* 0x000e2200000e00ff */
[----:B-1----:R-:W-:Y:S02]  /*69a0*/  SEL R21, R21, RZ, P5 ;  /* 0x000000ff15157207 */ /* 0x002fe40002800000 */
[----:B--2---:R-:W-:Y:S02]  /*69b0*/  SEL R22, R22, RZ, P5 ;  /* 0x000000ff16167207 */ /* 0x004fe40002800000 */
[----:B------:R-:W-:-:S05]  /*69c0*/  IADD3 R29, P5, PT, R21, R24, RZ ;  /* 0x00000018151d7210 */ /* 0x000fca0007fbe0ff */
[----:B------:R-:W-:Y:S01]  /*69d0*/  IMAD.X R28, R22, 0x1, R25, P5 ;  /* 0x00000001161c7824 */ /* 0x000fe200028e0619 */
[----:B------:R-:W-:-:S04]  /*69e0*/  ISETP.NE.U32.AND P5, PT, R29, RZ, PT ;  /* 0x000000ff1d00720c */ /* 0x000fc80003fa5070 */
[----:B------:R-:W-:Y:S01]  /*69f0*/  ISETP.NE.AND.EX P5, PT, R28, RZ, PT, P5 ;  /* 0x000000ff1c00720c */ /* 0x000fe20003fa5350 */
[----:B------:R-:W1:Y:S03]  /*6a00*/  SHFL.UP PT, R21, R28, 0x2, RZ ;  /* 0x044000001c157989 */ /* 0x000e6600000e00ff */
[----:B0-----:R-:W-:Y:S02]  /*6a10*/  SEL R22, R20, RZ, !P5 ;  /* 0x000000ff14167207 */ /* 0x001fe40006800000 */
[----:B------:R-:W0:Y:S01]  /*6a20*/  SHFL.UP PT, R20, R29, 0x2, RZ ;  /* 0x044000001d147989 */ /* 0x000e2200000e00ff */
[----:B------:R-:W-:-:S04]  /*6a30*/  ISETP.GE.AND P5, PT, R19, 0x2, PT ;  /* 0x000000021300780c */ /* 0x000fc80003fa6270 */
[----:B------:R-:W-:-:S05]  /*6a40*/  SEL R22, R22, RZ, P5 ;  /* 0x000000ff16167207 */ /* 0x000fca0002800000 */
[----:B------:R-:W-:Y:S01]  /*6a50*/  IMAD.IADD R22, R23, 0x1, R22 ;  /* 0x0000000117167824 */ /* 0x000fe200078e0216 */
[----:B-1----:R-:W-:Y:S02]  /*6a60*/  SEL R21, R21, RZ, P5 ;  /* 0x000000ff15157207 */ /* 0x002fe40002800000 */
        /* <DEDUP_REMOVED lines=32> */
[----:B------:R-:W1:Y:S01]  /*6c70*/  SHFL.UP PT, R21, R24, 0x10, RZ ;  /* 0x0600000018157989 */ /* 0x000e6200000e00ff */
[----:B------:R-:W2:Y:S02]  /*6c80*/  S2R R44, SR_TID.X ;  /* 0x00000000002c7919 */ /* 0x000ea40000002100 */
[----:B0-----:R-:W-:Y:S02]  /*6c90*/  SEL R23, R20, RZ, !P5 ;  /* 0x000000ff14177207 */ /* 0x001fe40006800000 */
[----:B------:R-:W0:Y:S01]  /*6ca0*/  SHFL.UP PT, R20, R25, 0x10, RZ ;  /* 0x0600000019147989 */ /* 0x000e2200000e00ff */
[----:B------:R-:W-:-:S04]  /*6cb0*/  ISETP.GE.AND P5, PT, R19, 0x10, PT ;  /* 0x000000101300780c */ /* 0x000fc80003fa6270 */
[----:B------:R-:W-:Y:S02]  /*6cc0*/  SEL R23, R23, RZ, P5 ;  /* 0x000000ff17177207 */ /* 0x000fe40002800000 */
[----:B-1----:R-:W-:-:S03]  /*6cd0*/  SEL R21, R21, RZ, P5 ;  /* 0x000000ff15157207 */ /* 0x002fc60002800000 */
[----:B------:R-:W-:Y:S01]  /*6ce0*/  IMAD.IADD R45, R22, 0x1, R23 ;  /* 0x00000001162d7824 */ /* 0x000fe200078e0217 */
[----:B0-----:R-:W-:Y:S02]  /*6cf0*/  SEL R20, R20, RZ, P5 ;  /* 0x000000ff14147207 */ /* 0x001fe40002800000 */
[----:B------:R-:W-:Y:S02]  /*6d00*/  ISETP.NE.AND P5, PT, R19, 0x1f, PT ;  /* 0x0000001f1300780c */ /* 0x000fe40003fa5270 */
[----:B------:R-:W-:Y:S02]  /*6d10*/  IADD3 R20, P6, PT, R20, R25, RZ ;  /* 0x0000001914147210 */ /* 0x000fe40007fde0ff */
[----:B--2---:R-:W-:-:S03]  /*6d20*/  SHF.R.U32.HI R46, RZ, 0x5, R44 ;  /* 0x00000005ff2e7819 */ /* 0x004fc6000001162c */
[----:B------:R-:W-:-:S06]  /*6d30*/  IMAD.X R21, R21, 0x1, R24, P6 ;  /* 0x0000000115157824 */ /* 0x000fcc00030e0618 */
[----:B------:R-:W-:-:S05]  /*6d40*/  @!P5 LEA R48, R46, UR4, 0x4 ;  /* 0x000000042e30dc11 */ /* 0x000fca000f8e20ff */
[----:B------:R-:W-:Y:S04]  /*6d50*/  @!P5 STS.64 [R48], R20 ;  /* 0x000000143000d388 */ /* 0x000fe80000000a00 */
[----:B------:R-:W-:Y:S01]  /*6d60*/  @!P5 STS [R48+0x8], R45 ;  /* 0x0000082d3000d388 */ /* 0x000fe20000000800 */
[----:B------:R-:W-:Y:S06]  /*6d70*/  BAR.SYNC.DEFER_BLOCKING 0x0 ;  /* 0x0000000000007b1d */ /* 0x000fec0000010000 */
[----:B------:R-:W-:Y:S04]  /*6d80*/  LDS.64 R22, [UR4+0x10] ;  /* 0x00001004ff167984 */ /* 0x000fe80008000a00 */
[----:B------:R-:W0:Y:S04]  /*6d90*/  LDS.64 R24, [UR4] ;  /* 0x00000004ff187984 */ /* 0x000e280008000a00 */
[----:B------:R-:W1:Y:S01]  /*6da0*/  LDS.64 R28, [UR4+0x20] ;  /* 0x00002004ff1c7984 */ /* 0x000e620008000a00 */
[----:B0-----:R-:W-:-:S05]  /*6db0*/  IADD3 R53, P5, PT, R24, R22, RZ ;  /* 0x0000001618357210 */ /* 0x001fca0007fbe0ff */
[----:B------:R-:W-:Y:S01]  /*6dc0*/  IMAD.X R55, R25, 0x1, R23, P5 ;  /* 0x0000000119377824 */ /* 0x000fe200028e0617 */
[----:B------:R-:W-:Y:S02]  /*6dd0*/  ISETP.NE.U32.AND P5, PT, R22, RZ, PT ;  /* 0x000000ff1600720c */ /* 0x000fe40003fa5070 */
[----:B------:R-:W0:Y:S02]  /*6de0*/  LDS R22, [UR4+0x8] ;  /* 0x00000804ff167984 */ /* 0x000e240008000800 */
[----:B------:R-:W-:Y:S02]  /*6df0*/  ISETP.NE.AND.EX P5, PT, R23, RZ, PT, P5 ;  /* 0x000000ff1700720c */ /* 0x000fe40003fa5350 */
[----:B------:R-:W2:Y:S01]  /*6e00*/  LDS R23, [UR4+0x18] ;  /* 0x00001804ff177984 */ /* 0x000ea20008000800 */
[----:B-1----:R-:W-:-:S05]  /*6e10*/  IADD3 R51, P6, PT, R28, R53, RZ ;  /* 0x000000351c337210 */ /* 0x002fca0007fde0ff */
[----:B------:R-:W-:Y:S01]  /*6e20*/  IMAD.X R49, R29, 0x1, R55, P6 ;  /* 0x000000011d317824 */ /* 0x000fe200030e0637 */
[----:B------:R-:W-:-:S04]  /*6e30*/  ISETP.NE.AND P6, PT, R46, 0x2, PT ;  /* 0x000000022e00780c */ /* 0x000fc80003fc5270 */
[----:B------:R-:W-:Y:S02]  /*6e40*/  SEL R48, R53, R24, !P6 ;  /* 0x0000001835307207 */ /* 0x000fe40007000000 */
[----:B------:R-:W-:Y:S02]  /*6e50*/  SEL R50, R55, R25, !P6 ;  /* 0x0000001937327207 */ /* 0x000fe40007000000 */
[----:B------:R-:W1:Y:S01]  /*6e60*/  LDS R25, [UR4+0x28] ;  /* 0x00002804ff197984 */ /* 0x000e620008000800 */
[----:B0-----:R-:W-:Y:S02]  /*6e70*/  SEL R24, R22, RZ, !P5 ;  /* 0x000000ff16187207 */ /* 0x001fe40006800000 */
[----:B------:R-:W-:-:S03]  /*6e80*/  ISETP.NE.U32.AND P5, PT, R28, RZ, PT ;  /* 0x000000ff1c00720c */ /* 0x000fc60003fa5070 */
[----:B--2---:R-:W-:Y:S01]  /*6e90*/  IMAD.IADD R23, R23, 0x1, R24 ;  /* 0x0000000117177824 */ /* 0x004fe200078e0218 */
[----:B------:R-:W-:-:S04]  /*6ea0*/  ISETP.NE.AND.EX P5, PT, R29, RZ, PT, P5 ;  /* 0x000000ff1d00720c */ /* 0x000fc80003fa5350 */
[C---:B------:R-:W-:Y:S02]  /*6eb0*/  SEL R24, R23.reuse, R22, !P6 ;  /* 0x0000001617187207 */ /* 0x040fe40007000000 */
[----:B------:R-:W-:Y:S02]  /*6ec0*/  SEL R28, R23, RZ, !P5 ;  /* 0x000000ff171c7207 */ /* 0x000fe40006800000 */
[----:B------:R-:W0:Y:S01]  /*6ed0*/  LDS.64 R22, [UR4+0x30] ;  /* 0x00003004ff167984 */ /* 0x000e220008000a00 */
[----:B------:R-:W-:Y:S02]  /*6ee0*/  ISETP.NE.AND P5, PT, R46, 0x3, PT ;  /* 0x000000032e00780c */ /* 0x000fe40003fa5270 */
[----:B-1----:R-:W-:Y:S02]  /*6ef0*/  IMAD.IADD R25, R25, 0x1, R28 ;  /* 0x0000000119197824 */ /* 0x002fe400078e021c */
[----:B------:R-:W-:Y:S02]  /*6f00*/  SEL R48, R51, R48, !P5 ;  /* 0x0000003033307207 */ /* 0x000fe40006800000 */
[----:B------:R-:W-:-:S02]  /*6f10*/  SEL R50, R49, R50, !P5 ;  /* 0x0000003231327207 */ /* 0x000fc40006800000 */
[----:B------:R-:W-:Y:S02]  /*6f20*/  SEL R24, R25, R24, !P5 ;  /* 0x0000001819187207 */ /* 0x000fe40006800000 */
[----:B0-----:R-:W-:-:S04]  /*6f30*/  ISETP.NE.U32.AND P5, PT, R22, RZ, PT ;  /* 0x000000ff1600720c */ /* 0x001fc80003fa5070 */
[----:B------:R-:W-:Y:S02]  /*6f40*/  ISETP.NE.AND.EX P5, PT, R23, RZ, PT, P5 ;  /* 0x000000ff1700720c */ /* 0x000fe40003fa5350 */
[----:B------:R-:W-:Y:S02]  /*6f50*/  IADD3 R51, P6, PT, R22, R51, RZ ;  /* 0x0000003316337210 */ /* 0x000fe40007fde0ff */
[----:B------:R-:W-:Y:S02]  /*6f60*/  SEL R28, R25, RZ, !P5 ;  /* 0x000000ff191c7207 */ /* 0x000fe40006800000 */
[----:B------:R-:W0:Y:S01]  /*6f70*/  LDS R25, [UR4+0x38] ;  /* 0x00003804ff197984 */ /* 0x000e220008000800 */
[----:B------:R-:W-:-:S03]  /*6f80*/  IMAD.X R53, R23, 0x1, R49, P6 ;  /* 0x0000000117357824 */ /* 0x000fc600030e0631 */
[----:B------:R-:W1:Y:S01]  /*6f90*/  LDS.64 R22, [UR4+0x40] ;  /* 0x00004004ff167984 */ /* 0x000e620008000a00 */
[----:B------:R-:W-:-:S04]  /*6fa0*/  ISETP.NE.AND P5, PT, R46, 0x4, PT ;  /* 0x000000042e00780c */ /* 0x000fc80003fa5270 */
[----:B------:R-:W-:Y:S02]  /*6fb0*/  SEL R48, R51, R48, !P5 ;  /* 0x0000003033307207 */ /* 0x000fe40006800000 */
[----:B------:R-:W-:Y:S01]  /*6fc0*/  SEL R50, R53, R50, !P5 ;  /* 0x0000003235327207 */ /* 0x000fe20006800000 */
[----:B0-----:R-:W-:-:S05]  /*6fd0*/  IMAD.IADD R25, R25, 0x1, R28 ;  /* 0x0000000119197824 */ /* 0x001fca00078e021c */
[----:B------:R-:W-:Y:S02]  /*6fe0*/  SEL R24, R25, R24, !P5 ;  /* 0x0000001819187207 */ /* 0x000fe40006800000 */
[----:B-1----:R-:W-:-:S04]  /*6ff0*/  ISETP.NE.U32.AND P5, PT, R22, RZ, PT ;  /* 0x000000ff1600720c */ /* 0x002fc80003fa5070 */
        /* <DEDUP_REMOVED lines=12> */
[----:B------:R-:W-:-:S04]  /*70c0*/  ISETP.NE.AND.EX P5, PT, R23, RZ, PT, P5 ;  /* 0x000000ff1700720c */ /* 0x000fc80003fa5350 */
[----:B------:R-:W-:Y:S02]  /*70d0*/  SEL R28, R25, RZ, !P5 ;  /* 0x000000ff191c7207 */ /* 0x000fe40006800000 */
[----:B------:R-:W0:Y:S01]  /*70e0*/  LDS R25, [UR4+0x58] ;  /* 0x00005804ff197984 */ /* 0x000e220008000800 */
[----:B------:R-:W-:-:S05]  /*70f0*/  IADD3 R49, P6, PT, R22, R49, RZ ;  /* 0x0000003116317210 */ /* 0x000fca0007fde0ff */
[----:B------:R-:W-:Y:S02]  /*7100*/  IMAD.X R51, R23, 0x1, R29, P6 ;  /* 0x0000000117337824 */ /* 0x000fe400030e061d */
[----:B------:R-:W1:Y:S01]  /*7110*/  LDS.64 R22, [UR4+0x60] ;  /* 0x00006004ff167984 */ /* 0x000e620008000a00 */
[----:B------:R-:W-:-:S03]  /*7120*/  ISETP.NE.AND P5, PT, R46, 0x6, PT ;  /* 0x000000062e00780c */ /* 0x000fc60003fa5270 */
[----:B------:R-:W-:Y:S01]  /*7130*/  SHFL.UP PT, R20, R20, 0x1, RZ ;  /* 0x0420000014147989 */ /* 0x000fe200000e00ff */
[----:B------:R-:W-:Y:S01]  /*7140*/  SEL R50, R51, R50, !P5 ;  /* 0x0000003233327207 */ /* 0x000fe20006800000 */
[----:B0-----:R-:W-:Y:S01]  /*7150*/  IMAD.IADD R25, R25, 0x1, R28 ;  /* 0x0000000119197824 */ /* 0x001fe200078e021c */
[----:B------:R-:W-:Y:S02]  /*7160*/  SEL R28, R49, R48, !P5 ;  /* 0x00000030311c7207 */ /* 0x000fe40006800000 */
[----:B------:R-:W0:Y:S01]  /*7170*/  LDS R48, [UR4+0x68] ;  /* 0x00006804ff307984 */ /* 0x000e220008000800 */
[----:B-1----:R-:W-:-:S05]  /*7180*/  IADD3 R49, P6, PT, R22, R49, RZ ;  /* 0x0000003116317210 */ /* 0x002fca0007fde0ff */
[----:B------:R-:W-:Y:S01]  /*7190*/  IMAD.X R29, R23, 0x1, R51, P6 ;  /* 0x00000001171d7824 */ /* 0x000fe200030e0633 */
[----:B------:R-:W-:Y:S02]  /*71a0*/  SEL R51, R25, R24, !P5 ;  /* 0x0000001819337207 */ /* 0x000fe40006800000 */
[----:B------:R-:W-:Y:S01]  /*71b0*/  ISETP.NE.U32.AND P5, PT, R22, RZ, PT ;  /* 0x000000ff1600720c */ /* 0x000fe20003fa5070 */
[----:B------:R-:W1:Y:S03]  /*71c0*/  SHFL.UP PT, R21, R21, 0x1, RZ ;  /* 0x0420000015157989 */ /* 0x000e6600000e00ff */
[----:B------:R-:W-:-:S04]  /*71d0*/  ISETP.NE.AND.EX P5, PT, R23, RZ, PT, P5 ;  /* 0x000000ff1700720c */ /* 0x000fc80003fa5350 */
[----:B------:R-:W-:Y:S02]  /*71e0*/  SEL R25, R25, RZ, !P5 ;  /* 0x000000ff19197207 */ /* 0x000fe40006800000 */
[----:B------:R-:W-:Y:S02]  /*71f0*/  ISETP.NE.AND P5, PT, R46, 0x7, PT ;  /* 0x000000072e00780c */ /* 0x000fe40003fa5270 */
[----:B------:R-:W-:Y:S02]  /*7200*/  ISETP.GE.U32.AND P6, PT, R44, 0x20, PT ;  /* 0x000000202c00780c */ /* 0x000fe40003fc6070 */
[----:B------:R-:W-:Y:S02]  /*7210*/  SEL R22, R49, R28, !P5 ;  /* 0x0000001c31167207 */ /* 0x000fe40006800000 */
[----:B------:R-:W-:Y:S01]  /*7220*/  SEL R23, R29, R50, !P5 ;  /* 0x000000321d177207 */ /* 0x000fe20006800000 */
[----:B0-----:R-:W-:-:S05]  /*7230*/  IMAD.IADD R48, R48, 0x1, R25 ;  /* 0x0000000130307824 */ /* 0x001fca00078e0219 */
[----:B------:R-:W-:Y:S02]  /*7240*/  SEL R51, R48, R51, !P5 ;  /* 0x0000003330337207 */ /* 0x000fe40006800000 */
[----:B------:R-:W-:Y:S02]  /*7250*/  ISETP.NE.AND P5, PT, R19, RZ, PT ;  /* 0x000000ff1300720c */ /* 0x000fe40003fa5270 */
[----:B------:R-:W-:Y:S02]  /*7260*/  SEL R22, R22, RZ, P6 ;  /* 0x000000ff16167207 */ /* 0x000fe40003000000 */
[----:B------:R-:W-:Y:S02]  /*7270*/  SEL R25, R20, RZ, P5 ;  /* 0x000000ff14197207 */ /* 0x000fe40002800000 */
[----:B------:R-:W-:Y:S02]  /*7280*/  SEL R19, R23, RZ, P6 ;  /* 0x000000ff17137207 */ /* 0x000fe40003000000 */
[----:B-1----:R-:W-:-:S02]  /*7290*/  SEL R28, R21, RZ, P5 ;  /* 0x000000ff151c7207 */ /* 0x002fc40002800000 */
[----:B------:R-:W-:Y:S01]  /*72a0*/  IADD3 R25, P6, PT, R25, R22, RZ ;  /* 0x0000001619197210 */ /* 0x000fe20007fde0ff */
[----:B------:R-:W0:Y:S04]  /*72b0*/  SHFL.UP PT, R45, R45, 0x1, RZ ;  /* 0x042000002d2d7989 */ /* 0x000e2800000e00ff */
[----:B------:R-:W-:Y:S01]  /*72c0*/  IMAD.X R28, R28, 0x1, R19, P6 ;  /* 0x000000011c1c7824 */ /* 0x000fe200030e0613 */
[----:B------:R-:W-:-:S04]  /*72d0*/  ISETP.GE.U32.AND P6, PT, R44, 0x20, PT ;  /* 0x000000202c00780c */ /* 0x000fc80003fc6070 */
[----:B------:R-:W-:Y:S02]  /*72e0*/  SEL R19, R51, RZ, P6 ;  /* 0x000000ff33137207 */ /* 0x000fe40003000000 */
[----:B------:R-:W-:-:S05]  /*72f0*/  IADD3 R23, P6, PT, R25, R0, RZ ;  /* 0x0000000019177210 */ /* 0x000fca0007fde0ff */
[----:B------:R-:W-:Y:S01]  /*7300*/  IMAD.X R22, R28, 0x1, R47, P6 ;  /* 0x000000011c167824 */ /* 0x000fe200030e062f */
[----:B------:R-:W-:-:S04]  /*7310*/  ISETP.NE.U32.AND P6, PT, R20, RZ, PT ;  /* 0x000000ff1400720c */ /* 0x000fc80003fc5070 */
[----:B------:R-:W-:-:S04]  /*7320*/  ISETP.NE.AND.EX P6, PT, R21, RZ, PT, P6 ;  /* 0x000000ff1500720c */ /* 0x000fc80003fc5360 */
[----:B------:R-:W-:-:S05]  /*7330*/  SEL R20, R19, RZ, !P6 ;  /* 0x000000ff13147207 */ /* 0x000fca0007000000 */
[----:B0-----:R-:W-:Y:S01]  /*7340*/  @P5 IMAD.IADD R19, R45, 0x1, R20 ;  /* 0x000000012d135824 */ /* 0x001fe200078e0214 */
[----:B------:R-:W-:-:S04]  /*7350*/  ISETP.NE.U32.AND P5, PT, R0, RZ, PT ;  /* 0x000000ff0000720c */ /* 0x000fc80003fa5070 */
[----:B------:R-:W-:-:S04]  /*7360*/  ISETP.NE.AND.EX P5, PT, R47, RZ, PT, P5 ;  /* 0x000000ff2f00720c */ /* 0x000fc80003fa5350 */
[----:B------:R-:W-:-:S05]  /*7370*/  SEL R20, R19, RZ, !P5 ;  /* 0x000000ff13147207 */ /* 0x000fca0006800000 */
[----:B------:R-:W-:-:S05]  /*7380*/  IMAD.IADD R3, R3, 0x1, R20 ;  /* 0x0000000103037824 */ /* 0x000fca00078e0214 */
[----:B------:R-:W-:-:S05]  /*7390*/  SEL R20, R3, RZ, !P0 ;  /* 0x000000ff03147207 */ /* 0x000fca0004000000 */
[----:B------:R-:W-:-:S05]  /*73a0*/  IMAD.IADD R5, R5, 0x1, R20 ;  /* 0x0000000105057824 */ /* 0x000fca00078e0214 */
[----:B------:R-:W-:-:S05]  /*73b0*/  SEL R20, R5, RZ, !P1 ;  /* 0x000000ff05147207 */ /* 0x000fca0004800000 */
[----:B------:R-:W-:-:S05]  /*73c0*/  IMAD.IADD R7, R7, 0x1, R20 ;  /* 0x0000000107077824 */ /* 0x000fca00078e0214 */
[----:B------:R-:W-:-:S05]  /*73d0*/  SEL R20, R7, RZ, !P2 ;  /* 0x000000ff07147207 */ /* 0x000fca0005000000 */
[----:B------:R-:W-:Y:S02]  /*73e0*/  IMAD.IADD R9, R9, 0x1, R20 ;  /* 0x0000000109097824 */ /* 0x000fe400078e0214 */
[----:B------:R-:W-:-:S03]  /*73f0*/  IMAD R44, R44, 0x9, RZ ;  /* 0x000000092c2c7824 */ /* 0x000fc600078e02ff */
[----:B------:R-:W-:Y:S01]  /*7400*/  SEL R20, R9, RZ, !P3 ;  /* 0x000000ff09147207 */ /* 0x000fe20005800000 */
[----:B------:R-:W-:Y:S01]  /*7410*/  VIADD R21, R44, 0x5 ;  /* 0x000000052c157836 */ /* 0x000fe20000000000 */
[----:B------:R-:W-:-:S03]  /*7420*/  ISETP.NE.AND P6, PT, R10, R12, PT ;  /* 0x0000000c0a00720c */ /* 0x000fc60003fc5270 */
[----:B------:R-:W-:-:S05]  /*7430*/  IMAD.IADD R11, R11, 0x1, R20 ;  /* 0x000000010b0b7824 */ /* 0x000fca00078e0214 */
[----:B------:R-:W-:Y:S02]  /*7440*/  SEL R20, R11, RZ, !P6 ;  /* 0x000000ff0b147207 */ /* 0x000fe40007000000 */
[----:B------:R-:W-:-:S04]  /*7450*/  ISETP.NE.U32.AND P6, PT, R26, R21, PT ;  /* 0x000000151a00720c */ /* 0x000fc80003fc5070 */
[----:B------:R-:W-:-:S04]  /*7460*/  ISETP.NE.AND.EX P6, PT, R30, RZ, PT, P6 ;  /* 0x000000ff1e00720c */ /* 0x000fc80003fc5360 */
[----:B------:R-:W-:Y:S02]  /*7470*/  SEL R44, R20, RZ, P6 ;  /* 0x000000ff142c7207 */ /* 0x000fe40003000000 */
[----:B------:R-:W0:Y:S01]  /*7480*/  LDS.64 R20, [UR4+0x70] ;  /* 0x00007004ff147984 */ /* 0x000e220008000a00 */
[----:B------:R-:W1:Y:S02]  /*7490*/  S2R R24, SR_TID.X ;  /* 0x0000000000187919 */ /* 0x000e640000002100 */
[----:B------:R-:W-:Y:S01]  /*74a0*/  IMAD.IADD R13, R13, 0x1, R44 ;  /* 0x000000010d0d7824 */ /* 0x000fe200078e022c */
[----:B------:R-:W-:-:S04]  /*74b0*/  ISETP.NE.AND P6, PT, R12, R14, PT ;  /* 0x0000000e0c00720c */ /* 0x000fc80003fc5270 */
[----:B------:R-:W-:Y:S02]  /*74c0*/  SEL R45, R13, RZ, !P6 ;  /* 0x000000ff0d2d7207 */ /* 0x000fe40007000000 */
[----:B0-----:R-:W-:-:S05]  /*74d0*/  IADD3 R44, P6, PT, R20, R49, RZ ;  /* 0x00000031142c7210 */ /* 0x001fca0007fde0ff */
[----:B------:R-:W-:Y:S01]  /*74e0*/  IMAD.X R29, R21, 0x1, R29, P6 ;  /* 0x00000001151d7824 */ /* 0x000fe200030e061d */
[----:B------:R-:W-:Y:S01]  /*74f0*/  ISETP.NE.U32.AND P6, PT, R20, RZ, PT ;  /* 0x000000ff1400720c */ /* 0x000fe20003fc5070 */
[----:B-1----:R-:W-:-:S03]  /*7500*/  IMAD R20, R24, 0x9, RZ ;  /* 0x0000000918147824 */ /* 0x002fc600078e02ff */
[----:B------:R-:W-:Y:S01]  /*7510*/  ISETP.NE.AND.EX P6, PT, R21, RZ, PT, P6 ;  /* 0x000000ff1500720c */ /* 0x000fe20003fc5360 */
[----:B------:R-:W-:-:S03]  /*7520*/  VIADD R21, R20, 0x6 ;  /* 0x0000000614157836 */ /* 0x000fc60000000000 */
[----:B------:R-:W-:Y:S02]  /*7530*/  SEL R20, R48, RZ, !P6 ;  /* 0x000000ff30147207 */ /* 0x000fe40007000000 */
[----:B------:R-:W-:Y:S02]  /*7540*/  ISETP.NE.U32.AND P6, PT, R26, R21, PT ;  /* 0x000000151a00720c */ /* 0x000fe40003fc5070 */
[----:B------:R-:W-:Y:S02]  /*7550*/  SEL R21, RZ, 0x1, !P0 ;  /* 0x00000001ff157807 */ /* 0x000fe40004000000 */
[----:B------:R-:W-:-:S03]  /*7560*/  ISETP.NE.AND.EX P6, PT, R30, RZ, PT, P6 ;  /* 0x000000ff1e00720c */ /* 0x000fc60003fc5360 */
[----:B------:R-:W-:Y:S01]  /*7570*/  IMAD.IADD R0, R21, 0x1, R0 ;  /* 0x0000000115007824 */ /* 0x000fe200078e0200 */
[----:B------:R-:W-:Y:S01]  /*7580*/  SEL R50, R45, RZ, P6 ;  /* 0x000000ff2d327207 */ /* 0x000fe20003000000 */
[----:B------:R-:W0:Y:S03]  /*7590*/  LDS R21, [UR4+0x78] ;  /* 0x00007804ff157984 */ /* 0x000e260008000800 */
        /* <DEDUP_REMOVED lines=14> */
[----:B------:R-:W-:-:S04]  /*7680*/  ISETP.GE.U32.AND P6, PT, R44, 0x101, PT ;  /* 0x000001012c00780c */ /* 0x000fc80003fc6070 */
[----:B------:R-:W-:Y:S01]  /*7690*/  ISETP.GE.AND.EX P6, PT, R29, RZ, PT, P6 ;  /* 0x000000ff1d00720c */ /* 0x000fe20003fc6360 */
[----:B------:R-:W-:Y:S01]  /*76a0*/  IMAD.IADD R15, R15, 0x1, R50 ;  /* 0x000000010f0f7824 */ /* 0x000fe200078e0232 */
[----:B------:R-:W-:Y:S04]  /*76b0*/  BSSY.RECONVERGENT B0, `(.L_x_1585) ;  /* 0x00000fb000007945 */ /* 0x000fe80003800200 */
[----:B------:R-:W-:Y:S01]  /*76c0*/  SEL R32, R15, RZ, !P4 ;  /* 0x000000ff0f207207 */ /* 0x000fe20006000000 */
[----:B0-----:R-:W-:-:S04]  /*76d0*/  IMAD.IADD R36, R21, 0x1, R20 ;  /* 0x0000000115247824 */ /* 0x001fc800078e0214 */
[----:B------:R-:W-:Y:S02]  /*76e0*/  IMAD.IADD R17, R17, 0x1, R32 ;  /* 0x0000000111117824 */ /* 0x000fe400078e0220 */
[----:B------:R-:W-:Y:S05]  /*76f0*/  @!P6 BRA `(.L_x_1586) ;  /* 0x0000000400d8e947 */ /* 0x000fea0003800000 */
[----:B------:R-:W-:Y:S01]  /*7700*/  BAR.SYNC.DEFER_BLOCKING 0x0 ;  /* 0x0000000000007b1d */ /* 0x000fe20000010000 */
[----:B------:R-:W-:Y:S01]  /*7710*/  IMAD.MOV.U32 R33, RZ, RZ, 0x9 ;  /* 0x00000009ff217424 */ /* 0x000fe200078e00ff */
[----:B------:R-:W-:Y:S02]  /*7720*/  @P5 LEA R25, R25, UR4, 0x3 ;  /* 0x0000000419195c11 */ /* 0x000fe4000f8e18ff */
[----:B------:R-:W-:Y:S01]  /*7730*/  @P0 LEA R23, R23, UR4, 0x3 ;  /* 0x0000000417170c11 */ /* 0x000fe2000f8e18ff */
[-C--:B------:R-:W-:Y:S01]  /*7740*/  IMAD R21, R24, R33.reuse, 0x5 ;  /* 0x0000000518157424 */ /* 0x080fe200078e0221 */
[----:B------:R-:W-:Y:S01]  /*7750*/  @P1 LEA R0, R0, UR4, 0x3 ;  /* 0x0000000400001c11 */ /* 0x000fe2000f8e18ff */
[----:B------:R-:W-:Y:S01]  /*7760*/  IMAD R31, R24, R33, 0x6 ;  /* 0x00000006181f7424 */ /* 0x000fe200078e0221 */
[----:B------:R-:W-:Y:S01]  /*7770*/  @P2 LEA R45, R45, UR4, 0x3 ;  /* 0x000000042d2d2c11 */ /* 0x000fe2000f8e18ff */
[----:B------:R-:W0:Y:S01]  /*7780*/  LDCU.64 UR12, c[0x0][0x398] ;  /* 0x00007300ff0c77ac */ /* 0x000e220008000a00 */
[----:B------:R-:W-:Y:S01]  /*7790*/  ISETP.NE.U32.AND P6, PT, R26, R21, PT ;  /* 0x000000151a00720c */ /* 0x000fe20003fc5070 */
[----:B------:R-:W-:Y:S01]  /*77a0*/  IMAD R21, R24, R33, 0x8 ;  /* 0x0000000818157424 */ /* 0x000fe200078e0221 */
[----:B------:R-:W-:Y:S01]  /*77b0*/  @P3 LEA R34, R34, UR4, 0x3 ;  /* 0x0000000422223c11 */ /* 0x000fe2000f8e18ff */
[----:B------:R-:W1:Y:S01]  /*77c0*/  LDCU.64 UR14, c[0x0][0x3a0] ;  /* 0x00007400ff0e77ac */ /* 0x000e620008000a00 */
[----:B------:R-:W-:Y:S01]  /*77d0*/  @P4 LEA R40, R40, UR4, 0x3 ;  /* 0x0000000428284c11 */ /* 0x000fe2000f8e18ff */
[----:B------:R-:W-:Y:S01]  /*77e0*/  BSSY.RECONVERGENT B1, `(.L_x_1587) ;  /* 0x0000066000017945 */ /* 0x000fe20003800200 */
[----:B------:R2:W-:Y:S01]  /*77f0*/  @P5 STS.64 [R25], R18 ;  /* 0x0000001219005388 */ /* 0x0005e20000000a00 */
[----:B------:R-:W-:-:S03]  /*7800*/  ISETP.NE.AND P5, PT, R10, R12, PT ;  /* 0x0000000c0a00720c */ /* 0x000fc60003fa5270 */
[----:B------:R2:W-:Y:S01]  /*7810*/  @P0 STS.64 [R23], R2 ;  /* 0x0000000217000388 */ /* 0x0005e20000000a00 */
[----:B------:R-:W-:Y:S02]  /*7820*/  ISETP.NE.U32.AND P0, PT, R26, R31, PT ;  /* 0x0000001f1a00720c */ /* 0x000fe40003f05070 */
[----:B------:R-:W-:Y:S01]  /*7830*/  ISETP.NE.AND.EX P5, PT, R30, RZ, !P5, P6 ;  /* 0x000000ff1e00720c */ /* 0x000fe20006fa5360 */
[----:B------:R2:W-:Y:S01]  /*7840*/  @P1 STS.64 [R0], R4 ;  /* 0x0000000400001388 */ /* 0x0005e20000000a00 */
[----:B------:R-:W-:Y:S02]  /*7850*/  ISETP.NE.AND P1, PT, R12, R14, PT ;  /* 0x0000000e0c00720c */ /* 0x000fe40003f25270 */
[----:B------:R-:W-:Y:S01]  /*7860*/  ISETP.NE.U32.AND P6, PT, R26, R21, PT ;  /* 0x000000151a00720c */ /* 0x000fe20003fc5070 */
[----:B------:R2:W-:Y:S01]  /*7870*/  @P2 STS.64 [R45], R6 ;  /* 0x000000062d002388 */ /* 0x0005e20000000a00 */
[----:B------:R-:W-:Y:S02]  /*7880*/  ISETP.NE.AND.EX P0, PT, R30, RZ, !P1, P0 ;  /* 0x000000ff1e00720c */ /* 0x000fe40004f05300 */
[----:B------:R-:W-:Y:S01]  /*7890*/  ISETP.NE.AND P1, PT, R16, R27, PT ;  /* 0x0000001b1000720c */ /* 0x000fe20003f25270 */
[----:B------:R2:W-:Y:S03]  /*78a0*/  @P3 STS.64 [R34], R8 ;  /* 0x0000000822003388 */ /* 0x0005e60000000a00 */
[----:B------:R-:W-:-:S02]  /*78b0*/  ISETP.NE.AND.EX P6, PT, R30, RZ, !P1, P6 ;  /* 0x000000ff1e00720c */ /* 0x000fc40004fc5360 */
[----:B------:R-:W-:-:S05]  /*78c0*/  @!P5 LEA R47, R47, UR4, 0x3 ;  /* 0x000000042f2fdc11 */ /* 0x000fca000f8e18ff */
[----:B------:R-:W-:Y:S01]  /*78d0*/  @!P0 LEA R38, R38, UR4, 0x3 ;  /* 0x0000000426268c11 */ /* 0x000fe2000f8e18ff */
[----:B------:R2:W-:Y:S04]  /*78e0*/  @!P5 STS.64 [R47], R10 ;  /* 0x0000000a2f00d388 */ /* 0x0005e80000000a00 */
[----:B------:R2:W-:Y:S01]  /*78f0*/  @!P0 STS.64 [R38], R12 ;  /* 0x0000000c26008388 */ /* 0x0005e20000000a00 */
[----:B------:R-:W-:Y:S02]  /*7900*/  ISETP.GT.U32.AND P0, PT, R44, R24, PT ;  /* 0x000000182c00720c */ /* 0x000fe40003f04070 */
[----:B------:R-:W-:Y:S01]  /*7910*/  @!P6 LEA R42, R42, UR4, 0x3 ;  /* 0x000000042a2aec11 */ /* 0x000fe2000f8e18ff */
[----:B------:R2:W-:Y:S01]  /*7920*/  @P4 STS.64 [R40], R14 ;  /* 0x0000000e28004388 */ /* 0x0005e20000000a00 */
[----:B------:R-:W-:-:S03]  /*7930*/  ISETP.GT.U32.AND.EX P0, PT, R29, RZ, PT, P0 ;  /* 0x000000ff1d00720c */ /* 0x000fc60003f04100 */
[----:B------:R2:W-:Y:S01]  /*7940*/  @!P6 STS.64 [R42], R16 ;  /* 0x000000102a00e388 */ /* 0x0005e20000000a00 */
[----:B------:R-:W-:Y:S09]  /*7950*/  BAR.SYNC.DEFER_BLOCKING 0x0 ;  /* 0x0000000000007b1d */ /* 0x000ff20000010000 */
[----:B01----:R-:W-:Y:S05]  /*7960*/  @!P0 BRA `(.L_x_1588) ;  /* 0x0000000400348947 */ /* 0x003fea0003800000 */
[----:B--2---:R-:W-:Y:S01]  /*7970*/  IMAD.MOV.U32 R19, RZ, RZ, R24 ;  /* 0x000000ffff137224 */ /* 0x004fe200078e0018 */
        /* <DEDUP_REMOVED lines=27> */
.L_x_1591:
        /* <DEDUP_REMOVED lines=17> */
.L_x_1590:
[----:B------:R-:W-:Y:S05]  /*7c40*/  BSYNC.RECONVERGENT B2 ;  /* 0x0000000000027941 */ /* 0x000fea0003800200 */
.L_x_1589:
[----:B------:R-:W-:Y:S05]  /*7c50*/  @!P0 BRA `(.L_x_1588) ;  /* 0x0000000000788947 */ /* 0x000fea0003800000 */
.L_x_1592:
        /* <DEDUP_REMOVED lines=30> */
.L_x_1588:
[----:B------:R-:W-:Y:S05]  /*7e40*/  BSYNC.RECONVERGENT B1 ;  /* 0x0000000000017941 */ /* 0x000fea0003800200 */
.L_x_1587:
[----:B------:R-:W-:Y:S05]  /*7e50*/  BRA `(.L_x_1593) ;  /* 0x0000000800007947 */ /* 0x000fea0003800000 */
.L_x_1586:
[----:B------:R-:W-:Y:S01]  /*7e60*/  IMAD.MOV.U32 R37, RZ, RZ, 0x9 ;  /* 0x00000009ff257424 */ /* 0x000fe200078e00ff */
[----:B------:R-:W-:Y:S03]  /*7e70*/  BSSY.RECONVERGENT B1, `(.L_x_1594) ;  /* 0x000000e000017945 */ /* 0x000fe60003800200 */
[CC--:B------:R-:W-:Y:S02]  /*7e80*/  IMAD R49, R24.reuse, R37.reuse, 0x5 ;  /* 0x0000000518317424 */ /* 0x0c0fe400078e0225 */
[----:B------:R-:W-:Y:S01]  /*7e90*/  IMAD R51, R24, R37, 0x6 ;  /* 0x0000000618337424 */ /* 0x000fe200078e0225 */
        /* <DEDUP_REMOVED lines=11> */
.L_x_1595:
[----:B------:R-:W-:Y:S05]  /*7f50*/  BSYNC.RECONVERGENT B1 ;  /* 0x0000000000017941 */ /* 0x000fea0003800200 */
.L_x_1594:
[----:B------:R-:W-:Y:S01]  /*7f60*/  BSSY.RECONVERGENT B1, `(.L_x_1596) ;  /* 0x000000f000017945 */ /* 0x000fe20003800200 */
[----:B------:R-:W-:Y:S01]  /*7f70*/  ISETP.NE.U32.AND P6, PT, R26, R49, PT ;  /* 0x000000311a00720c */ /* 0x000fe20003fc5070 */
[----:B------:R-:W-:Y:S01]  /*7f80*/  IMAD R37, R24, R37, 0x8 ;  /* 0x0000000818257424 */ /* 0x000fe200078e0225 */
[----:B------:R-:W-:Y:S01]  /*7f90*/  ISETP.NE.U32.AND P5, PT, R26, R51, PT ;  /* 0x000000331a00720c */ /* 0x000fe20003fa5070 */
[----:B------:R-:W-:-:S12]  /*7fa0*/  @!P0 BRA `(.L_x_1597) ;  /* 0x0000000000288947 */ /* 0x000fd80003800000 */
[----:B------:R-:W1:Y:S01]  /*7fb0*/  LDCU.64 UR6, c[0x0][0x398] ;  /* 0x00007300ff0677ac */ /* 0x000e620008000a00 */
[C---:B0-----:R-:W-:Y:S01]  /*7fc0*/  IMAD.SHL.U32 R20, R23.reuse, 0x4, RZ ;  /* 0x0000000417147824 */ /* 0x041fe200078e00ff */
[----:B------:R-:W-:Y:S01]  /*7fd0*/  SHF.L.U64.HI R22, R23, 0x2, R22 ;  /* 0x0000000217167819 */ /* 0x000fe20000010216 */
[----:B------:R-:W0:Y:S03]  /*7fe0*/  LDCU.64 UR10, c[0x0][0x3a0] ;  /* 0x00007400ff0a77ac */ /* 0x000e260008000a00 */
[----:B-1----:R-:W-:-:S04]  /*7ff0*/  IADD3 R18, P0, PT, R20, UR6, RZ ;  /* 0x0000000614127c10 */ /* 0x002fc8000ff1e0ff */
[----:B------:R-:W-:Y:S02]  /*8000*/  IADD3.X R19, PT, PT, R22, UR7, RZ, P0, !PT ;  /* 0x0000000716137c10 */ /* 0x000fe400087fe4ff */
[----:B0-----:R-:W-:-:S03]  /*8010*/  IADD3 R20, P0, PT, R20, UR10, RZ ;  /* 0x0000000a14147c10 */ /* 0x001fc6000ff1e0ff */
[----:B------:R1:W-:Y:S01]  /*8020*/  STG.E desc[UR8][R18.64], R2 ;  /* 0x0000000212007986 */ /* 0x0003e2000c101908 */
[----:B------:R-:W-:-:S05]  /*8030*/  IADD3.X R21, PT, PT, R22, UR11, RZ, P0, !PT ;  /* 0x0000000b16157c10 */ /* 0x000fca00087fe4ff */
[----:B------:R1:W-:Y:S04]  /*8040*/  STG.E desc[UR8][R20.64], R3 ;  /* 0x0000000314007986 */ /* 0x0003e8000c101908 */
.L_x_1597:
[----:B------:R-:W-:Y:S05]  /*8050*/  BSYNC.RECONVERGENT B1 ;  /* 0x0000000000017941 */ /* 0x000fea0003800200 */
.L_x_1596:
[----:B------:R-:W-:Y:S01]  /*8060*/  BSSY.RECONVERGENT B1, `(.L_x_1598) ;  /* 0x000000d000017945 */ /* 0x000fe20003800200 */
[----:B------:R-:W-:-:S03]  /*8070*/  ISETP.NE.U32.AND P0, PT, R26, R37, PT ;  /* 0x000000251a00720c */ /* 0x000fc60003f05070 */
[----:B------:R-:W-:Y:S10]  /*8080*/  @!P1 BRA `(.L_x_1599) ;  /* 0x0000000000289947 */ /* 0x000ff40003800000 */
        /* <DEDUP_REMOVED lines=10> */
.L_x_1599:
[----:B------:R-:W-:Y:S05]  /*8130*/  BSYNC.RECONVERGENT B1 ;  /* 0x0000000000017941 */ /* 0x000fea0003800200 */
.L_x_1598:
[----:B------:R-:W-:Y:S04]  /*8140*/  BSSY.RECONVERGENT B1, `(.L_x_1600) ;  /* 0x000000c000017945 */ /* 0x000fe80003800200 */
[----:B------:R-:W-:Y:S05]  /*8150*/  @!P2 BRA `(.L_x_1601) ;  /* 0x000000000028a947 */ /* 0x000fea0003800000 */
[----:B------:R-:W1:Y:S01]  /*8160*/  LDCU.64 UR6, c[0x0][0x398] ;  /* 0x00007300ff0677ac */ /* 0x000e620008000a00 */
[C---:B--2---:R-:W-:Y:S01]  /*8170*/  IMAD.SHL.U32 R4, R45.reuse, 0x4, RZ ;  /* 0x000000042d047824 */ /* 0x044fe200078e00ff */
[----:B------:R-:W-:Y:S01]  /*8180*/  SHF.L.U64.HI R46, R45, 0x2, R46 ;  /* 0x000000022d2e7819 */ /* 0x000fe2000001022e */
[----:B------:R-:W2:Y:S03]  /*8190*/  LDCU.64 UR10, c[0x0][0x3a0] ;  /* 0x00007400ff0a77ac */ /* 0x000ea60008000a00 */
[C---:B-1----:R-:W-:Y:S02]  /*81a0*/  IADD3 R2, P1, PT, R4.reuse, UR6, RZ ;  /* 0x0000000604027c10 */ /* 0x042fe4000ff3e0ff */
[----:B--2---:R-:W-:Y:S02]  /*81b0*/  IADD3 R4, P2, PT, R4, UR10, RZ ;  /* 0x0000000a04047c10 */ /* 0x004fe4000ff5e0ff */
[----:B------:R-:W-:-:S02]  /*81c0*/  IADD3.X R3, PT, PT, R46, UR7, RZ, P1, !PT ;  /* 0x000000072e037c10 */ /* 0x000fc40008ffe4ff */
[----:B------:R-:W-:-:S03]  /*81d0*/  IADD3.X R5, PT, PT, R46, UR11, RZ, P2, !PT ;  /* 0x0000000b2e057c10 */ /* 0x000fc600097fe4ff */
[----:B------:R3:W-:Y:S04]  /*81e0*/  STG.E desc[UR8][R2.64], R6 ;  /* 0x0000000602007986 */ /* 0x0007e8000c101908 */
[----:B------:R3:W-:Y:S02]  /*81f0*/  STG.E desc[UR8][R4.64], R7 ;  /* 0x0000000704007986 */ /* 0x0007e4000c101908 */
.L_x_1601:
[----:B------:R-:W-:Y:S05]  /*8200*/  BSYNC.RECONVERGENT B1 ;  /* 0x0000000000017941 */ /* 0x000fea0003800200 */
.L_x_1600:
[----:B------:R-:W-:Y:S04]  /*8210*/  BSSY.RECONVERGENT B1, `(.L_x_1602) ;  /* 0x000000c000017945 */ /* 0x000fe80003800200 */
[----:B------:R-:W-:Y:S05]  /*8220*/  @!P3 BRA `(.L_x_1603) ;  /* 0x000000000028b947 */ /* 0x000fea0003800000 */
[----:B------:R-:W1:Y:S01]  /*8230*/  LDCU.64 UR6, c[0x0][0x398] ;  /* 0x00007300ff0677ac */ /* 0x000e620008000a00 */
[C---:B--23--:R-:W-:Y:S01]  /*8240*/  IMAD.SHL.U32 R4, R34.reuse, 0x4, RZ ;  /* 0x0000000422047824 */ /* 0x04cfe200078e00ff */
        /* <DEDUP_REMOVED lines=8> */
.L_x_1603:
[----:B------:R-:W-:Y:S05]  /*82d0*/  BSYNC.RECONVERGENT B1 ;  /* 0x0000000000017941 */ /* 0x000fea0003800200 */
.L_x_1602:
[----:B------:R-:W-:Y:S01]  /*82e0*/  ISETP.NE.AND P3, PT, R10, R12, PT ;  /* 0x0000000c0a00720c */ /* 0x000fe20003f65270 */
[----:B------:R-:W-:Y:S01]  /*82f0*/  BSSY.RECONVERGENT B1, `(.L_x_1604) ;  /* 0x0000011000017945 */ /* 0x000fe20003800200 */
[----:B------:R-:W-:Y:S02]  /*8300*/  ISETP.NE.AND.EX P6, PT, R30, RZ, PT, P6 ;  /* 0x000000ff1e00720c */ /* 0x000fe40003fc5360 */
[----:B------:R-:W-:Y:S02]  /*8310*/  ISETP.NE.AND P1, PT, R12, R14, PT ;  /* 0x0000000e0c00720c */ /* 0x000fe40003f25270 */
[----:B------:R-:W-:Y:S02]  /*8320*/  ISETP.NE.AND P2, PT, R16, R27, PT ;  /* 0x0000001b1000720c */ /* 0x000fe40003f45270 */
[C---:B------:R-:W-:Y:S02]  /*8330*/  ISETP.NE.AND.EX P5, PT, R30.reuse, RZ, PT, P5 ;  /* 0x000000ff1e00720c */ /* 0x040fe40003fa5350 */
[----:B------:R-:W-:-:S05]  /*8340*/  ISETP.NE.AND.EX P0, PT, R30, RZ, PT, P0 ;  /* 0x000000ff1e00720c */ /* 0x000fca0003f05300 */
[----:B------:R-:W-:Y:S08]  /*8350*/  @!P3 BRA P6, `(.L_x_1605) ;  /* 0x000000000028b947 */ /* 0x000ff00003000000 */
[----:B------:R-:W1:Y:S01]  /*8360*/  LDCU.64 UR6, c[0x0][0x398] ;  /* 0x00007300ff0677ac */ /* 0x000e620008000a00 */
[C---:B--234-:R-:W-:Y:S01]  /*8370*/  IMAD.SHL.U32 R4, R47.reuse, 0x4, RZ ;  /* 0x000000042f047824 */ /* 0x05cfe200078e00ff */
        /* <DEDUP_REMOVED lines=8> */
.L_x_1605:
[----:B------:R-:W-:Y:S05]  /*8400*/  BSYNC.RECONVERGENT B1 ;  /* 0x0000000000017941 */ /* 0x000fea0003800200 */
.L_x_1604:
[----:B------:R-:W-:Y:S04]  /*8410*/  BSSY.RECONVERGENT B1, `(.L_x_1606) ;  /* 0x000000c000017945 */ /* 0x000fe80003800200 */
[----:B------:R-:W-:Y:S05]  /*8420*/  @!P1 BRA P5, `(.L_x_1607) ;  /* 0x0000000000289947 */ /* 0x000fea0002800000 */
[----:B------:R-:W5:Y:S01]  /*8430*/  LDCU.64 UR6, c[0x0][0x398] ;  /* 0x00007300ff0677ac */ /* 0x000f620008000a00 */
[C---:B-1234-:R-:W-:Y:S01]  /*8440*/  IMAD.SHL.U32 R4, R38.reuse, 0x4, RZ ;  /* 0x0000000426047824 */ /* 0x05efe200078e00ff */
[----:B------:R-:W-:Y:S01]  /*8450*/  SHF.L.U64.HI R39, R38, 0x2, R39 ;  /* 0x0000000226277819 */ /* 0x000fe20000010227 */
[----:B------:R-:W1:Y:S03]  /*8460*/  LDCU.64 UR10, c[0x0][0x3a0] ;  /* 0x00007400ff0a77ac */ /* 0x000e660008000a00 */
[C---:B-----5:R-:W-:Y:S02]  /*8470*/  IADD3 R2, P1, PT, R4.reuse, UR6, RZ ;  /* 0x0000000604027c10 */ /* 0x060fe4000ff3e0ff */
[----:B-1----:R-:W-:Y:S02]  /*8480*/  IADD3 R4, P3, PT, R4, UR10, RZ ;  /* 0x0000000a04047c10 */ /* 0x002fe4000ff7e0ff */
[----:B------:R-:W-:-:S02]  /*8490*/  IADD3.X R3, PT, PT, R39, UR7, RZ, P1, !PT ;  /* 0x0000000727037c10 */ /* 0x000fc40008ffe4ff */
[----:B------:R-:W-:-:S03]  /*84a0*/  IADD3.X R5, PT, PT, R39, UR11, RZ, P3, !PT ;  /* 0x0000000b27057c10 */ /* 0x000fc60009ffe4ff */
[----:B------:R1:W-:Y:S04]  /*84b0*/  STG.E desc[UR8][R2.64], R12 ;  /* 0x0000000c02007986 */ /* 0x0003e8000c101908 */
[----:B------:R1:W-:Y:S02]  /*84c0*/  STG.E desc[UR8][R4.64], R13 ;  /* 0x0000000d04007986 */ /* 0x0003e4000c101908 */
.L_x_1607:
[----:B------:R-:W-:Y:S05]  /*84d0*/  BSYNC.RECONVERGENT B1 ;  /* 0x0000000000017941 */ /* 0x000fea0003800200 */
.L_x_1606:
[----:B------:R-:W-:Y:S04]  /*84e0*/  BSSY.RECONVERGENT B1, `(.L_x_1608) ;  /* 0x000000c000017945 */ /* 0x000fe80003800200 */
[----:B------:R-:W-:Y:S05]  /*84f0*/  @!P4 BRA `(.L_x_1609) ;  /* 0x000000000028c947 */ /* 0x000fea0003800000 */
        /* <DEDUP_REMOVED lines=10> */
.L_x_1609:
[----:B------:R-:W-:Y:S05]  /*85a0*/  BSYNC.RECONVERGENT B1 ;  /* 0x0000000000017941 */ /* 0x000fea0003800200 */
.L_x_1608:
        /* <DEDUP_REMOVED lines=11> */
.L_x_1593:
[----:B------:R-:W-:Y:S05]  /*8660*/  BSYNC.RECONVERGENT B0 ;  /* 0x0000000000007941 */ /* 0x000fea0003800200 */
.L_x_1585:
[----:B------:R-:W-:-:S13]  /*8670*/  ISETP.NE.AND P0, PT, R24, 0xff, PT ;  /* 0x000000ff1800780c */ /* 0x000fda0003f05270 */
[----:B------:R-:W-:Y:S05]  /*8680*/  @P0 EXIT ;  /* 0x000000000000094d */ /* 0x000fea0003800000 */
[----:B01234-:R-:W0:Y:S01]  /*8690*/  LDC.64 R2, c[0x0][0x3a8] ;  /* 0x0000ea00ff027b82 */ /* 0x01fe220000000a00 */
[----:B------:R-:W-:-:S04]  /*86a0*/  ISETP.NE.U32.AND P0, PT, R26, 0x900, PT ;  /* 0x000009001a00780c */ /* 0x000fc80003f05070 */
[----:B------:R-:W-:-:S13]  /*86b0*/  ISETP.NE.AND.EX P0, PT, R30, RZ, PT, P0 ;  /* 0x000000ff1e00720c */ /* 0x000fda0003f05300 */
[----:B------:R-:W-:Y:S05]  /*86c0*/  @P0 BRA `(.L_x_1610) ;  /* 0x0000000000300947 */ /* 0x000fea0003800000 */
[----:B------:R-:W1:Y:S01]  /*86d0*/  LDCU.64 UR4, c[0x0][0x398] ;  /* 0x00007300ff0477ac */ /* 0x000e620008000a00 */
[C---:B------:R-:W-:Y:S01]  /*86e0*/  IMAD.SHL.U32 R6, R44.reuse, 0x4, RZ ;  /* 0x000000042c067824 */ /* 0x040fe200078e00ff */
[----:B------:R-:W-:Y:S01]  /*86f0*/  SHF.L.U64.HI R0, R44, 0x2, R29 ;  /* 0x000000022c007819 */ /* 0x000fe2000001021d */
[----:B------:R-:W2:Y:S03]  /*8700*/  LDCU.64 UR6, c[0x0][0x3a0] ;  /* 0x00007400ff0677ac */ /* 0x000ea60008000a00 */
[C---:B-1----:R-:W-:Y:S02]  /*8710*/  IADD3 R4, P0, PT, R6.reuse, UR4, RZ ;  /* 0x0000000406047c10 */ /* 0x042fe4000ff1e0ff */
[----:B--2---:R-:W-:Y:S02]  /*8720*/  IADD3 R6, P1, PT, R6, UR6, RZ ;  /* 0x0000000606067c10 */ /* 0x004fe4000ff3e0ff */
[----:B------:R-:W-:-:S02]  /*8730*/  IADD3.X R5, PT, PT, R0, UR5, RZ, P0, !PT ;  /* 0x0000000500057c10 */ /* 0x000fc400087fe4ff */
[----:B------:R-:W-:Y:S02]  /*8740*/  IADD3.X R7, PT, PT, R0, UR7, RZ, P1, !PT ;  /* 0x0000000700077c10 */ /* 0x000fe40008ffe4ff */
[----:B------:R-:W-:Y:S01]  /*8750*/  IADD3 R44, P0, PT, R44, 0x1, RZ ;  /* 0x000000012c2c7810 */ /* 0x000fe20007f1e0ff */
[----:B------:R1:W-:Y:S04]  /*8760*/  STG.E desc[UR8][R4.64], R27 ;  /* 0x0000001b04007986 */ /* 0x0003e8000c101908 */
[----:B------:R1:W-:Y:S01]  /*8770*/  STG.E desc[UR8][R6.64], R36 ;  /* 0x0000002406007986 */ /* 0x0003e2000c101908 */
[----:B------:R-:W-:-:S07]  /*8780*/  IMAD.X R29, RZ, RZ, R29, P0 ;  /* 0x000000ffff1d7224 */ /* 0x000fce00000e061d */
.L_x_1610:
[----:B------:R-:W-:-:S05]  /*8790*/  IMAD.MOV.U32 R45, RZ, RZ, R29 ;  /* 0x000000ffff2d7224 */ /* 0x000fca00078e001d */
[----:B0-----:R-:W-:Y:S01]  /*87a0*/  STG.E.64 desc[UR8][R2.64], R44 ;  /* 0x0000002c02007986 */ /* 0x001fe2000c101b08 */
[----:B------:R-:W-:Y:S05]  /*87b0*/  EXIT ;  /* 0x000000000000794d */ /* 0x000fea0003800000 */
.L_x_1584:
[----:B------:R-:W0:Y:S02]  /*87c0*/  LDC.64 R2, c[0x0][0x380] ;  /* 0x0000e000ff027b82 */ /* 0x000e240000000a00 */
[----:B0-----:R-:W-:-:S05]  /*87d0*/  IMAD.WIDE.U32 R4, R39, 0x2400, R2 ;  /* 0x0000240027047825 */ /* 0x001fca00078e0002 */
[----:B------:R-:W2:Y:S01]  /*87e0*/  LDG.E.CONSTANT R6, desc[UR8][R4.64] ;  /* 0x0000000804067981 */ /* 0x000ea2000c1e9900 */
[----:B------:R-:W0:Y:S02]  /*87f0*/  S2R R32, SR_TID.X ;  /* 0x0000000000207919 */ /* 0x000e240000002100 */
[C---:B0-----:R-:W-:Y:S02]  /*8800*/  LOP3.LUT R0, R32.reuse, 0x1f, RZ, 0xc0, !PT ;  /* 0x0000001f20007812 */ /* 0x041fe400078ec0ff */
[----:B------:R-:W-:-:S05]  /*8810*/  LOP3.LUT R3, R32, 0x3e0, RZ, 0xc0, !PT ;  /* 0x000003e020037812 */ /* 0x000fca00078ec0ff */
[----:B------:R-:W-:-:S04]  /*8820*/  IMAD R9, R3, 0x9, R0 ;  /* 0x0000000903097824 */ /* 0x000fc800078e0200 */
[C---:B------:R-:W-:Y:S01]  /*8830*/  VIADD R3, R9.reuse, 0x20 ;  /* 0x0000002009037836 */ /* 0x040fe20000000000 */
[C---:B------:R-:W-:Y:S01]  /*8840*/  ISETP.GE.U32.AND P6, PT, R9.reuse, R26, PT ;  /* 0x0000001a0900720c */ /* 0x040fe20003fc6070 */
[C---:B------:R-:W-:Y:S01]  /*8850*/  VIADD R7, R9.reuse, 0x40 ;  /* 0x0000004009077836 */ /* 0x040fe20000000000 */
[C---:B------:R-:W-:Y:S01]  /*8860*/  LEA R2, P5, R9.reuse, R4, 0x2 ;  /* 0x0000000409027211 */ /* 0x040fe200078a10ff */
[----:B------:R-:W-:Y:S01]  /*8870*/  VIADD R11, R9, 0x60 ;  /* 0x00000060090b7836 */ /* 0x000fe20000000000 */
[-C--:B------:R-:W-:Y:S01]  /*8880*/  ISETP.GE.U32.AND P1, PT, R3, R26.reuse, PT ;  /* 0x0000001a0300720c */ /* 0x080fe20003f26070 */
[----:B------:R-:W-:Y:S01]  /*8890*/  VIADD R3, R9, 0x80 ;  /* 0x0000008009037836 */ /* 0x000fe20000000000 */
[-C--:B------:R-:W-:Y:S01]  /*88a0*/  ISETP.GE.U32.AND P0, PT, R7, R26.reuse, PT ;  /* 0x0000001a0700720c */ /* 0x080fe20003f06070 */
[----:B------:R-:W-:Y:S01]  /*88b0*/  VIADD R7, R9, 0xa0 ;  /* 0x000000a009077836 */ /* 0x000fe20000000000 */
[-C--:B------:R-:W-:Y:S01]  /*88c0*/  ISETP.GE.U32.AND P2, PT, R11, R26.reuse, PT ;  /* 0x0000001a0b00720c */ /* 0x080fe20003f46070 */
[----:B------:R-:W-:Y:S01]  /*88d0*/  VIADD R11, R9, 0xc0 ;  /* 0x000000c0090b7836 */ /* 0x000fe20000000000 */
[-C--:B------:R-:W-:Y:S01]  /*88e0*/  ISETP.GE.U32.AND P3, PT, R3, R26.reuse, PT ;  /* 0x0000001a0300720c */ /* 0x080fe20003f66070 */
[----:B------:R-:W-:Y:S01]  /*88f0*/  IMAD.X R3, RZ, RZ, R5, P5 ;  /* 0x000000ffff037224 */ /* 0x000fe200028e0605 */
[----:B------:R-:W-:-:S02]  /*8900*/  ISETP.GE.U32.AND P4, PT, R7, R26, PT ;  /* 0x0000001a0700720c */ /* 0x000fc40003f86070 */
[-C--:B------:R-:W-:Y:S01]  /*8910*/  ISETP.GE.U32.AND P5, PT, R11, R26.reuse, PT ;  /* 0x0000001a0b00720c */ /* 0x080fe20003fa6070 */
[C---:B------:R-:W-:Y:S02]  /*8920*/  VIADD R11, R9.reuse, 0xe0 ;  /* 0x000000e0090b7836 */ /* 0x040fe40000000000 */
[----:B------:R-:W-:Y:S02]  /*8930*/  VIADD R9, R9, 0x100 ;  /* 0x0000010009097836 */ /* 0x000fe40000000000 */
[----:B------:R-:W-:Y:S02]  /*8940*/  IMAD.MOV.U32 R8, RZ, RZ, RZ ;  /* 0x000000ffff087224 */ /* 0x000fe400078e00ff */
[----:B--2---:R-:W-:Y:S02]  /*8950*/  IMAD.MOV.U32 R0, RZ, RZ, R6 ;  /* 0x000000ffff007224 */ /* 0x004fe400078e0006 */
[----:B------:R-:W2:Y:S02]  /*8960*/  @!P6 LDG.E.CONSTANT R6, desc[UR8][R2.64] ;  /* 0x000000080206e981 */ /* 0x000ea4000c1e9900 */
[----:B------:R-:W-:Y:S01]  /*8970*/  IMAD.MOV.U32 R7, RZ, RZ, R0 ;  /* 0x000000ffff077224 */ /* 0x000fe200078e0000 */
[----:B------:R-:W-:-:S05]  /*8980*/  ISETP.GE.U32.AND P6, PT, R11, R26, PT ;  /* 0x0000001a0b00720c */ /* 0x000fca0003fc6070 */
[----:B------:R-:W3:Y:S01]  /*8990*/  @!P1 LDG.E.CONSTANT R7, desc[UR8][R2.64+0x80] ;  /* 0x0000800802079981 */ /* 0x000ee2000c1e9900 */
[----:B------:R-:W-:Y:S01]  /*89a0*/  ISETP.GE.U32.AND P1, PT, R9, R26, PT ;  /* 0x0000001a0900720c */ /* 0x000fe20003f26070 */
[--C-:B------:R-:W-:Y:S02]  /*89b0*/  IMAD.MOV.U32 R10, RZ, RZ, R0.reuse ;  /* 0x000000ffff0a7224 */ /* 0x100fe400078e0000 */
[--C-:B------:R-:W-:Y:S02]  /*89c0*/  IMAD.MOV.U32 R11, RZ, RZ, R0.reuse ;  /* 0x000000ffff0b7224 */ /* 0x100fe400078e0000 */
[--C-:B------:R-:W-:Y:S02]  /*89d0*/  IMAD.MOV.U32 R13, RZ, RZ, R0.reuse ;  /* 0x000000ffff0d7224 */ /* 0x100fe400078e0000 */
[--C-:B------:R-:W-:Y:S01]  /*89e0*/  IMAD.MOV.U32 R15, RZ, RZ, R0.reuse ;  /* 0x000000ffff0f7224 */ /* 0x100fe200078e0000 */
[----:B------:R-:W4:Y:S01]  /*89f0*/  @!P0 LDG.E.CONSTANT R10, desc[UR8][R2.64+0x100] ;  /* 0x00010008020a8981 */ /* 0x000f22000c1e9900 */
[----:B------:R-:W-:-:S02]  /*8a00*/  IMAD.MOV.U32 R17, RZ, RZ, R0 ;  /* 0x000000ffff117224 */ /* 0x000fc400078e0000 */
[----:B------:R-:W-:Y:S01]  /*8a10*/  IMAD.MOV.U32 R19, RZ, RZ, R0 ;  /* 0x000000ffff137224 */ /* 0x000fe200078e0000 */
[----:B------:R-:W5:Y:S04]  /*8a20*/  @!P2 LDG.E.CONSTANT R11, desc[UR8][R2.64+0x180] ;  /* 0x00018008020ba981 */ /* 0x000f68000c1e9900 */
[----:B------:R-:W5:Y:S04]  /*8a30*/  @!P3 LDG.E.CONSTANT R13, desc[UR8][R2.64+0x200] ;  /* 0x00020008020db981 */ /* 0x000f68000c1e9900 */
[----:B------:R-:W5:Y:S04]  /*8a40*/  @!P4 LDG.E.CONSTANT R15, desc[UR8][R2.64+0x280] ;  /* 0x00028008020fc981 */ /* 0x000f68000c1e9900 */
[----:B------:R-:W5:Y:S04]  /*8a50*/  @!P5 LDG.E.CONSTANT R17, desc[UR8][R2.64+0x300] ;  /* 0x000300080211d981 */ /* 0x000f68000c1e9900 */
[----:B------:R-:W5:Y:S04]  /*8a60*/  @!P6 LDG.E.CONSTANT R19, desc[UR8][R2.64+0x380] ;  /* 0x000380080213e981 */ /* 0x000f68000c1e9900 */
[----:B------:R0:W5:Y:S01]  /*8a70*/  @!P1 LDG.E.CONSTANT R0, desc[UR8][R2.64+0x400] ;  /* 0x0004000802009981 */ /* 0x000162000c1e9900 */
[----:B------:R-:W-:Y:S01]  /*8a80*/  ISETP.NE.AND P0, PT, R32, RZ, PT ;  /* 0x000000ff2000720c */ /* 0x000fe20003f05270 */
[----:B------:R-:W1:Y:S01]  /*8a90*/  S2R R28, SR_LANEID ;  /* 0x00000000001c7919 */ /* 0x000e620000000000 */
[----:B------:R-:W1:Y:S01]  /*8aa0*/  S2UR UR5, SR_CgaCtaId ;  /* 0x00000000000579c3 */ /* 0x000e620000008800 */
[----:B------:R-:W-:Y:S01]  /*8ab0*/  SHF.R.U32.HI R9, RZ, 0x5, R32 ;  /* 0x00000005ff097819 */ /* 0x000fe20000011620 */
[----:B------:R-:W-:-:S06]  /*8ac0*/  UMOV UR4, 0x400 ;  /* 0x0000040000047882 */ /* 0x000fcc0000000000 */
[----:B0-----:R-:W0:Y:S03]  /*8ad0*/  LDC R3, c[0x0][0x390] ;  /* 0x0000e400ff037b82 */ /* 0x001e260000000800 */
[----:B------:R1:W5:Y:S01]  /*8ae0*/  @!P0 LDG.E.CONSTANT R8, desc[UR8][R4.64+-0x4] ;  /* 0xfffffc0804088981 */ /* 0x000362000c1e9900 */
[----:B------:R-:W-:Y:S01]  /*8af0*/  P2R R2, PR, RZ, 0x1 ;  /* 0x00000001ff027803 */ /* 0x000fe20000000000 */
[----:B-1----:R-:W-:Y:S01]  /*8b00*/  ULEA UR4, UR5, UR4, 0x18 ;  /* 0x0000000405047291 */ /* 0x002fe2000f8ec0ff */
[----:B------:R-:W-:-:S05]  /*8b10*/  IMAD R12, R9, 0x120, R28 ;  /* 0x00000120090c7824 */ /* 0x000fca00078e021c */
[----:B------:R-:W-:-:S05]  /*8b20*/  LEA R24, R12, UR4, 0x2 ;  /* 0x000000040c187c11 */ /* 0x000fca000f8e10ff */
[----:B------:R-:W-:Y:S01]  /*8b30*/  IMAD R4, R28, 0x20, R24 ;  /* 0x000000201c047824 */ /* 0x000fe200078e0218 */
[----:B------:R-:W-:Y:S01]  /*8b40*/  ISETP.NE.AND P0, PT, R32, RZ, PT ;  /* 0x000000ff2000720c */ /* 0x000fe20003f05270 */
[----:B--2---:R1:W-:Y:S04]  /*8b50*/  STS [R24], R6 ;  /* 0x0000000618007388 */ /* 0x0043e80000000800 */
        /* <DEDUP_REMOVED lines=9> */
[----:B------:R-:W2:Y:S04]  /*8bf0*/  LDS R29, [R4+0x20] ;  /* 0x00002000041d7984 */ /* 0x000ea80000000800 */
[----:B------:R-:W-:Y:S04]  /*8c00*/  LDS R10, [R4] ;  /* 0x00000000040a7984 */ /* 0x000fe80000000800 */
[----:B------:R-:W3:Y:S04]  /*8c10*/  LDS R12, [R4+0x4] ;  /* 0x00000400040c7984 */ /* 0x000ee80000000800 */
[----:B------:R-:W-:Y:S04]  /*8c20*/  LDS R14, [R4+0x8] ;  /* 0x00000800040e7984 */ /* 0x000fe80000000800 */
[----:B------:R-:W-:Y:S04]  /*8c30*/  LDS R16, [R4+0xc] ;  /* 0x00000c0004107984 */ /* 0x000fe80000000800 */
[----:B------:R-:W-:Y:S04]  /*8c40*/  LDS R18, [R4+0x10] ;  /* 0x0000100004127984 */ /* 0x000fe80000000800 */
[----:B------:R-:W-:Y:S04]  /*8c50*/  LDS R20, [R4+0x14] ;  /* 0x0000140004147984 */ /* 0x000fe80000000800 */
[----:B------:R-:W-:Y:S04]  /*8c60*/  LDS R22, [R4+0x18] ;  /* 0x0000180004167984 */ /* 0x000fe80000000800 */
[----:B------:R-:W-:Y:S01]  /*8c70*/  LDS R2, [R4+0x1c] ;  /* 0x00001c0004027984 */ /* 0x000fe20000000800 */
[----:B------:R-:W-:Y:S01]  /*8c80*/  BAR.SYNC.DEFER_BLOCKING 0x0 ;  /* 0x0000000000007b1d */ /* 0x000fe20000010000 */
[----:B-1----:R-:W-:-:S05]  /*8c90*/  LEA R6, R32, UR4, 0x2 ;  /* 0x0000000420067c11 */ /* 0x002fca000f8e10ff */
[----:B0-----:R-:W-:Y:S04]  /*8ca0*/  STS [R24], R3 ;  /* 0x0000000318007388 */ /* 0x001fe80000000800 */
        /* <DEDUP_REMOVED lines=9> */
[----:B------:R-:W-:Y:S04]  /*8d40*/  LDS R11, [R4] ;  /* 0x00000000040b7984 */ /* 0x000fe80000000800 */
[----:B------:R-:W-:Y:S04]  /*8d50*/  LDS R13, [R4+0x4] ;  /* 0x00000400040d7984 */ /* 0x000fe80000000800 */
        /* <DEDUP_REMOVED lines=8> */
[----:B--2---:R-:W-:Y:S02]  /*8de0*/  STS [R6+0x4d8], R29 ;  /* 0x0004d81d06007388 */ /* 0x004fe40000000800 */
[----:B------:R-:W-:Y:S06]  /*8df0*/  BAR.SYNC.DEFER_BLOCKING 0x0 ;  /* 0x0000000000007b1d */ /* 0x000fec0000010000 */
[----:B------:R-:W1:Y:S01]  /*8e00*/  @P0 LDS R8, [R6+0x4d4] ;  /* 0x0004d40006080984 */ /* 0x000e620000000800 */
[----:B------:R-:W-:-:S04]  /*8e10*/  IMAD R7, R32, 0x9, RZ ;  /* 0x0000000920077824 */ /* 0x000fc800078e02ff */
[C---:B------:R-:W-:Y:S01]  /*8e20*/  VIADD R5, R7.reuse, 0x1 ;  /* 0x0000000107057836 */ /* 0x040fe20000000000 */
[----:B------:R-:W-:Y:S01]  /*8e30*/  ISETP.EQ.U32.AND P4, PT, R26, R7, PT ;  /* 0x000000071a00720c */ /* 0x000fe20003f82070 */
[C---:B------:R-:W-:Y:S01]  /*8e40*/  VIADD R25, R7.reuse, 0x2 ;  /* 0x0000000207197836 */ /* 0x040fe20000000000 */
[----:B---3--:R-:W-:Y:S01]  /*8e50*/  ISETP.NE.AND P5, PT, R10, R12, PT ;  /* 0x0000000c0a00720c */ /* 0x008fe20003fa5270 */
[C---:B------:R-:W-:Y:S01]  /*8e60*/  VIADD R27, R7.reuse, 0x3 ;  /* 0x00000003071b7836 */ /* 0x040fe20000000000 */
[C---:B------:R-:W-:Y:S01]  /*8e70*/  ISETP.EQ.U32.AND P2, PT, R26.reuse, R5, PT ;  /* 0x000000051a00720c */ /* 0x040fe20003f42070 */
[----:B------:R-:W-:Y:S01]  /*8e80*/  VIADD R5, R7, 0x4 ;  /* 0x0000000407057836 */ /* 0x000fe20000000000 */
[----:B------:R-:W-:Y:S02]  /*8e90*/  ISETP.EQ.U32.AND P3, PT, R26, R25, PT ;  /* 0x000000191a00720c */ /* 0x000fe40003f62070 */
[----:B------:R-:W-:Y:S02]  /*8ea0*/  ISETP.EQ.OR.EX P5, PT, R30, RZ, P5, P2 ;  /* 0x000000ff1e00720c */ /* 0x000fe40002fa2720 */
[----:B------:R-:W-:-:S02]  /*8eb0*/  ISETP.EQ.U32.AND P1, PT, R26, R27, PT ;  /* 0x0000001b1a00720c */ /* 0x000fc40003f22070 */
[----:B------:R-:W-:Y:S02]  /*8ec0*/  ISETP.EQ.U32.AND P2, PT, R26, R5, PT ;  /* 0x000000051a00720c */ /* 0x000fe40003f42070 */
[----:B0-----:R-:W-:Y:S02]  /*8ed0*/  SEL R4, RZ, 0x1, !P5 ;  /* 0x00000001ff047807 */ /* 0x001fe40006800000 */
[----:B-1----:R-:W-:-:S04]  /*8ee0*/  ISETP.NE.AND P0, PT, R8, R10, PT ;  /* 0x0000000a0800720c */ /* 0x002fc80003f05270 */
        /* <DEDUP_REMOVED lines=14> */
[----:B------:R-:W-:-:S03]  /*8fd0*/  VIADD R5, R7, 0x5 ;  /* 0x0000000507057836 */ /* 0x000fc60000000000 */
[----:B------:R-:W-:Y:S02]  /*8fe0*/  IADD3.X R24, PT, PT, RZ, R24, RZ, P0, P1 ;  /* 0x00000018ff187210 */ /* 0x000fe400007e24ff */
[----:B------:R-:W-:Y:S01]  /*8ff0*/  ISETP.EQ.U32.AND P0, PT, R26, R5, PT ;  /* 0x000000051a00720c */ /* 0x000fe20003f02070 */
[----:B------:R-:W-:Y:S01]  /*9000*/  VIADD R5, R7, 0x6 ;  /* 0x0000000607057836 */ /* 0x000fe20000000000 */
[----:B------:R-:W-:Y:S02]  /*9010*/  ISETP.NE.AND P1, PT, R18, R20, PT ;  /* 0x000000141200720c */ /* 0x000fe40003f25270 */
[----:B------:R-:W-:Y:S02]  /*9020*/  ISETP.NE.AND P4, PT, R20, R22, PT ;  /* 0x000000161400720c */ /* 0x000fe40003f85270 */
[----:B------:R-:W-:Y:S02]  /*9030*/  ISETP.EQ.OR.EX P1, PT, R30, RZ, P1, P0 ;  /* 0x000000ff1e00720c */ /* 0x000fe40000f22700 */
[----:B------:R-:W-:-:S04]  /*9040*/  ISETP.EQ.U32.AND P0, PT, R26, R5, PT ;  /* 0x000000051a00720c */ /* 0x000fc80003f02070 */
[----:B------:R-:W-:Y:S02]  /*9050*/  ISETP.EQ.OR.EX P0, PT, R30, RZ, P4, P0 ;  /* 0x000000ff1e00720c */ /* 0x000fe40002702700 */
[----:B------:R-:W-:Y:S02]  /*9060*/  SEL R5, RZ, 0x1, !P1 ;  /* 0x00000001ff057807 */ /* 0x000fe40004800000 */
[----:B------:R-:W-:Y:S02]  /*9070*/  SEL R4, RZ, 0x1, !P0 ;  /* 0x00000001ff047807 */ /* 0x000fe40004000000 */
[----:B------:R-:W-:Y:S02]  /*9080*/  P2R R31, PR, RZ, 0x20 ;  /* 0x00000020ff1f7803 */ /* 0x000fe40000000000 */
[----:B------:R-:W-:Y:S01]  /*9090*/  IADD3 R27, P4, P5, R4, R27, R5 ;  /* 0x0000001b041b7210 */ /* 0x000fe20007d9e005 */
[C---:B------:R-:W-:Y:S02]  /*90a0*/  VIADD R5, R7.reuse, 0x7 ;  /* 0x0000000707057836 */ /* 0x040fe40000000000 */
[----:B------:R-:W-:Y:S01]  /*90b0*/  VIADD R7, R7, 0x8 ;  /* 0x0000000807077836 */ /* 0x000fe20000000000 */
[----:B------:R-:W-:-:S02]  /*90c0*/  IADD3.X R24, PT, PT, RZ, R24, RZ, P4, P5 ;  /* 0x00000018ff187210 */ /* 0x000fc400027ea4ff */
[----:B------:R-:W-:Y:S02]  /*90d0*/  ISETP.EQ.U32.AND P5, PT, R26, R5, PT ;  /* 0x000000051a00720c */ /* 0x000fe40003fa2070 */
[----:B------:R-:W-:Y:S02]  /*90e0*/  ISETP.NE.AND P4, PT, R22, R2, PT ;  /* 0x000000021600720c */ /* 0x000fe40003f85270 */
[----:B------:R-:W-:Y:S02]  /*90f0*/  P2R R34, PR, RZ, 0x40 ;  /* 0x00000040ff227803 */ /* 0x000fe40000000000 */
[----:B------:R-:W-:Y:S02]  /*9100*/  ISETP.EQ.OR.EX P5, PT, R30, RZ, P4, P5 ;  /* 0x000000ff1e00720c */ /* 0x000fe400027a2750 */
[----:B------:R-:W-:Y:S02]  /*9110*/  ISETP.EQ.U32.AND P4, PT, R26, R7, PT ;  /* 0x000000071a00720c */ /* 0x000fe40003f82070 */
[----:B------:R-:W-:-:S02]  /*9120*/  ISETP.NE.AND P6, PT, R2, R29, PT ;  /* 0x0000001d0200720c */ /* 0x000fc40003fc5270 */
[----:B------:R-:W-:Y:S02]  /*9130*/  P2R R33, PR, RZ, 0x8 ;  /* 0x00000008ff217803 */ /* 0x000fe40000000000 */
[----:B------:R-:W-:Y:S02]  /*9140*/  ISETP.EQ.OR.EX P4, PT, R30, RZ, P6, P4 ;  /* 0x000000ff1e00720c */ /* 0x000fe40003782740 */
[----:B------:R-:W-:Y:S02]  /*9150*/  ISETP.NE.AND P3, PT, R31, RZ, PT ;  /* 0x000000ff1f00720c */ /* 0x000fe40003f65270 */
[----:B------:R-:W-:Y:S02]  /*9160*/  SEL R5, RZ, 0x1, !P5 ;  /* 0x00000001ff057807 */ /* 0x000fe40006800000 */
[----:B------:R-:W-:Y:S02]  /*9170*/  SEL R4, RZ, 0x1, !P4 ;  /* 0x00000001ff047807 */ /* 0x000fe40006000000 */
[----:B------:R-:W-:-:S02]  /*9180*/  P2R R25, PR, RZ, 0x8 ;  /* 0x00000008ff197803 */ /* 0x000fc40000000000 */
[----:B------:R-:W-:-:S04]  /*9190*/  IADD3 R27, P3, P6, R4, R27, R5 ;  /* 0x0000001b041b7210 */ /* 0x000fc80007e7e005 */
[----:B------:R-:W-:Y:S02]  /*91a0*/  IADD3.X R24, PT, PT, RZ, R24, RZ, P3, P6 ;  /* 0x00000018ff187210 */ /* 0x000fe40001fec4ff */
[----:B------:R-:W-:-:S04]  /*91b0*/  ISETP.NE.AND P3, PT, R25, RZ, PT ;  /* 0x000000ff1900720c */ /* 0x000fc80003f65270 */
[----:B------:R-:W-:Y:S02]  /*91c0*/  SEL R4, R11, RZ, !P3 ;  /* 0x000000ff0b047207 */ /* 0x000fe40005800000 */
[----:B------:R-:W-:-:S03]  /*91d0*/  ISETP.NE.AND P3, PT, R33, RZ, PT ;  /* 0x000000ff2100720c */ /* 0x000fc60003f65270 */
[----:B------:R-:W-:-:S05]  /*91e0*/  IMAD.IADD R4, R13, 0x1, R4 ;  /* 0x000000010d047824 */ /* 0x000fca00078e0204 */
[----:B------:R-:W-:Y:S02]  /*91f0*/  SEL R4, R4, RZ, !P3 ;  /* 0x000000ff04047207 */ /* 0x000fe40005800000 */
[----:B------:R-:W-:-:S03]  /*9200*/  ISETP.NE.AND P6, PT, R34, RZ, PT ;  /* 0x000000ff2200720c */ /* 0x000fc60003fc5270 */
        /* <DEDUP_REMOVED lines=13> */
[----:B------:R-:W0:Y:S01]  /*92e0*/  SHFL.UP PT, R6, R0, 0x1, RZ ;  /* 0x0420000000067989 */ /* 0x000e2200000e00ff */
[----:B------:R-:W-:-:S03]  /*92f0*/  ISETP.NE.U32.AND P4, PT, R27, RZ, PT ;  /* 0x000000ff1b00720c */ /* 0x000fc60003f85070 */
[----:B------:R-:W1:Y:S01]  /*9300*/  SHFL.UP PT, R4, R27, 0x1, RZ ;  /* 0x042000001b047989 */ /* 0x000e6200000e00ff */
[----:B------:R-:W-:-:S03]  /*9310*/  ISETP.NE.AND.EX P4, PT, R24, RZ, PT, P4 ;  /* 0x000000ff1800720c */ /* 0x000fc60003f85340 */
[----:B------:R-:W2:Y:S01]  /*9320*/  SHFL.UP PT, R5, R24, 0x1, RZ ;  /* 0x0420000018057989 */ /* 0x000ea200000e00ff */
[----:B0-----:R-:W-:Y:S02]  /*9330*/  SEL R6, R6, RZ, !P4 ;  /* 0x000000ff06067207 */ /* 0x001fe40006000000 */
[----:B------:R-:W-:-:S04]  /*9340*/  ISETP.GE.AND P4, PT, R28, 0x1, PT ;  /* 0x000000011c00780c */ /* 0x000fc80003f86270 */
[----:B------:R-:W-:-:S05]  /*9350*/  SEL R7, R6, RZ, P4 ;  /* 0x000000ff06077207 */ /* 0x000fca0002000000 */
[----:B------:R-:W-:Y:S01]  /*9360*/  IMAD.IADD R7, R0, 0x1, R7 ;  /* 0x0000000100077824 */ /* 0x000fe200078e0207 */
[----:B-1----:R-:W-:-:S04]  /*9370*/  SEL R4, R4, RZ, P4 ;  /* 0x000000ff04047207 */ /* 0x002fc80002000000 */
[----:B------:R-:W0:Y:S01]  /*9380*/  SHFL.UP PT, R6, R7, 0x2, RZ ;  /* 0x0440000007067989 */ /* 0x000e2200000e00ff */
[----:B--2---:R-:W-:Y:S02]  /*9390*/  SEL R5, R5, RZ, P4 ;  /* 0x000000ff05057207 */ /* 0x004fe40002000000 */
[----:B------:R-:W-:-:S05]  /*93a0*/  IADD3 R25, P4, PT, R4, R27, RZ ;  /* 0x0000001b04197210 */ /* 0x000fca0007f9e0ff */
[----:B------:R-:W-:Y:S01]  /*93b0*/  IMAD.X R27, R5, 0x1, R24, P4 ;  /* 0x00000001051b7824 */ /* 0x000fe200020e0618 */
[----:B------:R-:W1:Y:S01]  /*93c0*/  SHFL.UP PT, R0, R25, 0x2, RZ ;  /* 0x0440000019007989 */ /* 0x000e6200000e00ff */
[----:B------:R-:W-:-:S03]  /*93d0*/  ISETP.NE.U32.AND P4, PT, R25, RZ, PT ;  /* 0x000000ff1900720c */ /* 0x000fc60003f85070 */
[----:B------:R-:W2:Y:S01]  /*93e0*/  SHFL.UP PT, R4, R27, 0x2, RZ ;  /* 0x044000001b047989 */ /* 0x000ea200000e00ff */
[----:B------:R-:W-:-:S04]  /*93f0*/  ISETP.NE.AND.EX P4, PT, R27, RZ, PT, P4 ;  /* 0x000000ff1b00720c */ /* 0x000fc80003f85340 */
[----:B0-----:R-:W-:Y:S02]  /*9400*/  SEL R6, R6, RZ, !P4 ;  /* 0x000000ff06067207 */ /* 0x001fe40006000000 */
[----:B------:R-:W-:-:S04]  /*9410*/  ISETP.GE.AND P4, PT, R28, 0x2, PT ;  /* 0x000000021c00780c */ /* 0x000fc80003f86270 */
[----:B------:R-:W-:-:S05]  /*9420*/  SEL R6, R6, RZ, P4 ;  /* 0x000000ff06067207 */ /* 0x000fca0002000000 */
[----:B------:R-:W-:Y:S01]  /*9430*/  IMAD.IADD R6, R7, 0x1, R6 ;  /* 0x0000000107067824 */ /* 0x000fe200078e0206 */
[----:B-1----:R-:W-:Y:S02]  /*9440*/  SEL R0, R0, RZ, P4 ;  /* 0x000000ff00007207 */ /* 0x002fe40002000000 */
[----:B--2---:R-:W-:Y:S02]  /*9450*/  SEL R4, R4, RZ, P4 ;  /* 0x000000ff04047207 */ /* 0x004fe40002000000 */
[----:B------:R-:W0:Y:S01]  /*9460*/  SHFL.UP PT, R5, R6, 0x4, RZ ;  /* 0x0480000006057989 */ /* 0x000e2200000e00ff */
        /* <DEDUP_REMOVED lines=8> */
[----:B------:R-:W-:Y:S02]  /*94f0*/  SEL R5, R5, RZ, P4 ;  /* 0x000000ff05057207 */ /* 0x000fe40002000000 */
[----:B-1----:R-:W-:-:S03]  /*9500*/  SEL R0, R0, RZ, P4 ;  /* 0x000000ff00007207 */ /* 0x002fc60002000000 */
[----:B------:R-:W-:Y:S01]  /*9510*/  IMAD.IADD R5, R6, 0x1, R5 ;  /* 0x0000000106057824 */ /* 0x000fe200078e0205 */
[----:B--2---:R-:W-:Y:S02]  /*9520*/  SEL R4, R4, RZ, P4 ;  /* 0x000000ff04047207 */ /* 0x004fe40002000000 */
[----:B------:R-:W-:Y:S02]  /*9530*/  IADD3 R7, P4, PT, R0, R7, RZ ;  /* 0x0000000700077210 */ /* 0x000fe40007f9e0ff */
[----:B------:R-:W0:Y:S03]  /*9540*/  SHFL.UP PT, R6, R5, 0x8, RZ ;  /* 0x0500000005067989 */ /* 0x000e2600000e00ff */
[----:B------:R-:W-:Y:S01]  /*9550*/  IMAD.X R27, R4, 0x1, R25, P4 ;  /* 0x00000001041b7824 */ /* 0x000fe200020e0619 */
[----:B------:R-:W1:Y:S04]  /*9560*/  SHFL.UP PT, R0, R7, 0x8, RZ ;  /* 0x0500000007007989 */ /* 0x000e6800000e00ff */
[----:B------:R-:W2:Y:S01]  /*9570*/  SHFL.UP PT, R4, R27, 0x8, RZ ;  /* 0x050000001b047989 */ /* 0x000ea200000e00ff */
[----:B------:R-:W-:-:S04]  /*9580*/  ISETP.NE.U32.AND P4, PT, R7, RZ, PT ;  /* 0x000000ff0700720c */ /* 0x000fc80003f85070 */
[----:B------:R-:W-:-:S04]  /*9590*/  ISETP.NE.AND.EX P4, PT, R27, RZ, PT, P4 ;  /* 0x000000ff1b00720c */ /* 0x000fc80003f85340 */
[----:B0-----:R-:W-:Y:S02]  /*95a0*/  SEL R6, R6, RZ, !P4 ;  /* 0x000000ff06067207 */ /* 0x001fe40006000000 */
[----:B------:R-:W-:-:S04]  /*95b0*/  ISETP.GE.AND P4, PT, R28, 0x8, PT ;  /* 0x000000081c00780c */ /* 0x000fc80003f86270 */
[----:B------:R-:W-:Y:S02]  /*95c0*/  SEL R6, R6, RZ, P4 ;  /* 0x000000ff06067207 */ /* 0x000fe40002000000 */
[----:B-1----:R-:W-:Y:S02]  /*95d0*/  SEL R0, R0, RZ, P4 ;  /* 0x000000ff00007207 */ /* 0x002fe40002000000 */
[----:B--2---:R-:W-:Y:S01]  /*95e0*/  SEL R4, R4, RZ, P4 ;  /* 0x000000ff04047207 */ /* 0x004fe20002000000 */
[----:B------:R-:W-:Y:S01]  /*95f0*/  IMAD.IADD R6, R5, 0x1, R6 ;  /* 0x0000000105067824 */ /* 0x000fe200078e0206 */
[----:B------:R-:W-:-:S04]  /*9600*/  IADD3 R25, P4, PT, R0, R7, RZ ;  /* 0x0000000700197210 */ /* 0x000fc80007f9e0ff */
[----:B------:R-:W0:Y:S01]  /*9610*/  SHFL.UP PT, R5, R6, 0x10, RZ ;  /* 0x0600000006057989 */ /* 0x000e2200000e00ff */
[----:B------:R-:W-:-:S03]  /*9620*/  IMAD.X R24, R4, 0x1, R27, P4 ;  /* 0x0000000104187824 */ /* 0x000fc600020e061b */
[----:B------:R-:W1:Y:S04]  /*9630*/  SHFL.UP PT, R0, R25, 0x10, RZ ;  /* 0x0600000019007989 */ /* 0x000e6800000e00ff */
[----:B------:R-:W2:Y:S01]  /*9640*/  SHFL.UP PT, R4, R24, 0x10, RZ ;  /* 0x0600000018047989 */ /* 0x000ea200000e00ff */
[----:B------:R-:W-:-:S04]  /*9650*/  ISETP.NE.U32.AND P4, PT, R25, RZ, PT ;  /* 0x000000ff1900720c */ /* 0x000fc80003f85070 */
[----:B------:R-:W-:-:S04]  /*9660*/  ISETP.NE.AND.EX P4, PT, R24, RZ, PT, P4 ;  /* 0x000000ff1800720c */ /* 0x000fc80003f85340 */
[----:B0-----:R-:W-:Y:S02]  /*9670*/  SEL R7, R5, RZ, !P4 ;  /* 0x000000ff05077207 */ /* 0x001fe40006000000 */
[----:B------:R-:W-:-:S04]  /*9680*/  ISETP.GE.AND P4, PT, R28, 0x10, PT ;  /* 0x000000101c00780c */ /* 0x000fc80003f86270 */
[----:B-1----:R-:W-:Y:S02]  /*9690*/  SEL R0, R0, RZ, P4 ;  /* 0x000000ff00007207 */ /* 0x002fe40002000000 */
[----:B--2---:R-:W-:Y:S02]  /*96a0*/  SEL R5, R4, RZ, P4 ;  /* 0x000000ff04057207 */ /* 0x004fe40002000000 */
[----:B------:R-:W-:Y:S02]  /*96b0*/  SEL R7, R7, RZ, P4 ;  /* 0x000000ff07077207 */ /* 0x000fe40002000000 */
[----:B------:R-:W-:Y:S02]  /*96c0*/  ISETP.NE.AND P4, PT, R28, 0x1f, PT ;  /* 0x0000001f1c00780c */ /* 0x000fe40003f85270 */
[----:B------:R-:W-:Y:S01]  /*96d0*/  IADD3 R4, P5, PT, R0, R25, RZ ;  /* 0x0000001900047210 */ /* 0x000fe20007fbe0ff */
[----:B------:R-:W-:-:S04]  /*96e0*/  IMAD.IADD R33, R6, 0x1, R7 ;  /* 0x0000000106217824 */ /* 0x000fc800078e0207 */
[----:B------:R-:W-:-:S06]  /*96f0*/  IMAD.X R5, R5, 0x1, R24, P5 ;  /* 0x0000000105057824 */ /* 0x000fcc00028e0618 */
[----:B------:R-:W-:-:S05]  /*9700*/  @!P4 LEA R40, R9, UR4, 0x4 ;  /* 0x000000040928cc11 */ /* 0x000fca000f8e20ff */
[----:B------:R-:W-:Y:S04]  /*9710*/  @!P4 STS.64 [R40], R4 ;  /* 0x000000042800c388 */ /* 0x000fe80000000a00 */
[----:B------:R-:W-:Y:S01]  /*9720*/  @!P4 STS [R40+0x8], R33 ;  /* 0x000008212800c388 */ /* 0x000fe20000000800 */
[----:B------:R-:W-:Y:S06]  /*9730*/  BAR.SYNC.DEFER_BLOCKING 0x0 ;  /* 0x0000000000007b1d */ /* 0x000fec0000010000 */
[----:B------:R-:W-:Y:S04]  /*9740*/  LDS.64 R34, [UR4+0x10] ;  /* 0x00001004ff227984 */ /* 0x000fe80008000a00 */
[----:B------:R-:W0:Y:S04]  /*9750*/  LDS.64 R36, [UR4] ;  /* 0x00000004ff247984 */ /* 0x000e280008000a00 */
[----:B------:R-:W1:Y:S04]  /*9760*/  LDS R0, [UR4+0x8] ;  /* 0x00000804ff007984 */ /* 0x000e680008000800 */
[----:B------:R-:W2:Y:S04]  /*9770*/  LDS R27, [UR4+0x18] ;  /* 0x00001804ff1b7984 */ /* 0x000ea80008000800 */
[----:B------:R-:W3:Y:S04]  /*9780*/  LDS.64 R24, [UR4+0x20] ;  /* 0x00002004ff187984 */ /* 0x000ee80008000a00 */
[----:B------:R-:W4:Y:S04]  /*9790*/  LDS R38, [UR4+0x28] ;  /* 0x00002804ff267984 */ /* 0x000f280008000800 */
[----:B------:R-:W5:Y:S04]  /*97a0*/  LDS.64 R6, [UR4+0x30] ;  /* 0x00003004ff067984 */ /* 0x000f680008000a00 */
[----:B------:R-:W-:Y:S01]  /*97b0*/  LDS R40, [UR4+0x58] ;  /* 0x00005804ff287984 */ /* 0x000fe20008000800 */
[----:B0-----:R-:W-:-:S05]  /*97c0*/  IADD3 R41, P4, PT, R36, R34, RZ ;  /* 0x0000002224297210 */ /* 0x001fca0007f9e0ff */
[----:B------:R-:W-:Y:S01]  /*97d0*/  IMAD.X R43, R37, 0x1, R35, P4 ;  /* 0x00000001252b7824 */ /* 0x000fe200020e0623 */
[----:B------:R-:W-:-:S04]  /*97e0*/  ISETP.NE.U32.AND P4, PT, R34, RZ, PT ;  /* 0x000000ff2200720c */ /* 0x000fc80003f85070 */
[----:B------:R-:W-:-:S04]  /*97f0*/  ISETP.NE.AND.EX P4, PT, R35, RZ, PT, P4 ;  /* 0x000000ff2300720c */ /* 0x000fc80003f85340 */
[----:B-1----:R-:W-:Y:S02]  /*9800*/  SEL R34, R0, RZ, !P4 ;  /* 0x000000ff00227207 */ /* 0x002fe40006000000 */
[----:B------:R-:W-:-:S03]  /*9810*/  ISETP.NE.AND P4, PT, R9, 0x2, PT ;  /* 0x000000020900780c */ /* 0x000fc60003f85270 */
[----:B--2---:R-:W-:Y:S01]  /*9820*/  IMAD.IADD R27, R27, 0x1, R34 ;  /* 0x000000011b1b7824 */ /* 0x004fe200078e0222 */
[----:B------:R-:W-:Y:S01]  /*9830*/  SEL R42, R41, R36, !P4 ;  /* 0x00000024292a7207 */ /* 0x000fe20006000000 */
[----:B------:R-:W-:Y:S01]  /*9840*/  LDS.64 R34, [UR4+0x40] ;  /* 0x00004004ff227984 */ /* 0x000fe20008000a00 */
[----:B------:R-:W-:Y:S02]  /*9850*/  SEL R44, R43, R37, !P4 ;  /* 0x000000252b2c7207 */ /* 0x000fe40006000000 */
[----:B------:R-:W-:Y:S01]  /*9860*/  SEL R0, R27, R0, !P4 ;  /* 0x000000001b007207 */ /* 0x000fe20006000000 */
[----:B------:R-:W0:Y:S01]  /*9870*/  LDS R36, [UR4+0x38] ;  /* 0x00003804ff247984 */ /* 0x000e220008000800 */
[----:B---3--:R-:W-:-:S05]  /*9880*/  IADD3 R37, P4, PT, R24, R41, RZ ;  /* 0x0000002918257210 */ /* 0x008fca0007f9e0ff */
[----:B------:R-:W-:Y:S01]  /*9890*/  IMAD.X R43, R25, 0x1, R43, P4 ;  /* 0x00000001192b7824 */ /* 0x000fe200020e062b */
[----:B------:R-:W-:-:S04]  /*98a0*/  ISETP.NE.U32.AND P4, PT, R24, RZ, PT ;  /* 0x000000ff1800720c */ /* 0x000fc80003f85070 */
[----:B------:R-:W-:Y:S02]  /*98b0*/  ISETP.NE.AND.EX P4, PT, R25, RZ, PT, P4 ;  /* 0x000000ff1900720c */ /* 0x000fe40003f85340 */
[----:B------:R-:W-:Y:S02]  /*98c0*/  LDS.64 R24, [UR4+0x50] ;  /* 0x00005004ff187984 */ /* 0x000fe40008000a00 */
[----:B------:R-:W-:Y:S02]  /*98d0*/  SEL R27, R27, RZ, !P4 ;  /* 0x000000ff1b1b7207 */ /* 0x000fe40006000000 */
[----:B------:R-:W-:-:S03]  /*98e0*/  ISETP.NE.AND P4, PT, R9, 0x3, PT ;  /* 0x000000030900780c */ /* 0x000fc60003f85270 */
[----:B----4-:R-:W-:Y:S01]  /*98f0*/  IMAD.IADD R27, R38, 0x1, R27 ;  /* 0x00000001261b7824 */ /* 0x010fe200078e021b */
[----:B------:R-:W-:Y:S01]  /*9900*/  SEL R42, R37, R42, !P4 ;  /* 0x0000002a252a7207 */ /* 0x000fe20006000000 */
[----:B------:R-:W1:Y:S01]  /*9910*/  LDS R38, [UR4+0x48] ;  /* 0x00004804ff267984 */ /* 0x000e620008000800 */
[----:B------:R-:W-:Y:S02]  /*9920*/  SEL R44, R43, R44, !P4 ;  /* 0x0000002c2b2c7207 */ /* 0x000fe40006000000 */
[----:B------:R-:W-:Y:S02]  /*9930*/  SEL R0, R27, R0, !P4 ;  /* 0x000000001b007207 */ /* 0x000fe40006000000 */
[----:B-----5:R-:W-:-:S05]  /*9940*/  IADD3 R37, P4, PT, R6, R37, RZ ;  /* 0x0000002506257210 */ /* 0x020fca0007f9e0ff */
[----:B------:R-:W-:Y:S01]  /*9950*/  IMAD.X R43, R7, 0x1, R43, P4 ;  /* 0x00000001072b7824 */ /* 0x000fe200020e062b */
[----:B------:R-:W-:-:S04]  /*9960*/  ISETP.NE.U32.AND P4, PT, R6, RZ, PT ;  /* 0x000000ff0600720c */ /* 0x000fc80003f85070 */
[----:B------:R-:W-:-:S04]  /*9970*/  ISETP.NE.AND.EX P4, PT, R7, RZ, PT, P4 ;  /* 0x000000ff0700720c */ /* 0x000fc80003f85340 */
[----:B------:R-:W-:Y:S02]  /*9980*/  SEL R27, R27, RZ, !P4 ;  /* 0x000000ff1b1b7207 */ /* 0x000fe40006000000 */
[----:B------:R-:W-:-:S03]  /*9990*/  ISETP.NE.AND P4, PT, R9, 0x4, PT ;  /* 0x000000040900780c */ /* 0x000fc60003f85270 */
[----:B0-----:R-:W-:Y:S01]  /*99a0*/  IMAD.IADD R27, R36, 0x1, R27 ;  /* 0x00000001241b7824 */ /* 0x001fe200078e021b */
[----:B------:R-:W-:Y:S02]  /*99b0*/  SEL R6, R37, R42, !P4 ;  /* 0x0000002a25067207 */ /* 0x000fe40006000000 */
[----:B------:R-:W-:Y:S02]  /*99c0*/  SEL R42, R43, R44, !P4 ;  /* 0x0000002c2b2a7207 */ /* 0x000fe40006000000 */
[----:B------:R-:W-:Y:S02]  /*99d0*/  SEL R0, R27, R0, !P4 ;  /* 0x000000001b007207 */ /* 0x000fe40006000000 */
[C---:B------:R-:W-:Y:S02]  /*99e0*/  IADD3 R7, P4, PT, R34.reuse, R37, RZ ;  /* 0x0000002522077210 */ /* 0x040fe40007f9e0ff */
[----:B------:R-:W0:Y:S03]  /*99f0*/  LDS.64 R36, [UR4+0x60] ;  /* 0x00006004ff247984 */ /* 0x000e260008000a00 */
[----:B------:R-:W-:Y:S01]  /*9a00*/  IMAD.X R43, R35, 0x1, R43, P4 ;  /* 0x00000001232b7824 */ /* 0x000fe200020e062b */
[----:B------:R-:W-:-:S02]  /*9a10*/  ISETP.NE.U32.AND P4, PT, R34, RZ, PT ;  /* 0x000000ff2200720c */ /* 0x000fc40003f85070 */
[----:B------:R-:W2:Y:S02]  /*9a20*/  LDS R34, [UR4+0x68] ;  /* 0x00006804ff227984 */ /* 0x000ea40008000800 */
[----:B------:R-:W-:-:S04]  /*9a30*/  ISETP.NE.AND.EX P4, PT, R35, RZ, PT, P4 ;  /* 0x000000ff2300720c */ /* 0x000fc80003f85340 */
[----:B------:R-:W-:Y:S02]  /*9a40*/  SEL R27, R27, RZ, !P4 ;  /* 0x000000ff1b1b7207 */ /* 0x000fe40006000000 */
[----:B------:R-:W-:-:S03]  /*9a50*/  ISETP.NE.AND P4, PT, R9, 0x5, PT ;  /* 0x000000050900780c */ /* 0x000fc60003f85270 */
[----:B-1----:R-:W-:Y:S01]  /*9a60*/  IMAD.IADD R27, R38, 0x1, R27 ;  /* 0x00000001261b7824 */ /* 0x002fe200078e021b */
[----:B------:R-:W-:Y:S02]  /*9a70*/  SEL R38, R7, R6, !P4 ;  /* 0x0000000607267207 */ /* 0x000fe40006000000 */
[----:B------:R-:W-:Y:S02]  /*9a80*/  SEL R42, R43, R42, !P4 ;  /* 0x0000002a2b2a7207 */ /* 0x000fe40006000000 */
[----:B------:R-:W-:Y:S02]  /*9a90*/  SEL R0, R27, R0, !P4 ;  /* 0x000000001b007207 */ /* 0x000fe40006000000 */
[C---:B------:R-:W-:Y:S02]  /*9aa0*/  IADD3 R35, P4, PT, R24.reuse, R7, RZ ;  /* 0x0000000718237210 */ /* 0x040fe40007f9e0ff */
[----:B------:R-:W1:Y:S03]  /*9ab0*/  LDS.64 R6, [UR4+0x70] ;  /* 0x00007004ff067984 */ /* 0x000e660008000a00 */
[----:B------:R-:W-:Y:S01]  /*9ac0*/  IMAD.X R43, R25, 0x1, R43, P4 ;  /* 0x00000001192b7824 */ /* 0x000fe200020e062b */
[----:B------:R-:W-:-:S04]  /*9ad0*/  ISETP.NE.U32.AND P4, PT, R24, RZ, PT ;  /* 0x000000ff1800720c */ /* 0x000fc80003f85070 */
[----:B------:R-:W-:-:S04]  /*9ae0*/  ISETP.NE.AND.EX P4, PT, R25, RZ, PT, P4 ;  /* 0x000000ff1900720c */ /* 0x000fc80003f85340 */
[----:B------:R-:W-:Y:S02]  /*9af0*/  SEL R27, R27, RZ, !P4 ;  /* 0x000000ff1b1b7207 */ /* 0x000fe40006000000 */
[----:B------:R-:W-:-:S03]  /*9b00*/  ISETP.NE.AND P4, PT, R9, 0x6, PT ;  /* 0x000000060900780c */ /* 0x000fc60003f85270 */
[----:B------:R-:W-:Y:S01]  /*9b10*/  IMAD.IADD R27, R40, 0x1, R27 ;  /* 0x00000001281b7824 */ /* 0x000fe200078e021b */
[----:B------:R-:W-:Y:S02]  /*9b20*/  SEL R24, R35, R38, !P4 ;  /* 0x0000002623187207 */ /* 0x000fe40006000000 */
[----:B------:R-:W-:Y:S01]  /*9b30*/  SEL R40, R43, R42, !P4 ;  /* 0x0000002a2b287207 */ /* 0x000fe20006000000 */
[----:B------:R-:W3:Y:S01]  /*9b40*/  LDS R38, [UR4+0x78] ;  /* 0x00007804ff267984 */ /* 0x000ee20008000800 */
[----:B------:R-:W-:Y:S02]  /*9b50*/  SEL R0, R27, R0, !P4 ;  /* 0x000000001b007207 */ /* 0x000fe40006000000 */
[----:B0-----:R-:W-:-:S05]  /*9b60*/  IADD3 R35, P4, PT, R36, R35, RZ ;  /* 0x0000002324237210 */ /* 0x001fca0007f9e0ff */
[----:B------:R-:W-:Y:S01]  /*9b70*/  IMAD.X R43, R37, 0x1, R43, P4 ;  /* 0x00000001252b7824 */ /* 0x000fe200020e062b */
[----:B------:R-:W-:-:S04]  /*9b80*/  ISETP.NE.U32.AND P4, PT, R36, RZ, PT ;  /* 0x000000ff2400720c */ /* 0x000fc80003f85070 */
[----:B------:R-:W-:-:S04]  /*9b90*/  ISETP.NE.AND.EX P4, PT, R37, RZ, PT, P4 ;  /* 0x000000ff2500720c */ /* 0x000fc80003f85340 */
[----:B------:R-:W-:Y:S02]  /*9ba0*/  SEL R27, R27, RZ, !P4 ;  /* 0x000000ff1b1b7207 */ /* 0x000fe40006000000 */
[----:B------:R-:W-:-:S03]  /*9bb0*/  ISETP.NE.AND P4, PT, R9, 0x7, PT ;  /* 0x000000070900780c */ /* 0x000fc60003f85270 */
[----:B--2---:R-:W-:Y:S01]  /*9bc0*/  IMAD.IADD R25, R34, 0x1, R27 ;  /* 0x0000000122197824 */ /* 0x004fe200078e021b */
[----:B------:R-:W-:Y:S02]  /*9bd0*/  SEL R34, R35, R24, !P4 ;  /* 0x0000001823227207 */ /* 0x000fe40006000000 */
[----:B------:R-:W-:Y:S02]  /*9be0*/  SEL R41, R43, R40, !P4 ;  /* 0x000000282b297207 */ /* 0x000fe40006000000 */
[----:B------:R-:W-:Y:S02]  /*9bf0*/  SEL R24, R25, R0, !P4 ;  /* 0x0000000019187207 */ /* 0x000fe40006000000 */
[----:B-1----:R-:W-:-:S05]  /*9c00*/  IADD3 R35, P4, PT, R6, R35, RZ ;  /* 0x0000002306237210 */ /* 0x002fca0007f9e0ff */
[----:B------:R-:W-:Y:S01]  /*9c10*/  IMAD.X R36, R7, 0x1, R43, P4 ;  /* 0x0000000107247824 */ /* 0x000fe200020e062b */
[----:B------:R-:W-:-:S04]  /*9c20*/  ISETP.NE.U32.AND P4, PT, R6, RZ, PT ;  /* 0x000000ff0600720c */ /* 0x000fc80003f85070 */
[----:B------:R-:W-:-:S04]  /*9c30*/  ISETP.NE.AND.EX P4, PT, R7, RZ, PT, P4 ;  /* 0x000000ff0700720c */ /* 0x000fc80003f85340 */
[----:B------:R-:W-:Y:S02]  /*9c40*/  SEL R37, R25, RZ, !P4 ;  /* 0x000000ff19257207 */ /* 0x000fe40006000000 */
[----:B------:R-:W-:Y:S01]  /*9c50*/  ISETP.GE.U32.AND P4, PT, R32, 0x20, PT ;  /* 0x000000202000780c */ /* 0x000fe20003f86070 */
[----:B------:R0:W1:Y:S04]  /*9c60*/  SHFL.UP PT, R27, R4, 0x1, RZ ;  /* 0x04200000041b7989 */ /* 0x00006800000e00ff */
[----:B------:R0:W2:Y:S01]  /*9c70*/  SHFL.UP PT, R0, R5, 0x1, RZ ;  /* 0x0420000005007989 */ /* 0x0000a200000e00ff */
[----:B---3--:R-:W-:-:S03]  /*9c80*/  IMAD.IADD R37, R38, 0x1, R37 ;  /* 0x0000000126257824 */ /* 0x008fc600078e0225 */
[----:B------:R0:W3:Y:S04]  /*9c90*/  SHFL.UP PT, R9, R33, 0x1, RZ ;  /* 0x0420000021097989 */ /* 0x0000e800000e00ff */
[----:B------:R-:W-:Y:S05]  /*9ca0*/  @!P4 BRA `(.L_x_1611) ;  /* 0x00000000002cc947 */ /* 0x000fea0003800000 */
[----:B------:R-:W-:Y:S02]  /*9cb0*/  ISETP.NE.AND P5, PT, R28, RZ, PT ;  /* 0x000000ff1c00720c */ /* 0x000fe40003fa5270 */
[C---:B-1----:R-:W-:Y:S02]  /*9cc0*/  ISETP.NE.U32.AND P4, PT, R27.reuse, RZ, PT ;  /* 0x000000ff1b00720c */ /* 0x042fe40003f85070 */
[----:B------:R-:W-:Y:S02]  /*9cd0*/  SEL R27, R27, RZ, P5 ;  /* 0x000000ff1b1b7207 */ /* 0x000fe40002800000 */
[C---:B--2---:R-:W-:Y:S02]  /*9ce0*/  ISETP.NE.AND.EX P4, PT, R0.reuse, RZ, PT, P4 ;  /* 0x000000ff0000720c */ /* 0x044fe40003f85340 */
[----:B------:R-:W-:Y:S02]  /*9cf0*/  SEL R0, R0, RZ, P5 ;  /* 0x000000ff00007207 */ /* 0x000fe40002800000 */
[----:B0-----:R-:W-:-:S02]  /*9d00*/  SEL R4, R24, RZ, !P4 ;  /* 0x000000ff18047207 */ /* 0x001fc40006000000 */
[----:B------:R-:W-:-:S03]  /*9d10*/  IADD3 R27, P4, PT, R27, R34, RZ ;  /* 0x000000221b1b7210 */ /* 0x000fc60007f9e0ff */
[----:B---3--:R-:W-:Y:S02]  /*9d20*/  @P5 IMAD.IADD R24, R9, 0x1, R4 ;  /* 0x0000000109185824 */ /* 0x008fe400078e0204 */
[----:B------:R-:W-:Y:S02]  /*9d30*/  IMAD.X R0, R0, 0x1, R41, P4 ;  /* 0x0000000100007824 */ /* 0x000fe400020e0629 */
[----:B------:R-:W-:Y:S01]  /*9d40*/  IMAD.MOV.U32 R9, RZ, RZ, R24 ;  /* 0x000000ffff097224 */ /* 0x000fe200078e0018 */
[----:B------:R-:W-:Y:S06]  /*9d50*/  BRA `(.L_x_1612) ;  /* 0x0000001000587947 */ /* 0x000fec0003800000 */
.L_x_1611:
[----:B------:R-:W4:Y:S01]  /*9d60*/  LDC.64 R24, c[0x0][0x3b0] ;  /* 0x0000ec00ff187b82 */ /* 0x000f220000000a00 */
[----:B------:R-:W-:Y:S01]  /*9d70*/  ISETP.NE.AND P4, PT, R32, RZ, PT ;  /* 0x000000ff2000720c */ /* 0x000fe20003f85270 */
[----:B------:R-:W5:-:S12]  /*9d80*/  LDCU UR5, c[0x0][0x370] ;  /* 0x00006e00ff0577ac */ /* 0x000f580008000800 */
[----:B------:R-:W-:Y:S01]  /*9d90*/  @!P4 IMAD.MOV.U32 R6, RZ, RZ, R35 ;  /* 0x000000ffff06c224 */ /* 0x000fe200078e0023 */
[----:B------:R1:W-:Y:S01]  /*9da0*/  @!P4 STS [UR4+0xd0], R37 ;  /* 0x0000d025ff00c988 */ /* 0x0003e20008000804 */
[----:B------:R-:W-:Y:S02]  /*9db0*/  @!P4 IMAD.MOV.U32 R7, RZ, RZ, R36 ;  /* 0x000000ffff07c224 */ /* 0x000fe400078e0024 */
[----:B0-----:R-:W-:Y:S02]  /*9dc0*/  @!P4 IMAD.MOV.U32 R4, RZ, RZ, R37 ;  /* 0x000000ffff04c224 */ /* 0x001fe400078e0025 */
[----:B------:R-:W-:Y:S01]  /*9dd0*/  @!P4 IMAD.MOV.U32 R5, RZ, RZ, 0x64 ;  /* 0x00000064ff05c424 */ /* 0x000fe200078e00ff */
[----:B------:R0:W-:Y:S01]  /*9de0*/  @!P4 STS.64 [UR4+0xc8], R6 ;  /* 0x0000c806ff00c988 */ /* 0x0001e20008000a04 */
[----:B-----5:R-:W-:Y:S01]  /*9df0*/  UISETP.GT.U32.AND UP0, UPT, UR5, 0x1f3, UPT ;  /* 0x000001f30500788c */ /* 0x020fe2000bf04070 */
[----:B----4-:R-:W-:-:S05]  /*9e00*/  IMAD.WIDE.U32 R24, R39, 0x10, R24 ;  /* 0x0000001027187825 */ /* 0x010fca00078e0018 */
[----:B------:R0:W-:Y:S03]  /*9e10*/  @!P4 ST.E.128.STRONG.GPU desc[UR8][R24.64+0x200], R4 ;  /* 0x000200041800c985 */ /* 0x0001e6000c10fd08 */
[----:B-1----:R-:W-:Y:S05]  /*9e20*/  BRA.U UP0, `(.L_x_1613) ;  /* 0x0000000100087547 */ /* 0x002fea000b800000 */
[----:B------:R1:W-:Y:S06]  /*9e30*/  MEMBAR.SC.CTA ;  /* 0x0000000000007992 */ /* 0x0003ec0000000000 */
[----:B-1----:R-:W-:Y:S05]  /*9e40*/  BRA `(.L_x_1614) ;  /* 0x0000000000087947 */ /* 0x002fea0003800000 */
.L_x_1613:
[----:B------:R-:W-:Y:S05]  /*9e50*/  NANOSLEEP 0x1c2 ;  /* 0x000001c20000795d */ /* 0x000fea0003800000 */
[----:B------:R-:W-:Y:S01]  /*9e60*/  NOP ;  /* 0x0000000000007918 */ /* 0x000fe20000000000 */
.L_x_1614:
[----:B0-----:R-:W-:-:S03]  /*9e70*/  IMAD.WIDE.U32 R4, R32, 0x10, RZ ;  /* 0x0000001020047825 */ /* 0x001fc600078e00ff */
[----:B------:R-:W-:Y:S02]  /*9e80*/  LOP3.LUT R7, R4, 0xfffffff0, RZ, 0x3c, !PT ;  /* 0xfffffff004077812 */ /* 0x000fe400078e3cff */
[----:B------:R-:W-:Y:S02]  /*9e90*/  LOP3.LUT R5, RZ, R5, RZ, 0x33, !PT ;  /* 0x00000005ff057212 */ /* 0x000fe400078e33ff */
[----:B------:R-:W-:-:S05]  /*9ea0*/  IADD3 R24, P4, PT, R24, R7, RZ ;  /* 0x0000000718187210 */ /* 0x000fca0007f9e0ff */
[----:B------:R-:W-:-:S08]  /*9eb0*/  IMAD.X R25, R25, 0x1, R5, P4 ;  /* 0x0000000119197824 */ /* 0x000fd000020e0605 */
.L_x_1616:
[----:B------:R-:W4:Y:S01]  /*9ec0*/  LD.E.128.STRONG.GPU R4, desc[UR8][R24.64+0x200] ;  /* 0x0002000818047980 */ /* 0x000f22000c10fd00 */
[----:B------:R-:W-:Y:S05]  /*9ed0*/  YIELD ;  /* 0x0000000000007946 */ /* 0x000fea0003800000 */
[----:B------:R-:W-:Y:S01]  /*9ee0*/  UMOV UR5, 0xffffffff ;  /* 0xffffffff00057882 */ /* 0x000fe20000000000 */
[----:B----4-:R-:W-:Y:S02]  /*9ef0*/  ISETP.NE.AND P4, PT, R5, 0x63, PT ;  /* 0x000000630500780c */ /* 0x010fe40003f85270 */
[----:B------:R-:W-:Y:S11]  /*9f00*/  BRA.DIV UR5, `(.L_x_1615) ;  /* 0x0000003e05047947 */ /* 0x000ff6000b800000 */
[----:B------:R-:W-:-:S13]  /*9f10*/  VOTE.ANY P4, !P4 ;  /* 0x0000000000ff7806 */ /* 0x000fda0006080100 */
.L_x_1769:
[----:B------:R-:W-:Y:S05]  /*9f20*/  @P4 BRA `(.L_x_1616) ;  /* 0xfffffffc00e44947 */ /* 0x000fea000383ffff */
[----:B------:R-:W-:Y:S01]  /*9f30*/  UMOV UR5, 0xffffffff ;  /* 0xffffffff00057882 */ /* 0x000fe20000000000 */
[----:B------:R-:W-:Y:S01]  /*9f40*/  ISETP.NE.AND P4, PT, R5, 0x65, PT ;  /* 0x000000650500780c */ /* 0x000fe20003f85270 */
[----:B------:R-:W-:Y:S02]  /*9f50*/  IMAD.MOV.U32 R40, RZ, RZ, R6 ;  /* 0x000000ffff287224 */ /* 0x000fe400078e0006 */
        /* <DEDUP_REMOVED lines=10> */
[----:B------:R0:W4:Y:S04]  /*a000*/  SHFL.DOWN PT, R24, R41, 0x1, R33 ;  /* 0x0820000029187989 */ /* 0x00012800000e0021 */
[----:B------:R0:W0:Y:S02]  /*a010*/  SHFL.DOWN PT, R6, R38, 0x1, R33 ;  /* 0x0820000026067989 */ /* 0x00002400000e0021 */
.L_x_1775:
[----:B------:R-:W-:Y:S01]  /*a020*/  ISETP.GE.AND P5, PT, R28, R33, PT ;  /* 0x000000211c00720c */ /* 0x000fe20003fa6270 */
[----:B------:R-:W-:-:S12]  /*a030*/  UMOV UR5, 0xffffffff ;  /* 0xffffffff00057882 */ /* 0x000fd80000000000 */
[----:B-1----:R-:W-:-:S05]  /*a040*/  @!P5 IADD3 R25, P4, PT, R25, R40, RZ ;  /* 0x000000281919d210 */ /* 0x002fca0007f9e0ff */
[----:B----4-:R-:W-:Y:S01]  /*a050*/  @!P5 IMAD.X R24, R24, 0x1, R41, P4 ;  /* 0x000000011818d824 */ /* 0x010fe200020e0629 */
[----:B------:R-:W-:Y:S01]  /*a060*/  @!P5 ISETP.NE.U32.AND P4, PT, R40, RZ, PT ;  /* 0x000000ff2800d20c */ /* 0x000fe20003f85070 */
[----:B0-----:R-:W-:-:S03]  /*a070*/  @!P5 IMAD.MOV.U32 R40, RZ, RZ, R25 ;  /* 0x000000ffff28d224 */ /* 0x001fc600078e0019 */
[----:B------:R-:W-:-:S04]  /*a080*/  @!P5 ISETP.NE.AND.EX P4, PT, R41, RZ, PT, P4 ;  /* 0x000000ff2900d20c */ /* 0x000fc80003f85340 */
[----:B------:R-:W-:Y:S01]  /*a090*/  @!P5 SEL R25, R6, RZ, !P4 ;  /* 0x000000ff0619d207 */ /* 0x000fe20006000000 */
[----:B------:R-:W-:Y:S08]  /*a0a0*/  BRA.DIV UR5, `(.L_x_1618) ;  /* 0x0000003e05307947 */ /* 0x000ff0000b800000 */
.L_x_1778:
[----:B------:R-:W-:Y:S01]  /*a0b0*/  UMOV UR5, 0xffffffff ;  /* 0xffffffff00057882 */ /* 0x000fe20000000000 */
[----:B------:R-:W-:Y:S02]  /*a0c0*/  @!P5 IMAD.MOV.U32 R41, RZ, RZ, R24 ;  /* 0x000000ffff29d224 */ /* 0x000fe400078e0018 */
[----:B------:R-:W-:Y:S01]  /*a0d0*/  @!P5 IMAD.IADD R38, R38, 0x1, R25 ;  /* 0x000000012626d824 */ /* 0x000fe200078e0219 */
[----:B------:R-:W-:Y:S06]  /*a0e0*/  BRA.DIV UR5, `(.L_x_1619) ;  /* 0x0000003e05407947 */ /* 0x000fec000b800000 */
[----:B------:R0:W1:Y:S04]  /*a0f0*/  SHFL.DOWN PT, R25, R40, 0x2, R33 ;  /* 0x0840000028197989 */ /* 0x00006800000e0021 */
[----:B------:R0:W4:Y:S04]  /*a100*/  SHFL.DOWN PT, R24, R41, 0x2, R33 ;  /* 0x0840000029187989 */ /* 0x00012800000e0021 */
[----:B------:R0:W0:Y:S02]  /*a110*/  SHFL.DOWN PT, R6, R38, 0x2, R33 ;  /* 0x0840000026067989 */ /* 0x00002400000e0021 */
.L_x_1783:
[----:B------:R-:W-:Y:S01]  /*a120*/  VIADD R43, R28, 0x2 ;  /* 0x000000021c2b7836 */ /* 0x000fe20000000000 */
[----:B------:R-:W-:-:S04]  /*a130*/  UMOV UR5, 0xffffffff ;  /* 0xffffffff00057882 */ /* 0x000fc80000000000 */
[----:B------:R-:W-:-:S13]  /*a140*/  ISETP.GT.AND P5, PT, R43, R33, PT ;  /* 0x000000212b00720c */ /* 0x000fda0003fa4270 */
[----:B------:R-:W-:-:S04]  /*a150*/  @!P5 ISETP.NE.U32.AND P4, PT, R40, RZ, PT ;  /* 0x000000ff2800d20c */ /* 0x000fc80003f85070 */
[----:B------:R-:W-:-:S04]  /*a160*/  @!P5 ISETP.NE.AND.EX P4, PT, R41, RZ, PT, P4 ;  /* 0x000000ff2900d20c */ /* 0x000fc80003f85340 */
[----:B0-----:R-:W-:Y:S02]  /*a170*/  @!P5 SEL R45, R6, RZ, !P4 ;  /* 0x000000ff062dd207 */ /* 0x001fe40006000000 */
[----:B-1----:R-:W-:-:S05]  /*a180*/  @!P5 IADD3 R25, P4, PT, R25, R40, RZ ;  /* 0x000000281919d210 */ /* 0x002fca0007f9e0ff */
[----:B----4-:R-:W-:Y:S01]  /*a190*/  @!P5 IMAD.X R24, R24, 0x1, R41, P4 ;  /* 0x000000011818d824 */ /* 0x010fe200020e0629 */
[----:B------:R-:W-:Y:S07]  /*a1a0*/  BRA.DIV UR5, `(.L_x_1620) ;  /* 0x0000003e05647947 */ /* 0x000fee000b800000 */
.L_x_1786:
[----:B------:R-:W-:Y:S01]  /*a1b0*/  UMOV UR5, 0xffffffff ;  /* 0xffffffff00057882 */ /* 0x000fe20000000000 */
[----:B------:R-:W-:Y:S02]  /*a1c0*/  @!P5 IMAD.MOV.U32 R40, RZ, RZ, R25 ;  /* 0x000000ffff28d224 */ /* 0x000fe400078e0019 */
[----:B------:R-:W-:Y:S02]  /*a1d0*/  @!P5 IMAD.MOV.U32 R41, RZ, RZ, R24 ;  /* 0x000000ffff29d224 */ /* 0x000fe400078e0018 */
[----:B------:R-:W-:Y:S01]  /*a1e0*/  @!P5 IMAD.IADD R38, R38, 0x1, R45 ;  /* 0x000000012626d824 */ /* 0x000fe200078e022d */
[----:B------:R-:W-:Y:S06]  /*a1f0*/  BRA.DIV UR5, `(.L_x_1621) ;  /* 0x0000003e05707947 */ /* 0x000fec000b800000 */
[----:B------:R0:W1:Y:S04]  /*a200*/  SHFL.DOWN PT, R25, R40, 0x4, R33 ;  /* 0x0880000028197989 */ /* 0x00006800000e0021 */
[----:B------:R0:W4:Y:S04]  /*a210*/  SHFL.DOWN PT, R24, R41, 0x4, R33 ;  /* 0x0880000029187989 */ /* 0x00012800000e0021 */
[----:B------:R0:W0:Y:S02]  /*a220*/  SHFL.DOWN PT, R6, R38, 0x4, R33 ;  /* 0x0880000026067989 */ /* 0x00002400000e0021 */
.L_x_1791:
        /* <DEDUP_REMOVED lines=9> */
.L_x_1794:
        /* <DEDUP_REMOVED lines=8> */
.L_x_1799:
        /* <DEDUP_REMOVED lines=9> */
.L_x_1802:
        /* <DEDUP_REMOVED lines=8> */
.L_x_1807:
[----:B------:R-:W-:Y:S01]  /*a450*/  VIADD R4, R28, 0x10 ;  /* 0x000000101c047836 */ /* 0x000fe20000000000 */
[----:B------:R-:W5:Y:S01]  /*a460*/  LDC.64 R24, c[0x0][0x3b0] ;  /* 0x0000ec00ff187b82 */ /* 0x000f620000000a00 */
[----:B------:R-:W-:Y:S01]  /*a470*/  UMOV UR5, 0xffffffff ;  /* 0xffffffff00057882 */ /* 0x000fe20000000000 */
[----:B------:R-:W-:Y:S02]  /*a480*/  LOP3.LUT R32, RZ, R32, RZ, 0x33, !PT ;  /* 0x00000020ff207212 */ /* 0x000fe400078e33ff */
[----:B------:R-:W-:-:S13]  /*a490*/  ISETP.GT.AND P4, PT, R4, R33, PT ;  /* 0x000000210400720c */ /* 0x000fda0003f84270 */
[----:B-1----:R-:W-:-:S05]  /*a4a0*/  @!P4 IADD3 R47, P5, PT, R47, R40, RZ ;  /* 0x000000282f2fc210 */ /* 0x002fca0007fbe0ff */
[----:B----4-:R-:W-:Y:S01]  /*a4b0*/  @!P4 IMAD.X R46, R46, 0x1, R41, P5 ;  /* 0x000000012e2ec824 */ /* 0x010fe200028e0629 */
[----:B------:R-:W-:Y:S01]  /*a4c0*/  @!P4 ISETP.NE.U32.AND P5, PT, R40, RZ, PT ;  /* 0x000000ff2800c20c */ /* 0x000fe20003fa5070 */
[----:B0-----:R-:W-:Y:S01]  /*a4d0*/  @!P4 IMAD.MOV.U32 R40, RZ, RZ, R47 ;  /* 0x000000ffff28c224 */ /* 0x001fe200078e002f */
[----:B-----5:R-:W-:Y:S02]  /*a4e0*/  IADD3 R24, P6, PT, R24, 0x200, RZ ;  /* 0x0000020018187810 */ /* 0x020fe40007fde0ff */
[----:B------:R-:W-:Y:S01]  /*a4f0*/  @!P4 ISETP.NE.AND.EX P5, PT, R41, RZ, PT, P5 ;  /* 0x000000ff2900c20c */ /* 0x000fe20003fa5350 */
[----:B------:R-:W-:-:S03]  /*a500*/  @!P4 IMAD.MOV.U32 R41, RZ, RZ, R46 ;  /* 0x000000ffff29c224 */ /* 0x000fc600078e002e */
[----:B------:R-:W-:Y:S02]  /*a510*/  @!P4 SEL R7, R6, RZ, !P5 ;  /* 0x000000ff0607c207 */ /* 0x000fe40006800000 */
[----:B------:R-:W-:-:S03]  /*a520*/  ISETP.NE.AND P5, PT, R5, 0x65, PT ;  /* 0x000000650500780c */ /* 0x000fc60003fa5270 */
[----:B------:R-:W-:Y:S01]  /*a530*/  @!P4 IMAD.IADD R38, R38, 0x1, R7 ;  /* 0x000000012626c824 */ /* 0x000fe200078e0207 */
[----:B------:R-:W-:Y:S09]  /*a540*/  BRA.DIV UR5, `(.L_x_1626) ;  /* 0x0000003e05d87947 */ /* 0x000ff2000b800000 */
.L_x_1810:
[----:B------:R-:W-:Y:S01]  /*a550*/  UMOV UR5, 0xffffffff ;  /* 0xffffffff00057882 */ /* 0x000fe20000000000 */
[----:B------:R-:W-:Y:S02]  /*a560*/  IMAD.X R25, RZ, RZ, R25, P6 ;  /* 0x000000ffff197224 */ /* 0x000fe400030e0619 */
[----:B------:R-:W-:Y:S01]  /*a570*/  IMAD.IADD R47, R32, 0x1, R39 ;  /* 0x00000001202f7824 */ /* 0x000fe200078e0227 */
[----:B------:R-:W-:Y:S06]  /*a580*/  BRA.DIV UR5, `(.L_x_1627) ;  /* 0x0000003e05e87947 */ /* 0x000fec000b800000 */
[----:B------:R-:W-:-:S13]  /*a590*/  VOTE.ALL P5, P5 ;  /* 0x0000000000ff7806 */ /* 0x000fda00028a0000 */
.L_x_1813:
[----:B------:R-:W-:Y:S05]  /*a5a0*/  @!P5 BRA `(.L_x_1628) ;  /* 0x0000000400b8d947 */ /* 0x000fea0003800000 */
.L_x_1642:
[----:B------:R-:W-:-:S07]  /*a5b0*/  IMAD.WIDE R32, R47, 0x10, R24 ;  /* 0x000000102f207825 */ /* 0x000fce00078e0218 */
.L_x_1630:
[----:B------:R-:W4:Y:S01]  /*a5c0*/  LD.E.128.STRONG.GPU R4, desc[UR8][R32.64+-0x200] ;  /* 0xfffe000820047980 */ /* 0x000f22000c10fd00 */
[----:B------:R-:W-:Y:S05]  /*a5d0*/  YIELD ;  /* 0x0000000000007946 */ /* 0x000fea0003800000 */
[----:B------:R-:W-:Y:S01]  /*a5e0*/  UMOV UR5, 0xffffffff ;  /* 0xffffffff00057882 */ /* 0x000fe20000000000 */
[----:B----4-:R-:W-:Y:S02]  /*a5f0*/  ISETP.NE.AND P4, PT, R5, 0x63, PT ;  /* 0x000000630500780c */ /* 0x010fe40003f85270 */
[----:B------:R-:W-:Y:S11]  /*a600*/  BRA.DIV UR5, `(.L_x_1629) ;  /* 0x0000003e05e47947 */ /* 0x000ff6000b800000 */
[----:B------:R-:W-:-:S13]  /*a610*/  VOTE.ANY P4, !P4 ;  /* 0x0000000000ff7806 */ /* 0x000fda0006080100 */
.L_x_1816:
        /* <DEDUP_REMOVED lines=13> */
[----:B------:R0:W4:Y:S04]  /*a6f0*/  SHFL.DOWN PT, R51, R32, 0x1, R33 ;  /* 0x0820000020337989 */ /* 0x00012800000e0021 */
[----:B------:R0:W0:Y:S02]  /*a700*/  SHFL.DOWN PT, R6, R46, 0x1, R33 ;  /* 0x082000002e067989 */ /* 0x00002400000e0021 */
.L_x_1822:
        /* <DEDUP_REMOVED lines=9> */
.L_x_1825:
[----:B------:R-:W-:Y:S01]  /*a7a0*/  UMOV UR5, 0xffffffff ;  /* 0xffffffff00057882 */ /* 0x000fe20000000000 */
[----:B------:R-:W-:Y:S02]  /*a7b0*/  @!P5 IMAD.MOV.U32 R32, RZ, RZ, R50 ;  /* 0x000000ffff20d224 */ /* 0x000fe400078e0032 */
[----:B------:R-:W-:Y:S01]  /*a7c0*/  @!P5 IMAD.IADD R46, R46, 0x1, R51 ;  /* 0x000000012e2ed824 */ /* 0x000fe200078e0233 */
[----:B------:R-:W-:Y:S06]  /*a7d0*/  BRA.DIV UR5, `(.L_x_1633) ;  /* 0x0000004205207947 */ /* 0x000fec000b800000 */
[----:B------:R0:W1:Y:S04]  /*a7e0*/  SHFL.DOWN PT, R48, R49, 0x2, R33 ;  /* 0x0840000031307989 */ /* 0x00006800000e0021 */
[----:B------:R0:W4:Y:S04]  /*a7f0*/  SHFL.DOWN PT, R51, R32, 0x2, R33 ;  /* 0x0840000020337989 */ /* 0x00012800000e0021 */
[----:B------:R0:W0:Y:S02]  /*a800*/  SHFL.DOWN PT, R6, R46, 0x2, R33 ;  /* 0x084000002e067989 */ /* 0x00002400000e0021 */
.L_x_1830:
[----:B------:R-:W-:Y:S01]  /*a810*/  ISETP.GT.AND P5, PT, R43, R33, PT ;  /* 0x000000212b00720c */ /* 0x000fe20003fa4270 */
        /* <DEDUP_REMOVED lines=8> */
.L_x_1833:
[----:B------:R-:W-:Y:S01]  /*a8a0*/  UMOV UR5, 0xffffffff ;  /* 0xffffffff00057882 */ /* 0x000fe20000000000 */
[----:B------:R-:W-:Y:S02]  /*a8b0*/  @!P5 IMAD.MOV.U32 R32, RZ, RZ, R50 ;  /* 0x000000ffff20d224 */ /* 0x000fe400078e0032 */
[----:B------:R-:W-:Y:S01]  /*a8c0*/  @!P5 IMAD.IADD R46, R46, 0x1, R51 ;  /* 0x000000012e2ed824 */ /* 0x000fe200078e0233 */
[----:B------:R-:W-:Y:S06]  /*a8d0*/  BRA.DIV UR5, `(.L_x_1635) ;  /* 0x0000004205547947 */ /* 0x000fec000b800000 */
[----:B------:R0:W1:Y:S04]  /*a8e0*/  SHFL.DOWN PT, R48, R49, 0x4, R33 ;  /* 0x0880000031307989 */ /* 0x00006800000e0021 */
[----:B------:R0:W4:Y:S04]  /*a8f0*/  SHFL.DOWN PT, R51, R32, 0x4, R33 ;  /* 0x0880000020337989 */ /* 0x00012800000e0021 */
[----:B------:R0:W0:Y:S02]  /*a900*/  SHFL.DOWN PT, R6, R46, 0x4, R33 ;  /* 0x088000002e067989 */ /* 0x00002400000e0021 */
.L_x_1838:
        /* <DEDUP_REMOVED lines=9> */
.L_x_1841:
[----:B------:R-:W-:Y:S01]  /*a9a0*/  UMOV UR5, 0xffffffff ;  /* 0xffffffff00057882 */ /* 0x000fe20000000000 */
[----:B------:R-:W-:Y:S02]  /*a9b0*/  @!P5 IMAD.MOV.U32 R32, RZ, RZ, R50 ;  /* 0x000000ffff20d224 */ /* 0x000fe400078e0032 */
[----:B------:R-:W-:Y:S01]  /*a9c0*/  @!P5 IMAD.IADD R46, R46, 0x1, R51 ;  /* 0x000000012e2ed824 */ /* 0x000fe200078e0233 */
[----:B------:R-:W-:Y:S06]  /*a9d0*/  BRA.DIV UR5, `(.L_x_1637) ;  /* 0x0000004205887947 */ /* 0x000fec000b800000 */
[----:B------:R0:W1:Y:S04]  /*a9e0*/  SHFL.DOWN PT, R48, R49, 0x8, R33 ;  /* 0x0900000031307989 */ /* 0x00006800000e0021 */
[----:B------:R0:W4:Y:S04]  /*a9f0*/  SHFL.DOWN PT, R51, R32, 0x8, R33 ;  /* 0x0900000020337989 */ /* 0x00012800000e0021 */
[----:B------:R0:W0:Y:S02]  /*aa00*/  SHFL.DOWN PT, R6, R46, 0x8, R33 ;  /* 0x090000002e067989 */ /* 0x00002400000e0021 */
.L_x_1846:
        /* <DEDUP_REMOVED lines=9> */
.L_x_1849:
[----:B------:R-:W-:Y:S01]  /*aaa0*/  UMOV UR5, 0xffffffff ;  /* 0xffffffff00057882 */ /* 0x000fe20000000000 */
[----:B------:R-:W-:Y:S02]  /*aab0*/  @!P5 IMAD.MOV.U32 R32, RZ, RZ, R50 ;  /* 0x000000ffff20d224 */ /* 0x000fe400078e0032 */
[----:B------:R-:W-:Y:S01]  /*aac0*/  @!P5 IMAD.IADD R46, R46, 0x1, R51 ;  /* 0x000000012e2ed824 */ /* 0x000fe200078e0233 */
[----:B------:R-:W-:Y:S06]  /*aad0*/  BRA.DIV UR5, `(.L_x_1639) ;  /* 0x0000004205bc7947 */ /* 0x000fec000b800000 */
[----:B------:R0:W1:Y:S01]  /*aae0*/  SHFL.DOWN PT, R48, R49, 0x10, R33 ;  /* 0x0a00000031307989 */ /* 0x00006200000e0021 */
[----:B------:R-:W-:-:S03]  /*aaf0*/  VIADD R50, R28, 0x10 ;  /* 0x000000101c327836 */ /* 0x000fc60000000000 */
[----:B------:R0:W4:Y:S04]  /*ab00*/  SHFL.DOWN PT, R51, R32, 0x10, R33 ;  /* 0x0a00000020337989 */ /* 0x00012800000e0021 */
[----:B------:R0:W0:Y:S02]  /*ab10*/  SHFL.DOWN PT, R6, R46, 0x10, R33 ;  /* 0x0a0000002e067989 */ /* 0x00002400000e0021 */
.L_x_1854:
[----:B------:R-:W-:Y:S01]  /*ab20*/  ISETP.GT.AND P5, PT, R50, R33, PT ;  /* 0x000000213200720c */ /* 0x000fe20003fa4270 */
[----:B------:R-:W-:-:S12]  /*ab30*/  UMOV UR5, 0xffffffff ;  /* 0xffffffff00057882 */ /* 0x000fd80000000000 */
[----:B------:R-:W-:-:S04]  /*ab40*/  @!P5 ISETP.NE.U32.AND P4, PT, R49, RZ, PT ;  /* 0x000000ff3100d20c */ /* 0x000fc80003f85070 */
[----:B------:R-:W-:-:S04]  /*ab50*/  @!P5 ISETP.NE.AND.EX P4, PT, R32, RZ, PT, P4 ;  /* 0x000000ff2000d20c */ /* 0x000fc80003f85340 */
[----:B0-----:R-:W-:Y:S02]  /*ab60*/  @!P5 SEL R7, R6, RZ, !P4 ;  /* 0x000000ff0607d207 */ /* 0x001fe40006000000 */
[----:B-1----:R-:W-:-:S03]  /*ab70*/  @!P5 IADD3 R48, P4, PT, R48, R49, RZ ;  /* 0x000000313030d210 */ /* 0x002fc60007f9e0ff */
[----:B------:R-:W-:Y:S02]  /*ab80*/  @!P5 IMAD.IADD R46, R46, 0x1, R7 ;  /* 0x000000012e2ed824 */ /* 0x000fe400078e0207 */
[----:B----4-:R-:W-:Y:S01]  /*ab90*/  @!P5 IMAD.X R51, R51, 0x1, R32, P4 ;  /* 0x000000013333d824 */ /* 0x010fe200020e0620 */
[----:B------:R-:W-:Y:S01]  /*aba0*/  ISETP.NE.U32.AND P4, PT, R40, RZ, PT ;  /* 0x000000ff2800720c */ /* 0x000fe20003f85070 */
[----:B------:R-:W-:Y:S02]  /*abb0*/  @!P5 IMAD.MOV.U32 R49, RZ, RZ, R48 ;  /* 0x000000ffff31d224 */ /* 0x000fe400078e0030 */
[----:B------:R-:W-:Y:S01]  /*abc0*/  @!P5 IMAD.MOV.U32 R32, RZ, RZ, R51 ;  /* 0x000000ffff20d224 */ /* 0x000fe200078e0033 */
[----:B------:R-:W-:Y:S02]  /*abd0*/  ISETP.NE.AND.EX P4, PT, R41, RZ, PT, P4 ;  /* 0x000000ff2900720c */ /* 0x000fe40003f85340 */
[----:B------:R-:W-:Y:S02]  /*abe0*/  ISETP.NE.AND P5, PT, R5, 0x65, PT ;  /* 0x000000650500780c */ /* 0x000fe40003fa5270 */
[----:B------:R-:W-:-:S02]  /*abf0*/  SEL R5, R46, RZ, !P4 ;  /* 0x000000ff2e057207 */ /* 0x000fc40006000000 */
[----:B------:R-:W-:Y:S01]  /*ac00*/  IADD3 R40, P6, PT, R40, R49, RZ ;  /* 0x0000003128287210 */ /* 0x000fe20007fde0ff */
[----:B------:R-:W-:-:S12]  /*ac10*/  BRA.DIV UR5, `(.L_x_1640) ;  /* 0x0000004205c47947 */ /* 0x000fd8000b800000 */
.L_x_1857:
[----:B------:R-:W-:Y:S01]  /*ac20*/  UMOV UR5, 0xffffffff ;  /* 0xffffffff00057882 */ /* 0x000fe20000000000 */
[----:B------:R-:W-:Y:S02]  /*ac30*/  IMAD.X R41, R41, 0x1, R32, P6 ;  /* 0x0000000129297824 */ /* 0x000fe400030e0620 */
[----:B------:R-:W-:Y:S02]  /*ac40*/  IMAD.IADD R38, R5, 0x1, R38 ;  /* 0x0000000105267824 */ /* 0x000fe400078e0226 */
[----:B------:R-:W-:Y:S01]  /*ac50*/  VIADD R47, R47, 0xffffffe0 ;  /* 0xffffffe02f2f7836 */ /* 0x000fe20000000000 */
[----:B------:R-:W-:Y:S06]  /*ac60*/  BRA.DIV UR5, `(.L_x_1641) ;  /* 0x0000004205d07947 */ /* 0x000fec000b800000 */
[----:B------:R-:W-:-:S13]  /*ac70*/  VOTE.ALL P5, P5 ;  /* 0x0000000000ff7806 */ /* 0x000fda00028a0000 */
.L_x_1860:
[----:B------:R-:W-:Y:S05]  /*ac80*/  @P5 BRA `(.L_x_1642) ;  /* 0xfffffff800485947 */ /* 0x000fea000383ffff */
.L_x_1628:
[----:B------:R-:W0:Y:S01]  /*ac90*/  S2R R4, SR_TID.X ;  /* 0x0000000000047919 */ /* 0x000e220000002100 */
[----:B------:R-:W-:Y:S01]  /*aca0*/  BSSY.RECONVERGENT B0, `(.L_x_1643) ;  /* 0x0000018000007945 */ /* 0x000fe20003800200 */
[----:B------:R-:W-:Y:S02]  /*acb0*/  IMAD.MOV.U32 R24, RZ, RZ, R40 ;  /* 0x000000ffff187224 */ /* 0x000fe400078e0028 */
[----:B------:R-:W-:Y:S01]  /*acc0*/  IMAD.MOV.U32 R25, RZ, RZ, R41 ;  /* 0x000000ffff197224 */ /* 0x000fe200078e0029 */
[----:B0-----:R-:W-:-:S13]  /*acd0*/  ISETP.NE.AND P4, PT, R4, RZ, PT ;  /* 0x000000ff0400720c */ /* 0x001fda0003f85270 */
[----:B------:R-:W-:Y:S05]  /*ace0*/  @P4 BRA `(.L_x_1644) ;  /* 0x00000000004c4947 */ /* 0x000fea0003800000 */
        /* <DEDUP_REMOVED lines=19> */
.L_x_1644:
[----:B------:R-:W-:Y:S05]  /*ae20*/  BSYNC.RECONVERGENT B0 ;  /* 0x0000000000007941 */ /* 0x000fea0003800200 */
.L_x_1643:
[----:B------:R-:W-:-:S13]  /*ae30*/  ISETP.NE.AND P4, PT, R28, RZ, PT ;  /* 0x000000ff1c00720c */ /* 0x000fda0003f85270 */
[----:B0-----:R-:W0:Y:S01]  /*ae40*/  @!P4 S2R R5, SR_CgaCtaId ;  /* 0x000000000005c919 */ /* 0x001e220000008800 */
[----:B------:R-:W-:Y:S01]  /*ae50*/  @!P4 MOV R4, 0x400 ;  /* 0x000004000004c802 */ /* 0x000fe20000000f00 */
[----:B------:R-:W-:Y:S02]  /*ae60*/  @!P4 IMAD.MOV.U32 R27, RZ, RZ, R24 ;  /* 0x000000ffff1bc224 */ /* 0x000fe400078e0018 */
[----:B--2---:R-:W-:Y:S02]  /*ae70*/  @!P4 IMAD.MOV.U32 R0, RZ, RZ, R25 ;  /* 0x000000ffff00c224 */ /* 0x004fe400078e0019 */
[----:B---3--:R-:W-:Y:S01]  /*ae80*/  @!P4 IMAD.MOV.U32 R9, RZ, RZ, R38 ;  /* 0x000000ffff09c224 */ /* 0x008fe200078e0026 */
[----:B0-----:R-:W-:-:S05]  /*ae90*/  @!P4 LEA R5, R5, R4, 0x18 ;  /* 0x000000040505c211 */ /* 0x001fca00078ec0ff */
[----:B------:R0:W-:Y:S04]  /*aea0*/  @!P4 STS.64 [R5+0x88], R24 ;  /* 0x000088180500c388 */ /* 0x0001e80000000a00 */
[----:B------:R0:W-:Y:S02]  /*aeb0*/  @!P4 STS [R5+0x90], R38 ;  /* 0x000090260500c388 */ /* 0x0001e40000000800 */
.L_x_1612:
[----:B------:R-:W0:Y:S01]  /*aec0*/  S2R R33, SR_TID.X ;  /* 0x0000000000217919 */ /* 0x000e220000002100 */
[----:B------:R-:W-:Y:S01]  /*aed0*/  ISETP.NE.AND P4, PT, R8, R10, PT ;  /* 0x0000000a0800720c */ /* 0x000fe20003f85270 */
[----:B------:R-:W-:Y:S05]  /*aee0*/  WARPSYNC.ALL ;  /* 0x0000000000007948 */ /* 0x000fea0003800000 */
[----:B------:R-:W-:Y:S06]  /*aef0*/  BAR.SYNC.DEFER_BLOCKING 0x0 ;  /* 0x0000000000007b1d */ /* 0x000fec0000010000 */
[----:B------:R-:W-:Y:S01]  /*af00*/  BSSY.RECONVERGENT B0, `(.L_x_1645) ;  /* 0x0000015000007945 */ /* 0x000fe20003800200 */
[----:B0-----:R-:W-:-:S05]  /*af10*/  IMAD R25, R33, 0x9, RZ ;  /* 0x0000000921197824 */ /* 0x001fca00078e02ff */
[----:B------:R-:W-:-:S04]  /*af20*/  ISETP.EQ.U32.AND P5, PT, R26, R25, PT ;  /* 0x000000191a00720c */ /* 0x000fc80003fa2070 */
[----:B------:R-:W-:Y:S02]  /*af30*/  ISETP.EQ.OR.EX P6, PT, R30, RZ, P4, P5 ;  /* 0x000000ff1e00720c */ /* 0x000fe400027c2750 */
[----:B------:R-:W-:Y:S02]  /*af40*/  ISETP.NE.AND P4, PT, R33, RZ, PT ;  /* 0x000000ff2100720c */ /* 0x000fe40003f85270 */
[----:B------:R-:W-:Y:S02]  /*af50*/  ISETP.NE.AND P5, PT, R31, RZ, PT ;  /* 0x000000ff1f00720c */ /* 0x000fe40003fa5270 */
[----:B------:R-:W-:Y:S02]  /*af60*/  P2R R7, PR, RZ, 0x40 ;  /* 0x00000040ff077803 */ /* 0x000fe40000000000 */
[----:B------:R-:W-:Y:S02]  /*af70*/  SEL R28, RZ, 0x1, !P5 ;  /* 0x00000001ff1c7807 */ /* 0x000fe40006800000 */
[----:B------:R-:W-:-:S05]  /*af80*/  SEL R24, RZ, 0x1, !P6 ;  /* 0x00000001ff187807 */ /* 0x000fca0007000000 */
[----:B------:R-:W-:Y:S05]  /*af90*/  @!P4 BRA `(.L_x_1646) ;  /* 0x00000000002cc947 */ /* 0x000fea0003800000 */
[----:B------:R-:W0:Y:S01]  /*afa0*/  S2UR UR6, SR_CgaCtaId ;  /* 0x00000000000679c3 */ /* 0x000e220000008800 */
[----:B------:R-:W-:Y:S01]  /*afb0*/  UMOV UR5, 0x400 ;  /* 0x0000040000057882 */ /* 0x000fe20000000000 */
[----:B------:R-:W-:-:S04]  /*afc0*/  ISETP.NE.U32.AND P4, PT, R27, RZ, PT ;  /* 0x000000ff1b00720c */ /* 0x000fc80003f85070 */
[----:B------:R-:W-:Y:S01]  /*afd0*/  ISETP.NE.AND.EX P4, PT, R0, RZ, PT, P4 ;  /* 0x000000ff0000720c */ /* 0x000fe20003f85340 */
[----:B0-----:R-:W-:-:S09]  /*afe0*/  ULEA UR5, UR6, UR5, 0x18 ;  /* 0x0000000506057291 */ /* 0x001fd2000f8ec0ff */
[----:B------:R-:W0:Y:S04]  /*aff0*/  LDS R6, [UR5+0x90] ;  /* 0x00009005ff067984 */ /* 0x000e280008000800 */
[----:B------:R-:W1:Y:S01]  /*b000*/  LDS.64 R4, [UR5+0x88] ;  /* 0x00008805ff047984 */ /* 0x000e620008000a00 */
[----:B0-----:R-:W-:Y:S02]  /*b010*/  SEL R6, R6, RZ, !P4 ;  /* 0x000000ff06067207 */ /* 0x001fe40006000000 */
[----:B-1----:R-:W-:-:S03]  /*b020*/  IADD3 R27, P4, PT, R4, R27, RZ ;  /* 0x0000001b041b7210 */ /* 0x002fc60007f9e0ff */
[----:B------:R-:W-:Y:S02]  /*b030*/  IMAD.IADD R9, R9, 0x1, R6 ;  /* 0x0000000109097824 */ /* 0x000fe400078e0206 */
[----:B------:R-:W-:-:S08]  /*b040*/  IMAD.X R0, R5, 0x1, R0, P4 ;  /* 0x0000000105007824 */ /* 0x000fd000020e0600 */
.L_x_1646:
[----:B------:R-:W-:Y:S05]  /*b050*/  BSYNC.RECONVERGENT B0 ;  /* 0x0000000000007941 */ /* 0x000fea0003800200 */
.L_x_1645:
[----:B------:R-:W-:Y:S01]  /*b060*/  IADD3 R28, P4, P5, R27, R28, R24 ;  /* 0x0000001c1b1c7210 */ /* 0x000fe20007d9e018 */
[C---:B------:R-:W-:Y:S01]  /*b070*/  VIADD R5, R25.reuse, 0x3 ;  /* 0x0000000319057836 */ /* 0x040fe20000000000 */
[----:B------:R-:W-:Y:S01]  /*b080*/  ISETP.NE.AND P6, PT, R22, R2, PT ;  /* 0x000000021600720c */ /* 0x000fe20003fc5270 */
[----:B------:R-:W0:Y:S01]  /*b090*/  S2UR UR5, SR_CgaCtaId ;  /* 0x00000000000579c3 */ /* 0x000e220000008800 */
[----:B------:R-:W-:Y:S01]  /*b0a0*/  IADD3.X R39, PT, PT, R0, RZ, RZ, P4, P5 ;  /* 0x000000ff00277210 */ /* 0x000fe200027ea4ff */
[----:B------:R-:W-:Y:S01]  /*b0b0*/  UMOV UR4, 0x400 ;  /* 0x0000040000047882 */ /* 0x000fe20000000000 */
[----:B------:R-:W-:Y:S01]  /*b0c0*/  ISETP.EQ.U32.AND P5, PT, R26, R5, PT ;  /* 0x000000051a00720c */ /* 0x000fe20003fa2070 */
[----:B------:R-:W-:Y:S01]  /*b0d0*/  VIADD R5, R25, 0x7 ;  /* 0x0000000719057836 */ /* 0x000fe20000000000 */
[----:B------:R-:W-:Y:S01]  /*b0e0*/  ISETP.NE.AND P4, PT, R14, R16, PT ;  /* 0x000000100e00720c */ /* 0x000fe20003f85270 */
[----:B------:R-:W-:Y:S01]  /*b0f0*/  BSSY.RECONVERGENT B0, `(.L_x_1647) ;  /* 0x0000135000007945 */ /* 0x000fe20003800200 */
[----:B------:R-:W-:-:S02]  /*b100*/  SEL R35, RZ, 0x1, !P2 ;  /* 0x00000001ff237807 */ /* 0x000fc40005000000 */
[----:B------:R-:W-:Y:S02]  /*b110*/  ISETP.EQ.OR.EX P4, PT, R30, RZ, P4, P5 ;  /* 0x000000ff1e00720c */ /* 0x000fe40002782750 */
[----:B------:R-:W-:Y:S02]  /*b120*/  ISETP.EQ.U32.AND P5, PT, R26, R5, PT ;  /* 0x000000051a00720c */ /* 0x000fe40003fa2070 */
[----:B------:R-:W-:Y:S02]  /*b130*/  SEL R5, RZ, 0x1, !P3 ;  /* 0x00000001ff057807 */ /* 0x000fe40005800000 */
[----:B------:R-:W-:Y:S02]  /*b140*/  ISETP.EQ.OR.EX P6, PT, R30, RZ, P6, P5 ;  /* 0x000000ff1e00720c */ /* 0x000fe400037c2750 */
[----:B------:R-:W-:Y:S02]  /*b150*/  ISETP.NE.AND P5, PT, R7, RZ, PT ;  /* 0x000000ff0700720c */ /* 0x000fe40003fa5270 */
[----:B------:R-:W-:-:S02]  /*b160*/  SEL R36, RZ, 0x1, !P1 ;  /* 0x00000001ff247807 */ /* 0x000fc40004800000 */
[----:B------:R-:W-:Y:S02]  /*b170*/  SEL R4, R9, RZ, !P5 ;  /* 0x000000ff09047207 */ /* 0x000fe40006800000 */
[----:B------:R-:W-:Y:S01]  /*b180*/  IADD3 R49, P5, PT, R27, R24, RZ ;  /* 0x000000181b317210 */ /* 0x000fe20007fbe0ff */
[----:B0-----:R-:W-:Y:S01]  /*b190*/  ULEA UR4, UR5, UR4, 0x18 ;  /* 0x0000000405047291 */ /* 0x001fe2000f8ec0ff */
[----:B------:R-:W-:Y:S01]  /*b1a0*/  SEL R37, RZ, 0x1, !P0 ;  /* 0x00000001ff257807 */ /* 0x000fe20004000000 */
[----:B------:R-:W-:Y:S01]  /*b1b0*/  IMAD.IADD R11, R11, 0x1, R4 ;  /* 0x000000010b0b7824 */ /* 0x000fe200078e0204 */
[----:B------:R-:W-:Y:S01]  /*b1c0*/  SEL R44, RZ, 0x1, !P6 ;  /* 0x00000001ff2c7807 */ /* 0x000fe20007000000 */
[----:B------:R-:W-:Y:S01]  /*b1d0*/  IMAD.X R46, RZ, RZ, R0, P5 ;  /* 0x000000ffff2e7224 */ /* 0x000fe200028e0600 */
[----:B------:R-:W-:Y:S02]  /*b1e0*/  IADD3 R32, P5, PT, R28, R5, RZ ;  /* 0x000000051c207210 */ /* 0x000fe40007fbe0ff */
[----:B------:R-:W-:-:S02]  /*b1f0*/  SEL R5, RZ, 0x1, !P4 ;  /* 0x00000001ff057807 */ /* 0x000fc40006000000 */
[----:B------:R-:W-:Y:S01]  /*b200*/  LDS R42, [UR4+0xc0] ;  /* 0x0000c004ff2a7984 */ /* 0x000fe20008000800 */
[----:B------:R-:W-:Y:S01]  /*b210*/  IMAD.X R41, RZ, RZ, R39, P5 ;  /* 0x000000ffff297224 */ /* 0x000fe200028e0627 */
[----:B------:R-:W-:-:S05]  /*b220*/  IADD3 R34, P5, PT, R32, R5, RZ ;  /* 0x0000000520227210 */ /* 0x000fca0007fbe0ff */
[----:B------:R-:W-:Y:S01]  /*b230*/  IMAD.X R43, RZ, RZ, R41, P5 ;  /* 0x000000ffff2b7224 */ /* 0x000fe200028e0629 */
[----:B------:R-:W-:-:S05]  /*b240*/  IADD3 R35, P5, PT, R34, R35, RZ ;  /* 0x0000002322237210 */ /* 0x000fca0007fbe0ff */
[----:B------:R-:W-:Y:S01]  /*b250*/  IMAD.X R38, RZ, RZ, R43, P5 ;  /* 0x000000ffff267224 */ /* 0x000fe200028e062b */
[----:B------:R-:W-:-:S05]  /*b260*/  IADD3 R36, P5, PT, R35, R36, RZ ;  /* 0x0000002423247210 */ /* 0x000fca0007fbe0ff */
[----:B------:R-:W-:Y:S01]  /*b270*/  IMAD.X R45, RZ, RZ, R38, P5 ;  /* 0x000000ffff2d7224 */ /* 0x000fe200028e0626 */
[----:B------:R-:W-:-:S05]  /*b280*/  IADD3 R37, P5, PT, R36, R37, RZ ;  /* 0x0000002524257210 */ /* 0x000fca0007fbe0ff */
[----:B------:R-:W-:Y:S01]  /*b290*/  IMAD.X R40, RZ, RZ, R45, P5 ;  /* 0x000000ffff287224 */ /* 0x000fe200028e062d */
[----:B------:R-:W-:-:S04]  /*b2a0*/  ISETP.NE.AND P5, PT, R31, RZ, PT ;  /* 0x000000ff1f00720c */ /* 0x000fc80003fa5270 */
[----:B------:R-:W-:Y:S02]  /*b2b0*/  SEL R4, R11, RZ, !P5 ;  /* 0x000000ff0b047207 */ /* 0x000fe40006800000 */
[----:B------:R-:W-:-:S03]  /*b2c0*/  IADD3 R47, P5, PT, R37, R44, RZ ;  /* 0x0000002c252f7210 */ /* 0x000fc60007fbe0ff */
[----:B------:R-:W-:Y:S02]  /*b2d0*/  IMAD.IADD R13, R13, 0x1, R4 ;  /* 0x000000010d0d7824 */ /* 0x000fe400078e0204 */
[----:B------:R-:W-:-:S03]  /*b2e0*/  IMAD.X R44, RZ, RZ, R40, P5 ;  /* 0x000000ffff2c7224 */ /* 0x000fc600028e0628 */
[----:B------:R-:W-:-:S05]  /*b2f0*/  SEL R4, R13, RZ, !P3 ;  /* 0x000000ff0d047207 */ /* 0x000fca0005800000 */
[----:B------:R-:W-:Y:S02]  /*b300*/  IMAD.IADD R15, R15, 0x1, R4 ;  /* 0x000000010f0f7824 */ /* 0x000fe400078e0204 */
[----:B------:R-:W0:Y:S03]  /*b310*/  LDS.64 R4, [UR4+0xc8] ;  /* 0x0000c804ff047984 */ /* 0x000e260008000a00 */
[----:B------:R-:W-:-:S05]  /*b320*/  SEL R6, R15, RZ, !P4 ;  /* 0x000000ff0f067207 */ /* 0x000fca0006000000 */
[----:B------:R-:W-:-:S05]  /*b330*/  IMAD.IADD R17, R17, 0x1, R6 ;  /* 0x0000000111117824 */ /* 0x000fca00078e0206 */
[----:B------:R-:W-:-:S05]  /*b340*/  SEL R6, R17, RZ, !P2 ;  /* 0x000000ff11067207 */ /* 0x000fca0005000000 */
[----:B------:R-:W-:Y:S02]  /*b350*/  IMAD.IADD R19, R19, 0x1, R6 ;  /* 0x0000000113137824 */ /* 0x000fe400078e0206 */
[----:B------:R-:W1:Y:S03]  /*b360*/  LDS.64 R6, [UR4+0xb8] ;  /* 0x0000b804ff067984 */ /* 0x000e660008000a00 */
[----:B------:R-:W-:-:S05]  /*b370*/  SEL R24, R19, RZ, !P1 ;  /* 0x000000ff13187207 */ /* 0x000fca0004800000 */
[----:B------:R-:W-:-:S05]  /*b380*/  IMAD.IADD R21, R21, 0x1, R24 ;  /* 0x0000000115157824 */ /* 0x000fca00078e0218 */
[----:B------:R-:W-:-:S05]  /*b390*/  SEL R24, R21, RZ, !P0 ;  /* 0x000000ff15187207 */ /* 0x000fca0004000000 */
[----:B------:R-:W-:Y:S01]  /*b3a0*/  IMAD.IADD R23, R23, 0x1, R24 ;  /* 0x0000000117177824 */ /* 0x000fe200078e0218 */
[----:B0-----:R-:W-:-:S04]  /*b3b0*/  ISETP.GE.U32.AND P5, PT, R4, 0x101, PT ;  /* 0x000001010400780c */ /* 0x001fc80003fa6070 */
[----:B------:R-:W-:Y:S02]  /*b3c0*/  SEL R24, R23, RZ, !P6 ;  /* 0x000000ff17187207 */ /* 0x000fe40007000000 */
[----:B------:R-:W-:-:S03]  /*b3d0*/  ISETP.GE.AND.EX P5, PT, R5, RZ, PT, P5 ;  /* 0x000000ff0500720c */ /* 0x000fc60003fa6350 */
[----:B------:R-:W-:-:S10]  /*b3e0*/  IMAD.IADD R3, R3, 0x1, R24 ;  /* 0x0000000103037824 */ /* 0x000fd400078e0218 */
[----:B------:R-:W-:Y:S05]  /*b3f0*/  @!P5 BRA `(.L_x_1648) ;  /* 0x000000080010d947 */ /* 0x000fea0003800000 */
[----:B------:R-:W-:Y:S01]  /*b400*/  ISETP.NE.U32.AND P5, PT, R26, R25, PT ;  /* 0x000000191a00720c */ /* 0x000fe20003fa5070 */
[----:B------:R-:W-:Y:S01]  /*b410*/  IMAD.MOV.U32 R0, RZ, RZ, 0x9 ;  /* 0x00000009ff007424 */ /* 0x000fe200078e00ff */
[----:B------:R-:W0:Y:S01]  /*b420*/  LDS.64 R24, [UR4+0xa8] ;  /* 0x0000a804ff187984 */ /* 0x000e220008000a00 */
[----:B------:R-:W-:Y:S01]  /*b430*/  ISETP.NE.AND P6, PT, R8, R10, PT ;  /* 0x0000000a0800720c */ /* 0x000fe20003fc5270 */
[----:B------:R-:W2:Y:S01]  /*b440*/  LDCU.64 UR12, c[0x0][0x398] ;  /* 0x00007300ff0c77ac */ /* 0x000ea20008000a00 */
[----:B------:R-:W-:Y:S01]  /*b450*/  BSSY.RECONVERGENT B1, `(.L_x_1649) ;  /* 0x000007d000017945 */ /* 0x000fe20003800200 */
[----:B------:R-:W-:Y:S01]  /*b460*/  BAR.SYNC.DEFER_BLOCKING 0x0 ;  /* 0x0000000000007b1d */ /* 0x000fe20000010000 */
[----:B------:R-:W-:Y:S02]  /*b470*/  ISETP.NE.AND.EX P5, PT, R30, RZ, !P6, P5 ;  /* 0x000000ff1e00720c */ /* 0x000fe400077a5350 */
[----:B------:R-:W-:Y:S01]  /*b480*/  ISETP.NE.AND P6, PT, R31, RZ, PT ;  /* 0x000000ff1f00720c */ /* 0x000fe20003fc5270 */
[----:B------:R-:W-:-:S02]  /*b490*/  IMAD R31, R33, R0, 0x7 ;  /* 0x00000007211f7424 */ /* 0x000fc400078e0200 */
[----:B------:R-:W3:Y:S08]  /*b4a0*/  LDCU.64 UR14, c[0x0][0x3a0] ;  /* 0x00007400ff0e77ac */ /* 0x000ef00008000a00 */
[--C-:B0-----:R-:W-:Y:S02]  /*b4b0*/  @!P5 IMAD.IADD R27, R27, 0x1, -R24.reuse ;  /* 0x000000011b1bd824 */ /* 0x101fe400078e0a18 */
[----:B------:R-:W-:-:S02]  /*b4c0*/  @P6 IMAD.IADD R49, R49, 0x1, -R24 ;  /* 0x0000000131316824 */ /* 0x000fc400078e0a18 */
        /* <DEDUP_REMOVED lines=8> */
[----:B------:R-:W-:Y:S01]  /*b550*/  IMAD R31, R33, R0, 0x8 ;  /* 0x00000008211f7424 */ /* 0x000fe200078e0200 */
[----:B------:R-:W-:Y:S01]  /*b560*/  @P4 LEA R32, R32, UR4, 0x3 ;  /* 0x0000000420204c11 */ /* 0x000fe2000f8e18ff */
[----:B------:R0:W-:Y:S01]  /*b570*/  @P6 STS.64 [R49], R10 ;  /* 0x0000000a31006388 */ /* 0x0001e20000000a00 */
[----:B------:R-:W-:Y:S01]  /*b580*/  ISETP.NE.AND P6, PT, R22, R2, PT ;  /* 0x000000021600720c */ /* 0x000fe20003fc5270 */
[--C-:B------:R-:W-:Y:S01]  /*b590*/  @P1 IMAD.IADD R35, R35, 0x1, -R24.reuse ;  /* 0x0000000123231824 */ /* 0x100fe200078e0a18 */
[----:B------:R-:W-:Y:S01]  /*b5a0*/  @P2 LEA R34, R34, UR4, 0x3 ;  /* 0x0000000422222c11 */ /* 0x000fe2000f8e18ff */
[----:B------:R0:W-:Y:S01]  /*b5b0*/  @P3 STS.64 [R28], R12 ;  /* 0x0000000c1c003388 */ /* 0x0001e20000000a00 */
[----:B------:R-:W-:Y:S01]  /*b5c0*/  ISETP.NE.AND.EX P5, PT, R30, RZ, !P6, P5 ;  /* 0x000000ff1e00720c */ /* 0x000fe200077a5350 */
[----:B------:R-:W-:Y:S01]  /*b5d0*/  @P0 IMAD.IADD R36, R36, 0x1, -R24 ;  /* 0x0000000124240824 */ /* 0x000fe200078e0a18 */
[----:B------:R-:W-:Y:S01]  /*b5e0*/  ISETP.NE.U32.AND P3, PT, R26, R31, PT ;  /* 0x0000001f1a00720c */ /* 0x000fe20003f65070 */
[----:B------:R0:W-:Y:S01]  /*b5f0*/  @P4 STS.64 [R32], R14 ;  /* 0x0000000e20004388 */ /* 0x0001e20000000a00 */
[----:B------:R-:W-:-:S02]  /*b600*/  ISETP.NE.AND P6, PT, R2, R29, PT ;  /* 0x0000001d0200720c */ /* 0x000fc40003fc5270 */
[----:B------:R-:W-:Y:S01]  /*b610*/  @P1 LEA R35, R35, UR4, 0x3 ;  /* 0x0000000423231c11 */ /* 0x000fe2000f8e18ff */
[----:B------:R0:W-:Y:S01]  /*b620*/  @P2 STS.64 [R34], R16 ;  /* 0x0000001022002388 */ /* 0x0001e20000000a00 */
[----:B------:R-:W-:Y:S02]  /*b630*/  ISETP.NE.AND.EX P3, PT, R30, RZ, !P6, P3 ;  /* 0x000000ff1e00720c */ /* 0x000fe40007765330 */
[----:B------:R-:W-:Y:S01]  /*b640*/  @P0 LEA R36, R36, UR4, 0x3 ;  /* 0x0000000424240c11 */ /* 0x000fe2000f8e18ff */
[----:B------:R0:W-:Y:S02]  /*b650*/  @P1 STS.64 [R35], R18 ;  /* 0x0000001223001388 */ /* 0x0001e40000000a00 */
[----:B------:R-:W-:Y:S02]  /*b660*/  @!P5 IMAD.IADD R37, R37, 0x1, -R24 ;  /* 0x000000012525d824 */ /* 0x000fe400078e0a18 */
[----:B------:R0:W-:Y:S01]  /*b670*/  @P0 STS.64 [R36], R20 ;  /* 0x0000001424000388 */ /* 0x0001e20000000a00 */
[----:B------:R-:W-:-:S02]  /*b680*/  ISETP.GT.U32.AND P0, PT, R4, R33, PT ;  /* 0x000000210400720c */ /* 0x000fc40003f04070 */
[----:B------:R-:W-:Y:S02]  /*b690*/  @!P5 LEA R37, R37, UR4, 0x3 ;  /* 0x000000042525dc11 */ /* 0x000fe4000f8e18ff */
[----:B------:R-:W-:Y:S01]  /*b6a0*/  ISETP.GT.U32.AND.EX P0, PT, R5, RZ, PT, P0 ;  /* 0x000000ff0500720c */ /* 0x000fe20003f04100 */
[----:B------:R-:W-:Y:S02]  /*b6b0*/  @!P3 IMAD.IADD R47, R47, 0x1, -R24 ;  /* 0x000000012f2fb824 */ /* 0x000fe400078e0a18 */
[----:B------:R0:W-:Y:S03]  /*b6c0*/  @!P5 STS.64 [R37], R22 ;  /* 0x000000162500d388 */ /* 0x0001e60000000a00 */
[----:B------:R-:W-:-:S05]  /*b6d0*/  @!P3 LEA R47, R47, UR4, 0x3 ;  /* 0x000000042f2fbc11 */ /* 0x000fca000f8e18ff */
[----:B------:R0:W-:Y:S01]  /*b6e0*/  @!P3 STS.64 [R47], R2 ;  /* 0x000000022f00b388 */ /* 0x0001e20000000a00 */
[----:B------:R-:W-:Y:S06]  /*b6f0*/  BAR.SYNC.DEFER_BLOCKING 0x0 ;  /* 0x0000000000007b1d */ /* 0x000fec0000010000 */
[----:B--23--:R-:W-:Y:S05]  /*b700*/  @!P0 BRA `(.L_x_1650) ;  /* 0x0000000400448947 */ /* 0x00cfea0003800000 */
[----:B0-----:R-:W-:Y:S01]  /*b710*/  IMAD.MOV.U32 R23, RZ, RZ, R33 ;  /* 0x000000ffff177224 */ /* 0x001fe200078e0021 */
        /* <DEDUP_REMOVED lines=12> */
[----:B------:R-:W0:Y:S01]  /*b7e0*/  LDCU.64 UR6, c[0x0][0x3a0] ;  /* 0x00007400ff0677ac */ /* 0x000e220008000a00 */
[----:B------:R-:W-:Y:S01]  /*b7f0*/  SHF.R.U64 R16, R16, 0x8, R3 ;  /* 0x0000000810107819 */ /* 0x000fe20000001203 */
[----:B------:R-:W-:Y:S01]  /*b800*/  IMAD.MOV.U32 R17, RZ, RZ, RZ ;  /* 0x000000ffff117224 */ /* 0x000fe200078e00ff */
[----:B------:R-:W-:Y:S01]  /*b810*/  IADD3 R13, P1, PT, R24, R23, RZ ;  /* 0x00000017180d7210 */ /* 0x000fe20007f3e0ff */
[----:B------:R-:W2:Y:S02]  /*b820*/  LDCU.64 UR10, c[0x0][0x398] ;  /* 0x00007300ff0a77ac */ /* 0x000ea40008000a00 */
        /* <DEDUP_REMOVED lines=9> */
[----:B--2---:R-:W-:-:S02]  /*b8c0*/  IADD3 R12, P2, PT, R12, UR10, RZ ;  /* 0x0000000a0c0c7c10 */ /* 0x004fc4000ff5e0ff */
[C---:B------:R-:W-:Y:S02]  /*b8d0*/  IADD3.X R15, PT, PT, R13.reuse, UR7, RZ, P1, !PT ;  /* 0x000000070d0f7c10 */ /* 0x040fe40008ffe4ff */
[----:B------:R-:W-:-:S09]  /*b8e0*/  IADD3.X R13, PT, PT, R13, UR11, RZ, P2, !PT ;  /* 0x0000000b0d0d7c10 */ /* 0x000fd200097fe4ff */
.L_x_1653:
[----:B0-----:R0:W2:Y:S01]  /*b8f0*/  LDS.64 R10, [R0] ;  /* 0x00000000000a7984 */ /* 0x0010a20000000a00 */
        /* <DEDUP_REMOVED lines=13> */
[----:B--2---:R0:W-:Y:S04]  /*b9d0*/  STG.E desc[UR8][R2.64], R10 ;  /* 0x0000000a02007986 */ /* 0x0041e8000c101908 */
[----:B------:R0:W-:Y:S05]  /*b9e0*/  STG.E desc[UR8][R8.64], R11 ;  /* 0x0000000b08007986 */ /* 0x0001ea000c101908 */
[----:B------:R-:W-:Y:S05]  /*b9f0*/  @P1 BRA `(.L_x_1653) ;  /* 0xfffffffc00bc1947 */ /* 0x000fea000383ffff */
.L_x_1652:
[----:B------:R-:W-:Y:S05]  /*ba00*/  BSYNC.RECONVERGENT B2 ;  /* 0x0000000000027941 */ /* 0x000fea0003800200 */
.L_x_1651:
[----:B------:R-:W-:Y:S05]  /*ba10*/  @!P0 BRA `(.L_x_1650) ;  /* 0x0000000000808947 */ /* 0x000fea0003800000 */
.L_x_1654:
[C---:B------:R-:W-:Y:S02]  /*ba20*/  LEA R0, R23.reuse, UR4, 0x3 ;  /* 0x0000000417007c11 */ /* 0x040fe4000f8e18ff */
[----:B0-----:R-:W-:Y:S01]  /*ba30*/  IADD3 R3, P0, PT, R24, R23, RZ ;  /* 0x0000001718037210 */ /* 0x001fe20007f1e0ff */
[----:B------:R-:W-:Y:S02]  /*ba40*/  VIADD R23, R23, 0x400 ;  /* 0x0000040017177836 */ /* 0x000fe40000000000 */
[----:B------:R-:W0:Y:S02]  /*ba50*/  LDS.64 R14, [R0] ;  /* 0x00000000000e7984 */ /* 0x000e240000000a00 */
[----:B------:R-:W-:Y:S02]  /*ba60*/  IMAD.X R2, R25, 0x1, R27, P0 ;  /* 0x0000000119027824 */ /* 0x000fe400000e061b */
[----:B------:R-:W2:Y:S01]  /*ba70*/  LDS.64 R16, [R0+0x800] ;  /* 0x0008000000107984 */ /* 0x000ea20000000a00 */
[----:B------:R-:W-:-:S02]  /*ba80*/  IMAD.SHL.U32 R12, R3, 0x4, RZ ;  /* 0x00000004030c7824 */ /* 0x000fc400078e00ff */
[----:B------:R-:W-:Y:S01]  /*ba90*/  IMAD.X R8, RZ, RZ, R25, P0 ;  /* 0x000000ffff087224 */ /* 0x000fe200000e0619 */
[----:B------:R-:W3:Y:S01]  /*baa0*/  LDS.64 R18, [R0+0x1000] ;  /* 0x0010000000127984 */ /* 0x000ee20000000a00 */
[C---:B------:R-:W-:Y:S01]  /*bab0*/  SHF.L.U64.HI R2, R3.reuse, 0x2, R2 ;  /* 0x0000000203027819 */ /* 0x040fe20000010202 */
[----:B------:R-:W-:Y:S01]  /*bac0*/  IMAD.MOV.U32 R27, RZ, RZ, RZ ;  /* 0x000000ffff1b7224 */ /* 0x000fe200078e00ff */
[C---:B------:R-:W-:Y:S01]  /*bad0*/  IADD3 R10, P0, PT, R12.reuse, UR12, RZ ;  /* 0x0000000c0c0a7c10 */ /* 0x040fe2000ff1e0ff */
[----:B------:R-:W4:Y:S01]  /*bae0*/  LDS.64 R20, [R0+0x1800] ;  /* 0x0018000000147984 */ /* 0x000f220000000a00 */
        /* <DEDUP_REMOVED lines=12> */
[----:B--2---:R0:W-:Y:S04]  /*bbb0*/  STG.E desc[UR8][R2.64+0x400], R16 ;  /* 0x0004001002007986 */ /* 0x0041e8000c101908 */
[----:B------:R0:W-:Y:S04]  /*bbc0*/  STG.E desc[UR8][R8.64+0x400], R17 ;  /* 0x0004001108007986 */ /* 0x0001e8000c101908 */
[----:B---3--:R0:W-:Y:S04]  /*bbd0*/  STG.E desc[UR8][R2.64+0x800], R18 ;  /* 0x0008001202007986 */ /* 0x0081e8000c101908 */
[----:B------:R0:W-:Y:S04]  /*bbe0*/  STG.E desc[UR8][R8.64+0x800], R19 ;  /* 0x0008001308007986 */ /* 0x0001e8000c101908 */
[----:B----4-:R0:W-:Y:S04]  /*bbf0*/  STG.E desc[UR8][R2.64+0xc00], R20 ;  /* 0x000c001402007986 */ /* 0x0101e8000c101908 */
[----:B------:R0:W-:Y:S01]  /*bc00*/  STG.E desc[UR8][R8.64+0xc00], R21 ;  /* 0x000c001508007986 */ /* 0x0001e2000c101908 */
[----:B------:R-:W-:Y:S05]  /*bc10*/  @P0 BRA `(.L_x_1654) ;  /* 0xfffffffc00800947 */ /* 0x000fea000383ffff */
.L_x_1650:
[----:B------:R-:W-:Y:S05]  /*bc20*/  BSYNC.RECONVERGENT B1 ;  /* 0x0000000000017941 */ /* 0x000fea0003800200 */
.L_x_1649:
[----:B------:R-:W-:Y:S05]  /*bc30*/  BRA `(.L_x_1655) ;  /* 0x0000000800007947 */ /* 0x000fea0003800000 */
.L_x_1648:
[----:B------:R-:W-:Y:S01]  /*bc40*/  ISETP.NE.U32.AND P5, PT, R26, R25, PT ;  /* 0x000000191a00720c */ /* 0x000fe20003fa5070 */
[----:B------:R-:W-:Y:S01]  /*bc50*/  IMAD.MOV.U32 R48, RZ, RZ, 0x9 ;  /* 0x00000009ff307424 */ /* 0x000fe200078e00ff */
[----:B------:R-:W-:Y:S01]  /*bc60*/  ISETP.NE.AND P6, PT, R8, R10, PT ;  /* 0x0000000a0800720c */ /* 0x000fe20003fc5270 */
[----:B------:R-:W-:Y:S01]  /*bc70*/  BSSY.RECONVERGENT B1, `(.L_x_1656) ;  /* 0x000000e000017945 */ /* 0x000fe20003800200 */
[----:B------:R-:W-:Y:S01]  /*bc80*/  ISETP.NE.AND.EX P5, PT, R30, RZ, PT, P5 ;  /* 0x000000ff1e00720c */ /* 0x000fe20003fa5350 */
[----:B------:R-:W-:-:S12]  /*bc90*/  IMAD R51, R33, R48, 0x7 ;  /* 0x0000000721337424 */ /* 0x000fd800078e0230 */
[----:B------:R-:W-:Y:S05]  /*bca0*/  @!P6 BRA P5, `(.L_x_1657) ;  /* 0x000000000028e947 */ /* 0x000fea0002800000 */
[----:B------:R-:W0:Y:S01]  /*bcb0*/  LDCU.64 UR6, c[0x0][0x398] ;  /* 0x00007300ff0677ac */ /* 0x000e220008000a00 */
[C---:B------:R-:W-:Y:S01]  /*bcc0*/  IMAD.SHL.U32 R24, R27.reuse, 0x4, RZ ;  /* 0x000000041b187824 */ /* 0x040fe200078e00ff */
[----:B------:R-:W-:Y:S01]  /*bcd0*/  SHF.L.U64.HI R0, R27, 0x2, R0 ;  /* 0x000000021b007819 */ /* 0x000fe20000010200 */
[----:B------:R-:W2:Y:S03]  /*bce0*/  LDCU.64 UR10, c[0x0][0x3a0] ;  /* 0x00007400ff0a77ac */ /* 0x000ea60008000a00 */
[----:B0-----:R-:W-:-:S04]  /*bcf0*/  IADD3 R4, P5, PT, R24, UR6, RZ ;  /* 0x0000000618047c10 */ /* 0x001fc8000ffbe0ff */
[----:B------:R-:W-:Y:S02]  /*bd00*/  IADD3.X R5, PT, PT, R0, UR7, RZ, P5, !PT ;  /* 0x0000000700057c10 */ /* 0x000fe4000affe4ff */
[----:B--2---:R-:W-:-:S03]  /*bd10*/  IADD3 R24, P5, PT, R24, UR10, RZ ;  /* 0x0000000a18187c10 */ /* 0x004fc6000ffbe0ff */
[----:B------:R0:W-:Y:S01]  /*bd20*/  STG.E desc[UR8][R4.64], R8 ;  /* 0x0000000804007986 */ /* 0x0001e2000c101908 */
[----:B------:R-:W-:-:S05]  /*bd30*/  IADD3.X R25, PT, PT, R0, UR11, RZ, P5, !PT ;  /* 0x0000000b00197c10 */ /* 0x000fca000affe4ff */
[----:B------:R0:W-:Y:S04]  /*bd40*/  STG.E desc[UR8][R24.64], R9 ;  /* 0x0000000918007986 */ /* 0x0001e8000c101908 */
.L_x_1657:
[----:B------:R-:W-:Y:S05]  /*bd50*/  BSYNC.RECONVERGENT B1 ;  /* 0x0000000000017941 */ /* 0x000fea0003800200 */
.L_x_1656:
[----:B------:R-:W-:Y:S01]  /*bd60*/  ISETP.NE.AND P6, PT, R31, RZ, PT ;  /* 0x000000ff1f00720c */ /* 0x000fe20003fc5270 */
[----:B------:R-:W-:Y:S01]  /*bd70*/  BSSY.RECONVERGENT B1, `(.L_x_1658) ;  /* 0x000000e000017945 */ /* 0x000fe20003800200 */
[----:B------:R-:W-:Y:S01]  /*bd80*/  ISETP.NE.U32.AND P5, PT, R26, R51, PT ;  /* 0x000000331a00720c */ /* 0x000fe20003fa5070 */
[----:B0-----:R-:W-:-:S10]  /*bd90*/  IMAD R25, R33, R48, 0x8 ;  /* 0x0000000821197424 */ /* 0x001fd400078e0230 */
[----:B------:R-:W-:Y:S05]  /*bda0*/  @!P6 BRA `(.L_x_1659) ;  /* 0x000000000028e947 */ /* 0x000fea0003800000 */
        /* <DEDUP_REMOVED lines=10> */
.L_x_1659:
[----:B------:R-:W-:Y:S05]  /*be50*/  BSYNC.RECONVERGENT B1 ;  /* 0x0000000000017941 */ /* 0x000fea0003800200 */
.L_x_1658:
[----:B------:R-:W-:Y:S01]  /*be60*/  BSSY.RECONVERGENT B1, `(.L_x_1660) ;  /* 0x000000d000017945 */ /* 0x000fe20003800200 */
[----:B------:R-:W-:-:S03]  /*be70*/  ISETP.NE.U32.AND P6, PT, R26, R25, PT ;  /* 0x000000191a00720c */ /* 0x000fc60003fc5070 */
[----:B------:R-:W-:Y:S10]  /*be80*/  @!P3 BRA `(.L_x_1661) ;  /* 0x000000000028b947 */ /* 0x000ff40003800000 */
[----:B------:R-:W2:Y:S01]  /*be90*/  LDCU.64 UR6, c[0x0][0x398] ;  /* 0x00007300ff0677ac */ /* 0x000ea20008000a00 */
[C---:B0-----:R-:W-:Y:S01]  /*bea0*/  IMAD.SHL.U32 R8, R28.reuse, 0x4, RZ ;  /* 0x000000041c087824 */ /* 0x041fe200078e00ff */
        /* <DEDUP_REMOVED lines=8> */
.L_x_1661:
[----:B------:R-:W-:Y:S05]  /*bf30*/  BSYNC.RECONVERGENT B1 ;  /* 0x0000000000017941 */ /* 0x000fea0003800200 */
.L_x_1660:
[----:B------:R-:W-:Y:S04]  /*bf40*/  BSSY.RECONVERGENT B1, `(.L_x_1662) ;  /* 0x000000c000017945 */ /* 0x000fe80003800200 */
[----:B------:R-:W-:Y:S05]  /*bf50*/  @!P4 BRA `(.L_x_1663) ;  /* 0x000000000028c947 */ /* 0x000fea0003800000 */
[----:B------:R-:W3:Y:S01]  /*bf60*/  LDCU.64 UR6, c[0x0][0x398] ;  /* 0x00007300ff0677ac */ /* 0x000ee20008000a00 */
[C---:B0-2---:R-:W-:Y:S01]  /*bf70*/  IMAD.SHL.U32 R8, R32.reuse, 0x4, RZ ;  /* 0x0000000420087824 */ /* 0x045fe200078e00ff */
        /* <DEDUP_REMOVED lines=8> */
.L_x_1663:
[----:B------:R-:W-:Y:S05]  /*c000*/  BSYNC.RECONVERGENT B1 ;  /* 0x0000000000017941 */ /* 0x000fea0003800200 */
.L_x_1662:
[----:B------:R-:W-:Y:S01]  /*c010*/  BSSY.RECONVERGENT B1, `(.L_x_1664) ;  /* 0x0000010000017945 */ /* 0x000fe20003800200 */
[----:B------:R-:W-:Y:S02]  /*c020*/  ISETP.NE.AND P4, PT, R22, R2, PT ;  /* 0x000000021600720c */ /* 0x000fe40003f85270 */
[----:B------:R-:W-:Y:S02]  /*c030*/  ISETP.NE.AND P3, PT, R2, R29, PT ;  /* 0x0000001d0200720c */ /* 0x000fe40003f65270 */
[C---:B------:R-:W-:Y:S02]  /*c040*/  ISETP.NE.AND.EX P5, PT, R30.reuse, RZ, PT, P5 ;  /* 0x000000ff1e00720c */ /* 0x040fe40003fa5350 */
[----:B------:R-:W-:Y:S01]  /*c050*/  ISETP.NE.AND.EX P6, PT, R30, RZ, PT, P6 ;  /* 0x000000ff1e00720c */ /* 0x000fe20003fc5360 */
[----:B------:R-:W-:-:S12]  /*c060*/  @!P2 BRA `(.L_x_1665) ;  /* 0x000000000028a947 */ /* 0x000fd80003800000 */
[----:B------:R-:W4:Y:S01]  /*c070*/  LDCU.64 UR6, c[0x0][0x398] ;  /* 0x00007300ff0677ac */ /* 0x000f220008000a00 */
[C---:B0-23--:R-:W-:Y:S01]  /*c080*/  IMAD.SHL.U32 R8, R34.reuse, 0x4, RZ ;  /* 0x0000000422087824 */ /* 0x04dfe200078e00ff */
[----:B------:R-:W-:Y:S01]  /*c090*/  SHF.L.U64.HI R34, R34, 0x2, R43 ;  /* 0x0000000222227819 */ /* 0x000fe2000001022b */
[----:B------:R-:W0:Y:S03]  /*c0a0*/  LDCU.64 UR10, c[0x0][0x3a0] ;  /* 0x00007400ff0a77ac */ /* 0x000e260008000a00 */
[----:B----4-:R-:W-:-:S04]  /*c0b0*/  IADD3 R4, P2, PT, R8, UR6, RZ ;  /* 0x0000000608047c10 */ /* 0x010fc8000ff5e0ff */
[----:B------:R-:W-:Y:S02]  /*c0c0*/  IADD3.X R5, PT, PT, R34, UR7, RZ, P2, !PT ;  /* 0x0000000722057c10 */ /* 0x000fe400097fe4ff */
[----:B0-----:R-:W-:-:S03]  /*c0d0*/  IADD3 R8, P2, PT, R8, UR10, RZ ;  /* 0x0000000a08087c10 */ /* 0x001fc6000ff5e0ff */
[----:B------:R4:W-:Y:S01]  /*c0e0*/  STG.E desc[UR8][R4.64], R16 ;  /* 0x0000001004007986 */ /* 0x0009e2000c101908 */
[----:B------:R-:W-:-:S05]  /*c0f0*/  IADD3.X R9, PT, PT, R34, UR11, RZ, P2, !PT ;  /* 0x0000000b22097c10 */ /* 0x000fca00097fe4ff */
[----:B------:R4:W-:Y:S04]  /*c100*/  STG.E desc[UR8][R8.64], R17 ;  /* 0x0000001108007986 */ /* 0x0009e8000c101908 */
.L_x_1665:
[----:B------:R-:W-:Y:S05]  /*c110*/  BSYNC.RECONVERGENT B1 ;  /* 0x0000000000017941 */ /* 0x000fea0003800200 */
.L_x_1664:
[----:B------:R-:W-:Y:S04]  /*c120*/  BSSY.RECONVERGENT B1, `(.L_x_1666) ;  /* 0x000000c000017945 */ /* 0x000fe80003800200 */
[----:B------:R-:W-:Y:S05]  /*c130*/  @!P1 BRA `(.L_x_1667) ;  /* 0x0000000000289947 */ /* 0x000fea0003800000 */
[----:B------:R-:W5:Y:S01]  /*c140*/  LDCU.64 UR6, c[0x0][0x398] ;  /* 0x00007300ff0677ac */ /* 0x000f620008000a00 */
[C---:B0-234-:R-:W-:Y:S01]  /*c150*/  IMAD.SHL.U32 R8, R35.reuse, 0x4, RZ ;  /* 0x0000000423087824 */ /* 0x05dfe200078e00ff */
        /* <DEDUP_REMOVED lines=8> */
.L_x_1667:
[----:B------:R-:W-:Y:S05]  /*c1e0*/  BSYNC.RECONVERGENT B1 ;  /* 0x0000000000017941 */ /* 0x000fea0003800200 */
.L_x_1666:
        /* <DEDUP_REMOVED lines=12> */
.L_x_1669:
[----:B------:R-:W-:Y:S05]  /*c2b0*/  BSYNC.RECONVERGENT B1 ;  /* 0x0000000000017941 */ /* 0x000fea0003800200 */
.L_x_1668:
[----:B------:R-:W-:Y:S04]  /*c2c0*/  BSSY.RECONVERGENT B1, `(.L_x_1670) ;  /* 0x000000c000017945 */ /* 0x000fe80003800200 */
[----:B------:R-:W-:Y:S05]  /*c2d0*/  @!P4 BRA P5, `(.L_x_1671) ;  /* 0x000000000028c947 */ /* 0x000fea0002800000 */
        /* <DEDUP_REMOVED lines=10> */
.L_x_1671:
[----:B------:R-:W-:Y:S05]  /*c380*/  BSYNC.RECONVERGENT B1 ;  /* 0x0000000000017941 */ /* 0x000fea0003800200 */
.L_x_1670:
        /* <DEDUP_REMOVED lines=11> */
.L_x_1655:
[----:B------:R-:W-:Y:S05]  /*c440*/  BSYNC.RECONVERGENT B0 ;  /* 0x0000000000007941 */ /* 0x000fea0003800200 */
.L_x_1647:
[----:B------:R-:W-:-:S13]  /*c450*/  ISETP.NE.AND P0, PT, R33, 0xff, PT ;  /* 0x000000ff2100780c */ /* 0x000fda0003f05270 */
[----:B------:R-:W-:Y:S05]  /*c460*/  @P0 EXIT ;  /* 0x000000000000094d */ /* 0x000fea0003800000 */
[----:B0-234-:R-:W0:Y:S01]  /*c470*/  LDC.64 R8, c[0x0][0x3a8] ;  /* 0x0000ea00ff087b82 */ /* 0x01de220000000a00 */
[----:B------:R-:W-:-:S04]  /*c480*/  ISETP.NE.U32.AND P0, PT, R26, 0x900, PT ;  /* 0x000009001a00780c */ /* 0x000fc80003f05070 */
[----:B------:R-:W-:-:S13]  /*c490*/  ISETP.NE.AND.EX P0, PT, R30, RZ, PT, P0 ;  /* 0x000000ff1e00720c */ /* 0x000fda0003f05300 */
[----:B------:R-:W-:Y:S05]  /*c4a0*/  @P0 BRA `(.L_x_1672) ;  /* 0x0000000000300947 */ /* 0x000fea0003800000 */
[----:B------:R-:W2:Y:S01]  /*c4b0*/  LDCU.64 UR4, c[0x0][0x398] ;  /* 0x00007300ff0477ac */ /* 0x000ea20008000a00 */
[C---:B-1----:R-:W-:Y:S01]  /*c4c0*/  IMAD.SHL.U32 R4, R6.reuse, 0x4, RZ ;  /* 0x0000000406047824 */ /* 0x042fe200078e00ff */
[----:B------:R-:W-:Y:S01]  /*c4d0*/  SHF.L.U64.HI R0, R6, 0x2, R7 ;  /* 0x0000000206007819 */ /* 0x000fe20000010207 */
[----:B------:R-:W1:Y:S03]  /*c4e0*/  LDCU.64 UR6, c[0x0][0x3a0] ;  /* 0x00007400ff0677ac */ /* 0x000e660008000a00 */
[C---:B--2---:R-:W-:Y:S02]  /*c4f0*/  IADD3 R2, P0, PT, R4.reuse, UR4, RZ ;  /* 0x0000000404027c10 */ /* 0x044fe4000ff1e0ff */
[----:B-1----:R-:W-:Y:S02]  /*c500*/  IADD3 R4, P1, PT, R4, UR6, RZ ;  /* 0x0000000604047c10 */ /* 0x002fe4000ff3e0ff */
[----:B------:R-:W-:-:S02]  /*c510*/  IADD3.X R3, PT, PT, R0, UR5, RZ, P0, !PT ;  /* 0x0000000500037c10 */ /* 0x000fc400087fe4ff */
[----:B------:R-:W-:Y:S02]  /*c520*/  IADD3.X R5, PT, PT, R0, UR7, RZ, P1, !PT ;  /* 0x0000000700057c10 */ /* 0x000fe40008ffe4ff */
[----:B------:R-:W-:Y:S01]  /*c530*/  IADD3 R6, P0, PT, R6, 0x1, RZ ;  /* 0x0000000106067810 */ /* 0x000fe20007f1e0ff */
[----:B------:R2:W-:Y:S04]  /*c540*/  STG.E desc[UR8][R2.64], R29 ;  /* 0x0000001d02007986 */ /* 0x0005e8000c101908 */
[----:B------:R2:W-:Y:S01]  /*c550*/  STG.E desc[UR8][R4.64], R42 ;  /* 0x0000002a04007986 */ /* 0x0005e2000c101908 */
[----:B------:R-:W-:-:S07]  /*c560*/  IMAD.X R7, RZ, RZ, R7, P0 ;  /* 0x000000ffff077224 */ /* 0x000fce00000e0607 */
.L_x_1672:
[----:B01----:R-:W-:Y:S01]  /*c570*/  STG.E.64 desc[UR8][R8.64], R6 ;  /* 0x0000000608007986 */ /* 0x003fe2000c101b08 */
[----:B------:R-:W-:Y:S05]  /*c580*/  EXIT ;  /* 0x000000000000794d */ /* 0x000fea0003800000 */
.L_x_1531:
[----:B------:R-:W-:Y:S01]  /*c590*/  BSSY B0, `(.L_x_1673) ;  /* 0x0000006000007945 */ /* 0x000fe20003800000 */
[----:B------:R-:W-:Y:S01]  /*c5a0*/  PLOP3.LUT P4, PT, P0, PT, PT, 0x8, 0x80 ;  /* 0x000000000080781c */ /* 0x000fe2000078e170 */
[----:B------:R-:W-:-:S12]  /*c5b0*/  IMAD.MOV.U32 R34, RZ, RZ, -0x1 ;  /* 0xffffffffff227424 */ /* 0x000fd800078e00ff */
[----:B0-----:R-:W-:Y:S05]  /*c5c0*/  WARPSYNC.COLLECTIVE R34, `(.L_x_1674) ;  /* 0x0000000022087348 */ /* 0x001fea0003c00000 */
[----:B------:R-:W-:Y:S01]  /*c5d0*/  VOTE.ANY P4, P4 ;  /* 0x0000000000ff7806 */ /* 0x000fe20002080100 */
[----:B0-----:R-:W-:-:S12]  /*c5e0*/  ENDCOLLECTIVE ;  /* 0x000000000000791b */ /* 0x001fd80003800000 */
.L_x_1674:
[----:B------:R-:W-:Y:S05]  /*c5f0*/  BSYNC B0 ;  /* 0x0000000000007941 */ /* 0x000fea0003800000 */
.L_x_1673:
[----:B------:R-:W-:Y:S01]  /*c600*/  PLOP3.LUT P0, PT, P4, PT, PT, 0x80, 0x8 ;  /* 0x000000000008781c */ /* 0x000fe2000270f070 */
[----:B------:R-:W-:-:S12]  /*c610*/  BRA `(.L_x_1675) ;  /* 0xffffff70009c7947 */ /* 0x000fd8000383ffff */
.L_x_1533:
[----:B------:R-:W0:Y:S01]  /*c620*/  S2R R47, SR_GEMASK ;  /* 0x00000000002f7919 */ /* 0x000e220000003c00 */
[----:B------:R-:W-:Y:S01]  /*c630*/  BSSY B0, `(.L_x_1676) ;  /* 0x0000006000007945 */ /* 0x000fe20003800000 */
[----:B------:R-:W-:Y:S01]  /*c640*/  PLOP3.LUT P4, PT, P0, PT, PT, 0x8, 0x80 ;  /* 0x000000000080781c */ /* 0x000fe2000078e170 */
[----:B------:R-:W-:-:S12]  /*c650*/  IMAD.MOV.U32 R34, RZ, RZ, -0x1 ;  /* 0xffffffffff227424 */ /* 0x000fd800078e00ff */
[----:B0-----:R-:W-:Y:S05]  /*c660*/  WARPSYNC.COLLECTIVE R34, `(.L_x_1677) ;  /* 0x0000000022087348 */ /* 0x001fea0003c00000 */
[----:B------:R-:W-:Y:S01]  /*c670*/  VOTE.ANY R34, PT, P4 ;  /* 0x0000000000227806 */ /* 0x000fe200020e0100 */
[----:B0-----:R-:W-:Y:S06]  /*c680*/  ENDCOLLECTIVE ;  /* 0x000000000000791b */ /* 0x001fec0003800000 */
.L_x_1677:
[----:B------:R-:W-:Y:S05]  /*c690*/  BSYNC B0 ;  /* 0x0000000000007941 */ /* 0x000fea0003800000 */
.L_x_1676:
        /* <DEDUP_REMOVED lines=10> */
.L_x_1678:
[----:B------:R-:W-:Y:S02]  /*c740*/  IMAD.MOV.U32 R7, RZ, RZ, R42 ;  /* 0x000000ffff077224 */ /* 0x000fe400078e002a */
[----:B------:R-:W-:-:S07]  /*c750*/  IMAD.MOV.U32 R30, RZ, RZ, R6 ;  /* 0x000000ffff1e7224 */ /* 0x000fce00078e0006 */
[----:B------:R-:W-:Y:S05]  /*c760*/  WARPSYNC.COLLECTIVE R34, `(.L_x_1679) ;  /* 0x0000000022087348 */ /* 0x000fea0003c00000 */
[----:B------:R0:W1:Y:S02]  /*c770*/  SHFL.DOWN P4, R6, R7, R4, R33 ;  /* 0x0800000407067389 */ /* 0x0000640000080021 */
[----:B01----:R-:W-:Y:S05]  /*c780*/  ENDCOLLECTIVE ;  /* 0x000000000000791b */ /* 0x003fea0003800000 */
.L_x_1679:
[----:B------:R-:W-:Y:S02]  /*c790*/  IMAD.MOV.U32 R7, RZ, RZ, R40 ;  /* 0x000000ffff077224 */ /* 0x000fe400078e0028 */
[----:B------:R-:W-:-:S07]  /*c7a0*/  IMAD.MOV.U32 R31, RZ, RZ, R6 ;  /* 0x000000ffff1f7224 */ /* 0x000fce00078e0006 */
[----:B------:R-:W-:Y:S05]  /*c7b0*/  WARPSYNC.COLLECTIVE R34, `(.L_x_1680) ;  /* 0x0000000022087348 */ /* 0x000fea0003c00000 */
[----:B------:R0:W1:Y:S02]  /*c7c0*/  SHFL.DOWN P4, R6, R7, R4, R33 ;  /* 0x0800000407067389 */ /* 0x0000640000080021 */
[----:B01----:R-:W-:Y:S05]  /*c7d0*/  ENDCOLLECTIVE ;  /* 0x000000000000791b */ /* 0x003fea0003800000 */
.L_x_1680:
[----:B------:R-:W-:Y:S05]  /*c7e0*/  BRA `(.L_x_1681) ;  /* 0xffffff7000687947 */ /* 0x000fea000383ffff */
.L_x_1534:
[----:B------:R-:W-:Y:S01]  /*c7f0*/  BSSY B0, `(.L_x_1682) ;  /* 0x0000006000007945 */ /* 0x000fe20003800000 */
[----:B------:R-:W-:Y:S02]  /*c800*/  IMAD.MOV.U32 R4, RZ, RZ, 0x1 ;  /* 0x00000001ff047424 */ /* 0x000fe400078e00ff */
[----:B------:R-:W-:-:S07]  /*c810*/  IMAD.MOV.U32 R34, RZ, RZ, -0x1 ;  /* 0xffffffffff227424 */ /* 0x000fce00078e00ff */
[----:B------:R-:W-:Y:S05]  /*c820*/  WARPSYNC.COLLECTIVE R34, `(.L_x_1683) ;  /* 0x0000000022087348 */ /* 0x000fea0003c00000 */
[----:B------:R0:W1:Y:S02]  /*c830*/  SHFL.DOWN P4, R6, R7, R4, R33 ;  /* 0x0800000407067389 */ /* 0x0000640000080021 */
[----:B01----:R-:W-:Y:S05]  /*c840*/  ENDCOLLECTIVE ;  /* 0x000000000000791b */ /* 0x003fea0003800000 */
.L_x_1683:
[----:B------:R-:W-:Y:S05]  /*c850*/  BSYNC B0 ;  /* 0x0000000000007941 */ /* 0x000fea0003800000 */
.L_x_1682:
[----:B------:R-:W-:Y:S05]  /*c860*/  BRA `(.L_x_1684) ;  /* 0xffffff70006c7947 */ /* 0x000fea000383ffff */
.L_x_1535:
[----:B------:R-:W-:Y:S01]  /*c870*/  BSSY B0, `(.L_x_1685) ;  /* 0x0000007000007945 */ /* 0x000fe20003800000 */
[----:B------:R-:W-:Y:S02]  /*c880*/  IMAD.MOV.U32 R7, RZ, RZ, R41 ;  /* 0x000000ffff077224 */ /* 0x000fe400078e0029 */
[----:B------:R-:W-:Y:S02]  /*c890*/  IMAD.MOV.U32 R4, RZ, RZ, 0x2 ;  /* 0x00000002ff047424 */ /* 0x000fe400078e00ff */
[----:B------:R-:W-:-:S07]  /*c8a0*/  IMAD.MOV.U32 R34, RZ, RZ, -0x1 ;  /* 0xffffffffff227424 */ /* 0x000fce00078e00ff */
[----:B------:R-:W-:Y:S05]  /*c8b0*/  WARPSYNC.COLLECTIVE R34, `(.L_x_1686) ;  /* 0x0000000022087348 */ /* 0x000fea0003c00000 */
[----:B------:R0:W1:Y:S02]  /*c8c0*/  SHFL.DOWN P4, R6, R7, R4, R33 ;  /* 0x0800000407067389 */ /* 0x0000640000080021 */
[----:B01----:R-:W-:Y:S05]  /*c8d0*/  ENDCOLLECTIVE ;  /* 0x000000000000791b */ /* 0x003fea0003800000 */
.L_x_1686:
[----:B------:R-:W-:Y:S05]  /*c8e0*/  BSYNC B0 ;  /* 0x0000000000007941 */ /* 0x000fea0003800000 */
.L_x_1685:
[----:B------:R-:W-:Y:S02]  /*c8f0*/  IMAD.MOV.U32 R7, RZ, RZ, R42 ;  /* 0x000000ffff077224 */ /* 0x000fe400078e002a */
[----:B------:R-:W-:Y:S02]  /*c900*/  IMAD.MOV.U32 R4, RZ, RZ, 0x2 ;  /* 0x00000002ff047424 */ /* 0x000fe400078e00ff */
[----:B------:R-:W-:Y:S02]  /*c910*/  IMAD.MOV.U32 R34, RZ, RZ, -0x1 ;  /* 0xffffffffff227424 */ /* 0x000fe400078e00ff */
[----:B------:R-:W-:-:S07]  /*c920*/  IMAD.MOV.U32 R30, RZ, RZ, R6 ;  /* 0x000000ffff1e7224 */ /* 0x000fce00078e0006 */
[----:B------:R-:W-:Y:S05]  /*c930*/  WARPSYNC.COLLECTIVE R34, `(.L_x_1687) ;  /* 0x0000000022087348 */ /* 0x000fea0003c00000 */
[----:B------:R0:W1:Y:S02]  /*c940*/  SHFL.DOWN P4, R6, R7, R4, R33 ;  /* 0x0800000407067389 */ /* 0x0000640000080021 */
[----:B01----:R-:W-:Y:S05]  /*c950*/  ENDCOLLECTIVE ;  /* 0x000000000000791b */ /* 0x003fea0003800000 */
.L_x_1687:
[----:B------:R-:W-:Y:S02]  /*c960*/  IMAD.MOV.U32 R7, RZ, RZ, R40 ;  /* 0x000000ffff077224 */ /* 0x000fe400078e0028 */
[----:B------:R-:W-:-:S07]  /*c970*/  IMAD.MOV.U32 R31, RZ, RZ, R6 ;  /* 0x000000ffff1f7224 */ /* 0x000fce00078e0006 */
[----:B------:R-:W-:Y:S05]  /*c980*/  WARPSYNC.COLLECTIVE R34, `(.L_x_1688) ;  /* 0x0000000022087348 */ /* 0x000fea0003c00000 */
[----:B------:R0:W1:Y:S02]  /*c990*/  SHFL.DOWN P4, R6, R7, R4, R33 ;  /* 0x0800000407067389 */ /* 0x0000640000080021 */
[----:B01----:R-:W-:Y:S05]  /*c9a0*/  ENDCOLLECTIVE ;  /* 0x000000000000791b */ /* 0x003fea0003800000 */
.L_x_1688:
[----:B------:R-:W-:Y:S05]  /*c9b0*/  BRA `(.L_x_1689) ;  /* 0xffffff7000347947 */ /* 0x000fea000383ffff */
.L_x_1536:
[----:B------:R-:W-:Y:S01]  /*c9c0*/  BSSY B0, `(.L_x_1690) ;  /* 0x0000006000007945 */ /* 0x000fe20003800000 */
[----:B------:R-:W-:Y:S02]  /*c9d0*/  IMAD.MOV.U32 R4, RZ, RZ, 0x2 ;  /* 0x00000002ff047424 */ /* 0x000fe400078e00ff */
[----:B------:R-:W-:-:S07]  /*c9e0*/  IMAD.MOV.U32 R34, RZ, RZ, -0x1 ;  /* 0xffffffffff227424 */ /* 0x000fce00078e00ff */
[----:B0-----:R-:W-:Y:S05]  /*c9f0*/  WARPSYNC.COLLECTIVE R34, `(.L_x_1691) ;  /* 0x0000000022087348 */ /* 0x001fea0003c00000 */
[----:B------:R1:W2:Y:S02]  /*ca00*/  SHFL.DOWN P4, R6, R7, R4, R33 ;  /* 0x0800000407067389 */ /* 0x0002a40000080021 */
[----:B012---:R-:W-:Y:S05]  /*ca10*/  ENDCOLLECTIVE ;  /* 0x000000000000791b */ /* 0x007fea0003800000 */
.L_x_1691:
[----:B------:R-:W-:Y:S05]  /*ca20*/  BSYNC B0 ;  /* 0x0000000000007941 */ /* 0x000fea0003800000 */
.L_x_1690:
[----:B------:R-:W-:Y:S05]  /*ca30*/  BRA `(.L_x_1692) ;  /* 0xffffff7000387947 */ /* 0x000fea000383ffff */
.L_x_1537:
[----:B------:R-:W-:Y:S01]  /*ca40*/  BSSY B0, `(.L_x_1693) ;  /* 0x0000007000007945 */ /* 0x000fe20003800000 */
[----:B------:R-:W-:Y:S02]  /*ca50*/  IMAD.MOV.U32 R7, RZ, RZ, R41 ;  /* 0x000000ffff077224 */ /* 0x000fe400078e0029 */
[----:B------:R-:W-:Y:S02]  /*ca60*/  IMAD.MOV.U32 R4, RZ, RZ, 0x4 ;  /* 0x00000004ff047424 */ /* 0x000fe400078e00ff */
[----:B------:R-:W-:-:S07]  /*ca70*/  IMAD.MOV.U32 R34, RZ, RZ, -0x1 ;  /* 0xffffffffff227424 */ /* 0x000fce00078e00ff */
[----:B------:R-:W-:Y:S05]  /*ca80*/  WARPSYNC.COLLECTIVE R34, `(.L_x_1694) ;  /* 0x0000000022087348 */ /* 0x000fea0003c00000 */
[----:B------:R0:W1:Y:S02]  /*ca90*/  SHFL.DOWN P4, R6, R7, R4, R33 ;  /* 0x0800000407067389 */ /* 0x0000640000080021 */
[----:B01----:R-:W-:Y:S05]  /*caa0*/  ENDCOLLECTIVE ;  /* 0x000000000000791b */ /* 0x003fea0003800000 */
.L_x_1694:
[----:B------:R-:W-:Y:S05]  /*cab0*/  BSYNC B0 ;  /* 0x0000000000007941 */ /* 0x000fea0003800000 */
.L_x_1693:
[----:B------:R-:W-:Y:S02]  /*cac0*/  IMAD.MOV.U32 R7, RZ, RZ, R42 ;  /* 0x000000ffff077224 */ /* 0x000fe400078e002a */
[----:B------:R-:W-:Y:S02]  /*cad0*/  IMAD.MOV.U32 R4, RZ, RZ, 0x4 ;  /* 0x00000004ff047424 */ /* 0x000fe400078e00ff */
[----:B------:R-:W-:Y:S02]  /*cae0*/  IMAD.MOV.U32 R34, RZ, RZ, -0x1 ;  /* 0xffffffffff227424 */ /* 0x000fe400078e00ff */
[----:B------:R-:W-:-:S07]  /*caf0*/  IMAD.MOV.U32 R30, RZ, RZ, R6 ;  /* 0x000000ffff1e7224 */ /* 0x000fce00078e0006 */
[----:B------:R-:W-:Y:S05]  /*cb00*/  WARPSYNC.COLLECTIVE R34, `(.L_x_1695) ;  /* 0x0000000022087348 */ /* 0x000fea0003c00000 */
[----:B------:R0:W1:Y:S02]  /*cb10*/  SHFL.DOWN P4, R6, R7, R4, R33 ;  /* 0x0800000407067389 */ /* 0x0000640000080021 */
[----:B01----:R-:W-:Y:S05]  /*cb20*/  ENDCOLLECTIVE ;  /* 0x000000000000791b */ /* 0x003fea0003800000 */
.L_x_1695:
[----:B------:R-:W-:Y:S02]  /*cb30*/  IMAD.MOV.U32 R7, RZ, RZ, R40 ;  /* 0x000000ffff077224 */ /* 0x000fe400078e0028 */
[----:B------:R-:W-:-:S07]  /*cb40*/  IMAD.MOV.U32 R31, RZ, RZ, R6 ;  /* 0x000000ffff1f7224 */ /* 0x000fce00078e0006 */
[----:B------:R-:W-:Y:S05]  /*cb50*/  WARPSYNC.COLLECTIVE R34, `(.L_x_1696) ;  /* 0x0000000022087348 */ /* 0x000fea0003c00000 */
[----:B------:R0:W1:Y:S02]  /*cb60*/  SHFL.DOWN P4, R6, R7, R4, R33 ;  /* 0x0800000407067389 */ /* 0x0000640000080021 */
[----:B01----:R-:W-:Y:S05]  /*cb70*/  ENDCOLLECTIVE ;  /* 0x000000000000791b */ /* 0x003fea0003800000 */
.L_x_1696:
[----:B------:R-:W-:Y:S05]  /*cb80*/  BRA `(.L_x_1697) ;  /* 0xffffff7000047947 */ /* 0x000fea000383ffff */
.L_x_1538:
[----:B------:R-:W-:Y:S01]  /*cb90*/  BSSY B0, `(.L_x_1698) ;  /* 0x0000006000007945 */ /* 0x000fe20003800000 */
[----:B------:R-:W-:Y:S02]  /*cba0*/  IMAD.MOV.U32 R4, RZ, RZ, 0x4 ;  /* 0x00000004ff047424 */ /* 0x000fe400078e00ff */
[----:B------:R-:W-:-:S07]  /*cbb0*/  IMAD.MOV.U32 R34, RZ, RZ, -0x1 ;  /* 0xffffffffff227424 */ /* 0x000fce00078e00ff */
[----:B0-----:R-:W-:Y:S05]  /*cbc0*/  WARPSYNC.COLLECTIVE R34, `(.L_x_1699) ;  /* 0x0000000022087348 */ /* 0x001fea0003c00000 */
[----:B------:R1:W2:Y:S02]  /*cbd0*/  SHFL.DOWN P4, R6, R7, R4, R33 ;  /* 0x0800000407067389 */ /* 0x0002a40000080021 */
[----:B012---:R-:W-:Y:S05]  /*cbe0*/  ENDCOLLECTIVE ;  /* 0x000000000000791b */ /* 0x007fea0003800000 */
.L_x_1699:
[----:B------:R-:W-:Y:S05]  /*cbf0*/  BSYNC B0 ;  /* 0x0000000000007941 */ /* 0x000fea0003800000 */
.L_x_1698:
[----:B------:R-:W-:Y:S05]  /*cc00*/  BRA `(.L_x_1700) ;  /* 0xffffff7000087947 */ /* 0x000fea000383ffff */
.L_x_1539:
[----:B------:R-:W-:Y:S01]  /*cc10*/  BSSY B0, `(.L_x_1701) ;  /* 0x0000007000007945 */ /* 0x000fe20003800000 */
[----:B------:R-:W-:Y:S02]  /*cc20*/  IMAD.MOV.U32 R7, RZ, RZ, R41 ;  /* 0x000000ffff077224 */ /* 0x000fe400078e0029 */
[----:B------:R-:W-:Y:S02]  /*cc30*/  IMAD.MOV.U32 R4, RZ, RZ, 0x8 ;  /* 0x00000008ff047424 */ /* 0x000fe400078e00ff */
[----:B------:R-:W-:-:S07]  /*cc40*/  IMAD.MOV.U32 R34, RZ, RZ, -0x1 ;  /* 0xffffffffff227424 */ /* 0x000fce00078e00ff */
[----:B------:R-:W-:Y:S05]  /*cc50*/  WARPSYNC.COLLECTIVE R34, `(.L_x_1702) ;  /* 0x0000000022087348 */ /* 0x000fea0003c00000 */
[----:B------:R0:W1:Y:S02]  /*cc60*/  SHFL.DOWN P4, R6, R7, R4, R33 ;  /* 0x0800000407067389 */ /* 0x0000640000080021 */
[----:B01----:R-:W-:Y:S05]  /*cc70*/  ENDCOLLECTIVE ;  /* 0x000000000000791b */ /* 0x003fea0003800000 */
.L_x_1702:
[----:B------:R-:W-:Y:S05]  /*cc80*/  BSYNC B0 ;  /* 0x0000000000007941 */ /* 0x000fea0003800000 */
.L_x_1701:
[----:B------:R-:W-:Y:S02]  /*cc90*/  IMAD.MOV.U32 R7, RZ, RZ, R42 ;  /* 0x000000ffff077224 */ /* 0x000fe400078e002a */
[----:B------:R-:W-:Y:S02]  /*cca0*/  IMAD.MOV.U32 R4, RZ, RZ, 0x8 ;  /* 0x00000008ff047424 */ /* 0x000fe400078e00ff */
[----:B------:R-:W-:Y:S02]  /*ccb0*/  IMAD.MOV.U32 R34, RZ, RZ, -0x1 ;  /* 0xffffffffff227424 */ /* 0x000fe400078e00ff */
[----:B------:R-:W-:-:S07]  /*ccc0*/  IMAD.MOV.U32 R30, RZ, RZ, R6 ;  /* 0x000000ffff1e7224 */ /* 0x000fce00078e0006 */
[----:B------:R-:W-:Y:S05]  /*ccd0*/  WARPSYNC.COLLECTIVE R34, `(.L_x_1703) ;  /* 0x0000000022087348 */ /* 0x000fea0003c00000 */
[----:B------:R0:W1:Y:S02]  /*cce0*/  SHFL.DOWN P4, R6, R7, R4, R33 ;  /* 0x0800000407067389 */ /* 0x0000640000080021 */
[----:B01----:R-:W-:Y:S05]  /*ccf0*/  ENDCOLLECTIVE ;  /* 0x000000000000791b */ /* 0x003fea0003800000 */
.L_x_1703:
[----:B------:R-:W-:Y:S02]  /*cd00*/  IMAD.MOV.U32 R7, RZ, RZ, R40 ;  /* 0x000000ffff077224 */ /* 0x000fe400078e0028 */
[----:B------:R-:W-:-:S07]  /*cd10*/  IMAD.MOV.U32 R31, RZ, RZ, R6 ;  /* 0x000000ffff1f7224 */ /* 0x000fce00078e0006 */
[----:B------:R-:W-:Y:S05]  /*cd20*/  WARPSYNC.COLLECTIVE R34, `(.L_x_1704) ;  /* 0x0000000022087348 */ /* 0x000fea0003c00000 */
[----:B------:R0:W1:Y:S02]  /*cd30*/  SHFL.DOWN P4, R6, R7, R4, R33 ;  /* 0x0800000407067389 */ /* 0x0000640000080021 */
[----:B01----:R-:W-:Y:S05]  /*cd40*/  ENDCOLLECTIVE ;  /* 0x000000000000791b */ /* 0x003fea0003800000 */
.L_x_1704:
[----:B------:R-:W-:Y:S05]  /*cd50*/  BRA `(.L_x_1705) ;  /* 0xffffff6c00d47947 */ /* 0x000fea000383ffff */
.L_x_1540:
[----:B------:R-:W-:Y:S01]  /*cd60*/  BSSY B0, `(.L_x_1706) ;  /* 0x0000006000007945 */ /* 0x000fe20003800000 */
[----:B------:R-:W-:Y:S02]  /*cd70*/  IMAD.MOV.U32 R4, RZ, RZ, 0x8 ;  /* 0x00000008ff047424 */ /* 0x000fe400078e00ff */
[----:B------:R-:W-:-:S07]  /*cd80*/  IMAD.MOV.U32 R34, RZ, RZ, -0x1 ;  /* 0xffffffffff227424 */ /* 0x000fce00078e00ff */
[----:B0-----:R-:W-:Y:S05]  /*cd90*/  WARPSYNC.COLLECTIVE R34, `(.L_x_1707) ;  /* 0x0000000022087348 */ /* 0x001fea0003c00000 */
[----:B------:R1:W2:Y:S02]  /*cda0*/  SHFL.DOWN P4, R6, R7, R4, R33 ;  /* 0x0800000407067389 */ /* 0x0002a40000080021 */
[----:B012---:R-:W-:Y:S05]  /*cdb0*/  ENDCOLLECTIVE ;  /* 0x000000000000791b */ /* 0x007fea0003800000 */
.L_x_1707:
[----:B------:R-:W-:Y:S05]  /*cdc0*/  BSYNC B0 ;  /* 0x0000000000007941 */ /* 0x000fea0003800000 */
.L_x_1706:
[----:B------:R-:W-:Y:S05]  /*cdd0*/  BRA `(.L_x_1708) ;  /* 0xffffff6c00d87947 */ /* 0x000fea000383ffff */
.L_x_1541:
[----:B------:R-:W-:Y:S01]  /*cde0*/  BSSY B0, `(.L_x_1709) ;  /* 0x0000007000007945 */ /* 0x000fe20003800000 */
[----:B------:R-:W-:Y:S02]  /*cdf0*/  IMAD.MOV.U32 R7, RZ, RZ, R41 ;  /* 0x000000ffff077224 */ /* 0x000fe400078e0029 */
[----:B------:R-:W-:Y:S02]  /*ce00*/  IMAD.MOV.U32 R4, RZ, RZ, 0x10 ;  /* 0x00000010ff047424 */ /* 0x000fe400078e00ff */
[----:B------:R-:W-:-:S07]  /*ce10*/  IMAD.MOV.U32 R34, RZ, RZ, -0x1 ;  /* 0xffffffffff227424 */ /* 0x000fce00078e00ff */
[----:B------:R-:W-:Y:S05]  /*ce20*/  WARPSYNC.COLLECTIVE R34, `(.L_x_1710) ;  /* 0x0000000022087348 */ /* 0x000fea0003c00000 */
[----:B------:R0:W1:Y:S02]  /*ce30*/  SHFL.DOWN P4, R6, R7, R4, R33 ;  /* 0x0800000407067389 */ /* 0x0000640000080021 */
[----:B01----:R-:W-:Y:S05]  /*ce40*/  ENDCOLLECTIVE ;  /* 0x000000000000791b */ /* 0x003fea0003800000 */
.L_x_1710:
[----:B------:R-:W-:Y:S05]  /*ce50*/  BSYNC B0 ;  /* 0x0000000000007941 */ /* 0x000fea0003800000 */
.L_x_1709:
[----:B------:R-:W-:Y:S02]  /*ce60*/  IMAD.MOV.U32 R7, RZ, RZ, R42 ;  /* 0x000000ffff077224 */ /* 0x000fe400078e002a */
[----:B------:R-:W-:Y:S02]  /*ce70*/  IMAD.MOV.U32 R4, RZ, RZ, 0x10 ;  /* 0x00000010ff047424 */ /* 0x000fe400078e00ff */
[----:B------:R-:W-:Y:S02]  /*ce80*/  IMAD.MOV.U32 R34, RZ, RZ, -0x1 ;  /* 0xffffffffff227424 */ /* 0x000fe400078e00ff */
[----:B------:R-:W-:-:S07]  /*ce90*/  IMAD.MOV.U32 R48, RZ, RZ, R6 ;  /* 0x000000ffff307224 */ /* 0x000fce00078e0006 */
[----:B------:R-:W-:Y:S05]  /*cea0*/  WARPSYNC.COLLECTIVE R34, `(.L_x_1711) ;  /* 0x0000000022087348 */ /* 0x000fea0003c00000 */
[----:B------:R0:W1:Y:S02]  /*ceb0*/  SHFL.DOWN P4, R6, R7, R4, R33 ;  /* 0x0800000407067389 */ /* 0x0000640000080021 */
[----:B01----:R-:W-:Y:S05]  /*cec0*/  ENDCOLLECTIVE ;  /* 0x000000000000791b */ /* 0x003fea0003800000 */
.L_x_1711:
[----:B------:R-:W-:Y:S02]  /*ced0*/  IMAD.MOV.U32 R7, RZ, RZ, R40 ;  /* 0x000000ffff077224 */ /* 0x000fe400078e0028 */
[----:B------:R-:W-:-:S07]  /*cee0*/  IMAD.MOV.U32 R49, RZ, RZ, R6 ;  /* 0x000000ffff317224 */ /* 0x000fce00078e0006 */
[----:B------:R-:W-:Y:S05]  /*cef0*/  WARPSYNC.COLLECTIVE R34, `(.L_x_1712) ;  /* 0x0000000022087348 */ /* 0x000fea0003c00000 */
[----:B------:R0:W1:Y:S02]  /*cf00*/  SHFL.DOWN P4, R6, R7, R4, R33 ;  /* 0x0800000407067389 */ /* 0x0000640000080021 */
[----:B01----:R-:W-:Y:S05]  /*cf10*/  ENDCOLLECTIVE ;  /* 0x000000000000791b */ /* 0x003fea0003800000 */
.L_x_1712:
[----:B------:R-:W-:Y:S05]  /*cf20*/  BRA `(.L_x_1713) ;  /* 0xffffff6c00a47947 */ /* 0x000fea000383ffff */
.L_x_1542:
[----:B------:R-:W-:Y:S01]  /*cf30*/  BSSY B0, `(.L_x_1714) ;  /* 0x0000006000007945 */ /* 0x000fe20003800000 */
[----:B------:R-:W-:Y:S02]  /*cf40*/  IMAD.MOV.U32 R4, RZ, RZ, 0x10 ;  /* 0x00000010ff047424 */ /* 0x000fe400078e00ff */
[----:B------:R-:W-:-:S07]  /*cf50*/  IMAD.MOV.U32 R34, RZ, RZ, -0x1 ;  /* 0xffffffffff227424 */ /* 0x000fce00078e00ff */
[----:B0-----:R-:W-:Y:S05]  /*cf60*/  WARPSYNC.COLLECTIVE R34, `(.L_x_1715) ;  /* 0x0000000022087348 */ /* 0x001fea0003c00000 */
[----:B------:R1:W2:Y:S02]  /*cf70*/  SHFL.DOWN P4, R6, R7, R4, R33 ;  /* 0x0800000407067389 */ /* 0x0002a40000080021 */
[----:B012---:R-:W-:Y:S05]  /*cf80*/  ENDCOLLECTIVE ;  /* 0x000000000000791b */ /* 0x007fea0003800000 */
.L_x_1715:
[----:B------:R-:W-:Y:S05]  /*cf90*/  BSYNC B0 ;  /* 0x0000000000007941 */ /* 0x000fea0003800000 */
.L_x_1714:
[----:B------:R-:W-:Y:S05]  /*cfa0*/  BRA `(.L_x_1716) ;  /* 0xffffff6c00b47947 */ /* 0x000fea000383ffff */
.L_x_1543:
[----:B------:R-:W-:Y:S01]  /*cfb0*/  BSSY B0, `(.L_x_1717) ;  /* 0x0000006000007945 */ /* 0x000fe20003800000 */
[----:B------:R-:W-:Y:S01]  /*cfc0*/  PLOP3.LUT P5, PT, P0, PT, PT, 0x80, 0x8 ;  /* 0x000000000008781c */ /* 0x000fe200007af070 */
[----:B------:R-:W-:-:S12]  /*cfd0*/  IMAD.MOV.U32 R34, RZ, RZ, -0x1 ;  /* 0xffffffffff227424 */ /* 0x000fd800078e00ff */
[----:B------:R-:W-:Y:S05]  /*cfe0*/  WARPSYNC.COLLECTIVE R34, `(.L_x_1718) ;  /* 0x0000000022087348 */ /* 0x000fea0003c00000 */
[----:B------:R-:W-:Y:S01]  /*cff0*/  VOTE.ALL P5, P5 ;  /* 0x0000000000ff7806 */ /* 0x000fe200028a0000 */
[----:B------:R-:W-:-:S12]  /*d000*/  ENDCOLLECTIVE ;  /* 0x000000000000791b */ /* 0x000fd80003800000 */
.L_x_1718:
[----:B------:R-:W-:Y:S05]  /*d010*/  BSYNC B0 ;  /* 0x0000000000007941 */ /* 0x000fea0003800000 */
.L_x_1717:
[----:B------:R-:W-:Y:S01]  /*d020*/  PLOP3.LUT P0, PT, P5, PT, PT, 0x80, 0x8 ;  /* 0x000000000008781c */ /* 0x000fe20002f0f070 */
[----:B------:R-:W-:-:S12]  /*d030*/  BRA `(.L_x_1719) ;  /* 0xffffff6c00b07947 */ /* 0x000fd8000383ffff */
.L_x_1545:
[----:B------:R-:W-:Y:S01]  /*d040*/  BSSY B0, `(.L_x_1720) ;  /* 0x0000006000007945 */ /* 0x000fe20003800000 */
[----:B------:R-:W-:Y:S01]  /*d050*/  PLOP3.LUT P4, PT, P0, PT, PT, 0x8, 0x80 ;  /* 0x000000000080781c */ /* 0x000fe2000078e170 */
[----:B------:R-:W-:-:S12]  /*d060*/  IMAD.MOV.U32 R34, RZ, RZ, -0x1 ;  /* 0xffffffffff227424 */ /* 0x000fd800078e00ff */
[----:B------:R-:W-:Y:S05]  /*d070*/  WARPSYNC.COLLECTIVE R34, `(.L_x_1721) ;  /* 0x0000000022087348 */ /* 0x000fea0003c00000 */
[----:B------:R-:W-:Y:S01]  /*d080*/  VOTE.ANY P4, P4 ;  /* 0x0000000000ff7806 */ /* 0x000fe20002080100 */
[----:B------:R-:W-:-:S12]  /*d090*/  ENDCOLLECTIVE ;  /* 0x000000000000791b */ /* 0x000fd80003800000 */
.L_x_1721:
[----:B------:R-:W-:Y:S05]  /*d0a0*/  BSYNC B0 ;  /* 0x0000000000007941 */ /* 0x000fea0003800000 */
.L_x_1720:
[----:B------:R-:W-:Y:S01]  /*d0b0*/  PLOP3.LUT P0, PT, P4, PT, PT, 0x80, 0x8 ;  /* 0x000000000008781c */ /* 0x000fe2000270f070 */
[----:B------:R-:W-:-:S12]  /*d0c0*/  BRA `(.L_x_1722) ;  /* 0xffffff6c00ac7947 */ /* 0x000fd8000383ffff */
.L_x_1547:
[----:B------:R-:W-:Y:S01]  /*d0d0*/  BSSY B0, `(.L_x_1723) ;  /* 0x0000006000007945 */ /* 0x000fe20003800000 */
[----:B------:R-:W-:Y:S01]  /*d0e0*/  PLOP3.LUT P4, PT, P0, PT, PT, 0x8, 0x80 ;  /* 0x000000000080781c */ /* 0x000fe2000078e170 */
[----:B------:R-:W-:-:S12]  /*d0f0*/  IMAD.MOV.U32 R34, RZ, RZ, -0x1 ;  /* 0xffffffffff227424 */ /* 0x000fd800078e00ff */
[----:B------:R-:W-:Y:S05]  /*d100*/  WARPSYNC.COLLECTIVE R34, `(.L_x_1724) ;  /* 0x0000000022087348 */ /* 0x000fea0003c00000 */
[----:B------:R-:W-:Y:S01]  /*d110*/  VOTE.ANY R34, PT, P4 ;  /* 0x0000000000227806 */ /* 0x000fe200020e0100 */
[----:B------:R-:W-:Y:S06]  /*d120*/  ENDCOLLECTIVE ;  /* 0x000000000000791b */ /* 0x000fec0003800000 */
.L_x_1724:
[----:B------:R-:W-:Y:S05]  /*d130*/  BSYNC B0 ;  /* 0x0000000000007941 */ /* 0x000fea0003800000 */
.L_x_1723:
        /* <DEDUP_REMOVED lines=10> */
.L_x_1725:
[----:B------:R-:W-:Y:S02]  /*d1e0*/  IMAD.MOV.U32 R7, RZ, RZ, R51 ;  /* 0x000000ffff077224 */ /* 0x000fe400078e0033 */
[----:B------:R-:W-:-:S07]  /*d1f0*/  IMAD.MOV.U32 R53, RZ, RZ, R6 ;  /* 0x000000ffff357224 */ /* 0x000fce00078e0006 */
[----:B------:R-:W-:Y:S05]  /*d200*/  WARPSYNC.COLLECTIVE R34, `(.L_x_1726) ;  /* 0x0000000022087348 */ /* 0x000fea0003c00000 */
[----:B------:R0:W1:Y:S02]  /*d210*/  SHFL.DOWN P4, R6, R7, R4, R33 ;  /* 0x0800000407067389 */ /* 0x0000640000080021 */
[----:B01----:R-:W-:Y:S05]  /*d220*/  ENDCOLLECTIVE ;  /* 0x000000000000791b */ /* 0x003fea0003800000 */
.L_x_1726:
[----:B------:R-:W-:Y:S02]  /*d230*/  IMAD.MOV.U32 R7, RZ, RZ, R48 ;  /* 0x000000ffff077224 */ /* 0x000fe400078e0030 */
[----:B------:R-:W-:-:S07]  /*d240*/  IMAD.MOV.U32 R50, RZ, RZ, R6 ;  /* 0x000000ffff327224 */ /* 0x000fce00078e0006 */
[----:B------:R-:W-:Y:S05]  /*d250*/  WARPSYNC.COLLECTIVE R34, `(.L_x_1727) ;  /* 0x0000000022087348 */ /* 0x000fea0003c00000 */
[----:B------:R0:W1:Y:S02]  /*d260*/  SHFL.DOWN P4, R6, R7, R4, R33 ;  /* 0x0800000407067389 */ /* 0x0000640000080021 */
[----:B01----:R-:W-:Y:S05]  /*d270*/  ENDCOLLECTIVE ;  /* 0x000000000000791b */ /* 0x003fea0003800000 */
.L_x_1727:
[----:B------:R-:W-:Y:S01]  /*d280*/  IMAD.MOV.U32 R52, RZ, RZ, R6 ;  /* 0x000000ffff347224 */ /* 0x000fe200078e0006 */
[----:B------:R-:W-:Y:S06]  /*d290*/  BRA `(.L_x_1728) ;  /* 0xffffff6c00747947 */ /* 0x000fec000383ffff */
.L_x_1548:
[----:B------:R-:W-:Y:S01]  /*d2a0*/  BSSY B0, `(.L_x_1729) ;  /* 0x0000006000007945 */ /* 0x000fe20003800000 */
[----:B------:R-:W-:Y:S02]  /*d2b0*/  IMAD.MOV.U32 R4, RZ, RZ, 0x1 ;  /* 0x00000001ff047424 */ /* 0x000fe400078e00ff */
[----:B------:R-:W-:-:S07]  /*d2c0*/  IMAD.MOV.U32 R34, RZ, RZ, -0x1 ;  /* 0xffffffffff227424 */ /* 0x000fce00078e00ff */
[----:B--23--:R-:W-:Y:S05]  /*d2d0*/  WARPSYNC.COLLECTIVE R34, `(.L_x_1730) ;  /* 0x0000000022087348 */ /* 0x00cfea0003c00000 */
[----:B------:R0:W1:Y:S02]  /*d2e0*/  SHFL.DOWN P4, R6, R7, R4, R33 ;  /* 0x0800000407067389 */ /* 0x0000640000080021 */
[----:B0123--:R-:W-:Y:S05]  /*d2f0*/  ENDCOLLECTIVE ;  /* 0x000000000000791b */ /* 0x00ffea0003800000 */
.L_x_1730:
[----:B------:R-:W-:Y:S05]  /*d300*/  BSYNC B0 ;  /* 0x0000000000007941 */ /* 0x000fea0003800000 */
.L_x_1729:
[----:B------:R-:W-:Y:S05]  /*d310*/  BRA `(.L_x_1731) ;  /* 0xffffff6c006c7947 */ /* 0x000fea000383ffff */
.L_x_1549:
[----:B------:R-:W-:Y:S01]  /*d320*/  BSSY B0, `(.L_x_1732) ;  /* 0x0000007000007945 */ /* 0x000fe20003800000 */
[----:B------:R-:W-:Y:S02]  /*d330*/  IMAD.MOV.U32 R7, RZ, RZ, R32 ;  /* 0x000000ffff077224 */ /* 0x000fe400078e0020 */
[----:B------:R-:W-:Y:S02]  /*d340*/  IMAD.MOV.U32 R4, RZ, RZ, 0x2 ;  /* 0x00000002ff047424 */ /* 0x000fe400078e00ff */
[----:B------:R-:W-:-:S07]  /*d350*/  IMAD.MOV.U32 R34, RZ, RZ, -0x1 ;  /* 0xffffffffff227424 */ /* 0x000fce00078e00ff */
[----:B------:R-:W-:Y:S05]  /*d360*/  WARPSYNC.COLLECTIVE R34, `(.L_x_1733) ;  /* 0x0000000022087348 */ /* 0x000fea0003c00000 */
[----:B------:R0:W1:Y:S02]  /*d370*/  SHFL.DOWN P4, R6, R7, R4, R33 ;  /* 0x0800000407067389 */ /* 0x0000640000080021 */
[----:B01----:R-:W-:Y:S05]  /*d380*/  ENDCOLLECTIVE ;  /* 0x000000000000791b */ /* 0x003fea0003800000 */
.L_x_1733:
[----:B------:R-:W-:Y:S05]  /*d390*/  BSYNC B0 ;  /* 0x0000000000007941 */ /* 0x000fea0003800000 */
.L_x_1732:
[----:B------:R-:W-:Y:S02]  /*d3a0*/  IMAD.MOV.U32 R7, RZ, RZ, R51 ;  /* 0x000000ffff077224 */ /* 0x000fe400078e0033 */
[----:B------:R-:W-:Y:S02]  /*d3b0*/  IMAD.MOV.U32 R4, RZ, RZ, 0x2 ;  /* 0x00000002ff047424 */ /* 0x000fe400078e00ff */
[----:B------:R-:W-:Y:S02]  /*d3c0*/  IMAD.MOV.U32 R34, RZ, RZ, -0x1 ;  /* 0xffffffffff227424 */ /* 0x000fe400078e00ff */
[----:B------:R-:W-:-:S07]  /*d3d0*/  IMAD.MOV.U32 R53, RZ, RZ, R6 ;  /* 0x000000ffff357224 */ /* 0x000fce00078e0006 */
[----:B------:R-:W-:Y:S05]  /*d3e0*/  WARPSYNC.COLLECTIVE R34, `(.L_x_1734) ;  /* 0x0000000022087348 */ /* 0x000fea0003c00000 */
[----:B------:R0:W1:Y:S02]  /*d3f0*/  SHFL.DOWN P4, R6, R7, R4, R33 ;  /* 0x0800000407067389 */ /* 0x0000640000080021 */
[----:B01----:R-:W-:Y:S05]  /*d400*/  ENDCOLLECTIVE ;  /* 0x000000000000791b */ /* 0x003fea0003800000 */
.L_x_1734:
[----:B------:R-:W-:Y:S02]  /*d410*/  IMAD.MOV.U32 R7, RZ, RZ, R48 ;  /* 0x000000ffff077224 */ /* 0x000fe400078e0030 */
[----:B------:R-:W-:-:S07]  /*d420*/  IMAD.MOV.U32 R50, RZ, RZ, R6 ;  /* 0x000000ffff327224 */ /* 0x000fce00078e0006 */
[----:B------:R-:W-:Y:S05]  /*d430*/  WARPSYNC.COLLECTIVE R34, `(.L_x_1735) ;  /* 0x0000000022087348 */ /* 0x000fea0003c00000 */
[----:B------:R0:W1:Y:S02]  /*d440*/  SHFL.DOWN P4, R6, R7, R4, R33 ;  /* 0x0800000407067389 */ /* 0x0000640000080021 */
[----:B01----:R-:W-:Y:S05]  /*d450*/  ENDCOLLECTIVE ;  /* 0x000000000000791b */ /* 0x003fea0003800000 */
.L_x_1735:
[----:B------:R-:W-:Y:S01]  /*d460*/  IMAD.MOV.U32 R52, RZ, RZ, R6 ;  /* 0x000000ffff347224 */ /* 0x000fe200078e0006 */
[----:B------:R-:W-:Y:S06]  /*d470*/  BRA `(.L_x_1736) ;  /* 0xffffff6c003c7947 */ /* 0x000fec000383ffff */
.L_x_1550:
[----:B------:R-:W-:Y:S01]  /*d480*/  BSSY B0, `(.L_x_1737) ;  /* 0x0000006000007945 */ /* 0x000fe20003800000 */
[----:B------:R-:W-:Y:S02]  /*d490*/  IMAD.MOV.U32 R4, RZ, RZ, 0x2 ;  /* 0x00000002ff047424 */ /* 0x000fe400078e00ff */
[----:B------:R-:W-:-:S07]  /*d4a0*/  IMAD.MOV.U32 R34, RZ, RZ, -0x1 ;  /* 0xffffffffff227424 */ /* 0x000fce00078e00ff */
[----:B--23--:R-:W-:Y:S05]  /*d4b0*/  WARPSYNC.COLLECTIVE R34, `(.L_x_1738) ;  /* 0x0000000022087348 */ /* 0x00cfea0003c00000 */
[----:B------:R0:W1:Y:S02]  /*d4c0*/  SHFL.DOWN P4, R6, R7, R4, R33 ;  /* 0x0800000407067389 */ /* 0x0000640000080021 */
[----:B0123--:R-:W-:Y:S05]  /*d4d0*/  ENDCOLLECTIVE ;  /* 0x000000000000791b */ /* 0x00ffea0003800000 */
.L_x_1738:
[----:B------:R-:W-:Y:S05]  /*d4e0*/  BSYNC B0 ;  /* 0x0000000000007941 */ /* 0x000fea0003800000 */
.L_x_1737:
[----:B------:R-:W-:Y:S05]  /*d4f0*/  BRA `(.L_x_1739) ;  /* 0xffffff6c00347947 */ /* 0x000fea000383ffff */
.L_x_1551:
[----:B------:R-:W-:Y:S01]  /*d500*/  BSSY B0, `(.L_x_1740) ;  /* 0x0000007000007945 */ /* 0x000fe20003800000 */
[----:B------:R-:W-:Y:S02]  /*d510*/  IMAD.MOV.U32 R7, RZ, RZ, R32 ;  /* 0x000000ffff077224 */ /* 0x000fe400078e0020 */
[----:B------:R-:W-:Y:S02]  /*d520*/  IMAD.MOV.U32 R4, RZ, RZ, 0x4 ;  /* 0x00000004ff047424 */ /* 0x000fe400078e00ff */
[----:B------:R-:W-:-:S07]  /*d530*/  IMAD.MOV.U32 R34, RZ, RZ, -0x1 ;  /* 0xffffffffff227424 */ /* 0x000fce00078e00ff */
[----:B------:R-:W-:Y:S05]  /*d540*/  WARPSYNC.COLLECTIVE R34, `(.L_x_1741) ;  /* 0x0000000022087348 */ /* 0x000fea0003c00000 */
[----:B------:R0:W1:Y:S02]  /*d550*/  SHFL.DOWN P4, R6, R7, R4, R33 ;  /* 0x0800000407067389 */ /* 0x0000640000080021 */
[----:B01----:R-:W-:Y:S05]  /*d560*/  ENDCOLLECTIVE ;  /* 0x000000000000791b */ /* 0x003fea0003800000 */
.L_x_1741:
[----:B------:R-:W-:Y:S05]  /*d570*/  BSYNC B0 ;  /* 0x0000000000007941 */ /* 0x000fea0003800000 */
.L_x_1740:
[----:B------:R-:W-:Y:S02]  /*d580*/  IMAD.MOV.U32 R7, RZ, RZ, R51 ;  /* 0x000000ffff077224 */ /* 0x000fe400078e0033 */
[----:B------:R-:W-:Y:S02]  /*d590*/  IMAD.MOV.U32 R4, RZ, RZ, 0x4 ;  /* 0x00000004ff047424 */ /* 0x000fe400078e00ff */
[----:B------:R-:W-:Y:S02]  /*d5a0*/  IMAD.MOV.U32 R34, RZ, RZ, -0x1 ;  /* 0xffffffffff227424 */ /* 0x000fe400078e00ff */
[----:B------:R-:W-:-:S07]  /*d5b0*/  IMAD.MOV.U32 R53, RZ, RZ, R6 ;  /* 0x000000ffff357224 */ /* 0x000fce00078e0006 */
[----:B------:R-:W-:Y:S05]  /*d5c0*/  WARPSYNC.COLLECTIVE R34, `(.L_x_1742) ;  /* 0x0000000022087348 */ /* 0x000fea0003c00000 */
[----:B------:R0:W1:Y:S02]  /*d5d0*/  SHFL.DOWN P4, R6, R7, R4, R33 ;  /* 0x0800000407067389 */ /* 0x0000640000080021 */
[----:B01----:R-:W-:Y:S05]  /*d5e0*/  ENDCOLLECTIVE ;  /* 0x000000000000791b */ /* 0x003fea0003800000 */
.L_x_1742:
[----:B------:R-:W-:Y:S02]  /*d5f0*/  IMAD.MOV.U32 R7, RZ, RZ, R48 ;  /* 0x000000ffff077224 */ /* 0x000fe400078e0030 */
[----:B------:R-:W-:-:S07]  /*d600*/  IMAD.MOV.U32 R50, RZ, RZ, R6 ;  /* 0x000000ffff327224 */ /* 0x000fce00078e0006 */
[----:B------:R-:W-:Y:S05]  /*d610*/  WARPSYNC.COLLECTIVE R34, `(.L_x_1743) ;  /* 0x0000000022087348 */ /* 0x000fea0003c00000 */
[----:B------:R0:W1:Y:S02]  /*d620*/  SHFL.DOWN P4, R6, R7, R4, R33 ;  /* 0x0800000407067389 */ /* 0x0000640000080021 */
[----:B01----:R-:W-:Y:S05]  /*d630*/  ENDCOLLECTIVE ;  /* 0x000000000000791b */ /* 0x003fea0003800000 */
.L_x_1743:
[----:B------:R-:W-:Y:S01]  /*d640*/  IMAD.MOV.U32 R52, RZ, RZ, R6 ;  /* 0x000000ffff347224 */ /* 0x000fe200078e0006 */
[----:B------:R-:W-:Y:S06]  /*d650*/  BRA `(.L_x_1744) ;  /* 0xffffff6c00047947 */ /* 0x000fec000383ffff */
.L_x_1552:
[----:B------:R-:W-:Y:S01]  /*d660*/  BSSY B0, `(.L_x_1745) ;  /* 0x0000006000007945 */ /* 0x000fe20003800000 */
[----:B------:R-:W-:Y:S02]  /*d670*/  IMAD.MOV.U32 R4, RZ, RZ, 0x4 ;  /* 0x00000004ff047424 */ /* 0x000fe400078e00ff */
[----:B------:R-:W-:-:S07]  /*d680*/  IMAD.MOV.U32 R34, RZ, RZ, -0x1 ;  /* 0xffffffffff227424 */ /* 0x000fce00078e00ff */
[----:B--23--:R-:W-:Y:S05]  /*d690*/  WARPSYNC.COLLECTIVE R34, `(.L_x_1746) ;  /* 0x0000000022087348 */ /* 0x00cfea0003c00000 */
[----:B------:R0:W1:Y:S02]  /*d6a0*/  SHFL.DOWN P4, R6, R7, R4, R33 ;  /* 0x0800000407067389 */ /* 0x0000640000080021 */
[----:B0123--:R-:W-:Y:S05]  /*d6b0*/  ENDCOLLECTIVE ;  /* 0x000000000000791b */ /* 0x00ffea0003800000 */
.L_x_1746:
[----:B------:R-:W-:Y:S05]  /*d6c0*/  BSYNC B0 ;  /* 0x0000000000007941 */ /* 0x000fea0003800000 */
.L_x_1745:
[----:B------:R-:W-:Y:S05]  /*d6d0*/  BRA `(.L_x_1747) ;  /* 0xffffff6800fc7947 */ /* 0x000fea000383ffff */
.L_x_1553:
[----:B------:R-:W-:Y:S01]  /*d6e0*/  BSSY B0, `(.L_x_1748) ;  /* 0x0000007000007945 */ /* 0x000fe20003800000 */
[----:B------:R-:W-:Y:S02]  /*d6f0*/  IMAD.MOV.U32 R7, RZ, RZ, R32 ;  /* 0x000000ffff077224 */ /* 0x000fe400078e0020 */
[----:B------:R-:W-:Y:S02]  /*d700*/  IMAD.MOV.U32 R4, RZ, RZ, 0x8 ;  /* 0x00000008ff047424 */ /* 0x000fe400078e00ff */
[----:B------:R-:W-:-:S07]  /*d710*/  IMAD.MOV.U32 R34, RZ, RZ, -0x1 ;  /* 0xffffffffff227424 */ /* 0x000fce00078e00ff */
[----:B------:R-:W-:Y:S05]  /*d720*/  WARPSYNC.COLLECTIVE R34, `(.L_x_1749) ;  /* 0x0000000022087348 */ /* 0x000fea0003c00000 */
[----:B------:R0:W1:Y:S02]  /*d730*/  SHFL.DOWN P4, R6, R7, R4, R33 ;  /* 0x0800000407067389 */ /* 0x0000640000080021 */
[----:B01----:R-:W-:Y:S05]  /*d740*/  ENDCOLLECTIVE ;  /* 0x000000000000791b */ /* 0x003fea0003800000 */
.L_x_1749:
[----:B------:R-:W-:Y:S05]  /*d750*/  BSYNC B0 ;  /* 0x0000000000007941 */ /* 0x000fea0003800000 */
.L_x_1748:
[----:B------:R-:W-:Y:S02]  /*d760*/  IMAD.MOV.U32 R7, RZ, RZ, R51 ;  /* 0x000000ffff077224 */ /* 0x000fe400078e0033 */
[----:B------:R-:W-:Y:S02]  /*d770*/  IMAD.MOV.U32 R4, RZ, RZ, 0x8 ;  /* 0x00000008ff047424 */ /* 0x000fe400078e00ff */
[----:B------:R-:W-:Y:S02]  /*d780*/  IMAD.MOV.U32 R34, RZ, RZ, -0x1 ;  /* 0xffffffffff227424 */ /* 0x000fe400078e00ff */
[----:B------:R-:W-:-:S07]  /*d790*/  IMAD.MOV.U32 R53, RZ, RZ, R6 ;  /* 0x000000ffff357224 */ /* 0x000fce00078e0006 */
[----:B------:R-:W-:Y:S05]  /*d7a0*/  WARPSYNC.COLLECTIVE R34, `(.L_x_1750) ;  /* 0x0000000022087348 */ /* 0x000fea0003c00000 */
[----:B------:R0:W1:Y:S02]  /*d7b0*/  SHFL.DOWN P4, R6, R7, R4, R33 ;  /* 0x0800000407067389 */ /* 0x0000640000080021 */
[----:B01----:R-:W-:Y:S05]  /*d7c0*/  ENDCOLLECTIVE ;  /* 0x000000000000791b */ /* 0x003fea0003800000 */
.L_x_1750:
[----:B------:R-:W-:Y:S02]  /*d7d0*/  IMAD.MOV.U32 R7, RZ, RZ, R48 ;  /* 0x000000ffff077224 */ /* 0x000fe400078e0030 */
[----:B------:R-:W-:-:S07]  /*d7e0*/  IMAD.MOV.U32 R50, RZ, RZ, R6 ;  /* 0x000000ffff327224 */ /* 0x000fce00078e0006 */
[----:B------:R-:W-:Y:S05]  /*d7f0*/  WARPSYNC.COLLECTIVE R34, `(.L_x_1751) ;  /* 0x0000000022087348 */ /* 0x000fea0003c00000 */
[----:B------:R0:W1:Y:S02]  /*d800*/  SHFL.DOWN P4, R6, R7, R4, R33 ;  /* 0x0800000407067389 */ /* 0x0000640000080021 */
[----:B01----:R-:W-:Y:S05]  /*d810*/  ENDCOLLECTIVE ;  /* 0x000000000000791b */ /* 0x003fea0003800000 */
.L_x_1751:
[----:B------:R-:W-:Y:S01]  /*d820*/  IMAD.MOV.U32 R52, RZ, RZ, R6 ;  /* 0x000000ffff347224 */ /* 0x000fe200078e0006 */
[----:B------:R-:W-:Y:S06]  /*d830*/  BRA `(.L_x_1752) ;  /* 0xffffff6800cc7947 */ /* 0x000fec000383ffff */
.L_x_1554:
[----:B------:R-:W-:Y:S01]  /*d840*/  BSSY B0, `(.L_x_1753) ;  /* 0x0000006000007945 */ /* 0x000fe20003800000 */
[----:B------:R-:W-:Y:S02]  /*d850*/  IMAD.MOV.U32 R4, RZ, RZ, 0x8 ;  /* 0x00000008ff047424 */ /* 0x000fe400078e00ff */
[----:B------:R-:W-:-:S07]  /*d860*/  IMAD.MOV.U32 R34, RZ, RZ, -0x1 ;  /* 0xffffffffff227424 */ /* 0x000fce00078e00ff */
[----:B--23--:R-:W-:Y:S05]  /*d870*/  WARPSYNC.COLLECTIVE R34, `(.L_x_1754) ;  /* 0x0000000022087348 */ /* 0x00cfea0003c00000 */
[----:B------:R0:W1:Y:S02]  /*d880*/  SHFL.DOWN P4, R6, R7, R4, R33 ;  /* 0x0800000407067389 */ /* 0x0000640000080021 */
[----:B0123--:R-:W-:Y:S05]  /*d890*/  ENDCOLLECTIVE ;  /* 0x000000000000791b */ /* 0x00ffea0003800000 */
.L_x_1754:
[----:B------:R-:W-:Y:S05]  /*d8a0*/  BSYNC B0 ;  /* 0x0000000000007941 */ /* 0x000fea0003800000 */
.L_x_1753:
[----:B------:R-:W-:Y:S05]  /*d8b0*/  BRA `(.L_x_1755) ;  /* 0xffffff6800c47947 */ /* 0x000fea000383ffff */
.L_x_1555:
[----:B------:R-:W-:Y:S01]  /*d8c0*/  BSSY B0, `(.L_x_1756) ;  /* 0x0000007000007945 */ /* 0x000fe20003800000 */
[----:B------:R-:W-:Y:S02]  /*d8d0*/  IMAD.MOV.U32 R7, RZ, RZ, R32 ;  /* 0x000000ffff077224 */ /* 0x000fe400078e0020 */
[----:B------:R-:W-:Y:S02]  /*d8e0*/  IMAD.MOV.U32 R4, RZ, RZ, 0x10 ;  /* 0x00000010ff047424 */ /* 0x000fe400078e00ff */
[----:B------:R-:W-:-:S07]  /*d8f0*/  IMAD.MOV.U32 R34, RZ, RZ, -0x1 ;  /* 0xffffffffff227424 */ /* 0x000fce00078e00ff */
[----:B------:R-:W-:Y:S05]  /*d900*/  WARPSYNC.COLLECTIVE R34, `(.L_x_1757) ;  /* 0x0000000022087348 */ /* 0x000fea0003c00000 */
[----:B------:R0:W1:Y:S02]  /*d910*/  SHFL.DOWN P4, R6, R7, R4, R33 ;  /* 0x0800000407067389 */ /* 0x0000640000080021 */
[----:B01----:R-:W-:Y:S05]  /*d920*/  ENDCOLLECTIVE ;  /* 0x000000000000791b */ /* 0x003fea0003800000 */
.L_x_1757:
[----:B------:R-:W-:Y:S05]  /*d930*/  BSYNC B0 ;  /* 0x0000000000007941 */ /* 0x000fea0003800000 */
.L_x_1756:
[----:B------:R-:W-:Y:S02]  /*d940*/  IMAD.MOV.U32 R7, RZ, RZ, R51 ;  /* 0x000000ffff077224 */ /* 0x000fe400078e0033 */
[----:B------:R-:W-:Y:S02]  /*d950*/  IMAD.MOV.U32 R4, RZ, RZ, 0x10 ;  /* 0x00000010ff047424 */ /* 0x000fe400078e00ff */
[----:B------:R-:W-:Y:S02]  /*d960*/  IMAD.MOV.U32 R34, RZ, RZ, -0x1 ;  /* 0xffffffffff227424 */ /* 0x000fe400078e00ff */
[----:B------:R-:W-:-:S07]  /*d970*/  IMAD.MOV.U32 R53, RZ, RZ, R6 ;  /* 0x000000ffff357224 */ /* 0x000fce00078e0006 */
[----:B------:R-:W-:Y:S05]  /*d980*/  WARPSYNC.COLLECTIVE R34, `(.L_x_1758) ;  /* 0x0000000022087348 */ /* 0x000fea0003c00000 */
[----:B------:R0:W1:Y:S02]  /*d990*/  SHFL.DOWN P4, R6, R7, R4, R33 ;  /* 0x0800000407067389 */ /* 0x0000640000080021 */
[----:B01----:R-:W-:Y:S05]  /*d9a0*/  ENDCOLLECTIVE ;  /* 0x000000000000791b */ /* 0x003fea0003800000 */
.L_x_1758:
[----:B------:R-:W-:Y:S02]  /*d9b0*/  IMAD.MOV.U32 R7, RZ, RZ, R48 ;  /* 0x000000ffff077224 */ /* 0x000fe400078e0030 */
[----:B------:R-:W-:-:S07]  /*d9c0*/  IMAD.MOV.U32 R50, RZ, RZ, R6 ;  /* 0x000000ffff327224 */ /* 0x000fce00078e0006 */
[----:B------:R-:W-:Y:S05]  /*d9d0*/  WARPSYNC.COLLECTIVE R34, `(.L_x_1759) ;  /* 0x0000000022087348 */ /* 0x000fea0003c00000 */
[----:B------:R0:W1:Y:S02]  /*d9e0*/  SHFL.DOWN P4, R6, R7, R4, R33 ;  /* 0x0800000407067389 */ /* 0x0000640000080021 */
[----:B01----:R-:W-:Y:S05]  /*d9f0*/  ENDCOLLECTIVE ;  /* 0x000000000000791b */ /* 0x003fea0003800000 */
.L_x_1759:
[----:B------:R-:W-:Y:S05]  /*da00*/  BRA `(.L_x_1760) ;  /* 0xffffff6800987947 */ /* 0x000fea000383ffff */
.L_x_1556:
[----:B------:R-:W-:Y:S01]  /*da10*/  BSSY B0, `(.L_x_1761) ;  /* 0x0000006000007945 */ /* 0x000fe20003800000 */
[----:B------:R-:W-:Y:S02]  /*da20*/  IMAD.MOV.U32 R4, RZ, RZ, 0x10 ;  /* 0x00000010ff047424 */ /* 0x000fe400078e00ff */
[----:B------:R-:W-:-:S07]  /*da30*/  IMAD.MOV.U32 R34, RZ, RZ, -0x1 ;  /* 0xffffffffff227424 */ /* 0x000fce00078e00ff */
[----:B------:R-:W-:Y:S05]  /*da40*/  WARPSYNC.COLLECTIVE R34, `(.L_x_1762) ;  /* 0x0000000022087348 */ /* 0x000fea0003c00000 */
[----:B------:R0:W1:Y:S02]  /*da50*/  SHFL.DOWN P4, R6, R7, R4, R33 ;  /* 0x0800000407067389 */ /* 0x0000640000080021 */
[----:B01----:R-:W-:Y:S05]  /*da60*/  ENDCOLLECTIVE ;  /* 0x000000000000791b */ /* 0x003fea0003800000 */
.L_x_1762:
[----:B------:R-:W-:Y:S05]  /*da70*/  BSYNC B0 ;  /* 0x0000000000007941 */ /* 0x000fea0003800000 */
.L_x_1761:
[----:B------:R-:W-:Y:S05]  /*da80*/  BRA `(.L_x_1763) ;  /* 0xffffff6800b87947 */ /* 0x000fea000383ffff */
.L_x_1557:
[----:B------:R-:W-:Y:S01]  /*da90*/  BSSY B0, `(.L_x_1764) ;  /* 0x0000006000007945 */ /* 0x000fe20003800000 */
[----:B------:R-:W-:Y:S01]  /*daa0*/  PLOP3.LUT P5, PT, P0, PT, PT, 0x80, 0x8 ;  /* 0x000000000008781c */ /* 0x000fe200007af070 */
[----:B------:R-:W-:-:S12]  /*dab0*/  IMAD.MOV.U32 R34, RZ, RZ, -0x1 ;  /* 0xffffffffff227424 */ /* 0x000fd800078e00ff */
[----:B------:R-:W-:Y:S05]  /*dac0*/  WARPSYNC.COLLECTIVE R34, `(.L_x_1765) ;  /* 0x0000000022087348 */ /* 0x000fea0003c00000 */
[----:B------:R-:W-:Y:S01]  /*dad0*/  VOTE.ALL P5, P5 ;  /* 0x0000000000ff7806 */ /* 0x000fe200028a0000 */
[----:B------:R-:W-:-:S12]  /*dae0*/  ENDCOLLECTIVE ;  /* 0x000000000000791b */ /* 0x000fd80003800000 */
.L_x_1765:
[----:B------:R-:W-:Y:S05]  /*daf0*/  BSYNC B0 ;  /* 0x0000000000007941 */ /* 0x000fea0003800000 */
.L_x_1764:
[----:B------:R-:W-:Y:S01]  /*db00*/  PLOP3.LUT P0, PT, P5, PT, PT, 0x80, 0x8 ;  /* 0x000000000008781c */ /* 0x000fe20002f0f070 */
[----:B------:R-:W-:-:S12]  /*db10*/  BRA `(.L_x_1766) ;  /* 0xffffff6800ac7947 */ /* 0x000fd8000383ffff */
.L_x_1615:
[----:B------:R-:W-:Y:S01]  /*db20*/  BSSY B0, `(.L_x_1767) ;  /* 0x0000006000007945 */ /* 0x000fe20003800000 */
[----:B------:R-:W-:Y:S01]  /*db30*/  PLOP3.LUT P4, PT, P4, PT, PT, 0x8, 0x80 ;  /* 0x000000000080781c */ /* 0x000fe2000278e170 */
[----:B------:R-:W-:-:S12]  /*db40*/  IMAD.MOV.U32 R34, RZ, RZ, -0x1 ;  /* 0xffffffffff227424 */ /* 0x000fd800078e00ff */
[----:B--23--:R-:W-:Y:S05]  /*db50*/  WARPSYNC.COLLECTIVE R34, `(.L_x_1768) ;  /* 0x0000000022087348 */ /* 0x00cfea0003c00000 */
[----:B------:R-:W-:Y:S01]  /*db60*/  VOTE.ANY P4, P4 ;  /* 0x0000000000ff7806 */ /* 0x000fe20002080100 */
[----:B--23--:R-:W-:-:S12]  /*db70*/  ENDCOLLECTIVE ;  /* 0x000000000000791b */ /* 0x00cfd80003800000 */
.L_x_1768:
[----:B------:R-:W-:Y:S05]  /*db80*/  BSYNC B0 ;  /* 0x0000000000007941 */ /* 0x000fea0003800000 */
.L_x_1767:
[----:B------:R-:W-:Y:S05]  /*db90*/  BRA `(.L_x_1769) ;  /* 0xffffffc000e07947 */ /* 0x000fea000383ffff */
.L_x_1617:
[----:B------:R-:W0:Y:S01]  /*dba0*/  S2R R42, SR_GEMASK ;  /* 0x00000000002a7919 */ /* 0x000e220000003c00 */
[----:B------:R-:W-:Y:S01]  /*dbb0*/  BSSY B0, `(.L_x_1770) ;  /* 0x0000006000007945 */ /* 0x000fe20003800000 */
[----:B------:R-:W-:Y:S01]  /*dbc0*/  PLOP3.LUT P4, PT, P4, PT, PT, 0x8, 0x80 ;  /* 0x000000000080781c */ /* 0x000fe2000278e170 */
[----:B------:R-:W-:-:S12]  /*dbd0*/  IMAD.MOV.U32 R34, RZ, RZ, -0x1 ;  /* 0xffffffffff227424 */ /* 0x000fd800078e00ff */
[----:B0-23--:R-:W-:Y:S05]  /*dbe0*/  WARPSYNC.COLLECTIVE R34, `(.L_x_1771) ;  /* 0x0000000022087348 */ /* 0x00dfea0003c00000 */
[----:B------:R-:W-:Y:S01]  /*dbf0*/  VOTE.ANY R34, PT, P4 ;  /* 0x0000000000227806 */ /* 0x000fe200020e0100 */
[----:B0-23--:R-:W-:Y:S06]  /*dc00*/  ENDCOLLECTIVE ;  /* 0x000000000000791b */ /* 0x00dfec0003800000 */
.L_x_1771:
[----:B------:R-:W-:Y:S05]  /*dc10*/  BSYNC B0 ;  /* 0x0000000000007941 */ /* 0x000fea0003800000 */
.L_x_1770:
        /* <DEDUP_REMOVED lines=10> */
.L_x_1772:
[----:B------:R-:W-:Y:S02]  /*dcc0*/  IMAD.MOV.U32 R7, RZ, RZ, R41 ;  /* 0x000000ffff077224 */ /* 0x000fe400078e0029 */
[----:B------:R-:W-:-:S07]  /*dcd0*/  IMAD.MOV.U32 R25, RZ, RZ, R6 ;  /* 0x000000ffff197224 */ /* 0x000fce00078e0006 */
[----:B------:R-:W-:Y:S05]  /*dce0*/  WARPSYNC.COLLECTIVE R34, `(.L_x_1773) ;  /* 0x0000000022087348 */ /* 0x000fea0003c00000 */
[----:B------:R0:W1:Y:S02]  /*dcf0*/  SHFL.DOWN P4, R6, R7, R4, R33 ;  /* 0x0800000407067389 */ /* 0x0000640000080021 */
[----:B01----:R-:W-:Y:S05]  /*dd00*/  ENDCOLLECTIVE ;  /* 0x000000000000791b */ /* 0x003fea0003800000 */
.L_x_1773:
[----:B------:R-:W-:Y:S02]  /*dd10*/  IMAD.MOV.U32 R7, RZ, RZ, R38 ;  /* 0x000000ffff077224 */ /* 0x000fe400078e0026 */
[----:B------:R-:W-:-:S07]  /*dd20*/  IMAD.MOV.U32 R24, RZ, RZ, R6 ;  /* 0x000000ffff187224 */ /* 0x000fce00078e0006 */
[----:B------:R-:W-:Y:S05]  /*dd30*/  WARPSYNC.COLLECTIVE R34, `(.L_x_1774) ;  /* 0x0000000022087348 */ /* 0x000fea0003c00000 */
[----:B------:R0:W1:Y:S02]  /*dd40*/  SHFL.DOWN P4, R6, R7, R4, R33 ;  /* 0x0800000407067389 */ /* 0x0000640000080021 */
[----:B01----:R-:W-:Y:S05]  /*dd50*/  ENDCOLLECTIVE ;  /* 0x000000000000791b */ /* 0x003fea0003800000 */
.L_x_1774:
[----:B------:R-:W-:Y:S05]  /*dd60*/  BRA `(.L_x_1775) ;  /* 0xffffffc000ac7947 */ /* 0x000fea000383ffff */
.L_x_1618:
[----:B------:R-:W-:Y:S01]  /*dd70*/  BSSY B0, `(.L_x_1776) ;  /* 0x0000006000007945 */ /* 0x000fe20003800000 */
[----:B------:R-:W-:Y:S02]  /*dd80*/  IMAD.MOV.U32 R4, RZ, RZ, 0x1 ;  /* 0x00000001ff047424 */ /* 0x000fe400078e00ff */
[----:B------:R-:W-:-:S07]  /*dd90*/  IMAD.MOV.U32 R34, RZ, RZ, -0x1 ;  /* 0xffffffffff227424 */ /* 0x000fce00078e00ff */
[----:B--23--:R-:W-:Y:S05]  /*dda0*/  WARPSYNC.COLLECTIVE R34, `(.L_x_1777) ;  /* 0x0000000022087348 */ /* 0x00cfea0003c00000 */
[----:B------:R0:W1:Y:S02]  /*ddb0*/  SHFL.DOWN P4, R6, R7, R4, R33 ;  /* 0x0800000407067389 */ /* 0x0000640000080021 */
[----:B0123--:R-:W-:Y:S05]  /*ddc0*/  ENDCOLLECTIVE ;  /* 0x000000000000791b */ /* 0x00ffea0003800000 */
.L_x_1777:
[----:B------:R-:W-:Y:S05]  /*ddd0*/  BSYNC B0 ;  /* 0x0000000000007941 */ /* 0x000fea0003800000 */
.L_x_1776:
[----:B------:R-:W-:Y:S05]  /*dde0*/  BRA `(.L_x_1778) ;  /* 0xffffffc000b07947 */ /* 0x000fea000383ffff */
.L_x_1619:
[----:B------:R-:W-:Y:S01]  /*ddf0*/  BSSY B0, `(.L_x_1779) ;  /* 0x0000007000007945 */ /* 0x000fe20003800000 */
[----:B------:R-:W-:Y:S02]  /*de00*/  IMAD.MOV.U32 R7, RZ, RZ, R40 ;  /* 0x000000ffff077224 */ /* 0x000fe400078e0028 */
[----:B------:R-:W-:Y:S02]  /*de10*/  IMAD.MOV.U32 R4, RZ, RZ, 0x2 ;  /* 0x00000002ff047424 */ /* 0x000fe400078e00ff */
[----:B------:R-:W-:-:S07]  /*de20*/  IMAD.MOV.U32 R34, RZ, RZ, -0x1 ;  /* 0xffffffffff227424 */ /* 0x000fce00078e00ff */
[----:B--23--:R-:W-:Y:S05]  /*de30*/  WARPSYNC.COLLECTIVE R34, `(.L_x_1780) ;  /* 0x0000000022087348 */ /* 0x00cfea0003c00000 */
[----:B------:R0:W1:Y:S02]  /*de40*/  SHFL.DOWN P4, R6, R7, R4, R33 ;  /* 0x0800000407067389 */ /* 0x0000640000080021 */
[----:B0123--:R-:W-:Y:S05]  /*de50*/  ENDCOLLECTIVE ;  /* 0x000000000000791b */ /* 0x00ffea0003800000 */
.L_x_1780:
[----:B------:R-:W-:Y:S05]  /*de60*/  BSYNC B0 ;  /* 0x0000000000007941 */ /* 0x000fea0003800000 */
.L_x_1779:
[----:B------:R-:W-:Y:S02]  /*de70*/  IMAD.MOV.U32 R7, RZ, RZ, R41 ;  /* 0x000000ffff077224 */ /* 0x000fe400078e0029 */
[----:B------:R-:W-:Y:S02]  /*de80*/  IMAD.MOV.U32 R4, RZ, RZ, 0x2 ;  /* 0x00000002ff047424 */ /* 0x000fe400078e00ff */
[----:B------:R-:W-:Y:S02]  /*de90*/  IMAD.MOV.U32 R34, RZ, RZ, -0x1 ;  /* 0xffffffffff227424 */ /* 0x000fe400078e00ff */
[----:B------:R-:W-:-:S07]  /*dea0*/  IMAD.MOV.U32 R25, RZ, RZ, R6 ;  /* 0x000000ffff197224 */ /* 0x000fce00078e0006 */
[----:B------:R-:W-:Y:S05]  /*deb0*/  WARPSYNC.COLLECTIVE R34, `(.L_x_1781) ;  /* 0x0000000022087348 */ /* 0x000fea0003c00000 */
[----:B------:R0:W1:Y:S02]  /*dec0*/  SHFL.DOWN P4, R6, R7, R4, R33 ;  /* 0x0800000407067389 */ /* 0x0000640000080021 */
[----:B01----:R-:W-:Y:S05]  /*ded0*/  ENDCOLLECTIVE ;  /* 0x000000000000791b */ /* 0x003fea0003800000 */
.L_x_1781:
[----:B------:R-:W-:Y:S02]  /*dee0*/  IMAD.MOV.U32 R7, RZ, RZ, R38 ;  /* 0x000000ffff077224 */ /* 0x000fe400078e0026 */
[----:B------:R-:W-:-:S07]  /*def0*/  IMAD.MOV.U32 R24, RZ, RZ, R6 ;  /* 0x000000ffff187224 */ /* 0x000fce00078e0006 */
[----:B------:R-:W-:Y:S05]  /*df00*/  WARPSYNC.COLLECTIVE R34, `(.L_x_1782) ;  /* 0x0000000022087348 */ /* 0x000fea0003c00000 */
[----:B------:R0:W1:Y:S02]  /*df10*/  SHFL.DOWN P4, R6, R7, R4, R33 ;  /* 0x0800000407067389 */ /* 0x0000640000080021 */
[----:B01----:R-:W-:Y:S05]  /*df20*/  ENDCOLLECTIVE ;  /* 0x000000000000791b */ /* 0x003fea0003800000 */
.L_x_1782:
[----:B------:R-:W-:Y:S05]  /*df30*/  BRA `(.L_x_1783) ;  /* 0xffffffc000787947 */ /* 0x000fea000383ffff */
.L_x_1620:
[----:B------:R-:W-:Y:S01]  /*df40*/  BSSY B0, `(.L_x_1784) ;  /* 0x0000006000007945 */ /* 0x000fe20003800000 */
[----:B------:R-:W-:Y:S02]  /*df50*/  IMAD.MOV.U32 R4, RZ, RZ, 0x2 ;  /* 0x00000002ff047424 */ /* 0x000fe400078e00ff */
[----:B------:R-:W-:-:S07]  /*df60*/  IMAD.MOV.U32 R34, RZ, RZ, -0x1 ;  /* 0xffffffffff227424 */ /* 0x000fce00078e00ff */
[----:B--23--:R-:W-:Y:S05]  /*df70*/  WARPSYNC.COLLECTIVE R34, `(.L_x_1785) ;  /* 0x0000000022087348 */ /* 0x00cfea0003c00000 */
[----:B------:R0:W1:Y:S02]  /*df80*/  SHFL.DOWN P4, R6, R7, R4, R33 ;  /* 0x0800000407067389 */ /* 0x0000640000080021 */
[----:B0123--:R-:W-:Y:S05]  /*df90*/  ENDCOLLECTIVE ;  /* 0x000000000000791b */ /* 0x00ffea0003800000 */
.L_x_1785:
[----:B------:R-:W-:Y:S05]  /*dfa0*/  BSYNC B0 ;  /* 0x0000000000007941 */ /* 0x000fea0003800000 */
.L_x_1784:
[----:B------:R-:W-:Y:S05]  /*dfb0*/  BRA `(.L_x_1786) ;  /* 0xffffffc0007c7947 */ /* 0x000fea000383ffff */
.L_x_1621:
[----:B------:R-:W-:Y:S01]  /*dfc0*/  BSSY B0, `(.L_x_1787) ;  /* 0x0000007000007945 */ /* 0x000fe20003800000 */
[----:B------:R-:W-:Y:S02]  /*dfd0*/  IMAD.MOV.U32 R7, RZ, RZ, R40 ;  /* 0x000000ffff077224 */ /* 0x000fe400078e0028 */
[----:B------:R-:W-:Y:S02]  /*dfe0*/  IMAD.MOV.U32 R4, RZ, RZ, 0x4 ;  /* 0x00000004ff047424 */ /* 0x000fe400078e00ff */
[----:B------:R-:W-:-:S07]  /*dff0*/  IMAD.MOV.U32 R34, RZ, RZ, -0x1 ;  /* 0xffffffffff227424 */ /* 0x000fce00078e00ff */
[----:B--23--:R-:W-:Y:S05]  /*e000*/  WARPSYNC.COLLECTIVE R34, `(.L_x_1788) ;  /* 0x0000000022087348 */ /* 0x00cfea0003c00000 */
[----:B------:R0:W1:Y:S02]  /*e010*/  SHFL.DOWN P4, R6, R7, R4, R33 ;  /* 0x0800000407067389 */ /* 0x0000640000080021 */
[----:B0123--:R-:W-:Y:S05]  /*e020*/  ENDCOLLECTIVE ;  /* 0x000000000000791b */ /* 0x00ffea0003800000 */
.L_x_1788:
[----:B------:R-:W-:Y:S05]  /*e030*/  BSYNC B0 ;  /* 0x0000000000007941 */ /* 0x000fea0003800000 */
.L_x_1787:
[----:B------:R-:W-:Y:S02]  /*e040*/  IMAD.MOV.U32 R7, RZ, RZ, R41 ;  /* 0x000000ffff077224 */ /* 0x000fe400078e0029 */
[----:B------:R-:W-:Y:S02]  /*e050*/  IMAD.MOV.U32 R4, RZ, RZ, 0x4 ;  /* 0x00000004ff047424 */ /* 0x000fe400078e00ff */
[----:B------:R-:W-:Y:S02]  /*e060*/  IMAD.MOV.U32 R34, RZ, RZ, -0x1 ;  /* 0xffffffffff227424 */ /* 0x000fe400078e00ff */
[----:B------:R-:W-:-:S07]  /*e070*/  IMAD.MOV.U32 R25, RZ, RZ, R6 ;  /* 0x000000ffff197224 */ /* 0x000fce00078e0006 */
[----:B------:R-:W-:Y:S05]  /*e080*/  WARPSYNC.COLLECTIVE R34, `(.L_x_1789) ;  /* 0x0000000022087348 */ /* 0x000fea0003c00000 */
[----:B------:R0:W1:Y:S02]  /*e090*/  SHFL.DOWN P4, R6, R7, R4, R33 ;  /* 0x0800000407067389 */ /* 0x0000640000080021 */
[----:B01----:R-:W-:Y:S05]  /*e0a0*/  ENDCOLLECTIVE ;  /* 0x000000000000791b */ /* 0x003fea0003800000 */
.L_x_1789:
[----:B------:R-:W-:Y:S02]  /*e0b0*/  IMAD.MOV.U32 R7, RZ, RZ, R38 ;  /* 0x000000ffff077224 */ /* 0x000fe400078e0026 */
[----:B------:R-:W-:-:S07]  /*e0c0*/  IMAD.MOV.U32 R24, RZ, RZ, R6 ;  /* 0x000000ffff187224 */ /* 0x000fce00078e0006 */
[----:B------:R-:W-:Y:S05]  /*e0d0*/  WARPSYNC.COLLECTIVE R34, `(.L_x_1790) ;  /* 0x0000000022087348 */ /* 0x000fea0003c00000 */
[----:B------:R0:W1:Y:S02]  /*e0e0*/  SHFL.DOWN P4, R6, R7, R4, R33 ;  /* 0x0800000407067389 */ /* 0x0000640000080021 */
[----:B01----:R-:W-:Y:S05]  /*e0f0*/  ENDCOLLECTIVE ;  /* 0x000000000000791b */ /* 0x003fea0003800000 */
.L_x_1790:
[----:B------:R-:W-:Y:S05]  /*e100*/  BRA `(.L_x_1791) ;  /* 0xffffffc000487947 */ /* 0x000fea000383ffff */
.L_x_1622:
[----:B------:R-:W-:Y:S01]  /*e110*/  BSSY B0, `(.L_x_1792) ;  /* 0x0000006000007945 */ /* 0x000fe20003800000 */
[----:B------:R-:W-:Y:S02]  /*e120*/  IMAD.MOV.U32 R4, RZ, RZ, 0x4 ;  /* 0x00000004ff047424 */ /* 0x000fe400078e00ff */
[----:B------:R-:W-:-:S07]  /*e130*/  IMAD.MOV.U32 R34, RZ, RZ, -0x1 ;  /* 0xffffffffff227424 */ /* 0x000fce00078e00ff */
[----:B--23--:R-:W-:Y:S05]  /*e140*/  WARPSYNC.COLLECTIVE R34, `(.L_x_1793) ;  /* 0x0000000022087348 */ /* 0x00cfea0003c00000 */
[----:B------:R0:W1:Y:S02]  /*e150*/  SHFL.DOWN P4, R6, R7, R4, R33 ;  /* 0x0800000407067389 */ /* 0x0000640000080021 */
[----:B0123--:R-:W-:Y:S05]  /*e160*/  ENDCOLLECTIVE ;  /* 0x000000000000791b */ /* 0x00ffea0003800000 */
.L_x_1793:
[----:B------:R-:W-:Y:S05]  /*e170*/  BSYNC B0 ;  /* 0x0000000000007941 */ /* 0x000fea0003800000 */
.L_x_1792:
[----:B------:R-:W-:Y:S05]  /*e180*/  BRA `(.L_x_1794) ;  /* 0xffffffc0004c7947 */ /* 0x000fea000383ffff */
.L_x_1623:
[----:B------:R-:W-:Y:S01]  /*e190*/  BSSY B0, `(.L_x_1795) ;  /* 0x0000007000007945 */ /* 0x000fe20003800000 */
[----:B------:R-:W-:Y:S02]  /*e1a0*/  IMAD.MOV.U32 R7, RZ, RZ, R40 ;  /* 0x000000ffff077224 */ /* 0x000fe400078e0028 */
[----:B------:R-:W-:Y:S02]  /*e1b0*/  IMAD.MOV.U32 R4, RZ, RZ, 0x8 ;  /* 0x00000008ff047424 */ /* 0x000fe400078e00ff */
[----:B------:R-:W-:-:S07]  /*e1c0*/  IMAD.MOV.U32 R34, RZ, RZ, -0x1 ;  /* 0xffffffffff227424 */ /* 0x000fce00078e00ff */
[----:B--23--:R-:W-:Y:S05]  /*e1d0*/  WARPSYNC.COLLECTIVE R34, `(.L_x_1796) ;  /* 0x0000000022087348 */ /* 0x00cfea0003c00000 */
[----:B------:R0:W1:Y:S02]  /*e1e0*/  SHFL.DOWN P4, R6, R7, R4, R33 ;  /* 0x0800000407067389 */ /* 0x0000640000080021 */
[----:B0123--:R-:W-:Y:S05]  /*e1f0*/  ENDCOLLECTIVE ;  /* 0x000000000000791b */ /* 0x00ffea0003800000 */
.L_x_1796:
[----:B------:R-:W-:Y:S05]  /*e200*/  BSYNC B0 ;  /* 0x0000000000007941 */ /* 0x000fea0003800000 */
.L_x_1795:
[----:B------:R-:W-:Y:S02]  /*e210*/  IMAD.MOV.U32 R7, RZ, RZ, R41 ;  /* 0x000000ffff077224 */ /* 0x000fe400078e0029 */
[----:B------:R-:W-:Y:S02]  /*e220*/  IMAD.MOV.U32 R4, RZ, RZ, 0x8 ;  /* 0x00000008ff047424 */ /* 0x000fe400078e00ff */
[----:B------:R-:W-:Y:S02]  /*e230*/  IMAD.MOV.U32 R34, RZ, RZ, -0x1 ;  /* 0xffffffffff227424 */ /* 0x000fe400078e00ff */
[----:B------:R-:W-:-:S07]  /*e240*/  IMAD.MOV.U32 R25, RZ, RZ, R6 ;  /* 0x000000ffff197224 */ /* 0x000fce00078e0006 */
[----:B------:R-:W-:Y:S05]  /*e250*/  WARPSYNC.COLLECTIVE R34, `(.L_x_1797) ;  /* 0x0000000022087348 */ /* 0x000fea0003c00000 */
[----:B------:R0:W1:Y:S02]  /*e260*/  SHFL.DOWN P4, R6, R7, R4, R33 ;  /* 0x0800000407067389 */ /* 0x0000640000080021 */
[----:B01----:R-:W-:Y:S05]  /*e270*/  ENDCOLLECTIVE ;  /* 0x000000000000791b */ /* 0x003fea0003800000 */
.L_x_1797:
[----:B------:R-:W-:Y:S02]  /*e280*/  IMAD.MOV.U32 R7, RZ, RZ, R38 ;  /* 0x000000ffff077224 */ /* 0x000fe400078e0026 */
[----:B------:R-:W-:-:S07]  /*e290*/  IMAD.MOV.U32 R24, RZ, RZ, R6 ;  /* 0x000000ffff187224 */ /* 0x000fce00078e0006 */
[----:B------:R-:W-:Y:S05]  /*e2a0*/  WARPSYNC.COLLECTIVE R34, `(.L_x_1798) ;  /* 0x0000000022087348 */ /* 0x000fea0003c00000 */
[----:B------:R0:W1:Y:S02]  /*e2b0*/  SHFL.DOWN P4, R6, R7, R4, R33 ;  /* 0x0800000407067389 */ /* 0x0000640000080021 */
[----:B01----:R-:W-:Y:S05]  /*e2c0*/  ENDCOLLECTIVE ;  /* 0x000000000000791b */ /* 0x003fea0003800000 */
.L_x_1798:
[----:B------:R-:W-:Y:S05]  /*e2d0*/  BRA `(.L_x_1799) ;  /* 0xffffffc000187947 */ /* 0x000fea000383ffff */
.L_x_1624:
[----:B------:R-:W-:Y:S01]  /*e2e0*/  BSSY B0, `(.L_x_1800) ;  /* 0x0000006000007945 */ /* 0x000fe20003800000 */
[----:B------:R-:W-:Y:S02]  /*e2f0*/  IMAD.MOV.U32 R4, RZ, RZ, 0x8 ;  /* 0x00000008ff047424 */ /* 0x000fe400078e00ff */
[----:B------:R-:W-:-:S07]  /*e300*/  IMAD.MOV.U32 R34, RZ, RZ, -0x1 ;  /* 0xffffffffff227424 */ /* 0x000fce00078e00ff */
[----:B--23--:R-:W-:Y:S05]  /*e310*/  WARPSYNC.COLLECTIVE R34, `(.L_x_1801) ;  /* 0x0000000022087348 */ /* 0x00cfea0003c00000 */
[----:B------:R0:W1:Y:S02]  /*e320*/  SHFL.DOWN P4, R6, R7, R4, R33 ;  /* 0x0800000407067389 */ /* 0x0000640000080021 */
[----:B0123--:R-:W-:Y:S05]  /*e330*/  ENDCOLLECTIVE ;  /* 0x000000000000791b */ /* 0x00ffea0003800000 */
.L_x_1801:
[----:B------:R-:W-:Y:S05]  /*e340*/  BSYNC B0 ;  /* 0x0000000000007941 */ /* 0x000fea0003800000 */
.L_x_1800:
[----:B------:R-:W-:Y:S05]  /*e350*/  BRA `(.L_x_1802) ;  /* 0xffffffc0001c7947 */ /* 0x000fea000383ffff */
.L_x_1625:
[----:B------:R-:W-:Y:S01]  /*e360*/  BSSY B0, `(.L_x_1803) ;  /* 0x0000007000007945 */ /* 0x000fe20003800000 */
[----:B------:R-:W-:Y:S02]  /*e370*/  IMAD.MOV.U32 R7, RZ, RZ, R40 ;  /* 0x000000ffff077224 */ /* 0x000fe400078e0028 */
[----:B------:R-:W-:Y:S02]  /*e380*/  IMAD.MOV.U32 R4, RZ, RZ, 0x10 ;  /* 0x00000010ff047424 */ /* 0x000fe400078e00ff */
[----:B------:R-:W-:-:S07]  /*e390*/  IMAD.MOV.U32 R34, RZ, RZ, -0x1 ;  /* 0xffffffffff227424 */ /* 0x000fce00078e00ff */
[----:B--23--:R-:W-:Y:S05]  /*e3a0*/  WARPSYNC.COLLECTIVE R34, `(.L_x_1804) ;  /* 0x0000000022087348 */ /* 0x00cfea0003c00000 */
[----:B------:R0:W1:Y:S02]  /*e3b0*/  SHFL.DOWN P4, R6, R7, R4, R33 ;  /* 0x0800000407067389 */ /* 0x0000640000080021 */
[----:B0123--:R-:W-:Y:S05]  /*e3c0*/  ENDCOLLECTIVE ;  /* 0x000000000000791b */ /* 0x00ffea0003800000 */
.L_x_1804:
[----:B------:R-:W-:Y:S05]  /*e3d0*/  BSYNC B0 ;  /* 0x0000000000007941 */ /* 0x000fea0003800000 */
.L_x_1803:
[----:B------:R-:W-:Y:S02]  /*e3e0*/  IMAD.MOV.U32 R7, RZ, RZ, R41 ;  /* 0x000000ffff077224 */ /* 0x000fe400078e0029 */
[----:B------:R-:W-:Y:S02]  /*e3f0*/  IMAD.MOV.U32 R4, RZ, RZ, 0x10 ;  /* 0x00000010ff047424 */ /* 0x000fe400078e00ff */
[----:B------:R-:W-:Y:S02]  /*e400*/  IMAD.MOV.U32 R34, RZ, RZ, -0x1 ;  /* 0xffffffffff227424 */ /* 0x000fe400078e00ff */
[----:B------:R-:W-:-:S07]  /*e410*/  IMAD.MOV.U32 R47, RZ, RZ, R6 ;  /* 0x000000ffff2f7224 */ /* 0x000fce00078e0006 */
[----:B------:R-:W-:Y:S05]  /*e420*/  WARPSYNC.COLLECTIVE R34, `(.L_x_1805) ;  /* 0x0000000022087348 */ /* 0x000fea0003c00000 */
[----:B------:R0:W1:Y:S02]  /*e430*/  SHFL.DOWN P4, R6, R7, R4, R33 ;  /* 0x0800000407067389 */ /* 0x0000640000080021 */
[----:B01----:R-:W-:Y:S05]  /*e440*/  ENDCOLLECTIVE ;  /* 0x000000000000791b */ /* 0x003fea0003800000 */
.L_x_1805:
[----:B------:R-:W-:Y:S02]  /*e450*/  IMAD.MOV.U32 R7, RZ, RZ, R38 ;  /* 0x000000ffff077224 */ /* 0x000fe400078e0026 */
[----:B------:R-:W-:-:S07]  /*e460*/  IMAD.MOV.U32 R46, RZ, RZ, R6 ;  /* 0x000000ffff2e7224 */ /* 0x000fce00078e0006 */
[----:B------:R-:W-:Y:S05]  /*e470*/  WARPSYNC.COLLECTIVE R34, `(.L_x_1806) ;  /* 0x0000000022087348 */ /* 0x000fea0003c00000 */
[----:B------:R0:W1:Y:S02]  /*e480*/  SHFL.DOWN P4, R6, R7, R4, R33 ;  /* 0x0800000407067389 */ /* 0x0000640000080021 */
[----:B01----:R-:W-:Y:S05]  /*e490*/  ENDCOLLECTIVE ;  /* 0x000000000000791b */ /* 0x003fea0003800000 */
.L_x_1806:
[----:B------:R-:W-:Y:S05]  /*e4a0*/  BRA `(.L_x_1807) ;  /* 0xffffffbc00e87947 */ /* 0x000fea000383ffff */
.L_x_1626:
[----:B------:R-:W-:Y:S01]  /*e4b0*/  BSSY B0, `(.L_x_1808) ;  /* 0x0000006000007945 */ /* 0x000fe20003800000 */
[----:B------:R-:W-:Y:S02]  /*e4c0*/  IMAD.MOV.U32 R4, RZ, RZ, 0x10 ;  /* 0x00000010ff047424 */ /* 0x000fe400078e00ff */
[----:B------:R-:W-:-:S07]  /*e4d0*/  IMAD.MOV.U32 R34, RZ, RZ, -0x1 ;  /* 0xffffffffff227424 */ /* 0x000fce00078e00ff */
[----:B--23--:R-:W-:Y:S05]  /*e4e0*/  WARPSYNC.COLLECTIVE R34, `(.L_x_1809) ;  /* 0x0000000022087348 */ /* 0x00cfea0003c00000 */
[----:B------:R0:W1:Y:S02]  /*e4f0*/  SHFL.DOWN P4, R6, R7, R4, R33 ;  /* 0x0800000407067389 */ /* 0x0000640000080021 */
[----:B0123--:R-:W-:Y:S05]  /*e500*/  ENDCOLLECTIVE ;  /* 0x000000000000791b */ /* 0x00ffea0003800000 */
.L_x_1809:
[----:B------:R-:W-:Y:S05]  /*e510*/  BSYNC B0 ;  /* 0x0000000000007941 */ /* 0x000fea0003800000 */
.L_x_1808:
[----:B------:R-:W-:Y:S05]  /*e520*/  BRA `(.L_x_1810) ;  /* 0xffffffc000087947 */ /* 0x000fea000383ffff */
.L_x_1627:
[----:B------:R-:W-:Y:S01]  /*e530*/  BSSY B0, `(.L_x_1811) ;  /* 0x0000005000007945 */ /* 0x000fe20003800000 */
[----:B------:R-:W-:-:S07]  /*e540*/  IMAD.MOV.U32 R34, RZ, RZ, -0x1 ;  /* 0xffffffffff227424 */ /* 0x000fce00078e00ff */
[----:B--23--:R-:W-:Y:S05]  /*e550*/  WARPSYNC.COLLECTIVE R34, `(.L_x_1812) ;  /* 0x0000000022087348 */ /* 0x00cfea0003c00000 */
[----:B------:R-:W-:Y:S01]  /*e560*/  VOTE.ALL P5, P5 ;  /* 0x0000000000ff7806 */ /* 0x000fe200028a0000 */
[----:B--23--:R-:W-:-:S12]  /*e570*/  ENDCOLLECTIVE ;  /* 0x000000000000791b */ /* 0x00cfd80003800000 */
.L_x_1812:
[----:B------:R-:W-:Y:S05]  /*e580*/  BSYNC B0 ;  /* 0x0000000000007941 */ /* 0x000fea0003800000 */
.L_x_1811:
[----:B------:R-:W-:Y:S05]  /*e590*/  BRA `(.L_x_1813) ;  /* 0xffffffc000007947 */ /* 0x000fea000383ffff */
.L_x_1629:
[----:B------:R-:W-:Y:S01]  /*e5a0*/  BSSY B0, `(.L_x_1814) ;  /* 0x0000006000007945 */ /* 0x000fe20003800000 */
[----:B------:R-:W-:Y:S01]  /*e5b0*/  PLOP3.LUT P4, PT, P4, PT, PT, 0x8, 0x80 ;  /* 0x000000000080781c */ /* 0x000fe2000278e170 */
[----:B------:R-:W-:-:S12]  /*e5c0*/  IMAD.MOV.U32 R34, RZ, RZ, -0x1 ;  /* 0xffffffffff227424 */ /* 0x000fd800078e00ff */
[----:B--23--:R-:W-:Y:S05]  /*e5d0*/  WARPSYNC.COLLECTIVE R34, `(.L_x_1815) ;  /* 0x0000000022087348 */ /* 0x00cfea0003c00000 */
[----:B------:R-:W-:Y:S01]  /*e5e0*/  VOTE.ANY P4, P4 ;  /* 0x0000000000ff7806 */ /* 0x000fe20002080100 */
[----:B--23--:R-:W-:-:S12]  /*e5f0*/  ENDCOLLECTIVE ;  /* 0x000000000000791b */ /* 0x00cfd80003800000 */
.L_x_1815:
[----:B------:R-:W-:Y:S05]  /*e600*/  BSYNC B0 ;  /* 0x0000000000007941 */ /* 0x000fea0003800000 */
.L_x_1814:
[----:B------:R-:W-:Y:S05]  /*e610*/  BRA `(.L_x_1816) ;  /* 0xffffffc000007947 */ /* 0x000fea000383ffff */
.L_x_1631:
[----:B------:R-:W-:Y:S01]  /*e620*/  BSSY B0, `(.L_x_1817) ;  /* 0x0000006000007945 */ /* 0x000fe20003800000 */
[----:B------:R-:W-:Y:S01]  /*e630*/  PLOP3.LUT P4, PT, P4, PT, PT, 0x8, 0x80 ;  /* 0x000000000080781c */ /* 0x000fe2000278e170 */
[----:B------:R-:W-:-:S12]  /*e640*/  IMAD.MOV.U32 R34, RZ, RZ, -0x1 ;  /* 0xffffffffff227424 */ /* 0x000fd800078e00ff */
[----:B--23--:R-:W-:Y:S05]  /*e650*/  WARPSYNC.COLLECTIVE R34, `(.L_x_1818) ;  /* 0x0000000022087348 */ /* 0x00cfea0003c00000 */
[----:B------:R-:W-:Y:S01]  /*e660*/  VOTE.ANY R34, PT, P4 ;  /* 0x0000000000227806 */ /* 0x000fe200020e0100 */
[----:B--23--:R-:W-:Y:S06]  /*e670*/  ENDCOLLECTIVE ;  /* 0x000000000000791b */ /* 0x00cfec0003800000 */
.L_x_1818:
[----:B------:R-:W-:Y:S05]  /*e680*/  BSYNC B0 ;  /* 0x0000000000007941 */ /* 0x000fea0003800000 */
.L_x_1817:
        /* <DEDUP_REMOVED lines=10> */
.L_x_1819:
[----:B------:R-:W-:Y:S02]  /*e730*/  IMAD.MOV.U32 R7, RZ, RZ, R32 ;  /* 0x000000ffff077224 */ /* 0x000fe400078e0020 */
[----:B------:R-:W-:-:S07]  /*e740*/  IMAD.MOV.U32 R48, RZ, RZ, R6 ;  /* 0x000000ffff307224 */ /* 0x000fce00078e0006 */
[----:B------:R-:W-:Y:S05]  /*e750*/  WARPSYNC.COLLECTIVE R34, `(.L_x_1820) ;  /* 0x0000000022087348 */ /* 0x000fea0003c00000 */
[----:B------:R0:W1:Y:S02]  /*e760*/  SHFL.DOWN P4, R6, R7, R4, R33 ;  /* 0x0800000407067389 */ /* 0x0000640000080021 */
[----:B01----:R-:W-:Y:S05]  /*e770*/  ENDCOLLECTIVE ;  /* 0x000000000000791b */ /* 0x003fea0003800000 */
.L_x_1820:
[----:B------:R-:W-:Y:S02]  /*e780*/  IMAD.MOV.U32 R7, RZ, RZ, R46 ;  /* 0x000000ffff077224 */ /* 0x000fe400078e002e */
[----:B------:R-:W-:-:S07]  /*e790*/  IMAD.MOV.U32 R51, RZ, RZ, R6 ;  /* 0x000000ffff337224 */ /* 0x000fce00078e0006 */
[----:B------:R-:W-:Y:S05]  /*e7a0*/  WARPSYNC.COLLECTIVE R34, `(.L_x_1821) ;  /* 0x0000000022087348 */ /* 0x000fea0003c00000 */
[----:B------:R0:W1:Y:S02]  /*e7b0*/  SHFL.DOWN P4, R6, R7, R4, R33 ;  /* 0x0800000407067389 */ /* 0x0000640000080021 */
[----:B01----:R-:W-:Y:S05]  /*e7c0*/  ENDCOLLECTIVE ;  /* 0x000000000000791b */ /* 0x003fea0003800000 */
.L_x_1821:
[----:B------:R-:W-:Y:S05]  /*e7d0*/  BRA `(.L_x_1822) ;  /* 0xffffffbc00cc7947 */ /* 0x000fea000383ffff */
.L_x_1632:
[----:B------:R-:W-:Y:S01]  /*e7e0*/  BSSY B0, `(.L_x_1823) ;  /* 0x0000006000007945 */ /* 0x000fe20003800000 */
[----:B------:R-:W-:Y:S02]  /*e7f0*/  IMAD.MOV.U32 R4, RZ, RZ, 0x1 ;  /* 0x00000001ff047424 */ /* 0x000fe400078e00ff */
[----:B------:R-:W-:-:S07]  /*e800*/  IMAD.MOV.U32 R34, RZ, RZ, -0x1 ;  /* 0xffffffffff227424 */ /* 0x000fce00078e00ff */
[----:B--23--:R-:W-:Y:S05]  /*e810*/  WARPSYNC.COLLECTIVE R34, `(.L_x_1824) ;  /* 0x0000000022087348 */ /* 0x00cfea0003c00000 */
[----:B------:R0:W1:Y:S02]  /*e820*/  SHFL.DOWN P4, R6, R7, R4, R33 ;  /* 0x0800000407067389 */ /* 0x0000640000080021 */
[----:B0123--:R-:W-:Y:S05]  /*e830*/  ENDCOLLECTIVE ;  /* 0x000000000000791b */ /* 0x00ffea0003800000 */
.L_x_1824:
[----:B------:R-:W-:Y:S05]  /*e840*/  BSYNC B0 ;  /* 0x0000000000007941 */ /* 0x000fea0003800000 */
.L_x_1823:
[----:B------:R-:W-:Y:S05]  /*e850*/  BRA `(.L_x_1825) ;  /* 0xffffffbc00d07947 */ /* 0x000fea000383ffff */
.L_x_1633:
[----:B------:R-:W-:Y:S01]  /*e860*/  BSSY B0, `(.L_x_1826) ;  /* 0x0000007000007945 */ /* 0x000fe20003800000 */
[----:B------:R-:W-:Y:S02]  /*e870*/  IMAD.MOV.U32 R7, RZ, RZ, R49 ;  /* 0x000000ffff077224 */ /* 0x000fe400078e0031 */
[----:B------:R-:W-:Y:S02]  /*e880*/  IMAD.MOV.U32 R4, RZ, RZ, 0x2 ;  /* 0x00000002ff047424 */ /* 0x000fe400078e00ff */
[----:B------:R-:W-:-:S07]  /*e890*/  IMAD.MOV.U32 R34, RZ, RZ, -0x1 ;  /* 0xffffffffff227424 */ /* 0x000fce00078e00ff */
[----:B--23--:R-:W-:Y:S05]  /*e8a0*/  WARPSYNC.COLLECTIVE R34, `(.L_x_1827) ;  /* 0x0000000022087348 */ /* 0x00cfea0003c00000 */
[----:B------:R0:W1:Y:S02]  /*e8b0*/  SHFL.DOWN P4, R6, R7, R4, R33 ;  /* 0x0800000407067389 */ /* 0x0000640000080021 */
[----:B0123--:R-:W-:Y:S05]  /*e8c0*/  ENDCOLLECTIVE ;  /* 0x000000000000791b */ /* 0x00ffea0003800000 */
.L_x_1827:
[----:B------:R-:W-:Y:S05]  /*e8d0*/  BSYNC B0 ;  /* 0x0000000000007941 */ /* 0x000fea0003800000 */
.L_x_1826:
[----:B------:R-:W-:Y:S02]  /*e8e0*/  IMAD.MOV.U32 R7, RZ, RZ, R32 ;  /* 0x000000ffff077224 */ /* 0x000fe400078e0020 */
[----:B------:R-:W-:Y:S02]  /*e8f0*/  IMAD.MOV.U32 R4, RZ, RZ, 0x2 ;  /* 0x00000002ff047424 */ /* 0x000fe400078e00ff */
[----:B------:R-:W-:Y:S02]  /*e900*/  IMAD.MOV.U32 R34, RZ, RZ, -0x1 ;  /* 0xffffffffff227424 */ /* 0x000fe400078e00ff */
[----:B------:R-:W-:-:S07]  /*e910*/  IMAD.MOV.U32 R48, RZ, RZ, R6 ;  /* 0x000000ffff307224 */ /* 0x000fce00078e0006 */
[----:B------:R-:W-:Y:S05]  /*e920*/  WARPSYNC.COLLECTIVE R34, `(.L_x_1828) ;  /* 0x0000000022087348 */ /* 0x000fea0003c00000 */
[----:B------:R0:W1:Y:S02]  /*e930*/  SHFL.DOWN P4, R6, R7, R4, R33 ;  /* 0x0800000407067389 */ /* 0x0000640000080021 */
[----:B01----:R-:W-:Y:S05]  /*e940*/  ENDCOLLECTIVE ;  /* 0x000000000000791b */ /* 0x003fea0003800000 */
.L_x_1828:
[----:B------:R-:W-:Y:S02]  /*e950*/  IMAD.MOV.U32 R7, RZ, RZ, R46 ;  /* 0x000000ffff077224 */ /* 0x000fe400078e002e */
[----:B------:R-:W-:-:S07]  /*e960*/  IMAD.MOV.U32 R51, RZ, RZ, R6 ;  /* 0x000000ffff337224 */ /* 0x000fce00078e0006 */
[----:B------:R-:W-:Y:S05]  /*e970*/  WARPSYNC.COLLECTIVE R34, `(.L_x_1829) ;  /* 0x0000000022087348 */ /* 0x000fea0003c00000 */
[----:B------:R0:W1:Y:S02]  /*e980*/  SHFL.DOWN P4, R6, R7, R4, R33 ;  /* 0x0800000407067389 */ /* 0x0000640000080021 */
[----:B01----:R-:W-:Y:S05]  /*e990*/  ENDCOLLECTIVE ;  /* 0x000000000000791b */ /* 0x003fea0003800000 */
.L_x_1829:
[----:B------:R-:W-:Y:S05]  /*e9a0*/  BRA `(.L_x_1830) ;  /* 0xffffffbc00987947 */ /* 0x000fea000383ffff */
.L_x_1634:
[----:B------:R-:W-:Y:S01]  /*e9b0*/  BSSY B0, `(.L_x_1831) ;  /* 0x0000006000007945 */ /* 0x000fe20003800000 */
[----:B------:R-:W-:Y:S02]  /*e9c0*/  IMAD.MOV.U32 R4, RZ, RZ, 0x2 ;  /* 0x00000002ff047424 */ /* 0x000fe400078e00ff */
[----:B------:R-:W-:-:S07]  /*e9d0*/  IMAD.MOV.U32 R34, RZ, RZ, -0x1 ;  /* 0xffffffffff227424 */ /* 0x000fce00078e00ff */
[----:B--23--:R-:W-:Y:S05]  /*e9e0*/  WARPSYNC.COLLECTIVE R34, `(.L_x_1832) ;  /* 0x0000000022087348 */ /* 0x00cfea0003c00000 */
[----:B------:R0:W1:Y:S02]  /*e9f0*/  SHFL.DOWN P4, R6, R7, R4, R33 ;  /* 0x0800000407067389 */ /* 0x0000640000080021 */
[----:B0123--:R-:W-:Y:S05]  /*ea00*/  ENDCOLLECTIVE ;  /* 0x000000000000791b */ /* 0x00ffea0003800000 */
.L_x_1832:
[----:B------:R-:W-:Y:S05]  /*ea10*/  BSYNC B0 ;  /* 0x0000000000007941 */ /* 0x000fea0003800000 */
.L_x_1831:
[----:B------:R-:W-:Y:S05]  /*ea20*/  BRA `(.L_x_1833) ;  /* 0xffffffbc009c7947 */ /* 0x000fea000383ffff */
.L_x_1635:
[----:B------:R-:W-:Y:S01]  /*ea30*/  BSSY B0, `(.L_x_1834) ;  /* 0x0000007000007945 */ /* 0x000fe20003800000 */
[----:B------:R-:W-:Y:S02]  /*ea40*/  IMAD.MOV.U32 R7, RZ, RZ, R49 ;  /* 0x000000ffff077224 */ /* 0x000fe400078e0031 */
[----:B------:R-:W-:Y:S02]  /*ea50*/  IMAD.MOV.U32 R4, RZ, RZ, 0x4 ;  /* 0x00000004ff047424 */ /* 0x000fe400078e00ff */
[----:B------:R-:W-:-:S07]  /*ea60*/  IMAD.MOV.U32 R34, RZ, RZ, -0x1 ;  /* 0xffffffffff227424 */ /* 0x000fce00078e00ff */
[----:B--23--:R-:W-:Y:S05]  /*ea70*/  WARPSYNC.COLLECTIVE R34, `(.L_x_1835) ;  /* 0x0000000022087348 */ /* 0x00cfea0003c00000 */
[----:B------:R0:W1:Y:S02]  /*ea80*/  SHFL.DOWN P4, R6, R7, R4, R33 ;  /* 0x0800000407067389 */ /* 0x0000640000080021 */
[----:B0123--:R-:W-:Y:S05]  /*ea90*/  ENDCOLLECTIVE ;  /* 0x000000000000791b */ /* 0x00ffea0003800000 */
.L_x_1835:
[----:B------:R-:W-:Y:S05]  /*eaa0*/  BSYNC B0 ;  /* 0x0000000000007941 */ /* 0x000fea0003800000 */
.L_x_1834:
[----:B------:R-:W-:Y:S02]  /*eab0*/  IMAD.MOV.U32 R7, RZ, RZ, R32 ;  /* 0x000000ffff077224 */ /* 0x000fe400078e0020 */
[----:B------:R-:W-:Y:S02]  /*eac0*/  IMAD.MOV.U32 R4, RZ, RZ, 0x4 ;  /* 0x00000004ff047424 */ /* 0x000fe400078e00ff */
[----:B------:R-:W-:Y:S02]  /*ead0*/  IMAD.MOV.U32 R34, RZ, RZ, -0x1 ;  /* 0xffffffffff227424 */ /* 0x000fe400078e00ff */
[----:B------:R-:W-:-:S07]  /*eae0*/  IMAD.MOV.U32 R48, RZ, RZ, R6 ;  /* 0x000000ffff307224 */ /* 0x000fce00078e0006 */
[----:B------:R-:W-:Y:S05]  /*eaf0*/  WARPSYNC.COLLECTIVE R34, `(.L_x_1836) ;  /* 0x0000000022087348 */ /* 0x000fea0003c00000 */
[----:B------:R0:W1:Y:S02]  /*eb00*/  SHFL.DOWN P4, R6, R7, R4, R33 ;  /* 0x0800000407067389 */ /* 0x0000640000080021 */
[----:B01----:R-:W-:Y:S05]  /*eb10*/  ENDCOLLECTIVE ;  /* 0x000000000000791b */ /* 0x003fea0003800000 */
.L_x_1836:
[----:B------:R-:W-:Y:S02]  /*eb20*/  IMAD.MOV.U32 R7, RZ, RZ, R46 ;  /* 0x000000ffff077224 */ /* 0x000fe400078e002e */
[----:B------:R-:W-:-:S07]  /*eb30*/  IMAD.MOV.U32 R51, RZ, RZ, R6 ;  /* 0x000000ffff337224 */ /* 0x000fce00078e0006 */
[----:B------:R-:W-:Y:S05]  /*eb40*/  WARPSYNC.COLLECTIVE R34, `(.L_x_1837) ;  /* 0x0000000022087348 */ /* 0x000fea0003c00000 */
[----:B------:R0:W1:Y:S02]  /*eb50*/  SHFL.DOWN P4, R6, R7, R4, R33 ;  /* 0x0800000407067389 */ /* 0x0000640000080021 */
[----:B01----:R-:W-:Y:S05]  /*eb60*/  ENDCOLLECTIVE ;  /* 0x000000000000791b */ /* 0x003fea0003800000 */
.L_x_1837:
[----:B------:R-:W-:Y:S05]  /*eb70*/  BRA `(.L_x_1838) ;  /* 0xffffffbc00647947 */ /* 0x000fea000383ffff */
.L_x_1636:
[----:B------:R-:W-:Y:S01]  /*eb80*/  BSSY B0, `(.L_x_1839) ;  /* 0x0000006000007945 */ /* 0x000fe20003800000 */
[----:B------:R-:W-:Y:S02]  /*eb90*/  IMAD.MOV.U32 R4, RZ, RZ, 0x4 ;  /* 0x00000004ff047424 */ /* 0x000fe400078e00ff */
[----:B------:R-:W-:-:S07]  /*eba0*/  IMAD.MOV.U32 R34, RZ, RZ, -0x1 ;  /* 0xffffffffff227424 */ /* 0x000fce00078e00ff */
[----:B--23--:R-:W-:Y:S05]  /*ebb0*/  WARPSYNC.COLLECTIVE R34, `(.L_x_1840) ;  /* 0x0000000022087348 */ /* 0x00cfea0003c00000 */
[----:B------:R0:W1:Y:S02]  /*ebc0*/  SHFL.DOWN P4, R6, R7, R4, R33 ;  /* 0x0800000407067389 */ /* 0x0000640000080021 */
[----:B0123--:R-:W-:Y:S05]  /*ebd0*/  ENDCOLLECTIVE ;  /* 0x000000000000791b */ /* 0x00ffea0003800000 */
.L_x_1840:
[----:B------:R-:W-:Y:S05]  /*ebe0*/  BSYNC B0 ;  /* 0x0000000000007941 */ /* 0x000fea0003800000 */
.L_x_1839:
[----:B------:R-:W-:Y:S05]  /*ebf0*/  BRA `(.L_x_1841) ;  /* 0xffffffbc00687947 */ /* 0x000fea000383ffff */
.L_x_1637:
[----:B------:R-:W-:Y:S01]  /*ec00*/  BSSY B0, `(.L_x_1842) ;  /* 0x0000007000007945 */ /* 0x000fe20003800000 */
[----:B------:R-:W-:Y:S02]  /*ec10*/  IMAD.MOV.U32 R7, RZ, RZ, R49 ;  /* 0x000000ffff077224 */ /* 0x000fe400078e0031 */
[----:B------:R-:W-:Y:S02]  /*ec20*/  IMAD.MOV.U32 R4, RZ, RZ, 0x8 ;  /* 0x00000008ff047424 */ /* 0x000fe400078e00ff */
[----:B------:R-:W-:-:S07]  /*ec30*/  IMAD.MOV.U32 R34, RZ, RZ, -0x1 ;  /* 0xffffffffff227424 */ /* 0x000fce00078e00ff */
[----:B--23--:R-:W-:Y:S05]  /*ec40*/  WARPSYNC.COLLECTIVE R34, `(.L_x_1843) ;  /* 0x0000000022087348 */ /* 0x00cfea0003c00000 */
[----:B------:R0:W1:Y:S02]  /*ec50*/  SHFL.DOWN P4, R6, R7, R4, R33 ;  /* 0x0800000407067389 */ /* 0x0000640000080021 */
[----:B0123--:R-:W-:Y:S05]  /*ec60*/  ENDCOLLECTIVE ;  /* 0x000000000000791b */ /* 0x00ffea0003800000 */
.L_x_1843:
[----:B------:R-:W-:Y:S05]  /*ec70*/  BSYNC B0 ;  /* 0x0000000000007941 */ /* 0x000fea0003800000 */
.L_x_1842:
[----:B------:R-:W-:Y:S02]  /*ec80*/  IMAD.MOV.U32 R7, RZ, RZ, R32 ;  /* 0x000000ffff077224 */ /* 0x000fe400078e0020 */
[----:B------:R-:W-:Y:S02]  /*ec90*/  IMAD.MOV.U32 R4, RZ, RZ, 0x8 ;  /* 0x00000008ff047424 */ /* 0x000fe400078e00ff */
[----:B------:R-:W-:Y:S02]  /*eca0*/  IMAD.MOV.U32 R34, RZ, RZ, -0x1 ;  /* 0xffffffffff227424 */ /* 0x000fe400078e00ff */
[----:B------:R-:W-:-:S07]  /*ecb0*/  IMAD.MOV.U32 R48, RZ, RZ, R6 ;  /* 0x000000ffff307224 */ /* 0x000fce00078e0006 */
[----:B------:R-:W-:Y:S05]  /*ecc0*/  WARPSYNC.COLLECTIVE R34, `(.L_x_1844) ;  /* 0x0000000022087348 */ /* 0x000fea0003c00000 */
[----:B------:R0:W1:Y:S02]  /*ecd0*/  SHFL.DOWN P4, R6, R7, R4, R33 ;  /* 0x0800000407067389 */ /* 0x0000640000080021 */
[----:B01----:R-:W-:Y:S05]  /*ece0*/  ENDCOLLECTIVE ;  /* 0x000000000000791b */ /* 0x003fea0003800000 */
.L_x_1844:
[----:B------:R-:W-:Y:S02]  /*ecf0*/  IMAD.MOV.U32 R7, RZ, RZ, R46 ;  /* 0x000000ffff077224 */ /* 0x000fe400078e002e */
[----:B------:R-:W-:-:S07]  /*ed00*/  IMAD.MOV.U32 R51, RZ, RZ, R6 ;  /* 0x000000ffff337224 */ /* 0x000fce00078e0006 */
[----:B------:R-:W-:Y:S05]  /*ed10*/  WARPSYNC.COLLECTIVE R34, `(.L_x_1845) ;  /* 0x0000000022087348 */ /* 0x000fea0003c00000 */
[----:B------:R0:W1:Y:S02]  /*ed20*/  SHFL.DOWN P4, R6, R7, R4, R33 ;  /* 0x0800000407067389 */ /* 0x0000640000080021 */
[----:B01----:R-:W-:Y:S05]  /*ed30*/  ENDCOLLECTIVE ;  /* 0x000000000000791b */ /* 0x003fea0003800000 */
.L_x_1845:
[----:B------:R-:W-:Y:S05]  /*ed40*/  BRA `(.L_x_1846) ;  /* 0xffffffbc00307947 */ /* 0x000fea000383ffff */
.L_x_1638:
[----:B------:R-:W-:Y:S01]  /*ed50*/  BSSY B0, `(.L_x_1847) ;  /* 0x0000006000007945 */ /* 0x000fe20003800000 */
[----:B------:R-:W-:Y:S02]  /*ed60*/  IMAD.MOV.U32 R4, RZ, RZ, 0x8 ;  /* 0x00000008ff047424 */ /* 0x000fe400078e00ff */
[----:B------:R-:W-:-:S07]  /*ed70*/  IMAD.MOV.U32 R34, RZ, RZ, -0x1 ;  /* 0xffffffffff227424 */ /* 0x000fce00078e00ff */
[----:B--23--:R-:W-:Y:S05]  /*ed80*/  WARPSYNC.COLLECTIVE R34, `(.L_x_1848) ;  /* 0x0000000022087348 */ /* 0x00cfea0003c00000 */
[----:B------:R0:W1:Y:S02]  /*ed90*/  SHFL.DOWN P4, R6, R7, R4, R33 ;  /* 0x0800000407067389 */ /* 0x0000640000080021 */
[----:B0123--:R-:W-:Y:S05]  /*eda0*/  ENDCOLLECTIVE ;  /* 0x000000000000791b */ /* 0x00ffea0003800000 */
.L_x_1848:
[----:B------:R-:W-:Y:S05]  /*edb0*/  BSYNC B0 ;  /* 0x0000000000007941 */ /* 0x000fea0003800000 */
.L_x_1847:
[----:B------:R-:W-:Y:S05]  /*edc0*/  BRA `(.L_x_1849) ;  /* 0xffffffbc00347947 */ /* 0x000fea000383ffff */
.L_x_1639:
[----:B------:R-:W-:Y:S01]  /*edd0*/  BSSY B0, `(.L_x_1850) ;  /* 0x0000007000007945 */ /* 0x000fe20003800000 */
[----:B------:R-:W-:Y:S02]  /*ede0*/  IMAD.MOV.U32 R7, RZ, RZ, R49 ;  /* 0x000000ffff077224 */ /* 0x000fe400078e0031 */
[----:B------:R-:W-:Y:S02]  /*edf0*/  IMAD.MOV.U32 R4, RZ, RZ, 0x10 ;  /* 0x00000010ff047424 */ /* 0x000fe400078e00ff */
[----:B------:R-:W-:-:S07]  /*ee00*/  IMAD.MOV.U32 R34, RZ, RZ, -0x1 ;  /* 0xffffffffff227424 */ /* 0x000fce00078e00ff */
[----:B--23--:R-:W-:Y:S05]  /*ee10*/  WARPSYNC.COLLECTIVE R34, `(.L_x_1851) ;  /* 0x0000000022087348 */ /* 0x00cfea0003c00000 */
[----:B------:R0:W1:Y:S02]  /*ee20*/  SHFL.DOWN P4, R6, R7, R4, R33 ;  /* 0x0800000407067389 */ /* 0x0000640000080021 */
[----:B0123--:R-:W-:Y:S05]  /*ee30*/  ENDCOLLECTIVE ;  /* 0x000000000000791b */ /* 0x00ffea0003800000 */
.L_x_1851:
[----:B------:R-:W-:Y:S05]  /*ee40*/  BSYNC B0 ;  /* 0x0000000000007941 */ /* 0x000fea0003800000 */
.L_x_1850:
        /* <DEDUP_REMOVED lines=8> */
.L_x_1852:
[----:B------:R-:W-:Y:S02]  /*eed0*/  IMAD.MOV.U32 R7, RZ, RZ, R46 ;  /* 0x000000ffff077224 */ /* 0x000fe400078e002e */
[----:B------:R-:W-:-:S07]  /*eee0*/  IMAD.MOV.U32 R51, RZ, RZ, R6 ;  /* 0x000000ffff337224 */ /* 0x000fce00078e0006 */
[----:B------:R-:W-:Y:S05]  /*eef0*/  WARPSYNC.COLLECTIVE R34, `(.L_x_1853) ;  /* 0x0000000022087348 */ /* 0x000fea0003c00000 */
[----:B------:R0:W1:Y:S02]  /*ef00*/  SHFL.DOWN P4, R6, R7, R4, R33 ;  /* 0x0800000407067389 */ /* 0x0000640000080021 */
[----:B01----:R-:W-:Y:S05]  /*ef10*/  ENDCOLLECTIVE ;  /* 0x000000000000791b */ /* 0x003fea0003800000 */
.L_x_1853:
[----:B------:R-:W-:Y:S05]  /*ef20*/  BRA `(.L_x_1854) ;  /* 0xffffffb800fc7947 */ /* 0x000fea000383ffff */
.L_x_1640:
[----:B------:R-:W-:Y:S01]  /*ef30*/  BSSY B0, `(.L_x_1855) ;  /* 0x0000006000007945 */ /* 0x000fe20003800000 */
[----:B------:R-:W-:Y:S02]  /*ef40*/  IMAD.MOV.U32 R4, RZ, RZ, 0x10 ;  /* 0x00000010ff047424 */ /* 0x000fe400078e00ff */
[----:B------:R-:W-:-:S07]  /*ef50*/  IMAD.MOV.U32 R34, RZ, RZ, -0x1 ;  /* 0xffffffffff227424 */ /* 0x000fce00078e00ff */
[----:B--23--:R-:W-:Y:S05]  /*ef60*/  WARPSYNC.COLLECTIVE R34, `(.L_x_1856) ;  /* 0x0000000022087348 */ /* 0x00cfea0003c00000 */
[----:B------:R0:W1:Y:S02]  /*ef70*/  SHFL.DOWN P4, R6, R7, R4, R33 ;  /* 0x0800000407067389 */ /* 0x0000640000080021 */
[----:B0123--:R-:W-:Y:S05]  /*ef80*/  ENDCOLLECTIVE ;  /* 0x000000000000791b */ /* 0x00ffea0003800000 */
.L_x_1856:
[----:B------:R-:W-:Y:S05]  /*ef90*/  BSYNC B0 ;  /* 0x0000000000007941 */ /* 0x000fea0003800000 */
.L_x_1855:
[----:B------:R-:W-:Y:S05]  /*efa0*/  BRA `(.L_x_1857) ;  /* 0xffffffbc001c7947 */ /* 0x000fea000383ffff */
.L_x_1641:
[----:B------:R-:W-:Y:S01]  /*efb0*/  BSSY B0, `(.L_x_1858) ;  /* 0x0000005000007945 */ /* 0x000fe20003800000 */
[----:B------:R-:W-:-:S07]  /*efc0*/  IMAD.MOV.U32 R34, RZ, RZ, -0x1 ;  /* 0xffffffffff227424 */ /* 0x000fce00078e00ff */
[----:B--23--:R-:W-:Y:S05]  /*efd0*/  WARPSYNC.COLLECTIVE R34, `(.L_x_1859) ;  /* 0x0000000022087348 */ /* 0x00cfea0003c00000 */
[----:B------:R-:W-:Y:S01]  /*efe0*/  VOTE.ALL P5, P5 ;  /* 0x0000000000ff7806 */ /* 0x000fe200028a0000 */
[----:B--23--:R-:W-:-:S12]  /*eff0*/  ENDCOLLECTIVE ;  /* 0x000000000000791b */ /* 0x00cfd80003800000 */
.L_x_1859:
[----:B------:R-:W-:Y:S05]  /*f000*/  BSYNC B0 ;  /* 0x0000000000007941 */ /* 0x000fea0003800000 */
.L_x_1858:
[----:B------:R-:W-:Y:S05]  /*f010*/  BRA `(.L_x_1860) ;  /* 0xffffffbc00187947 */ /* 0x000fea000383ffff */
.L_x_1861:
        /* <DEDUP_REMOVED lines=14> */
.L_x_2788:


//--------------------- .text._ZN6thrust24THRUST_300001_SM_1000_NS8cuda_cub4core6detail13_kernel_agentINS1_15__reduce_by_key9InitAgentIN3cub18CUB_300001_SM_100024ReduceByKeyScanTileStateIilLb1EEElPlEEJSA_lSB_EEEvDpT0_ --------------------------
	.section	.text._ZN6thrust24THRUST_300001_SM_1000_NS8cuda_cub4core6detail13_kernel_agentINS1_15__reduce_by_key9InitAgentIN3cub18CUB_300001_SM_100024ReduceByKeyScanTileStateIilLb1EEElPlEEJSA_lSB_EEEvDpT0_,"ax",@progbits
	.align	128
        .global         _ZN6thrust24THRUST_300001_SM_1000_NS8cuda_cub4core6detail13_kernel_agentINS1_15__reduce_by_key9InitAgentIN3cub18CUB_300001_SM_100024ReduceByKeyScanTileStateIilLb1EEElPlEEJSA_lSB_EEEvDpT0_
        .type           _ZN6thrust24THRUST_300001_SM_1000_NS8cuda_cub4core6detail13_kernel_agentINS1_15__reduce_by_key9InitAgentIN3cub18CUB_300001_SM_100024ReduceByKeyScanTileStateIilLb1EEElPlEEJSA_lSB_EEEvDpT0_,@function
        .size           _ZN6thrust24THRUST_300001_SM_1000_NS8cuda_cub4core6detail13_kernel_agentINS1_15__reduce_by_key9InitAgentIN3cub18CUB_300001_SM_100024ReduceByKeyScanTileStateIilLb1EEElPlEEJSA_lSB_EEEvDpT0_,(.L_x_2789 - _ZN6thrust24THRUST_300001_SM_1000_NS8cuda_cub4core6detail13_kernel_agentINS1_15__reduce_by_key9InitAgentIN3cub18CUB_300001_SM_100024ReduceByKeyScanTileStateIilLb1EEElPlEEJSA_lSB_EEEvDpT0_)
        .other          _ZN6thrust24THRUST_300001_SM_1000_NS8cuda_cub4core6detail13_kernel_agentINS1_15__reduce_by_key9InitAgentIN3cub18CUB_300001_SM_100024ReduceByKeyScanTileStateIilLb1EEElPlEEJSA_lSB_EEEvDpT0_,@"STO_CUDA_ENTRY STV_DEFAULT"
_ZN6thrust24THRUST_300001_SM_1000_NS8cuda_cub4core6detail13_kernel_agentINS1_15__reduce_by_key9InitAgentIN3cub18CUB_300001_SM_100024ReduceByKeyScanTileStateIilLb1EEElPlEEJSA_lSB_EEEvDpT0_:
.text._ZN6thrust24THRUST_300001_SM_1000_NS8cuda_cub4core6detail13_kernel_agentINS1_15__reduce_by_key9InitAgentIN3cub18CUB_300001_SM_100024ReduceByKeyScanTileStateIilLb1EEElPlEEJSA_lSB_EEEvDpT0_:
        /* <DEDUP_REMOVED lines=24> */
.L_x_1862:
        /* <DEDUP_REMOVED lines=16> */
.L_x_2789:


//--------------------- .text._ZN6thrust24THRUST_300001_SM_1000_NS8cuda_cub4core6detail13_kernel_agentINS1_15__reduce_by_key16ReduceByKeyAgentINS0_6detail15normal_iteratorINS0_10device_ptrIiEEEENS0_17constant_iteratorIiNS0_11use_defaultESD_EESB_SB_N4cuda3std3__48equal_toIiEENSH_4plusIiEEPiiEEJSB_SE_SB_SB_SM_N3cub18CUB_300001_SM_100024ReduceByKeyScanTileStateIiiLb1EEESJ_SL_iiEEEvDpT0_ --------------------------
	.section	.text._ZN6thrust24THRUST_300001_SM_1000_NS8cuda_cub4core6detail13_kernel_agentINS1_15__reduce_by_key16ReduceByKeyAgentINS0_6detail15normal_iteratorINS0_10device_ptrIiEEEENS0_17constant_iteratorIiNS0_11use_defaultESD_EESB_SB_N4cuda3std3__48equal_toIiEENSH_4plusIiEEPiiEEJSB_SE_SB_SB_SM_N3cub18CUB_300001_SM_100024ReduceByKeyScanTileStateIiiLb1EEESJ_SL_iiEEEvDpT0_,"ax",@progbits
	.align	128
        .global         _ZN6thrust24THRUST_300001_SM_1000_NS8cuda_cub4core6detail13_kernel_agentINS1_15__reduce_by_key16ReduceByKeyAgentINS0_6detail15normal_iteratorINS0_10device_ptrIiEEEENS0_17constant_iteratorIiNS0_11use_defaultESD_EESB_SB_N4cuda3std3__48equal_toIiEENSH_4plusIiEEPiiEEJSB_SE_SB_SB_SM_N3cub18CUB_300001_SM_100024ReduceByKeyScanTileStateIiiLb1EEESJ_SL_iiEEEvDpT0_
        .type           _ZN6thrust24THRUST_300001_SM_1000_NS8cuda_cub4core6detail13_kernel_agentINS1_15__reduce_by_key16ReduceByKeyAgentINS0_6detail15normal_iteratorINS0_10device_ptrIiEEEENS0_17constant_iteratorIiNS0_11use_defaultESD_EESB_SB_N4cuda3std3__48equal_toIiEENSH_4plusIiEEPiiEEJSB_SE_SB_SB_SM_N3cub18CUB_300001_SM_100024ReduceByKeyScanTileStateIiiLb1EEESJ_SL_iiEEEvDpT0_,@function
        .size           _ZN6thrust24THRUST_300001_SM_1000_NS8cuda_cub4core6detail13_kernel_agentINS1_15__reduce_by_key16ReduceByKeyAgentINS0_6detail15normal_iteratorINS0_10device_ptrIiEEEENS0_17constant_iteratorIiNS0_11use_defaultESD_EESB_SB_N4cuda3std3__48equal_toIiEENSH_4plusIiEEPiiEEJSB_SE_SB_SB_SM_N3cub18CUB_300001_SM_100024ReduceByKeyScanTileStateIiiLb1EEESJ_SL_iiEEEvDpT0_,(.L_x_2790 - _ZN6thrust24THRUST_300001_SM_1000_NS8cuda_cub4core6detail13_kernel_agentINS1_15__reduce_by_key16ReduceByKeyAgentINS0_6detail15normal_iteratorINS0_10device_ptrIiEEEENS0_17constant_iteratorIiNS0_11use_defaultESD_EESB_SB_N4cuda3std3__48equal_toIiEENSH_4plusIiEEPiiEEJSB_SE_SB_SB_SM_N3cub18CUB_300001_SM_100024ReduceByKeyScanTileStateIiiLb1EEESJ_SL_iiEEEvDpT0_)
        .other          _ZN6thrust24THRUST_300001_SM_1000_NS8cuda_cub4core6detail13_kernel_agentINS1_15__reduce_by_key16ReduceByKeyAgentINS0_6detail15normal_iteratorINS0_10device_ptrIiEEEENS0_17constant_iteratorIiNS0_11use_defaultESD_EESB_SB_N4cuda3std3__48equal_toIiEENSH_4plusIiEEPiiEEJSB_SE_SB_SB_SM_N3cub18CUB_300001_SM_100024ReduceByKeyScanTileStateIiiLb1EEESJ_SL_iiEEEvDpT0_,@"STO_CUDA_ENTRY STV_DEFAULT"
_ZN6thrust24THRUST_300001_SM_1000_NS8cuda_cub4core6detail13_kernel_agentINS1_15__reduce_by_key16ReduceByKeyAgentINS0_6detail15normal_iteratorINS0_10device_ptrIiEEEENS0_17constant_iteratorIiNS0_11use_defaultESD_EESB_SB_N4cuda3std3__48equal_toIiEENSH_4plusIiEEPiiEEJSB_SE_SB_SB_SM_N3cub18CUB_300001_SM_100024ReduceByKeyScanTileStateIiiLb1EEESJ_SL_iiEEEvDpT0_:
.text._ZN6thrust24THRUST_300001_SM_1000_NS8cuda_cub4core6detail13_kernel_agentINS1_15__reduce_by_key16ReduceByKeyAgentINS0_6detail15normal_iteratorINS0_10device_ptrIiEEEENS0_17constant_iteratorIiNS0_11use_defaultESD_EESB_SB_N4cuda3std3__48equal_toIiEENSH_4plusIiEEPiiEEJSB_SE_SB_SB_SM_N3cub18CUB_300001_SM_100024ReduceByKeyScanTileStateIiiLb1EEESJ_SL_iiEEEvDpT0_:
[----:B------:R-:W-:Y:S08]  /*0000*/  LDC R1, c[0x0][0x37c] ;  /* 0x0000df00ff017b82 */ /* 0x000ff00000000800 */
[----:B------:R-:W0:Y:S01]  /*0010*/  S2UR UR8, SR_CTAID.X ;  /* 0x00000000000879c3 */ /* 0x000e220000002500 */
[----:B------:R-:W1:Y:S01]  /*0020*/  LDCU UR7, c[0x0][0x3bc] ;  /* 0x00007780ff0777ac */ /* 0x000e620008000800 */
[----:B------:R-:W2:Y:S01]  /*0030*/  LDCU.64 UR10, c[0x0][0x358] ;  /* 0x00006b00ff0a77ac */ /* 0x000ea20008000a00 */
[----:B0-----:R-:W-:-:S04]  /*0040*/  UIMAD UR6, UR8, 0x900, URZ ;  /* 0x00000900080678a4 */ /* 0x001fc8000f8e02ff */
[----:B-1----:R-:W-:-:S04]  /*0050*/  UIADD3 UR7, UPT, UPT, -UR6, UR7, URZ ;  /* 0x0000000706077290 */ /* 0x002fc8000fffe1ff */
[----:B------:R-:W-:-:S09]  /*0060*/  UISETP.GE.AND UP0, UPT, UR7, 0x901, UPT ;  /* 0x000009010700788c */ /* 0x000fd2000bf06270 */
[----:B--2---:R-:W-:Y:S05]  /*0070*/  BRA.U !UP0, `(.L_x_1863) ;  /* 0x00000051085c7547 */ /* 0x004fea000b800000 */
[----:B------:R-:W-:-:S09]  /*0080*/  UISETP.NE.AND UP0, UPT, UR8, URZ, UPT ;  /* 0x000000ff0800728c */ /* 0x000fd2000bf05270 */
[----:B------:R-:W-:Y:S05]  /*0090*/  BRA.U UP0, `(.L_x_1864) ;  /* 0x0000002100787547 */ /* 0x000fea000b800000 */
[----:B------:R-:W0:Y:S01]  /*00a0*/  S2R R16, SR_TID.X ;  /* 0x0000000000107919 */ /* 0x000e220000002100 */
[----:B------:R-:W1:Y:S08]  /*00b0*/  LDC.64 R2, c[0x0][0x380] ;  /* 0x0000e000ff027b82 */ /* 0x000e700000000a00 */
[----:B------:R-:W2:Y:S01]  /*00c0*/  S2UR UR5, SR_CgaCtaId ;  /* 0x00000000000579c3 */ /* 0x000ea20000008800 */
[----:B------:R-:W-:-:S07]  /*00d0*/  UMOV UR4, 0x400 ;  /* 0x0000040000047882 */ /* 0x000fce0000000000 */
[----:B------:R-:W3:Y:S01]  /*00e0*/  LDC R15, c[0x0][0x390] ;  /* 0x0000e400ff0f7b82 */ /* 0x000ee20000000800 */
[C---:B0-----:R-:W-:Y:S02]  /*00f0*/  LOP3.LUT R0, R16.reuse, 0x1f, RZ, 0xc0, !PT ;  /* 0x0000001f10007812 */ /* 0x041fe400078ec0ff */
[----:B------:R-:W-:-:S03]  /*0100*/  LOP3.LUT R4, R16, 0x3e0, RZ, 0xc0, !PT ;  /* 0x000003e010047812 */ /* 0x000fc600078ec0ff */
[----:B------:R-:W-:-:S04]  /*0110*/  VIADD R5, R0, UR6 ;  /* 0x0000000600057c36 */ /* 0x000fc80008000000 */
[----:B------:R-:W-:-:S04]  /*0120*/  IMAD R5, R4, 0x9, R5 ;  /* 0x0000000904057824 */ /* 0x000fc800078e0205 */
[----:B-1----:R-:W-:-:S05]  /*0130*/  IMAD.WIDE.U32 R2, R5, 0x4, R2 ;  /* 0x0000000405027825 */ /* 0x002fca00078e0002 */
[----:B------:R-:W4:Y:S04]  /*0140*/  LDG.E.CONSTANT R0, desc[UR10][R2.64] ;  /* 0x0000000a02007981 */ /* 0x000f28000c1e9900 */
[----:B------:R-:W5:Y:S04]  /*0150*/  LDG.E.CONSTANT R4, desc[UR10][R2.64+0x80] ;  /* 0x0000800a02047981 */ /* 0x000f68000c1e9900 */
[----:B------:R-:W3:Y:S04]  /*0160*/  LDG.E.CONSTANT R6, desc[UR10][R2.64+0x100] ;  /* 0x0001000a02067981 */ /* 0x000ee8000c1e9900 */
[----:B------:R-:W3:Y:S04]  /*0170*/  LDG.E.CONSTANT R7, desc[UR10][R2.64+0x180] ;  /* 0x0001800a02077981 */ /* 0x000ee8000c1e9900 */
[----:B------:R-:W3:Y:S04]  /*0180*/  LDG.E.CONSTANT R9, desc[UR10][R2.64+0x200] ;  /* 0x0002000a02097981 */ /* 0x000ee8000c1e9900 */
[----:B------:R-:W3:Y:S04]  /*0190*/  LDG.E.CONSTANT R10, desc[UR10][R2.64+0x280] ;  /* 0x0002800a020a7981 */ /* 0x000ee8000c1e9900 */
[----:B------:R-:W3:Y:S04]  /*01a0*/  LDG.E.CONSTANT R11, desc[UR10][R2.64+0x300] ;  /* 0x0003000a020b7981 */ /* 0x000ee8000c1e9900 */
[----:B------:R-:W3:Y:S04]  /*01b0*/  LDG.E.CONSTANT R12, desc[UR10][R2.64+0x380] ;  /* 0x0003800a020c7981 */ /* 0x000ee8000c1e9900 */
[----:B------:R0:W3:Y:S01]  /*01c0*/  LDG.E.CONSTANT R13, desc[UR10][R2.64+0x400] ;  /* 0x0004000a020d7981 */ /* 0x0000e2000c1e9900 */
[----:B------:R-:W-:Y:S01]  /*01d0*/  SHF.R.U32.HI R8, RZ, 0x5, R16 ;  /* 0x00000005ff087819 */ /* 0x000fe20000011610 */
[----:B--2---:R-:W-:Y:S01]  /*01e0*/  ULEA UR4, UR5, UR4, 0x18 ;  /* 0x0000000405047291 */ /* 0x004fe2000f8ec0ff */
[----:B------:R-:W-:Y:S01]  /*01f0*/  ISETP.NE.AND P1, PT, R16, RZ, PT ;  /* 0x000000ff1000720c */ /* 0x000fe20003f25270 */
[----:B------:R-:W1:Y:S02]  /*0200*/  S2R R5, SR_LANEID ;  /* 0x0000000000057919 */ /* 0x000e640000000000 */
[----:B-1----:R-:W-:-:S05]  /*0210*/  IMAD R14, R8, 0x120, R5 ;  /* 0x00000120080e7824 */ /* 0x002fca00078e0205 */
[----:B------:R-:W-:-:S05]  /*0220*/  LEA R14, R14, UR4, 0x2 ;  /* 0x000000040e0e7c11 */ /* 0x000fca000f8e10ff */
[----:B0-----:R-:W-:Y:S01]  /*0230*/  IMAD R2, R5, 0x20, R14 ;  /* 0x0000002005027824 */ /* 0x001fe200078e020e */
[----:B----4-:R0:W-:Y:S04]  /*0240*/  STS [R14], R0 ;  /* 0x000000000e007388 */ /* 0x0101e80000000800 */
[----:B-----5:R-:W-:Y:S04]  /*0250*/  STS [R14+0x80], R4 ;  /* 0x000080040e007388 */ /* 0x020fe80000000800 */
[----:B---3--:R-:W-:Y:S01]  /*0260*/  STS [R14+0x100], R6 ;  /* 0x000100060e007388 */ /* 0x008fe20000000800 */
[----:B0-----:R-:W-:-:S03]  /*0270*/  IMAD.MOV.U32 R0, RZ, RZ, RZ ;  /* 0x000000ffff007224 */ /* 0x001fc600078e00ff */
[----:B------:R-:W-:Y:S04]  /*0280*/  STS [R14+0x180], R7 ;  /* 0x000180070e007388 */ /* 0x000fe80000000800 */
[----:B------:R-:W-:Y:S04]  /*0290*/  STS [R14+0x200], R9 ;  /* 0x000200090e007388 */ /* 0x000fe80000000800 */
[----:B------:R0:W-:Y:S04]  /*02a0*/  STS [R14+0x280], R10 ;  /* 0x0002800a0e007388 */ /* 0x0001e80000000800 */
[----:B------:R-:W-:Y:S04]  /*02b0*/  STS [R14+0x300], R11 ;  /* 0x0003000b0e007388 */ /* 0x000fe80000000800 */
[----:B------:R-:W-:Y:S01]  /*02c0*/  STS [R14+0x380], R12 ;  /* 0x0003800c0e007388 */ /* 0x000fe20000000800 */
[----:B0-----:R-:W-:-:S03]  /*02d0*/  LEA R10, R16, UR4, 0x2 ;  /* 0x00000004100a7c11 */ /* 0x001fc6000f8e10ff */
        /* <DEDUP_REMOVED lines=28> */
[----:B------:R-:W0:Y:S04]  /*04a0*/  LDS R47, [R2] ;  /* 0x00000000022f7984 */ /* 0x000e280000000800 */
[----:B------:R-:W1:Y:S04]  /*04b0*/  LDS R7, [R2+0x4] ;  /* 0x0000040002077984 */ /* 0x000e680000000800 */
[----:B------:R-:W2:Y:S04]  /*04c0*/  LDS R29, [R2+0x8] ;  /* 0x00000800021d7984 */ /* 0x000ea80000000800 */
[----:B------:R-:W3:Y:S04]  /*04d0*/  LDS R31, [R2+0xc] ;  /* 0x00000c00021f7984 */ /* 0x000ee80000000800 */
[----:B------:R-:W-:Y:S04]  /*04e0*/  LDS R33, [R2+0x10] ;  /* 0x0000100002217984 */ /* 0x000fe80000000800 */
[----:B------:R-:W-:Y:S04]  /*04f0*/  LDS R35, [R2+0x14] ;  /* 0x0000140002237984 */ /* 0x000fe80000000800 */
[----:B------:R-:W-:Y:S04]  /*0500*/  LDS R37, [R2+0x18] ;  /* 0x0000180002257984 */ /* 0x000fe80000000800 */
[----:B------:R-:W-:Y:S04]  /*0510*/  LDS R44, [R2+0x1c] ;  /* 0x00001c00022c7984 */ /* 0x000fe80000000800 */
[----:B------:R0:W-:Y:S01]  /*0520*/  LDS R9, [R2+0x20] ;  /* 0x0000200002097984 */ /* 0x0001e20000000800 */
[----:B------:R-:W-:Y:S01]  /*0530*/  BAR.SYNC.DEFER_BLOCKING 0x0 ;  /* 0x0000000000007b1d */ /* 0x000fe20000010000 */
[----:B0-----:R-:W-:-:S05]  /*0540*/  SEL R2, R47, RZ, !P3 ;  /* 0x000000ff2f027207 */ /* 0x001fca0005800000 */
[----:B-1----:R-:W-:-:S05]  /*0550*/  IMAD.IADD R12, R7, 0x1, R2 ;  /* 0x00000001070c7824 */ /* 0x002fca00078e0202 */
[----:B------:R-:W-:-:S05]  /*0560*/  SEL R12, R12, RZ, !P2 ;  /* 0x000000ff0c0c7207 */ /* 0x000fca0005000000 */
[----:B--2---:R-:W-:Y:S01]  /*0570*/  IMAD.IADD R12, R29, 0x1, R12 ;  /* 0x000000011d0c7824 */ /* 0x004fe200078e020c */
[----:B------:R-:W-:Y:S04]  /*0580*/  STS [R10+0x47c], R3 ;  /* 0x00047c030a007388 */ /* 0x000fe80000000800 */
[----:B------:R-:W-:Y:S01]  /*0590*/  SEL R12, R12, RZ, !P6 ;  /* 0x000000ff0c0c7207 */ /* 0x000fe20007000000 */
[----:B------:R-:W-:Y:S04]  /*05a0*/  BAR.SYNC.DEFER_BLOCKING 0x0 ;  /* 0x0000000000007b1d */ /* 0x000fe80000010000 */
[----:B---3--:R-:W-:-:S02]  /*05b0*/  IMAD.IADD R12, R31, 0x1, R12 ;  /* 0x000000011f0c7824 */ /* 0x008fc400078e020c */
[----:B------:R-:W0:Y:S02]  /*05c0*/  @P1 LDS R40, [R10+0x478] ;  /* 0x000478000a281984 */ /* 0x000e240000000800 */
[----:B0-----:R-:W-:-:S04]  /*05d0*/  @P1 ISETP.NE.AND P0, PT, R40, R4, PT ;  /* 0x000000042800120c */ /* 0x001fc80003f05270 */
[----:B------:R-:W-:Y:S02]  /*05e0*/  @P1 SEL R0, RZ, 0x1, !P0 ;  /* 0x00000001ff001807 */ /* 0x000fe40004000000 */
[----:B------:R-:W-:Y:S02]  /*05f0*/  ISETP.NE.AND P1, PT, R32, R34, PT ;  /* 0x000000222000720c */ /* 0x000fe40003f25270 */
[----:B------:R-:W-:Y:S01]  /*0600*/  ISETP.NE.AND P0, PT, R38, R3, PT ;  /* 0x000000032600720c */ /* 0x000fe20003f05270 */
[----:B------:R-:W-:Y:S01]  /*0610*/  VIADD R11, R0, 0x1 ;  /* 0x00000001000b7836 */ /* 0x000fe20000000000 */
[----:B------:R-:W-:Y:S01]  /*0620*/  P2R R46, PR, RZ, 0x2 ;  /* 0x00000002ff2e7803 */ /* 0x000fe20000000000 */
[----:B------:R-:W-:-:S04]  /*0630*/  @!P3 IMAD.MOV R11, RZ, RZ, R0 ;  /* 0x000000ffff0bb224 */ /* 0x000fc800078e0200 */
[----:B------:R-:W-:Y:S02]  /*0640*/  VIADD R2, R11, 0x1 ;  /* 0x000000010b027836 */ /* 0x000fe40000000000 */
[----:B------:R-:W-:Y:S01]  /*0650*/  @!P2 IMAD.MOV R2, RZ, RZ, R11 ;  /* 0x000000ffff02a224 */ /* 0x000fe200078e020b */
[----:B------:R-:W-:-:S03]  /*0660*/  ISETP.NE.AND P2, PT, R30, R32, PT ;  /* 0x000000201e00720c */ /* 0x000fc60003f45270 */
[----:B------:R-:W-:Y:S01]  /*0670*/  VIADD R39, R2, 0x1 ;  /* 0x0000000102277836 */ /* 0x000fe20000000000 */
[----:B------:R-:W-:Y:S01]  /*0680*/  SEL R12, R12, RZ, !P2 ;  /* 0x000000ff0c0c7207 */ /* 0x000fe20005000000 */
[----:B------:R-:W-:Y:S01]  /*0690*/  @!P6 IMAD.MOV R39, RZ, RZ, R2 ;  /* 0x000000ffff27e224 */ /* 0x000fe200078e0202 */
[----:B------:R-:W-:-:S03]  /*06a0*/  P2R R26, PR, RZ, 0x4 ;  /* 0x00000004ff1a7803 */ /* 0x000fc60000000000 */
[----:B------:R-:W-:Y:S02]  /*06b0*/  IMAD.IADD R12, R33, 0x1, R12 ;  /* 0x00000001210c7824 */ /* 0x000fe400078e020c */
[----:B------:R-:W-:Y:S02]  /*06c0*/  VIADD R10, R39, 0x1 ;  /* 0x00000001270a7836 */ /* 0x000fe40000000000 */
[----:B------:R-:W-:Y:S01]  /*06d0*/  @!P2 IMAD.MOV R10, RZ, RZ, R39 ;  /* 0x000000ffff0aa224 */ /* 0x000fe200078e0227 */
[----:B------:R-:W-:-:S03]  /*06e0*/  SEL R12, R12, RZ, !P1 ;  /* 0x000000ff0c0c7207 */ /* 0x000fc60004800000 */
[----:B------:R-:W-:Y:S02]  /*06f0*/  VIADD R11, R10, 0x1 ;  /* 0x000000010a0b7836 */ /* 0x000fe40000000000 */
[----:B------:R-:W-:Y:S02]  /*0700*/  IMAD.IADD R12, R35, 0x1, R12 ;  /* 0x00000001230c7824 */ /* 0x000fe400078e020c */
[----:B------:R-:W-:Y:S01]  /*0710*/  @!P1 IMAD.MOV R11, RZ, RZ, R10 ;  /* 0x000000ffff0b9224 */ /* 0x000fe200078e020a */
[----:B------:R-:W-:Y:S02]  /*0720*/  ISETP.NE.AND P1, PT, R6, R28, PT ;  /* 0x0000001c0600720c */ /* 0x000fe40003f25270 */
[----:B------:R-:W-:Y:S01]  /*0730*/  SEL R12, R12, RZ, !P5 ;  /* 0x000000ff0c0c7207 */ /* 0x000fe20006800000 */
[----:B------:R-:W-:Y:S02]  /*0740*/  VIADD R42, R11, 0x1 ;  /* 0x000000010b2a7836 */ /* 0x000fe40000000000 */
[----:B------:R-:W-:-:S02]  /*0750*/  @!P5 IMAD.MOV R42, RZ, RZ, R11 ;  /* 0x000000ffff2ad224 */ /* 0x000fc400078e020b */
[----:B------:R-:W-:Y:S02]  /*0760*/  IMAD.IADD R12, R37, 0x1, R12 ;  /* 0x00000001250c7824 */ /* 0x000fe400078e020c */
[----:B------:R-:W-:Y:S02]  /*0770*/  VIADD R43, R42, 0x1 ;  /* 0x000000012a2b7836 */ /* 0x000fe40000000000 */
[----:B------:R-:W-:Y:S01]  /*0780*/  @!P4 IMAD.MOV R43, RZ, RZ, R42 ;  /* 0x000000ffff2bc224 */ /* 0x000fe200078e022a */
[----:B------:R-:W-:-:S03]  /*0790*/  SEL R11, R12, RZ, !P4 ;  /* 0x000000ff0c0b7207 */ /* 0x000fc60006000000 */
[----:B------:R-:W-:Y:S02]  /*07a0*/  VIADD R10, R43, 0x1 ;  /* 0x000000012b0a7836 */ /* 0x000fe40000000000 */
[----:B------:R-:W-:Y:S02]  /*07b0*/  IMAD.IADD R11, R44, 0x1, R11 ;  /* 0x000000012c0b7824 */ /* 0x000fe400078e020b */
[----:B------:R-:W-:-:S03]  /*07c0*/  @!P0 IMAD.MOV R10, RZ, RZ, R43 ;  /* 0x000000ffff0a8224 */ /* 0x000fc600078e022b */
[----:B------:R-:W-:Y:S02]  /*07d0*/  SEL R12, R11, RZ, !P0 ;  /* 0x000000ff0b0c7207 */ /* 0x000fe40004000000 */
[----:B------:R-:W-:-:S03]  /*07e0*/  ISETP.NE.AND P0, PT, R10, RZ, PT ;  /* 0x000000ff0a00720c */ /* 0x000fc60003f05270 */
[----:B------:R-:W-:-:S05]  /*07f0*/  IMAD.IADD R9, R9, 0x1, R12 ;  /* 0x0000000109097824 */ /* 0x000fca00078e020c */
[----:B------:R-:W0:Y:S02]  /*0800*/  SHFL.UP PT, R11, R9, 0x1, RZ ;  /* 0x04200000090b7989 */ /* 0x000e2400000e00ff */
[----:B0-----:R-:W-:Y:S02]  /*0810*/  SEL R12, R11, RZ, !P0 ;  /* 0x000000ff0b0c7207 */ /* 0x001fe40004000000 */
[----:B------:R-:W0:Y:S01]  /*0820*/  SHFL.UP PT, R11, R10, 0x1, RZ ;  /* 0x042000000a0b7989 */ /* 0x000e2200000e00ff */
[----:B------:R-:W-:-:S04]  /*0830*/  ISETP.GE.AND P0, PT, R5, 0x1, PT ;  /* 0x000000010500780c */ /* 0x000fc80003f06270 */
[----:B------:R-:W-:-:S05]  /*0840*/  SEL R12, R12, RZ, P0 ;  /* 0x000000ff0c0c7207 */ /* 0x000fca0000000000 */
[----:B------:R-:W-:-:S05]  /*0850*/  IMAD.IADD R12, R9, 0x1, R12 ;  /* 0x00000001090c7824 */ /* 0x000fca00078e020c */
[----:B------:R-:W1:Y:S01]  /*0860*/  SHFL.UP PT, R13, R12, 0x2, RZ ;  /* 0x044000000c0d7989 */ /* 0x000e6200000e00ff */
[----:B0-----:R-:W-:-:S05]  /*0870*/  SEL R11, R11, RZ, P0 ;  /* 0x000000ff0b0b7207 */ /* 0x001fca0000000000 */
[----:B------:R-:W-:-:S05]  /*0880*/  IMAD.IADD R11, R11, 0x1, R10 ;  /* 0x000000010b0b7824 */ /* 0x000fca00078e020a */
[----:B------:R-:W0:Y:S01]  /*0890*/  SHFL.UP PT, R9, R11, 0x2, RZ ;  /* 0x044000000b097989 */ /* 0x000e2200000e00ff */
[----:B------:R-:W-:-:S04]  /*08a0*/  ISETP.NE.AND P0, PT, R11, RZ, PT ;  /* 0x000000ff0b00720c */ /* 0x000fc80003f05270 */
[----:B-1----:R-:W-:Y:S02]  /*08b0*/  SEL R13, R13, RZ, !P0 ;  /* 0x000000ff0d0d7207 */ /* 0x002fe40004000000 */
[----:B------:R-:W-:-:S04]  /*08c0*/  ISETP.GE.AND P0, PT, R5, 0x2, PT ;  /* 0x000000020500780c */ /* 0x000fc80003f06270 */
[----:B------:R-:W-:-:S05]  /*08d0*/  SEL R13, R13, RZ, P0 ;  /* 0x000000ff0d0d7207 */ /* 0x000fca0000000000 */
[----:B------:R-:W-:Y:S01]  /*08e0*/  IMAD.IADD R13, R12, 0x1, R13 ;  /* 0x000000010c0d7824 */ /* 0x000fe200078e020d */
[----:B0-----:R-:W-:-:S04]  /*08f0*/  SEL R10, R9, RZ, P0 ;  /* 0x000000ff090a7207 */ /* 0x001fc80000000000 */
[----:B------:R-:W0:Y:S01]  /*0900*/  SHFL.UP PT, R9, R13, 0x4, RZ ;  /* 0x048000000d097989 */ /* 0x000e2200000e00ff */
[----:B------:R-:W-:-:S05]  /*0910*/  IMAD.IADD R10, R11, 0x1, R10 ;  /* 0x000000010b0a7824 */ /* 0x000fca00078e020a */
[----:B------:R-:W-:-:S04]  /*0920*/  ISETP.NE.AND P0, PT, R10, RZ, PT ;  /* 0x000000ff0a00720c */ /* 0x000fc80003f05270 */
        /* <DEDUP_REMOVED lines=8> */
[----:B------:R-:W-:-:S04]  /*09b0*/  ISETP.NE.AND P0, PT, R9, RZ, PT ;  /* 0x000000ff0900720c */ /* 0x000fc80003f05270 */
[----:B-1----:R-:W-:Y:S02]  /*09c0*/  SEL R13, R11, RZ, !P0 ;  /* 0x000000ff0b0d7207 */ /* 0x002fe40004000000 */
[----:B------:R-:W0:Y:S01]  /*09d0*/  SHFL.UP PT, R11, R9, 0x8, RZ ;  /* 0x05000000090b7989 */ /* 0x000e2200000e00ff */
[----:B------:R-:W-:-:S04]  /*09e0*/  ISETP.GE.AND P0, PT, R5, 0x8, PT ;  /* 0x000000080500780c */ /* 0x000fc80003f06270 */
[----:B------:R-:W-:-:S05]  /*09f0*/  SEL R13, R13, RZ, P0 ;  /* 0x000000ff0d0d7207 */ /* 0x000fca0000000000 */
[----:B------:R-:W-:Y:S01]  /*0a00*/  IMAD.IADD R13, R12, 0x1, R13 ;  /* 0x000000010c0d7824 */ /* 0x000fe200078e020d */
[----:B0-----:R-:W-:-:S04]  /*0a10*/  SEL R10, R11, RZ, P0 ;  /* 0x000000ff0b0a7207 */ /* 0x001fc80000000000 */
[----:B------:R-:W0:Y:S01]  /*0a20*/  SHFL.UP PT, R11, R13, 0x10, RZ ;  /* 0x060000000d0b7989 */ /* 0x000e2200000e00ff */
[----:B------:R-:W-:-:S05]  /*0a30*/  IMAD.IADD R14, R9, 0x1, R10 ;  /* 0x00000001090e7824 */ /* 0x000fca00078e020a */
[----:B------:R-:W1:Y:S01]  /*0a40*/  SHFL.UP PT, R10, R14, 0x10, RZ ;  /* 0x060000000e0a7989 */ /* 0x000e6200000e00ff */
[----:B------:R-:W-:-:S04]  /*0a50*/  ISETP.NE.AND P0, PT, R14, RZ, PT ;  /* 0x000000ff0e00720c */ /* 0x000fc80003f05270 */
[----:B0-----:R-:W-:Y:S02]  /*0a60*/  SEL R11, R11, RZ, !P0 ;  /* 0x000000ff0b0b7207 */ /* 0x001fe40004000000 */
[----:B------:R-:W-:-:S04]  /*0a70*/  ISETP.GE.AND P0, PT, R5, 0x10, PT ;  /* 0x000000100500780c */ /* 0x000fc80003f06270 */
[----:B-1----:R-:W-:Y:S02]  /*0a80*/  SEL R9, R10, RZ, P0 ;  /* 0x000000ff0a097207 */ /* 0x002fe40000000000 */
[----:B------:R-:W-:Y:S02]  /*0a90*/  SEL R10, R11, RZ, P0 ;  /* 0x000000ff0b0a7207 */ /* 0x000fe40000000000 */
[----:B------:R-:W-:Y:S01]  /*0aa0*/  ISETP.NE.AND P0, PT, R5, 0x1f, PT ;  /* 0x0000001f0500780c */ /* 0x000fe20003f05270 */
[----:B------:R-:W-:Y:S02]  /*0ab0*/  IMAD.IADD R24, R14, 0x1, R9 ;  /* 0x000000010e187824 */ /* 0x000fe400078e0209 */
[----:B------:R-:W-:-:S10]  /*0ac0*/  IMAD.IADD R25, R13, 0x1, R10 ;  /* 0x000000010d197824 */ /* 0x000fd400078e020a */
[----:B------:R-:W-:-:S05]  /*0ad0*/  @!P0 LEA R17, R8, UR4, 0x3 ;  /* 0x0000000408118c11 */ /* 0x000fca000f8e18ff */
[----:B------:R-:W-:Y:S01]  /*0ae0*/  @!P0 STS.64 [R17], R24 ;  /* 0x0000001811008388 */ /* 0x000fe20000000a00 */
[----:B------:R-:W-:Y:S06]  /*0af0*/  BAR.SYNC.DEFER_BLOCKING 0x0 ;  /* 0x0000000000007b1d */ /* 0x000fec0000010000 */
[----:B------:R-:W-:Y:S04]  /*0b00*/  SHFL.UP PT, R24, R24, 0x1, RZ ;  /* 0x0420000018187989 */ /* 0x000fe800000e00ff */
[----:B------:R-:W0:Y:S04]  /*0b10*/  LDS.128 R8, [UR4] ;  /* 0x00000004ff087984 */ /* 0x000e280008000c00 */
[----:B------:R-:W1:Y:S01]  /*0b20*/  LDS.128 R12, [UR4+0x10] ;  /* 0x00001004ff0c7984 */ /* 0x000e620008000c00 */
[----:B0-----:R-:W-:Y:S01]  /*0b30*/  ISETP.NE.AND P0, PT, R10, RZ, PT ;  /* 0x000000ff0a00720c */ /* 0x001fe20003f05270 */
[----:B------:R-:W-:-:S03]  /*0b40*/  IMAD.IADD R17, R8, 0x1, R10 ;  /* 0x0000000108117824 */ /* 0x000fc600078e020a */
[----:B------:R-:W-:Y:S02]  /*0b50*/  SEL R18, R9, RZ, !P0 ;  /* 0x000000ff09127207 */ /* 0x000fe40004000000 */
[----:B-1----:R-:W-:-:S03]  /*0b60*/  ISETP.NE.AND P0, PT, R12, RZ, PT ;  /* 0x000000ff0c00720c */ /* 0x002fc60003f05270 */
[----:B------:R-:W-:Y:S02]  /*0b70*/  IMAD.IADD R18, R11, 0x1, R18 ;  /* 0x000000010b127824 */ /* 0x000fe400078e0212 */
[----:B------:R-:W-:-:S03]  /*0b80*/  IMAD.MOV.U32 R11, RZ, RZ, R16 ;  /* 0x000000ffff0b7224 */ /* 0x000fc600078e0010 */
[----:B------:R-:W-:Y:S02]  /*0b90*/  SEL R20, R18, RZ, !P0 ;  /* 0x000000ff12147207 */ /* 0x000fe40004000000 */
[----:B------:R-:W-:-:S03]  /*0ba0*/  SHF.R.U32.HI R27, RZ, 0x5, R11 ;  /* 0x00000005ff1b7819 */ /* 0x000fc6000001160b */
[----:B------:R-:W-:Y:S01]  /*0bb0*/  IMAD.IADD R19, R13, 0x1, R20 ;  /* 0x000000010d137824 */ /* 0x000fe200078e0214 */
[----:B------:R-:W-:Y:S01]  /*0bc0*/  ISETP.NE.AND P0, PT, R27, 0x2, PT ;  /* 0x000000021b00780c */ /* 0x000fe20003f05270 */
[----:B------:R-:W-:Y:S01]  /*0bd0*/  IMAD.IADD R13, R17, 0x1, R12 ;  /* 0x00000001110d7824 */ /* 0x000fe200078e020c */
[----:B------:R-:W-:Y:S02]  /*0be0*/  ISETP.NE.AND P6, PT, R27, 0x6, PT ;  /* 0x000000061b00780c */ /* 0x000fe40003fc5270 */
[----:B------:R-:W-:Y:S02]  /*0bf0*/  SEL R16, R17, R8, !P0 ;  /* 0x0000000811107207 */ /* 0x000fe40004000000 */
[----:B------:R-:W-:Y:S02]  /*0c00*/  SEL R48, R18, R9, !P0 ;  /* 0x0000000912307207 */ /* 0x000fe40004000000 */
[C---:B------:R-:W-:Y:S02]  /*0c10*/  ISETP.NE.AND P0, PT, R27.reuse, 0x3, PT ;  /* 0x000000031b00780c */ /* 0x040fe40003f05270 */
[----:B------:R-:W-:-:S02]  /*0c20*/  ISETP.NE.AND P2, PT, R27, 0x7, PT ;  /* 0x000000071b00780c */ /* 0x000fc40003f45270 */
[----:B------:R-:W-:Y:S01]  /*0c30*/  SEL R9, R13, R16, !P0 ;  /* 0x000000100d097207 */ /* 0x000fe20004000000 */
[C---:B------:R-:W-:Y:S01]  /*0c40*/  IMAD.IADD R13, R14.reuse, 0x1, R13 ;  /* 0x000000010e0d7824 */ /* 0x040fe200078e020d */
[----:B------:R-:W-:Y:S02]  /*0c50*/  SEL R48, R19, R48, !P0 ;  /* 0x0000003013307207 */ /* 0x000fe40004000000 */
[----:B------:R-:W-:-:S04]  /*0c60*/  ISETP.NE.AND P0, PT, R14, RZ, PT ;  /* 0x000000ff0e00720c */ /* 0x000fc80003f05270 */
[----:B------:R-:W-:Y:S02]  /*0c70*/  SEL R20, R19, RZ, !P0 ;  /* 0x000000ff13147207 */ /* 0x000fe40004000000 */
[----:B------:R-:W0:Y:S03]  /*0c80*/  LDS.128 R16, [UR4+0x20] ;  /* 0x00002004ff107984 */ /* 0x000e260008000c00 */
[----:B------:R-:W-:Y:S01]  /*0c90*/  IMAD.IADD R15, R15, 0x1, R20 ;  /* 0x000000010f0f7824 */ /* 0x000fe200078e0214 */
[----:B0-----:R-:W-:-:S04]  /*0ca0*/  ISETP.NE.AND P0, PT, R16, RZ, PT ;  /* 0x000000ff1000720c */ /* 0x001fc80003f05270 */
[----:B------:R-:W-:Y:S02]  /*0cb0*/  SEL R20, R15, RZ, !P0 ;  /* 0x000000ff0f147207 */ /* 0x000fe40004000000 */
[----:B------:R-:W-:-:S03]  /*0cc0*/  ISETP.NE.AND P0, PT, R27, 0x4, PT ;  /* 0x000000041b00780c */ /* 0x000fc60003f05270 */
[----:B------:R-:W-:Y:S01]  /*0cd0*/  IMAD.IADD R17, R17, 0x1, R20 ;  /* 0x0000000111117824 */ /* 0x000fe200078e0214 */
[----:B------:R-:W-:Y:S02]  /*0ce0*/  SEL R48, R15, R48, !P0 ;  /* 0x000000300f307207 */ /* 0x000fe40004000000 */
[C---:B------:R-:W-:Y:S01]  /*0cf0*/  SEL R22, R13.reuse, R9, !P0 ;  /* 0x000000090d167207 */ /* 0x040fe20004000000 */
[----:B------:R-:W-:Y:S01]  /*0d00*/  IMAD.IADD R13, R13, 0x1, R16 ;  /* 0x000000010d0d7824 */ /* 0x000fe200078e0210 */
[----:B------:R-:W-:-:S04]  /*0d10*/  ISETP.NE.AND P0, PT, R18, RZ, PT ;  /* 0x000000ff1200720c */ /* 0x000fc80003f05270 */
[----:B------:R-:W-:Y:S02]  /*0d20*/  SEL R20, R17, RZ, !P0 ;  /* 0x000000ff11147207 */ /* 0x000fe40004000000 */
[----:B------:R-:W-:-:S03]  /*0d30*/  ISETP.NE.AND P0, PT, R27, 0x5, PT ;  /* 0x000000051b00780c */ /* 0x000fc60003f05270 */
[----:B------:R-:W-:Y:S01]  /*0d40*/  IMAD.IADD R19, R19, 0x1, R20 ;  /* 0x0000000113137824 */ /* 0x000fe200078e0214 */
[----:B------:R-:W-:Y:S02]  /*0d50*/  SEL R9, R13, R22, !P0 ;  /* 0x000000160d097207 */ /* 0x000fe40004000000 */
[----:B------:R-:W0:Y:S01]  /*0d60*/  LDS.128 R20, [UR4+0x30] ;  /* 0x00003004ff147984 */ /* 0x000e220008000c00 */
[----:B------:R-:W-:-:S04]  /*0d70*/  SEL R48, R17, R48, !P0 ;  /* 0x0000003011307207 */ /* 0x000fc80004000000 */
[----:B------:R-:W-:Y:S02]  /*0d80*/  SEL R48, R19, R48, !P6 ;  /* 0x0000003013307207 */ /* 0x000fe40007000000 */
[----:B0-----:R-:W-:-:S04]  /*0d90*/  ISETP.NE.AND P0, PT, R20, RZ, PT ;  /* 0x000000ff1400720c */ /* 0x001fc80003f05270 */
[----:B------:R-:W-:Y:S02]  /*0da0*/  SEL R50, R19, RZ, !P0 ;  /* 0x000000ff13327207 */ /* 0x000fe40004000000 */
[----:B------:R-:W-:-:S03]  /*0db0*/  ISETP.GE.U32.AND P0, PT, R11, 0x20, PT ;  /* 0x000000200b00780c */ /* 0x000fc60003f06070 */
[----:B------:R-:W-:-:S05]  /*0dc0*/  IMAD.IADD R21, R21, 0x1, R50 ;  /* 0x0000000115157824 */ /* 0x000fca00078e0232 */
[----:B------:R-:W-:Y:S02]  /*0dd0*/  SEL R48, R21, R48, !P2 ;  /* 0x0000003015307207 */ /* 0x000fe40005000000 */
[----:B------:R-:W-:Y:S02]  /*0de0*/  ISETP.NE.AND P2, PT, R5, RZ, PT ;  /* 0x000000ff0500720c */ /* 0x000fe40003f45270 */
[----:B------:R-:W-:Y:S02]  /*0df0*/  SEL R41, R48, RZ, P0 ;  /* 0x000000ff30297207 */ /* 0x000fe40000000000 */
[----:B------:R-:W0:Y:S01]  /*0e00*/  SHFL.UP PT, R48, R25, 0x1, RZ ;  /* 0x0420000019307989 */ /* 0x000e2200000e00ff */
[----:B------:R-:W-:-:S04]  /*0e10*/  ISETP.NE.AND P0, PT, R24, RZ, PT ;  /* 0x000000ff1800720c */ /* 0x000fc80003f05270 */
[----:B------:R-:W-:Y:S02]  /*0e20*/  SEL R15, R41, RZ, !P0 ;  /* 0x000000ff290f7207 */ /* 0x000fe40004000000 */
[----:B------:R-:W-:-:S03]  /*0e30*/  ISETP.NE.AND P0, PT, R0, RZ, PT ;  /* 0x000000ff0000720c */ /* 0x000fc60003f05270 */
[----:B0-----:R-:W-:Y:S02]  /*0e40*/  @P2 IMAD.IADD R41, R48, 0x1, R15 ;  /* 0x0000000130292824 */ /* 0x001fe400078e020f */
[----:B------:R-:W-:Y:S01]  /*0e50*/  IMAD.IADD R15, R18, 0x1, R13 ;  /* 0x00000001120f7824 */ /* 0x000fe200078e020d */
[----:B------:R-:W-:Y:S02]  /*0e60*/  SEL R13, R24, RZ, P2 ;  /* 0x000000ff180d7207 */ /* 0x000fe40001000000 */
[----:B------:R-:W-:Y:S02]  /*0e70*/  SEL R48, R41, RZ, !P0 ;  /* 0x000000ff29307207 */ /* 0x000fe40004000000 */
[----:B------:R-:W-:Y:S02]  /*0e80*/  SEL R9, R15, R9, !P6 ;  /* 0x000000090f097207 */ /* 0x000fe40007000000 */
[----:B------:R-:W-:Y:S01]  /*0e90*/  ISETP.NE.AND P6, PT, R45, RZ, PT ;  /* 0x000000ff2d00720c */ /* 0x000fe20003fc5270 */
[----:B------:R-:W-:Y:S01]  /*0ea0*/  IMAD.IADD R5, R47, 0x1, R48 ;  /* 0x000000012f057824 */ /* 0x000fe200078e0230 */
[----:B------:R-:W-:-:S04]  /*0eb0*/  ISETP.NE.AND P2, PT, R26, RZ, PT ;  /* 0x000000ff1a00720c */ /* 0x000fc80003f45270 */
[----:B------:R-:W-:-:S05]  /*0ec0*/  SEL R48, R5, RZ, !P3 ;  /* 0x000000ff05307207 */ /* 0x000fca0005800000 */
[----:B------:R-:W-:-:S05]  /*0ed0*/  IMAD.IADD R7, R7, 0x1, R48 ;  /* 0x0000000107077824 */ /* 0x000fca00078e0230 */
[----:B------:R-:W-:Y:S02]  /*0ee0*/  SEL R48, R7, RZ, !P1 ;  /* 0x000000ff07307207 */ /* 0x000fe40004800000 */
[----:B------:R-:W-:-:S03]  /*0ef0*/  ISETP.NE.AND P1, PT, R46, RZ, PT ;  /* 0x000000ff2e00720c */ /* 0x000fc60003f25270 */
[----:B------:R-:W-:-:S05]  /*0f00*/  IMAD.IADD R29, R29, 0x1, R48 ;  /* 0x000000011d1d7824 */ /* 0x000fca00078e0230 */
[----:B------:R-:W-:Y:S02]  /*0f10*/  SEL R46, R29, RZ, !P6 ;  /* 0x000000ff1d2e7207 */ /* 0x000fe40007000000 */
[----:B------:R-:W-:-:S03]  /*0f20*/  ISETP.NE.AND P6, PT, R27, 0x7, PT ;  /* 0x000000071b00780c */ /* 0x000fc60003fc5270 */
[----:B------:R-:W-:-:S05]  /*0f30*/  IMAD.IADD R31, R31, 0x1, R46 ;  /* 0x000000011f1f7824 */ /* 0x000fca00078e022e */
[----:B------:R-:W-:-:S05]  /*0f40*/  SEL R24, R31, RZ, !P2 ;  /* 0x000000ff1f187207 */ /* 0x000fca0005000000 */
[----:B------:R-:W-:Y:S02]  /*0f50*/  IMAD.IADD R33, R33, 0x1, R24 ;  /* 0x0000000121217824 */ /* 0x000fe400078e0218 */
[----:B------:R-:W-:Y:S01]  /*0f60*/  @!P6 IMAD.IADD R9, R15, 0x1, R20 ;  /* 0x000000010f09e824 */ /* 0x000fe200078e0214 */
[----:B------:R-:W-:Y:S02]  /*0f70*/  IADD3 R15, PT, PT, R12, R10, R8 ;  /* 0x0000000a0c0f7210 */ /* 0x000fe40007ffe008 */
[----:B------:R-:W-:Y:S02]  /*0f80*/  SEL R24, R33, RZ, !P1 ;  /* 0x000000ff21187207 */ /* 0x000fe40004800000 */
[----:B------:R-:W-:Y:S02]  /*0f90*/  IADD3 R15, PT, PT, R16, R14, R15 ;  /* 0x0000000e100f7210 */ /* 0x000fe40007ffe00f */
[----:B------:R-:W-:Y:S01]  /*0fa0*/  ISETP.GE.U32.AND P6, PT, R11, 0x20, PT ;  /* 0x000000200b00780c */ /* 0x000fe20003fc6070 */
[----:B------:R-:W-:Y:S01]  /*0fb0*/  IMAD.IADD R35, R35, 0x1, R24 ;  /* 0x0000000123237824 */ /* 0x000fe200078e0218 */
[----:B------:R-:W-:-:S02]  /*0fc0*/  IADD3 R15, PT, PT, R20, R18, R15 ;  /* 0x00000012140f7210 */ /* 0x000fc40007ffe00f */
[----:B------:R-:W-:Y:S02]  /*0fd0*/  SEL R48, R9, RZ, P6 ;  /* 0x000000ff09307207 */ /* 0x000fe40003000000 */
[----:B------:R-:W-:Y:S02]  /*0fe0*/  SEL R26, R35, RZ, !P5 ;  /* 0x000000ff231a7207 */ /* 0x000fe40006800000 */
[----:B------:R-:W-:Y:S01]  /*0ff0*/  ISETP.NE.AND P5, PT, R22, RZ, PT ;  /* 0x000000ff1600720c */ /* 0x000fe20003fa5270 */
[----:B------:R-:W-:Y:S02]  /*1000*/  IMAD.IADD R13, R48, 0x1, R13 ;  /* 0x00000001300d7824 */ /* 0x000fe400078e020d */
[----:B------:R-:W-:Y:S01]  /*1010*/  IMAD.IADD R37, R37, 0x1, R26 ;  /* 0x0000000125257824 */ /* 0x000fe200078e021a */
[----:B------:R-:W-:Y:S01]  /*1020*/  SEL R24, R21, RZ, !P5 ;  /* 0x000000ff15187207 */ /* 0x000fe20006800000 */
[----:B------:R-:W-:Y:S01]  /*1030*/  IMAD.IADD R9, R39, 0x1, R13 ;  /* 0x0000000127097824 */ /* 0x000fe200078e020d */
[----:B------:R-:W-:Y:S01]  /*1040*/  ISETP.NE.AND P5, PT, R11, RZ, PT ;  /* 0x000000ff0b00720c */ /* 0x000fe20003fa5270 */
[----:B------:R-:W-:-:S02]  /*1050*/  IMAD.IADD R19, R13, 0x1, R0 ;  /* 0x000000010d137824 */ /* 0x000fc400078e0200 */
[----:B------:R-:W-:Y:S02]  /*1060*/  IMAD.IADD R25, R23, 0x1, R24 ;  /* 0x0000000117197824 */ /* 0x000fe400078e0218 */
[----:B------:R-:W-:Y:S01]  /*1070*/  IMAD.IADD R24, R22, 0x1, R15 ;  /* 0x0000000116187824 */ /* 0x000fe200078e020f */
[----:B------:R-:W-:Y:S01]  /*1080*/  SEL R15, R37, RZ, !P4 ;  /* 0x000000ff250f7207 */ /* 0x000fe20006000000 */
[--C-:B------:R-:W-:Y:S02]  /*1090*/  IMAD.IADD R2, R2, 0x1, R13.reuse ;  /* 0x0000000102027824 */ /* 0x100fe400078e020d */
[----:B------:R-:W-:Y:S02]  /*10a0*/  IMAD.IADD R42, R42, 0x1, R13 ;  /* 0x000000012a2a7824 */ /* 0x000fe400078e020d */
[----:B------:R-:W-:Y:S02]  /*10b0*/  IMAD.IADD R39, R44, 0x1, R15 ;  /* 0x000000012c277824 */ /* 0x000fe400078e020f */
[----:B------:R-:W0:Y:S01]  /*10c0*/  @!P5 LDC.64 R46, c[0x0][0x3b0] ;  /* 0x0000ec00ff2edb82 */ /* 0x000e220000000a00 */
[----:B------:R-:W-:-:S02]  /*10d0*/  @!P5 IMAD.MOV.U32 R26, RZ, RZ, 0x65 ;  /* 0x00000065ff1ad424 */ /* 0x000fc400078e00ff */
[----:B------:R-:W-:Y:S02]  /*10e0*/  @!P5 IMAD.MOV.U32 R27, RZ, RZ, 0x0 ;  /* 0x00000000ff1bd424 */ /* 0x000fe400078e00ff */
[----:B------:R-:W-:Y:S02]  /*10f0*/  VIADD R15, R9, 0x1 ;  /* 0x00000001090f7836 */ /* 0x000fe40000000000 */
[----:B------:R-:W-:Y:S01]  /*1100*/  @!P2 IMAD.MOV R15, RZ, RZ, R9 ;  /* 0x000000ffff0fa224 */ /* 0x000fe200078e0209 */
[----:B------:R-:W-:Y:S01]  /*1110*/  ISETP.GE.AND P2, PT, R24, 0x101, PT ;  /* 0x000001011800780c */ /* 0x000fe20003f46270 */
[----:B------:R-:W-:Y:S02]  /*1120*/  VIADD R44, R0, 0x1 ;  /* 0x00000001002c7836 */ /* 0x000fe40000000000 */
[----:B------:R-:W-:Y:S02]  /*1130*/  @!P3 IMAD.MOV R44, RZ, RZ, R0 ;  /* 0x000000ffff2cb224 */ /* 0x000fe400078e0200 */
[----:B------:R-:W-:-:S02]  /*1140*/  VIADD R0, R15, 0x1 ;  /* 0x000000010f007836 */ /* 0x000fc40000000000 */
[----:B------:R-:W-:Y:S02]  /*1150*/  IMAD.IADD R17, R13, 0x1, R44 ;  /* 0x000000010d117824 */ /* 0x000fe400078e022c */
[----:B------:R-:W-:Y:S02]  /*1160*/  IMAD.IADD R43, R43, 0x1, R13 ;  /* 0x000000012b2b7824 */ /* 0x000fe400078e020d */
[----:B------:R-:W-:Y:S01]  /*1170*/  @!P1 IMAD.MOV R0, RZ, RZ, R15 ;  /* 0x000000ffff009224 */ /* 0x000fe200078e020f */
        /* <DEDUP_REMOVED lines=23> */
[----:B------:R-:W-:Y:S02]  /*12f0*/  @P0 LEA R43, R43, UR4, 0x3 ;  /* 0x000000042b2b0c11 */ /* 0x000fe4000f8e18ff */
[----:B------:R1:W-:Y:S02]  /*1300*/  @P6 STS.64 [R9], R30 ;  /* 0x0000001e09006388 */ /* 0x0003e40000000a00 */
[----:B------:R-:W-:Y:S02]  /*1310*/  @P3 LEA R42, R42, UR4, 0x3 ;  /* 0x000000042a2a3c11 */ /* 0x000fe4000f8e18ff */
        /* <DEDUP_REMOVED lines=31> */
.L_x_1868:
[----:B-1----:R1:W2:Y:S01]  /*1510*/  LDS.64 R8, [R7] ;  /* 0x0000000007087984 */ /* 0x0022a20000000a00 */
[----:B------:R-:W-:Y:S01]  /*1520*/  IMAD.MOV.U32 R2, RZ, RZ, R10 ;  /* 0x000000ffff027224 */ /* 0x000fe200078e000a */
[----:B------:R-:W-:Y:S01]  /*1530*/  IADD3 R10, P3, PT, R10, 0x400, RZ ;  /* 0x000004000a0a7810 */ /* 0x000fe20007f7e0ff */
[----:B------:R-:W-:Y:S02]  /*1540*/  IMAD.MOV.U32 R3, RZ, RZ, R13 ;  /* 0x000000ffff037224 */ /* 0x000fe400078e000d */
[----:B------:R-:W-:Y:S01]  /*1550*/  IMAD.MOV.U32 R4, RZ, RZ, R12 ;  /* 0x000000ffff047224 */ /* 0x000fe200078e000c */
[----:B------:R-:W-:Y:S01]  /*1560*/  IADD3 R12, P2, PT, R12, 0x400, RZ ;  /* 0x000004000c0c7810 */ /* 0x000fe20007f5e0ff */
[----:B------:R-:W-:Y:S02]  /*1570*/  IMAD.MOV.U32 R5, RZ, RZ, R15 ;  /* 0x000000ffff057224 */ /* 0x000fe400078e000f */
[----:B------:R-:W-:Y:S02]  /*1580*/  VIADD R0, R0, 0x1 ;  /* 0x0000000100007836 */ /* 0x000fe40000000000 */
[----:B-1----:R-:W-:-:S02]  /*1590*/  VIADD R7, R7, 0x800 ;  /* 0x0000080007077836 */ /* 0x002fc40000000000 */
[----:B------:R-:W-:Y:S01]  /*15a0*/  IMAD.X R15, RZ, RZ, R15, P2 ;  /* 0x000000ffff0f7224 */ /* 0x000fe200010e060f */
[----:B------:R-:W-:Y:S01]  /*15b0*/  ISETP.NE.AND P0, PT, R0, RZ, PT ;  /* 0x000000ff0000720c */ /* 0x000fe20003f05270 */
[----:B------:R-:W-:Y:S01]  /*15c0*/  IMAD.X R13, RZ, RZ, R13, P3 ;  /* 0x000000ffff0d7224 */ /* 0x000fe200018e060d */
[----:B--2---:R1:W-:Y:S04]  /*15d0*/  STG.E desc[UR10][R2.64], R8 ;  /* 0x0000000802007986 */ /* 0x0043e8000c10190a */
[----:B------:R1:W-:Y:S07]  /*15e0*/  STG.E desc[UR10][R4.64], R9 ;  /* 0x0000000904007986 */ /* 0x0003ee000c10190a */
[----:B------:R-:W-:Y:S05]  /*15f0*/  @P0 BRA `(.L_x_1868) ;  /* 0xfffffffc00c40947 */ /* 0x000fea000383ffff */
.L_x_1867:
[----:B------:R-:W-:Y:S05]  /*1600*/  BSYNC.RECONVERGENT B0 ;  /* 0x0000000000007941 */ /* 0x000fea0003800200 */
.L_x_1866:
[----:B------:R-:W-:Y:S05]  /*1610*/  @!P1 EXIT ;  /* 0x000000000000994d */ /* 0x000fea0003800000 */
[----:B------:R-:W2:Y:S01]  /*1620*/  LDCU.64 UR6, c[0x0][0x398] ;  /* 0x00007300ff0677ac */ /* 0x000ea20008000a00 */
[----:B------:R-:W-:Y:S01]  /*1630*/  IMAD.IADD R0, R24, 0x1, -R11 ;  /* 0x0000000118007824 */ /* 0x000fe200078e0a0b */
[----:B------:R-:W-:Y:S01]  /*1640*/  BSSY.RECONVERGENT B0, `(.L_x_1869) ;  /* 0x000004c000007945 */ /* 0x000fe20003800200 */
[----:B-1----:R-:W-:Y:S01]  /*1650*/  IMAD.MOV.U32 R4, RZ, RZ, 0x800 ;  /* 0x00000800ff047424 */ /* 0x002fe200078e00ff */
[----:B------:R-:W1:Y:S01]  /*1660*/  LDCU.64 UR8, c[0x0][0x3a0] ;  /* 0x00007400ff0877ac */ /* 0x000e620008000a00 */
[----:B------:R-:W-:Y:S01]  /*1670*/  IMAD.MOV.U32 R5, RZ, RZ, 0x0 ;  /* 0x00000000ff057424 */ /* 0x000fe200078e00ff */
[----:B------:R-:W-:Y:S02]  /*1680*/  ISETP.GT.AND P1, PT, R0, 0xc00, PT ;  /* 0x00000c000000780c */ /* 0x000fe40003f24270 */
[C---:B------:R-:W-:Y:S01]  /*1690*/  LEA R0, R11.reuse, UR4, 0x3 ;  /* 0x000000040b007c11 */ /* 0x040fe2000f8e18ff */
[----:B------:R-:W-:-:S04]  /*16a0*/  IMAD.WIDE.U32 R4, R11, 0x4, R4 ;  /* 0x000000040b047825 */ /* 0x000fc800078e0004 */
[----:B------:R-:W-:Y:S01]  /*16b0*/  VIADD R0, R0, 0x1000 ;  /* 0x0000100000007836 */ /* 0x000fe20000000000 */
[C---:B--2---:R-:W-:Y:S02]  /*16c0*/  IADD3 R2, P0, PT, R4.reuse, UR6, RZ ;  /* 0x0000000604027c10 */ /* 0x044fe4000ff1e0ff */
[----:B-1----:R-:W-:Y:S02]  /*16d0*/  IADD3 R4, P2, PT, R4, UR8, RZ ;  /* 0x0000000804047c10 */ /* 0x002fe4000ff5e0ff */
[C---:B------:R-:W-:Y:S02]  /*16e0*/  IADD3.X R3, PT, PT, R5.reuse, UR7, RZ, P0, !PT ;  /* 0x0000000705037c10 */ /* 0x040fe400087fe4ff */
[----:B------:R-:W-:Y:S02]  /*16f0*/  IADD3.X R5, PT, PT, R5, UR9, RZ, P2, !PT ;  /* 0x0000000905057c10 */ /* 0x000fe400097fe4ff */
[----:B------:R-:W-:Y:S01]  /*1700*/  PLOP3.LUT P0, PT, PT, PT, PT, 0x80, 0x8 ;  /* 0x000000000008781c */ /* 0x000fe20003f0f070 */
[----:B------:R-:W-:-:S12]  /*1710*/  @!P1 BRA `(.L_x_1870) ;  /* 0x0000000000f89947 */ /* 0x000fd80003800000 */
[----:B------:R-:W-:Y:S01]  /*1720*/  PLOP3.LUT P0, PT, PT, PT, PT, 0x8, 0x80 ;  /* 0x000000000080781c */ /* 0x000fe20003f0e170 */
[----:B------:R-:W-:-:S12]  /*1730*/  VIADD R10, R24, 0xfffff400 ;  /* 0xfffff400180a7836 */ /* 0x000fd80000000000 */
.L_x_1871:
        /* <DEDUP_REMOVED lines=60> */
.L_x_1870:
[----:B------:R-:W-:Y:S05]  /*1b00*/  BSYNC.RECONVERGENT B0 ;  /* 0x0000000000007941 */ /* 0x000fea0003800200 */
.L_x_1869:
        /* <DEDUP_REMOVED lines=39> */
.L_x_1873:
[----:B------:R-:W-:Y:S05]  /*1d80*/  BSYNC.RECONVERGENT B0 ;  /* 0x0000000000007941 */ /* 0x000fea0003800200 */
.L_x_1872:
        /* <DEDUP_REMOVED lines=15> */
.L_x_1865:
[----:B------:R-:W-:Y:S01]  /*1e80*/  ISETP.NE.AND P2, PT, R4, R6, PT ;  /* 0x000000060400720c */ /* 0x000fe20003f45270 */
[----:B------:R-:W1:Y:S01]  /*1e90*/  @P0 LDC.64 R44, c[0x0][0x398] ;  /* 0x0000e600ff2c0b82 */ /* 0x000e620000000a00 */
[----:B------:R-:W-:Y:S02]  /*1ea0*/  ISETP.NE.AND P5, PT, R6, R28, PT ;  /* 0x0000001c0600720c */ /* 0x000fe40003fa5270 */
[----:B------:R-:W-:Y:S02]  /*1eb0*/  ISETP.NE.AND P1, PT, R28, R30, PT ;  /* 0x0000001e1c00720c */ /* 0x000fe40003f25270 */
[----:B------:R-:W-:Y:S02]  /*1ec0*/  ISETP.NE.AND P4, PT, R30, R32, PT ;  /* 0x000000201e00720c */ /* 0x000fe40003f85270 */
[----:B------:R-:W-:Y:S01]  /*1ed0*/  ISETP.NE.AND P3, PT, R32, R34, PT ;  /* 0x000000222000720c */ /* 0x000fe20003f65270 */
[----:B0-----:R-:W0:Y:S01]  /*1ee0*/  @P0 LDC.64 R26, c[0x0][0x3a0] ;  /* 0x0000e800ff1a0b82 */ /* 0x001e220000000a00 */
[----:B------:R-:W-:-:S07]  /*1ef0*/  ISETP.NE.AND P6, PT, R34, R36, PT ;  /* 0x000000242200720c */ /* 0x000fce0003fc5270 */
[----:B------:R-:W2:Y:S08]  /*1f00*/  @P2 LDC.64 R10, c[0x0][0x3a0] ;  /* 0x0000e800ff0a2b82 */ /* 0x000eb00000000a00 */
[----:B------:R-:W3:Y:S01]  /*1f10*/  @P2 LDC.64 R24, c[0x0][0x398] ;  /* 0x0000e600ff182b82 */ /* 0x000ee20000000a00 */
[----:B-1----:R-:W-:-:S05]  /*1f20*/  @P0 IMAD.WIDE R44, R13, 0x4, R44 ;  /* 0x000000040d2c0825 */ /* 0x002fca00078e022c */
[----:B------:R-:W-:Y:S02]  /*1f30*/  @P0 STG.E desc[UR10][R44.64], R40 ;  /* 0x000000282c000986 */ /* 0x000fe4000c10190a */
[----:B------:R-:W1:Y:S01]  /*1f40*/  @P5 LDC.64 R20, c[0x0][0x398] ;  /* 0x0000e600ff145b82 */ /* 0x000e620000000a00 */
[----:B0-----:R-:W-:-:S05]  /*1f50*/  @P0 IMAD.WIDE R26, R13, 0x4, R26 ;  /* 0x000000040d1a0825 */ /* 0x001fca00078e021a */
[----:B------:R-:W-:Y:S01]  /*1f60*/  @P0 STG.E desc[UR10][R26.64], R41 ;  /* 0x000000291a000986 */ /* 0x000fe2000c10190a */
[----:B------:R-:W-:Y:S01]  /*1f70*/  ISETP.NE.AND P0, PT, R36, R38, PT ;  /* 0x000000262400720c */ /* 0x000fe20003f05270 */
[----:B------:R-:W0:Y:S01]  /*1f80*/  @P5 LDC.64 R22, c[0x0][0x3a0] ;  /* 0x0000e800ff165b82 */ /* 0x000e220000000a00 */
[----:B--2---:R-:W-:-:S04]  /*1f90*/  @P2 IMAD.WIDE R48, R19, 0x4, R10 ;  /* 0x0000000413302825 */ /* 0x004fc800078e020a */
[----:B---3--:R-:W-:-:S03]  /*1fa0*/  @P2 IMAD.WIDE R46, R19, 0x4, R24 ;  /* 0x00000004132e2825 */ /* 0x008fc600078e0218 */
[----:B------:R-:W2:Y:S02]  /*1fb0*/  @P1 LDC.64 R10, c[0x0][0x398] ;  /* 0x0000e600ff0a1b82 */ /* 0x000ea40000000a00 */
[----:B------:R0:W-:Y:S01]  /*1fc0*/  @P2 STG.E desc[UR10][R46.64], R4 ;  /* 0x000000042e002986 */ /* 0x0001e2000c10190a */
[----:B-1----:R-:W-:-:S05]  /*1fd0*/  @P5 IMAD.WIDE R50, R17, 0x4, R20 ;  /* 0x0000000411325825 */ /* 0x002fca00078e0214 */
[----:B------:R-:W1:Y:S01]  /*1fe0*/  @P1 LDC.64 R12, c[0x0][0x3a0] ;  /* 0x0000e800ff0c1b82 */ /* 0x000e620000000a00 */
[----:B------:R3:W-:Y:S01]  /*1ff0*/  @P2 STG.E desc[UR10][R48.64], R5 ;  /* 0x0000000530002986 */ /* 0x0007e2000c10190a */
[----:B------:R-:W-:-:S03]  /*2000*/  ISETP.NE.AND P2, PT, R38, R3, PT ;  /* 0x000000032600720c */ /* 0x000fc60003f45270 */
[----:B------:R3:W-:Y:S03]  /*2010*/  @P5 STG.E desc[UR10][R50.64], R6 ;  /* 0x0000000632005986 */ /* 0x0007e6000c10190a */
[----:B------:R-:W4:Y:S01]  /*2020*/  @P4 LDC.64 R24, c[0x0][0x398] ;  /* 0x0000e600ff184b82 */ /* 0x000f220000000a00 */
[----:B0-----:R-:W-:-:S05]  /*2030*/  @P5 IMAD.WIDE R46, R17, 0x4, R22 ;  /* 0x00000004112e5825 */ /* 0x001fca00078e0216 */
[----:B------:R3:W-:Y:S02]  /*2040*/  @P5 STG.E desc[UR10][R46.64], R7 ;  /* 0x000000072e005986 */ /* 0x0007e4000c10190a */
[----:B------:R-:W0:Y:S01]  /*2050*/  @P4 LDC.64 R18, c[0x0][0x3a0] ;  /* 0x0000e800ff124b82 */ /* 0x000e220000000a00 */
[----:B--2---:R-:W-:-:S05]  /*2060*/  @P1 IMAD.WIDE R10, R2, 0x4, R10 ;  /* 0x00000004020a1825 */ /* 0x004fca00078e020a */
[----:B------:R3:W-:Y:S02]  /*2070*/  @P1 STG.E desc[UR10][R10.64], R28 ;  /* 0x0000001c0a001986 */ /* 0x0007e4000c10190a */
[----:B------:R-:W2:Y:S01]  /*2080*/  @P3 LDC.64 R20, c[0x0][0x398] ;  /* 0x0000e600ff143b82 */ /* 0x000ea20000000a00 */
[----:B-1----:R-:W-:-:S05]  /*2090*/  @P1 IMAD.WIDE R12, R2, 0x4, R12 ;  /* 0x00000004020c1825 */ /* 0x002fca00078e020c */
[----:B------:R3:W-:Y:S02]  /*20a0*/  @P1 STG.E desc[UR10][R12.64], R29 ;  /* 0x0000001d0c001986 */ /* 0x0007e4000c10190a */
[----:B------:R-:W1:Y:S01]  /*20b0*/  @P3 LDC.64 R44, c[0x0][0x3a0] ;  /* 0x0000e800ff2c3b82 */ /* 0x000e620000000a00 */
[----:B----4-:R-:W-:-:S05]  /*20c0*/  @P4 IMAD.WIDE R24, R9, 0x4, R24 ;  /* 0x0000000409184825 */ /* 0x010fca00078e0218 */
[----:B------:R3:W-:Y:S02]  /*20d0*/  @P4 STG.E desc[UR10][R24.64], R30 ;  /* 0x0000001e18004986 */ /* 0x0007e4000c10190a */
        /* <DEDUP_REMOVED lines=11> */
[----:B------:R3:W-:Y:S01]  /*2190*/  @P6 STG.E desc[UR10][R40.64], R34 ;  /* 0x0000002228006986 */ /* 0x0007e2000c10190a */
[----:B0-----:R-:W-:-:S05]  /*21a0*/  @P6 IMAD.WIDE R16, R0, 0x4, R16 ;  /* 0x0000000400106825 */ /* 0x001fca00078e0210 */
[----:B------:R3:W-:Y:S01]  /*21b0*/  @P6 STG.E desc[UR10][R16.64], R35 ;  /* 0x0000002310006986 */ /* 0x0007e2000c10190a */
[----:B--2---:R-:W-:-:S05]  /*21c0*/  @P0 IMAD.WIDE R22, R42, 0x4, R22 ;  /* 0x000000042a160825 */ /* 0x004fca00078e0216 */
[----:B------:R3:W-:Y:S01]  /*21d0*/  @P0 STG.E desc[UR10][R22.64], R36 ;  /* 0x0000002416000986 */ /* 0x0007e2000c10190a */
[----:B-1----:R-:W-:-:S05]  /*21e0*/  @P0 IMAD.WIDE R26, R42, 0x4, R26 ;  /* 0x000000042a1a0825 */ /* 0x002fca00078e021a */
[----:B------:R3:W-:Y:S01]  /*21f0*/  @P0 STG.E desc[UR10][R26.64], R37 ;  /* 0x000000251a000986 */ /* 0x0007e2000c10190a */
[----:B------:R-:W-:Y:S05]  /*2200*/  @!P2 EXIT ;  /* 0x000000000000a94d */ /* 0x000fea0003800000 */
[----:B------:R-:W0:Y:S08]  /*2210*/  LDC.64 R2, c[0x0][0x398] ;  /* 0x0000e600ff027b82 */ /* 0x000e300000000a00 */
[----:B---3--:R-:W1:Y:S01]  /*2220*/  LDC.64 R4, c[0x0][0x3a0] ;  /* 0x0000e800ff047b82 */ /* 0x008e620000000a00 */
[----:B0-----:R-:W-:-:S05]  /*2230*/  IMAD.WIDE R2, R43, 0x4, R2 ;  /* 0x000000042b027825 */ /* 0x001fca00078e0202 */
[----:B------:R-:W-:Y:S01]  /*2240*/  STG.E desc[UR10][R2.64], R38 ;  /* 0x0000002602007986 */ /* 0x000fe2000c10190a */
[----:B-1----:R-:W-:-:S05]  /*2250*/  IMAD.WIDE R4, R43, 0x4, R4 ;  /* 0x000000042b047825 */ /* 0x002fca00078e0204 */
[----:B------:R-:W-:Y:S01]  /*2260*/  STG.E desc[UR10][R4.64], R39 ;  /* 0x0000002704007986 */ /* 0x000fe2000c10190a */
[----:B------:R-:W-:Y:S05]  /*2270*/  EXIT ;  /* 0x000000000000794d */ /* 0x000fea0003800000 */
.L_x_1864:
[----:B------:R-:W0:Y:S01]  /*2280*/  S2R R0, SR_TID.X ;  /* 0x0000000000007919 */ /* 0x000e220000002100 */
[----:B------:R-:W1:Y:S01]  /*2290*/  LDC.64 R2, c[0x0][0x380] ;  /* 0x0000e000ff027b82 */ /* 0x000e620000000a00 */
[----:B------:R-:W-:Y:S02]  /*22a0*/  IMAD.U32 R15, RZ, RZ, UR6 ;  /* 0x00000006ff0f7e24 */ /* 0x000fe4000f8e00ff */
[----:B------:R-:W-:Y:S01]  /*22b0*/  IMAD.MOV.U32 R34, RZ, RZ, RZ ;  /* 0x000000ffff227224 */ /* 0x000fe200078e00ff */
[----:B------:R-:W2:Y:S04]  /*22c0*/  S2R R36, SR_LANEID ;  /* 0x0000000000247919 */ /* 0x000ea80000000000 */
[----:B------:R-:W3:Y:S01]  /*22d0*/  S2UR UR5, SR_CgaCtaId ;  /* 0x00000000000579c3 */ /* 0x000ee20000008800 */
[----:B------:R-:W-:-:S07]  /*22e0*/  UMOV UR4, 0x400 ;  /* 0x0000040000047882 */ /* 0x000fce0000000000 */
[----:B------:R-:W4:Y:S01]  /*22f0*/  LDC R16, c[0x0][0x390] ;  /* 0x0000e400ff107b82 */ /* 0x000f220000000800 */
[C---:B0-----:R-:W-:Y:S02]  /*2300*/  LOP3.LUT R4, R0.reuse, 0x1f, RZ, 0xc0, !PT ;  /* 0x0000001f00047812 */ /* 0x041fe400078ec0ff */
[----:B------:R-:W-:-:S03]  /*2310*/  LOP3.LUT R5, R0, 0x3e0, RZ, 0xc0, !PT ;  /* 0x000003e000057812 */ /* 0x000fc600078ec0ff */
[----:B------:R-:W-:-:S04]  /*2320*/  VIADD R4, R4, UR6 ;  /* 0x0000000604047c36 */ /* 0x000fc80008000000 */
[----:B------:R-:W-:-:S04]  /*2330*/  IMAD R5, R5, 0x9, R4 ;  /* 0x0000000905057824 */ /* 0x000fc800078e0204 */
[----:B-1----:R-:W-:-:S05]  /*2340*/  IMAD.WIDE.U32 R4, R5, 0x4, R2 ;  /* 0x0000000405047825 */ /* 0x002fca00078e0002 */
[----:B------:R-:W5:Y:S04]  /*2350*/  LDG.E.CONSTANT R6, desc[UR10][R4.64] ;  /* 0x0000000a04067981 */ /* 0x000f68000c1e9900 */
[----:B------:R-:W4:Y:S04]  /*2360*/  LDG.E.CONSTANT R7, desc[UR10][R4.64+0x80] ;  /* 0x0000800a04077981 */ /* 0x000f28000c1e9900 */
[----:B------:R-:W4:Y:S04]  /*2370*/  LDG.E.CONSTANT R8, desc[UR10][R4.64+0x100] ;  /* 0x0001000a04087981 */ /* 0x000f28000c1e9900 */
[----:B------:R-:W4:Y:S04]  /*2380*/  LDG.E.CONSTANT R9, desc[UR10][R4.64+0x180] ;  /* 0x0001800a04097981 */ /* 0x000f28000c1e9900 */
[----:B------:R-:W4:Y:S04]  /*2390*/  LDG.E.CONSTANT R10, desc[UR10][R4.64+0x200] ;  /* 0x0002000a040a7981 */ /* 0x000f28000c1e9900 */
[----:B------:R-:W4:Y:S04]  /*23a0*/  LDG.E.CONSTANT R11, desc[UR10][R4.64+0x280] ;  /* 0x0002800a040b7981 */ /* 0x000f28000c1e9900 */
[----:B------:R-:W4:Y:S04]  /*23b0*/  LDG.E.CONSTANT R12, desc[UR10][R4.64+0x300] ;  /* 0x0003000a040c7981 */ /* 0x000f28000c1e9900 */
[----:B------:R-:W4:Y:S04]  /*23c0*/  LDG.E.CONSTANT R13, desc[UR10][R4.64+0x380] ;  /* 0x0003800a040d7981 */ /* 0x000f28000c1e9900 */
[----:B------:R2:W4:Y:S01]  /*23d0*/  LDG.E.CONSTANT R14, desc[UR10][R4.64+0x400] ;  /* 0x0004000a040e7981 */ /* 0x000522000c1e9900 */
[----:B------:R-:W-:-:S13]  /*23e0*/  ISETP.NE.AND P0, PT, R0, RZ, PT ;  /* 0x000000ff0000720c */ /* 0x000fda0003f05270 */
[----:B------:R-:W-:-:S05]  /*23f0*/  @!P0 IMAD.WIDE.U32 R2, R15, 0x4, R2 ;  /* 0x000000040f028825 */ /* 0x000fca00078e0002 */
[----:B------:R0:W4:Y:S01]  /*2400*/  @!P0 LDG.E.CONSTANT R34, desc[UR10][R2.64+-0x4] ;  /* 0xfffffc0a02228981 */ /* 0x000122000c1e9900 */
[----:B------:R-:W-:Y:S01]  /*2410*/  SHF.R.U32.HI R41, RZ, 0x5, R0 ;  /* 0x00000005ff297819 */ /* 0x000fe20000011600 */
[----:B---3--:R-:W-:Y:S01]  /*2420*/  ULEA UR4, UR5, UR4, 0x18 ;  /* 0x0000000405047291 */ /* 0x008fe2000f8ec0ff */
[----:B------:R-:W-:-:S03]  /*2430*/  ISETP.NE.AND P0, PT, R0, RZ, PT ;  /* 0x000000ff0000720c */ /* 0x000fc60003f05270 */
[----:B--2---:R-:W-:Y:S02]  /*2440*/  IMAD R4, R41, 0x120, R36 ;  /* 0x0000012029047824 */ /* 0x004fe400078e0224 */
[----:B------:R-:W-:-:S03]  /*2450*/  LEA R20, R0, UR4, 0x2 ;  /* 0x0000000400147c11 */ /* 0x000fc6000f8e10ff */
[----:B------:R-:W-:-:S05]  /*2460*/  LEA R17, R4, UR4, 0x2 ;  /* 0x0000000404117c11 */ /* 0x000fca000f8e10ff */
[----:B------:R-:W-:Y:S01]  /*2470*/  IMAD R19, R36, 0x20, R17 ;  /* 0x0000002024137824 */ /* 0x000fe200078e0211 */
        /* <DEDUP_REMOVED lines=11> */
[----:B0-----:R-:W-:Y:S04]  /*2530*/  LDS R2, [R19] ;  /* 0x0000000013027984 */ /* 0x001fe80000000800 */
        /* <DEDUP_REMOVED lines=8> */
[----:B0-----:R-:W-:-:S02]  /*25c0*/  ISETP.NE.AND P2, PT, R2, R4, PT ;  /* 0x000000040200720c */ /* 0x001fc40003f45270 */
[----:B-1----:R-:W-:Y:S02]  /*25d0*/  ISETP.NE.AND P3, PT, R4, R6, PT ;  /* 0x000000060400720c */ /* 0x002fe40003f65270 */
[----:B--2---:R-:W-:Y:S01]  /*25e0*/  ISETP.NE.AND P4, PT, R6, R8, PT ;  /* 0x000000080600720c */ /* 0x004fe20003f85270 */
        /* <DEDUP_REMOVED lines=11> */
[----:B0-----:R-:W-:-:S03]  /*26a0*/  IMAD.MOV.U32 R17, RZ, RZ, 0x2 ;  /* 0x00000002ff117424 */ /* 0x001fc600078e00ff */
[----:B------:R-:W0:Y:S04]  /*26b0*/  LDS R5, [R19+0x4] ;  /* 0x0000040013057984 */ /* 0x000e280000000800 */
[----:B------:R-:W2:Y:S04]  /*26c0*/  LDS R7, [R19+0x8] ;  /* 0x0000080013077984 */ /* 0x000ea80000000800 */
[----:B------:R-:W3:Y:S04]  /*26d0*/  LDS R9, [R19+0xc] ;  /* 0x00000c0013097984 */ /* 0x000ee80000000800 */
[----:B------:R-:W4:Y:S04]  /*26e0*/  LDS R11, [R19+0x10] ;  /* 0x00001000130b7984 */ /* 0x000f280000000800 */
[----:B------:R-:W-:Y:S04]  /*26f0*/  LDS R13, [R19+0x14] ;  /* 0x00001400130d7984 */ /* 0x000fe80000000800 */
[----:B------:R-:W-:Y:S04]  /*2700*/  LDS R15, [R19+0x18] ;  /* 0x00001800130f7984 */ /* 0x000fe80000000800 */
[----:B------:R-:W-:Y:S04]  /*2710*/  LDS R33, [R19+0x1c] ;  /* 0x00001c0013217984 */ /* 0x000fe80000000800 */
[----:B------:R-:W-:Y:S01]  /*2720*/  LDS R16, [R19+0x20] ;  /* 0x0000200013107984 */ /* 0x000fe20000000800 */
[----:B------:R-:W-:Y:S01]  /*2730*/  BAR.SYNC.DEFER_BLOCKING 0x0 ;  /* 0x0000000000007b1d */ /* 0x000fe20000010000 */
[----:B-1----:R-:W-:-:S05]  /*2740*/  SEL R18, R3, RZ, !P2 ;  /* 0x000000ff03127207 */ /* 0x002fca0005000000 */
[----:B0-----:R-:W-:-:S05]  /*2750*/  IMAD.IADD R18, R5, 0x1, R18 ;  /* 0x0000000105127824 */ /* 0x001fca00078e0212 */
[----:B------:R-:W-:-:S05]  /*2760*/  SEL R18, R18, RZ, !P3 ;  /* 0x000000ff12127207 */ /* 0x000fca0005800000 */
[----:B--2---:R-:W-:Y:S01]  /*2770*/  IMAD.IADD R18, R7, 0x1, R18 ;  /* 0x0000000107127824 */ /* 0x004fe200078e0212 */
[----:B------:R-:W-:Y:S04]  /*2780*/  STS [R20+0x47c], R37 ;  /* 0x00047c2514007388 */ /* 0x000fe80000000800 */
[----:B------:R-:W-:Y:S01]  /*2790*/  SEL R18, R18, RZ, !P4 ;  /* 0x000000ff12127207 */ /* 0x000fe20006000000 */
[----:B------:R-:W-:Y:S04]  /*27a0*/  BAR.SYNC.DEFER_BLOCKING 0x0 ;  /* 0x0000000000007b1d */ /* 0x000fe80000010000 */
[----:B---3--:R-:W-:-:S02]  /*27b0*/  IMAD.IADD R18, R9, 0x1, R18 ;  /* 0x0000000109127824 */ /* 0x008fc400078e0212 */
[----:B------:R-:W0:Y:S01]  /*27c0*/  @P0 LDS R34, [R20+0x478] ;  /* 0x0004780014220984 */ /* 0x000e220000000800 */
[----:B------:R-:W-:-:S04]  /*27d0*/  ISETP.NE.AND P0, PT, R8, R10, PT ;  /* 0x0000000a0800720c */ /* 0x000fc80003f05270 */
[----:B------:R-:W-:-:S05]  /*27e0*/  SEL R18, R18, RZ, !P0 ;  /* 0x000000ff12127207 */ /* 0x000fca0004000000 */
[----:B----4-:R-:W-:Y:S01]  /*27f0*/  IMAD.IADD R18, R11, 0x1, R18 ;  /* 0x000000010b127824 */ /* 0x010fe200078e0212 */
[----:B0-----:R-:W-:-:S04]  /*2800*/  ISETP.NE.AND P1, PT, R34, R2, PT ;  /* 0x000000022200720c */ /* 0x001fc80003f25270 */
[----:B------:R-:W-:-:S09]  /*2810*/  SEL R19, RZ, 0x1, !P1 ;  /* 0x00000001ff137807 */ /* 0x000fd20004800000 */
[----:B------:R-:W-:Y:S01]  /*2820*/  @!P1 IMAD.MOV R17, RZ, RZ, 0x1 ;  /* 0x00000001ff119424 */ /* 0x000fe200078e02ff */
[----:B------:R-:W-:Y:S01]  /*2830*/  ISETP.NE.AND P1, PT, R10, R12, PT ;  /* 0x0000000c0a00720c */ /* 0x000fe20003f25270 */
[----:B------:R-:W-:Y:S01]  /*2840*/  @!P2 IMAD.MOV R17, RZ, RZ, R19 ;  /* 0x000000ffff11a224 */ /* 0x000fe200078e0213 */
[----:B------:R-:W-:Y:S02]  /*2850*/  ISETP.NE.AND P2, PT, R12, R14, PT ;  /* 0x0000000e0c00720c */ /* 0x000fe40003f45270 */
[----:B------:R-:W-:Y:S01]  /*2860*/  SEL R18, R18, RZ, !P1 ;  /* 0x000000ff12127207 */ /* 0x000fe20004800000 */
[----:B------:R-:W-:Y:S02]  /*2870*/  VIADD R19, R17, 0x1 ;  /* 0x0000000111137836 */ /* 0x000fe40000000000 */
[----:B------:R-:W-:Y:S01]  /*2880*/  @!P3 IMAD.MOV R19, RZ, RZ, R17 ;  /* 0x000000ffff13b224 */ /* 0x000fe200078e0211 */
[----:B------:R-:W-:Y:S01]  /*2890*/  ISETP.NE.AND P3, PT, R14, R32, PT ;  /* 0x000000200e00720c */ /* 0x000fe20003f65270 */
[----:B------:R-:W-:-:S02]  /*28a0*/  IMAD.IADD R18, R13, 0x1, R18 ;  /* 0x000000010d127824 */ /* 0x000fc400078e0212 */
[----:B------:R-:W-:Y:S02]  /*28b0*/  VIADD R17, R19, 0x1 ;  /* 0x0000000113117836 */ /* 0x000fe40000000000 */
[----:B------:R-:W-:Y:S01]  /*28c0*/  @!P4 IMAD.MOV R17, RZ, RZ, R19 ;  /* 0x000000ffff11c224 */ /* 0x000fe200078e0213 */
[----:B------:R-:W-:Y:S02]  /*28d0*/  SEL R18, R18, RZ, !P2 ;  /* 0x000000ff12127207 */ /* 0x000fe40005000000 */
[----:B------:R-:W-:Y:S01]  /*28e0*/  ISETP.NE.AND P4, PT, R41, 0x5, PT ;  /* 0x000000052900780c */ /* 0x000fe20003f85270 */
[----:B------:R-:W-:Y:S02]  /*28f0*/  VIADD R19, R17, 0x1 ;  /* 0x0000000111137836 */ /* 0x000fe40000000000 */
[----:B------:R-:W-:Y:S02]  /*2900*/  IMAD.IADD R18, R15, 0x1, R18 ;  /* 0x000000010f127824 */ /* 0x000fe400078e0212 */
[----:B------:R-:W-:Y:S01]  /*2910*/  @!P0 IMAD.MOV R19, RZ, RZ, R17 ;  /* 0x000000ffff138224 */ /* 0x000fe200078e0211 */
[----:B------:R-:W-:-:S02]  /*2920*/  ISETP.NE.AND P0, PT, R32, R37, PT ;  /* 0x000000252000720c */ /* 0x000fc40003f05270 */
[----:B------:R-:W-:Y:S01]  /*2930*/  SEL R18, R18, RZ, !P3 ;  /* 0x000000ff12127207 */ /* 0x000fe20005800000 */
[----:B------:R-:W-:Y:S02]  /*2940*/  VIADD R20, R19, 0x1 ;  /* 0x0000000113147836 */ /* 0x000fe40000000000 */
[----:B------:R-:W-:Y:S01]  /*2950*/  @!P1 IMAD.MOV R20, RZ, RZ, R19 ;  /* 0x000000ffff149224 */ /* 0x000fe200078e0213 */
[----:B------:R-:W-:Y:S01]  /*2960*/  ISETP.GE.AND P1, PT, R36, 0x1, PT ;  /* 0x000000012400780c */ /* 0x000fe20003f26270 */
[----:B------:R-:W-:Y:S02]  /*2970*/  IMAD.IADD R18, R33, 0x1, R18 ;  /* 0x0000000121127824 */ /* 0x000fe400078e0212 */
[----:B------:R-:W-:Y:S02]  /*2980*/  VIADD R21, R20, 0x1 ;  /* 0x0000000114157836 */ /* 0x000fe40000000000 */
[----:B------:R-:W-:Y:S01]  /*2990*/  @!P2 IMAD.MOV R21, RZ, RZ, R20 ;  /* 0x000000ffff15a224 */ /* 0x000fe200078e0214 */
[----:B------:R-:W-:-:S02]  /*29a0*/  SEL R17, R18, RZ, !P0 ;  /* 0x000000ff12117207 */ /* 0x000fc40004000000 */
[----:B------:R-:W-:-:S03]  /*29b0*/  ISETP.NE.AND P2, PT, R36, 0x1f, PT ;  /* 0x0000001f2400780c */ /* 0x000fc60003f45270 */
[----:B------:R-:W-:Y:S02]  /*29c0*/  IMAD.IADD R18, R16, 0x1, R17 ;  /* 0x0000000110127824 */ /* 0x000fe400078e0211 */
[----:B------:R-:W-:Y:S02]  /*29d0*/  VIADD R16, R21, 0x1 ;  /* 0x0000000115107836 */ /* 0x000fe40000000000 */
[----:B------:R-:W-:Y:S01]  /*29e0*/  @!P3 IMAD.MOV R16, RZ, RZ, R21 ;  /* 0x000000ffff10b224 */ /* 0x000fe200078e0215 */
[----:B------:R-:W0:Y:S01]  /*29f0*/  SHFL.UP PT, R19, R18, 0x1, RZ ;  /* 0x0420000012137989 */ /* 0x000e2200000e00ff */
[C---:B------:R-:W-:Y:S02]  /*2a00*/  ISETP.NE.AND P3, PT, R41.reuse, 0x6, PT ;  /* 0x000000062900780c */ /* 0x040fe40003f65270 */
[----:B------:R-:W-:Y:S02]  /*2a10*/  VIADD R17, R16, 0x1 ;  /* 0x0000000110117836 */ /* 0x000fe40000000000 */
[----:B------:R-:W-:Y:S01]  /*2a20*/  @!P0 IMAD.MOV R17, RZ, RZ, R16 ;  /* 0x000000ffff118224 */ /* 0x000fe200078e0210 */
[----:B------:R-:W-:-:S04]  /*2a30*/  @!P2 LEA R35, R41, UR4, 0x3 ;  /* 0x000000042923ac11 */ /* 0x000fc8000f8e18ff */
[----:B------:R-:W1:Y:S01]  /*2a40*/  SHFL.UP PT, R16, R17, 0x1, RZ ;  /* 0x0420000011107989 */ /* 0x000e6200000e00ff */
[----:B------:R-:W-:-:S04]  /*2a50*/  ISETP.NE.AND P0, PT, R17, RZ, PT ;  /* 0x000000ff1100720c */ /* 0x000fc80003f05270 */
[----:B0-----:R-:W-:-:S04]  /*2a60*/  SEL R19, R19, RZ, !P0 ;  /* 0x000000ff13137207 */ /* 0x001fc80004000000 */
[----:B------:R-:W-:-:S05]  /*2a70*/  SEL R19, R19, RZ, P1 ;  /* 0x000000ff13137207 */ /* 0x000fca0000800000 */
[----:B------:R-:W-:Y:S01]  /*2a80*/  IMAD.IADD R19, R18, 0x1, R19 ;  /* 0x0000000112137824 */ /* 0x000fe200078e0213 */
[----:B-1----:R-:W-:Y:S02]  /*2a90*/  SEL R16, R16, RZ, P1 ;  /* 0x000000ff10107207 */ /* 0x002fe40000800000 */
[----:B------:R-:W-:Y:S02]  /*2aa0*/  ISETP.GE.AND P1, PT, R36, 0x2, PT ;  /* 0x000000022400780c */ /* 0x000fe40003f26270 */
[----:B------:R-:W0:Y:S01]  /*2ab0*/  SHFL.UP PT, R20, R19, 0x2, RZ ;  /* 0x0440000013147989 */ /* 0x000e2200000e00ff */
[----:B------:R-:W-:-:S05]  /*2ac0*/  IMAD.IADD R16, R16, 0x1, R17 ;  /* 0x0000000110107824 */ /* 0x000fca00078e0211 */
[----:B------:R-:W1:Y:S01]  /*2ad0*/  SHFL.UP PT, R18, R16, 0x2, RZ ;  /* 0x0440000010127989 */ /* 0x000e6200000e00ff */
[----:B------:R-:W-:-:S04]  /*2ae0*/  ISETP.NE.AND P0, PT, R16, RZ, PT ;  /* 0x000000ff1000720c */ /* 0x000fc80003f05270 */
[----:B0-----:R-:W-:-:S04]  /*2af0*/  SEL R20, R20, RZ, !P0 ;  /* 0x000000ff14147207 */ /* 0x001fc80004000000 */
[----:B------:R-:W-:Y:S02]  /*2b00*/  SEL R20, R20, RZ, P1 ;  /* 0x000000ff14147207 */ /* 0x000fe40000800000 */
[----:B-1----:R-:W-:Y:S02]  /*2b10*/  SEL R17, R18, RZ, P1 ;  /* 0x000000ff12117207 */ /* 0x002fe40000800000 */
[----:B------:R-:W-:Y:S01]  /*2b20*/  ISETP.GE.AND P1, PT, R36, 0x4, PT ;  /* 0x000000042400780c */ /* 0x000fe20003f26270 */
[----:B------:R-:W-:Y:S02]  /*2b30*/  IMAD.IADD R20, R19, 0x1, R20 ;  /* 0x0000000113147824 */ /* 0x000fe400078e0214 */
[----:B------:R-:W-:-:S03]  /*2b40*/  IMAD.IADD R17, R16, 0x1, R17 ;  /* 0x0000000110117824 */ /* 0x000fc600078e0211 */
[----:B------:R-:W0:Y:S02]  /*2b50*/  SHFL.UP PT, R21, R20, 0x4, RZ ;  /* 0x0480000014157989 */ /* 0x000e2400000e00ff */
[----:B------:R-:W-:Y:S02]  /*2b60*/  ISETP.NE.AND P0, PT, R17, RZ, PT ;  /* 0x000000ff1100720c */ /* 0x000fe40003f05270 */
[----:B------:R-:W1:Y:S02]  /*2b70*/  SHFL.UP PT, R18, R17, 0x4, RZ ;  /* 0x0480000011127989 */ /* 0x000e6400000e00ff */
        /* <DEDUP_REMOVED lines=18> */
[----:B0-----:R-:W-:Y:S02]  /*2ca0*/  SEL R19, R19, RZ, !P0 ;  /* 0x000000ff13137207 */ /* 0x001fe40004000000 */
[----:B-1----:R-:W-:Y:S02]  /*2cb0*/  SEL R16, R16, RZ, P1 ;  /* 0x000000ff10107207 */ /* 0x002fe40000800000 */
[----:B------:R-:W-:-:S03]  /*2cc0*/  SEL R19, R19, RZ, P1 ;  /* 0x000000ff13137207 */ /* 0x000fc60000800000 */
[----:B------:R-:W-:Y:S02]  /*2cd0*/  IMAD.IADD R38, R17, 0x1, R16 ;  /* 0x0000000111267824 */ /* 0x000fe400078e0210 */
[----:B------:R-:W-:-:S05]  /*2ce0*/  IMAD.IADD R39, R20, 0x1, R19 ;  /* 0x0000000114277824 */ /* 0x000fca00078e0213 */
[----:B------:R-:W-:Y:S01]  /*2cf0*/  @!P2 STS.64 [R35], R38 ;  /* 0x000000262300a388 */ /* 0x000fe20000000a00 */
[----:B------:R-:W-:Y:S06]  /*2d00*/  BAR.SYNC.DEFER_BLOCKING 0x0 ;  /* 0x0000000000007b1d */ /* 0x000fec0000010000 */
[----:B------:R-:W-:Y:S04]  /*2d10*/  SHFL.UP PT, R35, R39, 0x1, RZ ;  /* 0x0420000027237989 */ /* 0x000fe800000e00ff */
[----:B------:R-:W0:Y:S04]  /*2d20*/  LDS.128 R16, [UR4] ;  /* 0x00000004ff107984 */ /* 0x000e280008000c00 */
[----:B------:R-:W1:Y:S04]  /*2d30*/  LDS.128 R20, [UR4+0x10] ;  /* 0x00001004ff147984 */ /* 0x000e680008000c00 */
[----:B------:R-:W2:Y:S01]  /*2d40*/  LDS.128 R24, [UR4+0x20] ;  /* 0x00002004ff187984 */ /* 0x000ea20008000c00 */
[----:B0-----:R-:W-:-:S04]  /*2d50*/  ISETP.NE.AND P0, PT, R18, RZ, PT ;  /* 0x000000ff1200720c */ /* 0x001fc80003f05270 */
[----:B------:R-:W-:Y:S02]  /*2d60*/  SEL R28, R17, RZ, !P0 ;  /* 0x000000ff111c7207 */ /* 0x000fe40004000000 */
[----:B-1----:R-:W-:Y:S02]  /*2d70*/  ISETP.NE.AND P0, PT, R20, RZ, PT ;  /* 0x000000ff1400720c */ /* 0x002fe40003f05270 */
[----:B--2---:R-:W-:Y:S01]  /*2d80*/  ISETP.NE.AND P1, PT, R24, RZ, PT ;  /* 0x000000ff1800720c */ /* 0x004fe20003f25270 */
[----:B------:R-:W-:Y:S01]  /*2d90*/  IMAD.IADD R40, R19, 0x1, R28 ;  /* 0x0000000113287824 */ /* 0x000fe200078e021c */
[----:B------:R-:W-:Y:S01]  /*2da0*/  ISETP.NE.AND P2, PT, R26, RZ, PT ;  /* 0x000000ff1a00720c */ /* 0x000fe20003f45270 */
[----:B------:R-:W0:Y:S01]  /*2db0*/  LDS.128 R28, [UR4+0x30] ;  /* 0x00003004ff1c7984 */ /* 0x000e220008000c00 */
[----:B------:R-:W-:Y:S02]  /*2dc0*/  IMAD.IADD R19, R16, 0x1, R18 ;  /* 0x0000000110137824 */ /* 0x000fe400078e0212 */
[----:B------:R-:W-:-:S02]  /*2dd0*/  SEL R42, R40, RZ, !P0 ;  /* 0x000000ff282a7207 */ /* 0x000fc40004000000 */
[----:B------:R-:W-:-:S03]  /*2de0*/  ISETP.NE.AND P0, PT, R22, RZ, PT ;  /* 0x000000ff1600720c */ /* 0x000fc60003f05270 */
[----:B------:R-:W-:-:S05]  /*2df0*/  IMAD.IADD R21, R21, 0x1, R42 ;  /* 0x0000000115157824 */ /* 0x000fca00078e022a */
[----:B------:R-:W-:Y:S02]  /*2e00*/  SEL R42, R21, RZ, !P0 ;  /* 0x000000ff152a7207 */ /* 0x000fe40004000000 */
[----:B------:R-:W-:-:S03]  /*2e10*/  ISETP.NE.AND P0, PT, R41, 0x2, PT ;  /* 0x000000022900780c */ /* 0x000fc60003f05270 */
[----:B------:R-:W-:Y:S01]  /*2e20*/  IMAD.IADD R23, R23, 0x1, R42 ;  /* 0x0000000117177824 */ /* 0x000fe200078e022a */
[----:B------:R-:W-:Y:S02]  /*2e30*/  SEL R40, R40, R17, !P0 ;  /* 0x0000001128287207 */ /* 0x000fe40004000000 */
[C---:B------:R-:W-:Y:S01]  /*2e40*/  SEL R16, R19.reuse, R16, !P0 ;  /* 0x0000001013107207 */ /* 0x040fe20004000000 */
[----:B------:R-:W-:Y:S01]  /*2e50*/  IMAD.IADD R19, R19, 0x1, R20 ;  /* 0x0000000113137824 */ /* 0x000fe200078e0214 */
[----:B------:R-:W-:Y:S02]  /*2e60*/  SEL R18, R23, RZ, !P1 ;  /* 0x000000ff17127207 */ /* 0x000fe40004800000 */
[C---:B------:R-:W-:Y:S02]  /*2e70*/  ISETP.NE.AND P1, PT, R41.reuse, 0x3, PT ;  /* 0x000000032900780c */ /* 0x040fe40003f25270 */
[----:B------:R-:W-:Y:S01]  /*2e80*/  ISETP.NE.AND P0, PT, R41, 0x4, PT ;  /* 0x000000042900780c */ /* 0x000fe20003f05270 */
[----:B------:R-:W-:Y:S01]  /*2e90*/  IMAD.IADD R17, R25, 0x1, R18 ;  /* 0x0000000119117824 */ /* 0x000fe200078e0212 */
[----:B------:R-:W-:Y:S01]  /*2ea0*/  SEL R40, R21, R40, !P1 ;  /* 0x0000002815287207 */ /* 0x000fe20004800000 */
[----:B------:R-:W1:Y:S01]  /*2eb0*/  SHFL.UP PT, R25, R38, 0x1, RZ ;  /* 0x0420000026197989 */ /* 0x000e6200000e00ff */
[----:B------:R-:W-:Y:S01]  /*2ec0*/  SEL R16, R19, R16, !P1 ;  /* 0x0000001013107207 */ /* 0x000fe20004800000 */
[----:B------:R-:W-:Y:S01]  /*2ed0*/  IMAD.IADD R19, R22, 0x1, R19 ;  /* 0x0000000116137824 */ /* 0x000fe200078e0213 */
[----:B------:R-:W-:-:S02]  /*2ee0*/  SEL R18, R17, RZ, !P2 ;  /* 0x000000ff11127207 */ /* 0x000fc40005000000 */
[----:B------:R-:W-:Y:S02]  /*2ef0*/  ISETP.GE.U32.AND P1, PT, R0, 0x20, PT ;  /* 0x000000200000780c */ /* 0x000fe40003f26070 */
[----:B------:R-:W-:Y:S01]  /*2f00*/  SEL R40, R23, R40, !P0 ;  /* 0x0000002817287207 */ /* 0x000fe20004000000 */
[----:B------:R-:W-:Y:S01]  /*2f10*/  IMAD.IADD R27, R27, 0x1, R18 ;  /* 0x000000011b1b7824 */ /* 0x000fe200078e0212 */
[C---:B------:R-:W-:Y:S01]  /*2f20*/  SEL R16, R19.reuse, R16, !P0 ;  /* 0x0000001013107207 */ /* 0x040fe20004000000 */
[----:B------:R-:W-:Y:S01]  /*2f30*/  IMAD.IADD R19, R19, 0x1, R24 ;  /* 0x0000000113137824 */ /* 0x000fe200078e0218 */
[----:B0-----:R-:W-:Y:S02]  /*2f40*/  ISETP.NE.AND P5, PT, R28, RZ, PT ;  /* 0x000000ff1c00720c */ /* 0x001fe40003fa5270 */
[----:B------:R-:W-:Y:S02]  /*2f50*/  SEL R40, R17, R40, !P4 ;  /* 0x0000002811287207 */ /* 0x000fe40006000000 */
[----:B------:R-:W-:-:S02]  /*2f60*/  SEL R18, R27, RZ, !P5 ;  /* 0x000000ff1b127207 */ /* 0x000fc40006800000 */
[----:B------:R-:W-:Y:S02]  /*2f70*/  ISETP.NE.AND P2, PT, R41, 0x7, PT ;  /* 0x000000072900780c */ /* 0x000fe40003f45270 */
[----:B------:R-:W-:Y:S01]  /*2f80*/  SEL R40, R27, R40, !P3 ;  /* 0x000000281b287207 */ /* 0x000fe20005800000 */
[----:B------:R-:W-:Y:S01]  /*2f90*/  IMAD.IADD R29, R29, 0x1, R18 ;  /* 0x000000011d1d7824 */ /* 0x000fe200078e0212 */
[----:B------:R-:W-:Y:S02]  /*2fa0*/  ISETP.NE.AND P0, PT, R36, RZ, P1 ;  /* 0x000000ff2400720c */ /* 0x000fe40000f05270 */
[----:B------:R-:W-:Y:S01]  /*2fb0*/  SEL R16, R19, R16, !P4 ;  /* 0x0000001013107207 */ /* 0x000fe20006000000 */
[----:B------:R-:W-:Y:S01]  /*2fc0*/  IMAD.IADD R19, R26, 0x1, R19 ;  /* 0x000000011a137824 */ /* 0x000fe200078e0213 */
[----:B-1----:R-:W-:Y:S02]  /*2fd0*/  @P1 ISETP.NE.AND P4, PT, R25, RZ, PT ;  /* 0x000000ff1900120c */ /* 0x002fe40003f85270 */
[----:B------:R-:W-:-:S02]  /*2fe0*/  SEL R40, R29, R40, !P2 ;  /* 0x000000281d287207 */ /* 0x000fc40005000000 */
[C---:B------:R-:W-:Y:S01]  /*2ff0*/  SEL R16, R19.reuse, R16, !P3 ;  /* 0x0000001013107207 */ /* 0x040fe20005800000 */
[----:B------:R-:W-:Y:S01]  /*3000*/  IMAD.IADD R19, R19, 0x1, R28 ;  /* 0x0000000113137824 */ /* 0x000fe200078e021c */
[----:B------:R-:W-:Y:S02]  /*3010*/  @P1 ISETP.NE.AND P5, PT, R36, RZ, PT ;  /* 0x000000ff2400120c */ /* 0x000fe40003fa5270 */
[C---:B------:R-:W-:Y:S01]  /*3020*/  ISETP.NE.AND P3, PT, R30.reuse, RZ, PT ;  /* 0x000000ff1e00720c */ /* 0x040fe20003f65270 */
[----:B------:R-:W-:Y:S01]  /*3030*/  IMAD.IADD R30, R30, 0x1, R19 ;  /* 0x000000011e1e7824 */ /* 0x000fe200078e0213 */
[----:B------:R-:W-:Y:S02]  /*3040*/  @P1 SEL R20, R40, RZ, !P4 ;  /* 0x000000ff28141207 */ /* 0x000fe40006000000 */
[----:B------:R-:W-:Y:S02]  /*3050*/  @P1 SEL R17, R25, RZ, P5 ;  /* 0x000000ff19111207 */ /* 0x000fe40002800000 */
[----:B------:R-:W-:Y:S01]  /*3060*/  SEL R16, R19, R16, !P2 ;  /* 0x0000001013107207 */ /* 0x000fe20005000000 */
[----:B------:R-:W-:Y:S01]  /*3070*/  @P0 IMAD.IADD R40, R35, 0x1, R20 ;  /* 0x0000000123280824 */ /* 0x000fe200078e0214 */
[----:B------:R-:W-:-:S03]  /*3080*/  SEL R18, R29, RZ, !P3 ;  /* 0x000000ff1d127207 */ /* 0x000fc60005800000 */
[----:B------:R-:W-:Y:S02]  /*3090*/  @P1 IMAD.IADD R25, R16, 0x1, R17 ;  /* 0x0000000110191824 */ /* 0x000fe400078e0211 */
[----:B------:R-:W-:Y:S02]  /*30a0*/  IMAD.IADD R31, R31, 0x1, R18 ;  /* 0x000000011f1f7824 */ /* 0x000fe400078e0212 */
[----:B------:R-:W-:Y:S01]  /*30b0*/  @P1 IMAD.MOV.U32 R35, RZ, RZ, R40 ;  /* 0x000000ffff231224 */ /* 0x000fe200078e0028 */
[----:B------:R-:W-:Y:S06]  /*30c0*/  @P1 BRA `(.L_x_1874) ;  /* 0x0000000c001c1947 */ /* 0x000fec0003800000 */
[----:B------:R-:W0:Y:S01]  /*30d0*/  LDC.64 R28, c[0x0][0x3b0] ;  /* 0x0000ec00ff1c7b82 */ /* 0x000e220000000a00 */
[----:B------:R-:W-:Y:S01]  /*30e0*/  ISETP.NE.AND P1, PT, R0, RZ, PT ;  /* 0x000000ff0000720c */ /* 0x000fe20003f25270 */
[----:B------:R-:W-:Y:S01]  /*30f0*/  IMAD.U32 R17, RZ, RZ, UR8 ;  /* 0x00000008ff117e24 */ /* 0x000fe2000f8e00ff */
[----:B------:R-:W1:Y:S11]  /*3100*/  LDCU UR5, c[0x0][0x370] ;  /* 0x00006e00ff0577ac */ /* 0x000e760008000800 */
[----:B------:R-:W-:Y:S01]  /*3110*/  @!P1 IMAD.MOV.U32 R18, RZ, RZ, 0x64 ;  /* 0x00000064ff129424 */ /* 0x000fe200078e00ff */
[----:B------:R2:W-:Y:S01]  /*3120*/  @!P1 STS [UR4+0x74], R30 ;  /* 0x0000741eff009988 */ /* 0x0005e20008000804 */
[----:B------:R-:W-:-:S02]  /*3130*/  @!P1 IMAD.MOV.U32 R19, RZ, RZ, 0x0 ;  /* 0x00000000ff139424 */ /* 0x000fc400078e00ff */
[----:B------:R-:W-:Y:S01]  /*3140*/  @!P1 IMAD.MOV.U32 R16, RZ, RZ, R30 ;  /* 0x000000ffff109224 */ /* 0x000fe200078e001e */
[----:B------:R2:W-:Y:S01]  /*3150*/  @!P1 STS [UR4+0x78], R31 ;  /* 0x0000781fff009988 */ /* 0x0005e20008000804 */
[----:B-1----:R-:W-:Y:S01]  /*3160*/  UISETP.GT.U32.AND UP0, UPT, UR5, 0x1f3, UPT ;  /* 0x000001f30500788c */ /* 0x002fe2000bf04070 */
[----:B0-----:R-:W-:-:S04]  /*3170*/  IMAD.WIDE.U32 R28, R17, 0x10, R28 ;  /* 0x00000010111c7825 */ /* 0x001fc800078e001c */
[----:B------:R-:W-:-:S05]  /*3180*/  @!P1 IMAD.MOV.U32 R17, RZ, RZ, R31 ;  /* 0x000000ffff119224 */ /* 0x000fca00078e001f */
[----:B------:R2:W-:Y:S01]  /*3190*/  @!P1 ST.E.128.STRONG.GPU desc[UR10][R28.64+0x200], R16 ;  /* 0x000200101c009985 */ /* 0x0005e2000c10fd0a */
[----:B------:R-:W-:Y:S05]  /*31a0*/  BRA.U UP0, `(.L_x_1875) ;  /* 0x0000000100087547 */ /* 0x000fea000b800000 */
[----:B------:R0:W-:Y:S06]  /*31b0*/  MEMBAR.SC.CTA ;  /* 0x0000000000007992 */ /* 0x0001ec0000000000 */
[----:B0-----:R-:W-:Y:S05]  /*31c0*/  BRA `(.L_x_1876) ;  /* 0x0000000000087947 */ /* 0x001fea0003800000 */
.L_x_1875:
[----:B------:R-:W-:Y:S05]  /*31d0*/  NANOSLEEP 0x1c2 ;  /* 0x000001c20000795d */ /* 0x000fea0003800000 */
[----:B------:R-:W-:Y:S01]  /*31e0*/  NOP ;  /* 0x0000000000007918 */ /* 0x000fe20000000000 */
.L_x_1876:
[----:B--2---:R-:W-:-:S03]  /*31f0*/  IMAD.WIDE.U32 R16, R0, 0x10, RZ ;  /* 0x0000001000107825 */ /* 0x004fc600078e00ff */
[----:B------:R-:W-:Y:S02]  /*3200*/  LOP3.LUT R23, R16, 0xfffffff0, RZ, 0x3c, !PT ;  /* 0xfffffff010177812 */ /* 0x000fe400078e3cff */
[----:B------:R-:W-:Y:S02]  /*3210*/  LOP3.LUT R17, RZ, R17, RZ, 0x33, !PT ;  /* 0x00000011ff117212 */ /* 0x000fe400078e33ff */
[----:B------:R-:W-:-:S05]  /*3220*/  IADD3 R22, P0, PT, R28, R23, RZ ;  /* 0x000000171c167210 */ /* 0x000fca0007f1e0ff */
[----:B------:R-:W-:-:S08]  /*3230*/  IMAD.X R23, R29, 0x1, R17, P0 ;  /* 0x000000011d177824 */ /* 0x000fd000000e0611 */
.L_x_1878:
[----:B------:R-:W2:Y:S01]  /*3240*/  LD.E.128.STRONG.GPU R16, desc[UR10][R22.64+0x200] ;  /* 0x0002000a16107980 */ /* 0x000ea2000c10fd00 */
[----:B------:R-:W-:Y:S05]  /*3250*/  YIELD ;  /* 0x0000000000007946 */ /* 0x000fea0003800000 */
[----:B------:R-:W-:Y:S01]  /*3260*/  UMOV UR5, 0xffffffff ;  /* 0xffffffff00057882 */ /* 0x000fe20000000000 */
[----:B--2---:R-:W-:-:S04]  /*3270*/  ISETP.NE.U32.AND P0, PT, R18, 0x63, PT ;  /* 0x000000631200780c */ /* 0x004fc80003f05070 */
[----:B------:R-:W-:Y:S01]  /*3280*/  ISETP.NE.AND.EX P0, PT, R19, RZ, PT, P0 ;  /* 0x000000ff1300720c */ /* 0x000fe20003f05300 */
[----:B------:R-:W-:-:S12]  /*3290*/  BRA.DIV UR5, `(.L_x_1877) ;  /* 0x0000007a054c7947 */ /* 0x000fd8000b800000 */
[----:B------:R-:W-:-:S13]  /*32a0*/  VOTE.ANY P0, !P0 ;  /* 0x0000000000ff7806 */ /* 0x000fda0004000100 */
.L_x_1936:
[----:B------:R-:W-:Y:S05]  /*32b0*/  @P0 BRA `(.L_x_1878) ;  /* 0xfffffffc00e00947 */ /* 0x000fea000383ffff */
[----:B------:R-:W-:Y:S01]  /*32c0*/  UMOV UR5, 0xffffffff ;  /* 0xffffffff00057882 */ /* 0x000fe20000000000 */
[----:B------:R-:W-:-:S04]  /*32d0*/  ISETP.NE.U32.AND P0, PT, R18, 0x65, PT ;  /* 0x000000651200780c */ /* 0x000fc80003f05070 */
[----:B------:R-:W-:Y:S01]  /*32e0*/  ISETP.NE.AND.EX P0, PT, R19, RZ, PT, P0 ;  /* 0x000000ff1300720c */ /* 0x000fe20003f05300 */
[----:B------:R-:W-:-:S12]  /*32f0*/  BRA.DIV UR5, `(.L_x_1879) ;  /* 0x0000007a05547947 */ /* 0x000fd8000b800000 */
[----:B------:R-:W0:Y:S01]  /*3300*/  S2R R26, SR_GEMASK ;  /* 0x00000000001a7919 */ /* 0x000e220000003c00 */
[----:B------:R-:W-:Y:S01]  /*3310*/  VOTE.ANY R21, PT, !P0 ;  /* 0x0000000000157806 */ /* 0x000fe200040e0100 */
[----:B------:R-:W-:Y:S01]  /*3320*/  VIADD R24, R36, 0x2 ;  /* 0x0000000224187836 */ /* 0x000fe20000000000 */
[----:B------:R-:W-:Y:S02]  /*3330*/  ISETP.NE.AND P2, PT, R16, RZ, PT ;  /* 0x000000ff1000720c */ /* 0x000fe40003f45270 */
[----:B------:R-:W-:Y:S01]  /*3340*/  ISETP.NE.U32.AND P4, PT, R18, 0x65, PT ;  /* 0x000000651200780c */ /* 0x000fe20003f85070 */
[----:B------:R-:W-:-:S03]  /*3350*/  VIADD R18, R36, 0x10 ;  /* 0x0000001024127836 */ /* 0x000fc60000000000 */
[----:B------:R-:W-:-:S13]  /*3360*/  ISETP.NE.AND.EX P4, PT, R19, RZ, PT, P4 ;  /* 0x000000ff1300720c */ /* 0x000fda0003f85340 */
[----:B------:R-:W-:Y:S02]  /*3370*/  VOTE.ALL P4, P4 ;  /* 0x0000000000ff7806 */ /* 0x000fe40002080000 */
[----:B0-----:R-:W-:-:S05]  /*3380*/  LOP3.LUT R21, R21, 0x80000000, R26, 0xec, !PT ;  /* 0x8000000015157812 */ /* 0x001fca00078eec1a */
[----:B------:R-:W-:-:S05]  /*3390*/  VIADD R20, R21, 0xffffffff ;  /* 0xffffffff15147836 */ /* 0x000fca0000000000 */
[----:B------:R-:W-:-:S04]  /*33a0*/  LOP3.LUT R21, R21, R20, RZ, 0xc, !PT ;  /* 0x0000001415157212 */ /* 0x000fc800078e0cff */
[----:B------:R-:W0:Y:S02]  /*33b0*/  POPC R27, R21 ;  /* 0x00000015001b7309 */ /* 0x000e240000000000 */
[----:B0-----:R-:W0:Y:S01]  /*33c0*/  SHFL.DOWN PT, R23, R17, 0x1, R27 ;  /* 0x0820000011177989 */ /* 0x001e2200000e001b */
[----:B------:R-:W-:-:S03]  /*33d0*/  ISETP.GE.AND P0, PT, R36, R27, PT ;  /* 0x0000001b2400720c */ /* 0x000fc60003f06270 */
[----:B------:R-:W1:Y:S01]  /*33e0*/  SHFL.DOWN PT, R22, R16, 0x1, R27 ;  /* 0x0820000010167989 */ /* 0x000e6200000e001b */
[----:B0-----:R-:W-:-:S04]  /*33f0*/  SEL R23, R23, RZ, !P2 ;  /* 0x000000ff17177207 */ /* 0x001fc80005000000 */
[----:B------:R-:W-:-:S05]  /*3400*/  SEL R23, R23, RZ, !P0 ;  /* 0x000000ff17177207 */ /* 0x000fca0004000000 */
[----:B------:R-:W-:Y:S01]  /*3410*/  IMAD.IADD R20, R17, 0x1, R23 ;  /* 0x0000000111147824 */ /* 0x000fe200078e0217 */
[----:B-1----:R-:W-:Y:S02]  /*3420*/  SEL R23, R22, RZ, !P0 ;  /* 0x000000ff16177207 */ /* 0x002fe40004000000 */
[----:B------:R-:W-:Y:S02]  /*3430*/  ISETP.GT.AND P0, PT, R24, R27, PT ;  /* 0x0000001b1800720c */ /* 0x000fe40003f04270 */
[----:B------:R-:W0:Y:S01]  /*3440*/  SHFL.DOWN PT, R39, R20, 0x2, R27 ;  /* 0x0840000014277989 */ /* 0x000e2200000e001b */
[----:B------:R-:W-:-:S05]  /*3450*/  IMAD.IADD R22, R16, 0x1, R23 ;  /* 0x0000000110167824 */ /* 0x000fca00078e0217 */
[----:B------:R-:W1:Y:S01]  /*3460*/  SHFL.DOWN PT, R38, R22, 0x2, R27 ;  /* 0x0840000016267989 */ /* 0x000e6200000e001b */
[----:B------:R-:W-:-:S04]  /*3470*/  ISETP.NE.AND P2, PT, R22, RZ, PT ;  /* 0x000000ff1600720c */ /* 0x000fc80003f45270 */
[----:B0-----:R-:W-:-:S04]  /*3480*/  SEL R39, R39, RZ, !P2 ;  /* 0x000000ff27277207 */ /* 0x001fc80005000000 */
[----:B------:R-:W-:Y:S02]  /*3490*/  SEL R39, R39, RZ, !P0 ;  /* 0x000000ff27277207 */ /* 0x000fe40004000000 */
[----:B-1----:R-:W-:-:S03]  /*34a0*/  SEL R17, R38, RZ, !P0 ;  /* 0x000000ff26117207 */ /* 0x002fc60004000000 */
[----:B------:R-:W-:Y:S02]  /*34b0*/  IMAD.IADD R16, R20, 0x1, R39 ;  /* 0x0000000114107824 */ /* 0x000fe400078e0227 */
[----:B------:R-:W-:Y:S02]  /*34c0*/  IMAD.IADD R38, R22, 0x1, R17 ;  /* 0x0000000116267824 */ /* 0x000fe400078e0211 */
[C---:B------:R-:W-:Y:S01]  /*34d0*/  VIADD R20, R36.reuse, 0x4 ;  /* 0x0000000424147836 */ /* 0x040fe20000000000 */
[----:B------:R-:W0:Y:S01]  /*34e0*/  SHFL.DOWN PT, R23, R16, 0x4, R27 ;  /* 0x0880000010177989 */ /* 0x000e2200000e001b */
[----:B------:R-:W-:Y:S01]  /*34f0*/  VIADD R22, R36, 0x8 ;  /* 0x0000000824167836 */ /* 0x000fe20000000000 */
[----:B------:R-:W-:Y:S02]  /*3500*/  ISETP.NE.AND P2, PT, R38, RZ, PT ;  /* 0x000000ff2600720c */ /* 0x000fe40003f45270 */
[----:B------:R-:W1:Y:S01]  /*3510*/  SHFL.DOWN PT, R17, R38, 0x4, R27 ;  /* 0x0880000026117989 */ /* 0x000e6200000e001b */
[----:B------:R-:W-:-:S02]  /*3520*/  ISETP.GT.AND P0, PT, R20, R27, PT ;  /* 0x0000001b1400720c */ /* 0x000fc40003f04270 */
[----:B0-----:R-:W-:-:S04]  /*3530*/  SEL R23, R23, RZ, !P2 ;  /* 0x000000ff17177207 */ /* 0x001fc80005000000 */
[----:B------:R-:W-:Y:S02]  /*3540*/  SEL R23, R23, RZ, !P0 ;  /* 0x000000ff17177207 */ /* 0x000fe40004000000 */
[----:B-1----:R-:W-:Y:S02]  /*3550*/  SEL R17, R17, RZ, !P0 ;  /* 0x000000ff11117207 */ /* 0x002fe40004000000 */
[----:B------:R-:W-:Y:S01]  /*3560*/  ISETP.GT.AND P0, PT, R22, R27, PT ;  /* 0x0000001b1600720c */ /* 0x000fe20003f04270 */
[----:B------:R-:W-:Y:S02]  /*3570*/  IMAD.IADD R20, R16, 0x1, R23 ;  /* 0x0000000110147824 */ /* 0x000fe400078e0217 */
[----:B------:R-:W-:-:S03]  /*3580*/  IMAD.IADD R40, R38, 0x1, R17 ;  /* 0x0000000126287824 */ /* 0x000fc600078e0211 */
[----:B------:R-:W0:Y:S02]  /*3590*/  SHFL.DOWN PT, R23, R20, 0x8, R27 ;  /* 0x0900000014177989 */ /* 0x000e2400000e001b */
[----:B------:R-:W-:Y:S02]  /*35a0*/  ISETP.NE.AND P2, PT, R40, RZ, PT ;  /* 0x000000ff2800720c */ /* 0x000fe40003f45270 */
[----:B------:R-:W1:Y:S02]  /*35b0*/  SHFL.DOWN PT, R16, R40, 0x8, R27 ;  /* 0x0900000028107989 */ /* 0x000e6400000e001b */
[----:B0-----:R-:W-:-:S04]  /*35c0*/  SEL R23, R23, RZ, !P2 ;  /* 0x000000ff17177207 */ /* 0x001fc80005000000 */
[----:B------:R-:W-:Y:S02]  /*35d0*/  SEL R23, R23, RZ, !P0 ;  /* 0x000000ff17177207 */ /* 0x000fe40004000000 */
[----:B-1----:R-:W-:Y:S02]  /*35e0*/  SEL R17, R16, RZ, !P0 ;  /* 0x000000ff10117207 */ /* 0x002fe40004000000 */
[----:B------:R-:W-:Y:S01]  /*35f0*/  ISETP.GT.AND P0, PT, R18, R27, PT ;  /* 0x0000001b1200720c */ /* 0x000fe20003f04270 */
[----:B------:R-:W-:Y:S02]  /*3600*/  IMAD.IADD R22, R20, 0x1, R23 ;  /* 0x0000000114167824 */ /* 0x000fe400078e0217 */
[----:B------:R-:W-:Y:S02]  /*3610*/  IMAD.IADD R38, R40, 0x1, R17 ;  /* 0x0000000128267824 */ /* 0x000fe400078e0211 */
[----:B------:R-:W0:Y:S01]  /*3620*/  LDC.64 R16, c[0x0][0x3b0] ;  /* 0x0000ec00ff107b82 */ /* 0x000e220000000a00 */
[----:B------:R-:W1:Y:S02]  /*3630*/  SHFL.DOWN PT, R23, R22, 0x10, R27 ;  /* 0x0a00000016177989 */ /* 0x000e6400000e001b */
[----:B------:R-:W-:-:S02]  /*3640*/  ISETP.NE.AND P2, PT, R38, RZ, PT ;  /* 0x000000ff2600720c */ /* 0x000fc40003f45270 */
[----:B------:R-:W2:Y:S02]  /*3650*/  SHFL.DOWN PT, R20, R38, 0x10, R27 ;  /* 0x0a00000026147989 */ /* 0x000ea400000e001b */
[----:B-1----:R-:W-:Y:S02]  /*3660*/  SEL R23, R23, RZ, !P2 ;  /* 0x000000ff17177207 */ /* 0x002fe40005000000 */
[----:B0-----:R-:W-:Y:S02]  /*3670*/  IADD3 R40, P2, PT, R16, 0x200, RZ ;  /* 0x0000020010287810 */ /* 0x001fe40007f5e0ff */
[----:B--2---:R-:W-:Y:S02]  /*3680*/  SEL R19, R20, RZ, !P0 ;  /* 0x000000ff14137207 */ /* 0x004fe40004000000 */
[----:B------:R-:W-:Y:S01]  /*3690*/  SEL R23, R23, RZ, !P0 ;  /* 0x000000ff17177207 */ /* 0x000fe20004000000 */
[----:B------:R-:W-:Y:S01]  /*36a0*/  IMAD.X R41, RZ, RZ, R17, P2 ;  /* 0x000000ffff297224 */ /* 0x000fe200010e0611 */
[----:B------:R-:W-:Y:S01]  /*36b0*/  LOP3.LUT R16, RZ, R0, RZ, 0x33, !PT ;  /* 0x00000000ff107212 */ /* 0x000fe200078e33ff */
[----:B------:R-:W-:-:S02]  /*36c0*/  IMAD.IADD R20, R38, 0x1, R19 ;  /* 0x0000000126147824 */ /* 0x000fc400078e0213 */
[----:B------:R-:W-:Y:S02]  /*36d0*/  IMAD.IADD R22, R22, 0x1, R23 ;  /* 0x0000000116167824 */ /* 0x000fe400078e0217 */
[----:B------:R-:W-:-:S07]  /*36e0*/  VIADD R27, R16, UR8 ;  /* 0x00000008101b7c36 */ /* 0x000fce0008000000 */
.L_x_1950:
[----:B------:R-:W-:Y:S05]  /*36f0*/  @!P4 BRA `(.L_x_1880) ;  /* 0x00000004002cc947 */ /* 0x000fea0003800000 */
.L_x_1884:
[----:B------:R-:W-:-:S07]  /*3700*/  IMAD.WIDE R38, R27, 0x10, R40 ;  /* 0x000000101b267825 */ /* 0x000fce00078e0228 */
.L_x_1882:
[----:B------:R-:W2:Y:S01]  /*3710*/  LD.E.128.STRONG.GPU R16, desc[UR10][R38.64+-0x200] ;  /* 0xfffe000a26107980 */ /* 0x000ea2000c10fd00 */
[----:B------:R-:W-:Y:S05]  /*3720*/  YIELD ;  /* 0x0000000000007946 */ /* 0x000fea0003800000 */
[----:B------:R-:W-:Y:S01]  /*3730*/  UMOV UR5, 0xffffffff ;  /* 0xffffffff00057882 */ /* 0x000fe20000000000 */
[----:B--2---:R-:W-:-:S04]  /*3740*/  ISETP.NE.U32.AND P0, PT, R18, 0x63, PT ;  /* 0x000000631200780c */ /* 0x004fc80003f05070 */
[----:B------:R-:W-:Y:S01]  /*3750*/  ISETP.NE.AND.EX P0, PT, R19, RZ, PT, P0 ;  /* 0x000000ff1300720c */ /* 0x000fe20003f05300 */
[----:B------:R-:W-:-:S12]  /*3760*/  BRA.DIV UR5, `(.L_x_1881) ;  /* 0x0000007e05047947 */ /* 0x000fd8000b800000 */
[----:B------:R-:W-:-:S13]  /*3770*/  VOTE.ANY P0, !P0 ;  /* 0x0000000000ff7806 */ /* 0x000fda0004000100 */
.L_x_1953:
        /* <DEDUP_REMOVED lines=9> */
[----:B------:R-:W-:Y:S01]  /*3810*/  ISETP.NE.U32.AND P4, PT, R18, 0x65, PT ;  /* 0x000000651200780c */ /* 0x000fe20003f85070 */
[----:B------:R-:W-:Y:S02]  /*3820*/  VIADD R18, R36, 0x10 ;  /* 0x0000001024127836 */ /* 0x000fe40000000000 */
[----:B------:R-:W-:Y:S01]  /*3830*/  VIADD R24, R21, 0xffffffff ;  /* 0xffffffff15187836 */ /* 0x000fe20000000000 */
[----:B------:R-:W-:-:S04]  /*3840*/  ISETP.NE.AND.EX P4, PT, R19, RZ, PT, P4 ;  /* 0x000000ff1300720c */ /* 0x000fc80003f85340 */
[----:B------:R-:W-:-:S04]  /*3850*/  LOP3.LUT R24, R21, R24, RZ, 0xc, !PT ;  /* 0x0000001815187212 */ /* 0x000fc800078e0cff */
[----:B------:R0:W1:Y:S05]  /*3860*/  POPC R43, R24 ;  /* 0x00000018002b7309 */ /* 0x00006a0000000000 */
[----:B------:R-:W-:Y:S01]  /*3870*/  VOTE.ALL P4, P4 ;  /* 0x0000000000ff7806 */ /* 0x000fe20002080000 */
[C---:B0-----:R-:W-:Y:S01]  /*3880*/  VIADD R24, R36.reuse, 0x2 ;  /* 0x0000000224187836 */ /* 0x041fe20000000000 */
[----:B-1----:R-:W0:Y:S01]  /*3890*/  SHFL.DOWN PT, R23, R17, 0x1, R43 ;  /* 0x0820000011177989 */ /* 0x002e2200000e002b */
[----:B------:R-:W-:-:S03]  /*38a0*/  ISETP.GE.AND P0, PT, R36, R43, PT ;  /* 0x0000002b2400720c */ /* 0x000fc60003f06270 */
[----:B------:R-:W1:Y:S01]  /*38b0*/  SHFL.DOWN PT, R39, R16, 0x1, R43 ;  /* 0x0820000010277989 */ /* 0x000e6200000e002b */
[----:B0-----:R-:W-:-:S04]  /*38c0*/  SEL R23, R23, RZ, !P2 ;  /* 0x000000ff17177207 */ /* 0x001fc80005000000 */
[----:B------:R-:W-:Y:S02]  /*38d0*/  SEL R23, R23, RZ, !P0 ;  /* 0x000000ff17177207 */ /* 0x000fe40004000000 */
[----:B-1----:R-:W-:Y:S02]  /*38e0*/  SEL R39, R39, RZ, !P0 ;  /* 0x000000ff27277207 */ /* 0x002fe40004000000 */
[----:B------:R-:W-:Y:S01]  /*38f0*/  ISETP.GT.AND P0, PT, R24, R43, PT ;  /* 0x0000002b1800720c */ /* 0x000fe20003f04270 */
[----:B------:R-:W-:Y:S02]  /*3900*/  IMAD.IADD R38, R17, 0x1, R23 ;  /* 0x0000000111267824 */ /* 0x000fe400078e0217 */
[----:B------:R-:W-:Y:S02]  /*3910*/  IMAD.IADD R39, R16, 0x1, R39 ;  /* 0x0000000110277824 */ /* 0x000fe400078e0227 */
[----:B------:R-:W-:Y:S01]  /*3920*/  VIADD R24, R36, 0x4 ;  /* 0x0000000424187836 */ /* 0x000fe20000000000 */
[----:B------:R-:W0:Y:S02]  /*3930*/  SHFL.DOWN PT, R23, R38, 0x2, R43 ;  /* 0x0840000026177989 */ /* 0x000e2400000e002b */
[----:B------:R-:W-:-:S02]  /*3940*/  ISETP.NE.AND P2, PT, R39, RZ, PT ;  /* 0x000000ff2700720c */ /* 0x000fc40003f45270 */
[----:B------:R-:W1:Y:S02]  /*3950*/  SHFL.DOWN PT, R17, R39, 0x2, R43 ;  /* 0x0840000027117989 */ /* 0x000e6400000e002b */
        /* <DEDUP_REMOVED lines=11> */
[----:B-1----:R-:W-:-:S03]  /*3a10*/  SEL R23, R23, RZ, !P0 ;  /* 0x000000ff17177207 */ /* 0x002fc60004000000 */
[----:B------:R-:W-:Y:S02]  /*3a20*/  IMAD.IADD R38, R16, 0x1, R45 ;  /* 0x0000000110267824 */ /* 0x000fe400078e022d */
[----:B------:R-:W-:Y:S02]  /*3a30*/  IMAD.IADD R44, R42, 0x1, R23 ;  /* 0x000000012a2c7824 */ /* 0x000fe400078e0217 */
[----:B------:R-:W-:Y:S01]  /*3a40*/  VIADD R16, R36, 0x8 ;  /* 0x0000000824107836 */ /* 0x000fe20000000000 */
[----:B------:R-:W0:Y:S02]  /*3a50*/  SHFL.DOWN PT, R39, R38, 0x8, R43 ;  /* 0x0900000026277989 */ /* 0x000e2400000e002b */
        /* <DEDUP_REMOVED lines=12> */
[----:B0-----:R-:W-:Y:S02]  /*3b20*/  SEL R39, R39, RZ, !P2 ;  /* 0x000000ff27277207 */ /* 0x001fe40005000000 */
[----:B------:R-:W-:Y:S02]  /*3b30*/  ISETP.NE.AND P2, PT, R20, RZ, PT ;  /* 0x000000ff1400720c */ /* 0x000fe40003f45270 */
[----:B------:R-:W-:-:S02]  /*3b40*/  SEL R39, R39, RZ, !P0 ;  /* 0x000000ff27277207 */ /* 0x000fc40004000000 */
[----:B-1----:R-:W-:-:S03]  /*3b50*/  SEL R38, R38, RZ, !P0 ;  /* 0x000000ff26267207 */ /* 0x002fc60004000000 */
[----:B------:R-:W-:Y:S01]  /*3b60*/  IMAD.IADD R39, R16, 0x1, R39 ;  /* 0x0000000110277824 */ /* 0x000fe200078e0227 */
[----:B------:R-:W-:-:S04]  /*3b70*/  IADD3 R20, PT, PT, R17, R38, R20 ;  /* 0x0000002611147210 */ /* 0x000fc80007ffe014 */
[----:B------:R-:W-:-:S05]  /*3b80*/  SEL R39, R39, RZ, !P2 ;  /* 0x000000ff27277207 */ /* 0x000fca0005000000 */
[----:B------:R-:W-:-:S07]  /*3b90*/  IMAD.IADD R22, R39, 0x1, R22 ;  /* 0x0000000127167824 */ /* 0x000fce00078e0216 */
.L_x_1967:
[----:B------:R-:W-:Y:S05]  /*3ba0*/  @P4 BRA `(.L_x_1884) ;  /* 0xfffffff800d44947 */ /* 0x000fea000383ffff */
.L_x_1880:
        /* <DEDUP_REMOVED lines=8> */
[C---:B------:R-:W-:Y:S01]  /*3c30*/  ISETP.NE.AND P0, PT, R30.reuse, RZ, PT ;  /* 0x000000ff1e00720c */ /* 0x040fe20003f05270 */
[----:B------:R-:W-:Y:S01]  /*3c40*/  UMOV UR5, 0x400 ;  /* 0x0000040000057882 */ /* 0x000fe20000000000 */
[----:B------:R-:W-:Y:S02]  /*3c50*/  IMAD.IADD R23, R30, 0x1, R20 ;  /* 0x000000011e177824 */ /* 0x000fe400078e0214 */
[----:B------:R-:W-:Y:S01]  /*3c60*/  SEL R16, R22, RZ, !P0 ;  /* 0x000000ff16107207 */ /* 0x000fe20004000000 */
[----:B------:R-:W-:Y:S02]  /*3c70*/  IMAD.MOV.U32 R18, RZ, RZ, 0x65 ;  /* 0x00000065ff127424 */ /* 0x000fe400078e00ff */
[----:B------:R-:W-:Y:S02]  /*3c80*/  IMAD.MOV.U32 R19, RZ, RZ, 0x0 ;  /* 0x00000000ff137424 */ /* 0x000fe400078e00ff */
[----:B------:R-:W-:-:S02]  /*3c90*/  IMAD.IADD R17, R31, 0x1, R16 ;  /* 0x000000011f117824 */ /* 0x000fc400078e0210 */
[----:B------:R-:W-:-:S05]  /*3ca0*/  IMAD.MOV.U32 R16, RZ, RZ, R23 ;  /* 0x000000ffff107224 */ /* 0x000fca00078e0017 */
[----:B------:R1:W-:Y:S01]  /*3cb0*/  ST.E.128.STRONG.GPU desc[UR10][R28.64+0x200], R16 ;  /* 0x000200101c007985 */ /* 0x0003e2000c10fd0a */
[----:B0-----:R-:W-:-:S09]  /*3cc0*/  ULEA UR5, UR6, UR5, 0x18 ;  /* 0x0000000506057291 */ /* 0x001fd2000f8ec0ff */
[----:B------:R1:W-:Y:S04]  /*3cd0*/  STS.64 [UR5+0x68], R22 ;  /* 0x00006816ff007988 */ /* 0x0003e80008000a05 */
[----:B------:R1:W-:Y:S04]  /*3ce0*/  STS [UR5+0x70], R17 ;  /* 0x00007011ff007988 */ /* 0x0003e80008000805 */
[----:B------:R1:W-:Y:S02]  /*3cf0*/  STS [UR5+0x64], R20 ;  /* 0x00006414ff007988 */ /* 0x0003e40008000805 */
.L_x_1886:
[----:B------:R-:W-:Y:S05]  /*3d00*/  BSYNC.RECONVERGENT B0 ;  /* 0x0000000000007941 */ /* 0x000fea0003800200 */
.L_x_1885:
[----:B------:R0:W-:Y:S01]  /*3d10*/  @!P2 STS.64 [R24+0x48], R20 ;  /* 0x000048141800a388 */ /* 0x0001e20000000a00 */
[----:B------:R-:W-:Y:S02]  /*3d20*/  @!P2 IMAD.MOV.U32 R25, RZ, RZ, R20 ;  /* 0x000000ffff19a224 */ /* 0x000fe400078e0014 */
[----:B------:R-:W-:-:S07]  /*3d30*/  @!P2 IMAD.MOV.U32 R35, RZ, RZ, R22 ;  /* 0x000000ffff23a224 */ /* 0x000fce00078e0016 */
.L_x_1874:
[----:B------:R-:W-:Y:S05]  /*3d40*/  WARPSYNC.ALL ;  /* 0x0000000000007948 */ /* 0x000fea0003800000 */
[----:B------:R-:W-:Y:S01]  /*3d50*/  ISETP.NE.AND P0, PT, R0, RZ, PT ;  /* 0x000000ff0000720c */ /* 0x000fe20003f05270 */
[----:B------:R-:W2:Y:S08]  /*3d60*/  S2UR UR5, SR_CgaCtaId ;  /* 0x00000000000579c3 */ /* 0x000eb00000008800 */
[----:B------:R-:W-:Y:S04]  /*3d70*/  BAR.SYNC.DEFER_BLOCKING 0x0 ;  /* 0x0000000000007b1d */ /* 0x000fe80000010000 */
[----:B------:R-:W-:-:S02]  /*3d80*/  @P0 ISETP.NE.AND P1, PT, R25, RZ, PT ;  /* 0x000000ff1900020c */ /* 0x000fc40003f25270 */
[----:B------:R-:W-:Y:S01]  /*3d90*/  ISETP.NE.AND P2, PT, R34, R2, PT ;  /* 0x000000022200720c */ /* 0x000fe20003f45270 */
[----:B------:R-:W-:-:S03]  /*3da0*/  UMOV UR4, 0x400 ;  /* 0x0000040000047882 */ /* 0x000fc60000000000 */
[----:B-1----:R-:W-:-:S05]  /*3db0*/  SEL R22, RZ, 0x1, !P2 ;  /* 0x00000001ff167807 */ /* 0x002fca0005000000 */
[----:B------:R-:W-:Y:S01]  /*3dc0*/  VIADD R46, R22, 0x1 ;  /* 0x00000001162e7836 */ /* 0x000fe20000000000 */
[----:B--2---:R-:W-:-:S09]  /*3dd0*/  ULEA UR8, UR5, UR4, 0x18 ;  /* 0x0000000405087291 */ /* 0x004fd2000f8ec0ff */
[----:B------:R-:W1:Y:S04]  /*3de0*/  @P0 LDS.64 R16, [UR8+0x48] ;  /* 0x00004808ff100984 */ /* 0x000e680008000a00 */
[----:B------:R-:W2:Y:S01]  /*3df0*/  LDS R23, [UR8+0x74] ;  /* 0x00007408ff177984 */ /* 0x000ea20008000800 */
[----:B-1----:R-:W-:Y:S01]  /*3e00*/  @P0 SEL R18, R17, RZ, !P1 ;  /* 0x000000ff11120207 */ /* 0x002fe20004800000 */
[----:B------:R-:W-:Y:S01]  /*3e10*/  @P0 IMAD.IADD R16, R25, 0x1, R16 ;  /* 0x0000000119100824 */ /* 0x000fe200078e0210 */
[----:B------:R-:W-:-:S03]  /*3e20*/  ISETP.NE.AND P1, PT, R2, R4, PT ;  /* 0x000000040200720c */ /* 0x000fc60003f25270 */
[----:B------:R-:W-:Y:S02]  /*3e30*/  @P0 IMAD.IADD R35, R35, 0x1, R18 ;  /* 0x0000000123230824 */ /* 0x000fe400078e0212 */
[----:B------:R-:W-:Y:S01]  /*3e40*/  @P0 IMAD.MOV.U32 R25, RZ, RZ, R16 ;  /* 0x000000ffff190224 */ /* 0x000fe200078e0010 */
[----:B------:R-:W-:Y:S02]  /*3e50*/  ISETP.NE.AND P0, PT, R4, R6, PT ;  /* 0x000000060400720c */ /* 0x000fe40003f05270 */
[----:B------:R-:W-:Y:S01]  /*3e60*/  SEL R18, R35, RZ, !P2 ;  /* 0x000000ff23127207 */ /* 0x000fe20005000000 */
[----:B------:R-:W-:-:S04]  /*3e70*/  IMAD.IADD R49, R22, 0x1, R25 ;  /* 0x0000000116317824 */ /* 0x000fc800078e0219 */
[----:B------:R-:W-:Y:S02]  /*3e80*/  IMAD.IADD R3, R3, 0x1, R18 ;  /* 0x0000000103037824 */ /* 0x000fe400078e0212 */
[----:B------:R-:W-:-:S03]  /*3e90*/  @!P1 IMAD.MOV R46, RZ, RZ, R22 ;  /* 0x000000ffff2e9224 */ /* 0x000fc600078e0216 */
[----:B------:R-:W-:Y:S01]  /*3ea0*/  SEL R16, R3, RZ, !P1 ;  /* 0x000000ff03107207 */ /* 0x000fe20004800000 */
[----:B------:R-:W-:Y:S01]  /*3eb0*/  IMAD.IADD R46, R25, 0x1, R46 ;  /* 0x00000001192e7824 */ /* 0x000fe200078e022e */
[----:B------:R-:W-:-:S03]  /*3ec0*/  ISETP.NE.AND P1, PT, R6, R8, PT ;  /* 0x000000080600720c */ /* 0x000fc60003f25270 */
[----:B------:R-:W-:Y:S02]  /*3ed0*/  IMAD.IADD R5, R5, 0x1, R16 ;  /* 0x0000000105057824 */ /* 0x000fe400078e0210 */
[----:B------:R-:W-:Y:S02]  /*3ee0*/  VIADD R16, R46, 0x1 ;  /* 0x000000012e107836 */ /* 0x000fe40000000000 */
[----:B------:R-:W-:Y:S01]  /*3ef0*/  @!P0 IMAD.MOV R16, RZ, RZ, R46 ;  /* 0x000000ffff108224 */ /* 0x000fe200078e022e */
[----:B------:R-:W-:Y:S02]  /*3f00*/  SEL R18, R5, RZ, !P0 ;  /* 0x000000ff05127207 */ /* 0x000fe40004000000 */
[----:B------:R-:W-:Y:S01]  /*3f10*/  ISETP.NE.AND P0, PT, R8, R10, PT ;  /* 0x0000000a0800720c */ /* 0x000fe20003f05270 */
[----:B------:R-:W-:Y:S02]  /*3f20*/  VIADD R17, R16, 0x1 ;  /* 0x0000000110117836 */ /* 0x000fe40000000000 */
[----:B------:R-:W-:-:S02]  /*3f30*/  IMAD.IADD R7, R7, 0x1, R18 ;  /* 0x0000000107077824 */ /* 0x000fc400078e0212 */
[----:B------:R-:W-:-:S03]  /*3f40*/  @!P1 IMAD.MOV R17, RZ, RZ, R16 ;  /* 0x000000ffff119224 */ /* 0x000fc600078e0210 */
[----:B------:R-:W-:Y:S02]  /*3f50*/  SEL R18, R7, RZ, !P1 ;  /* 0x000000ff07127207 */ /* 0x000fe40004800000 */
[----:B------:R-:W-:-:S03]  /*3f60*/  ISETP.NE.AND P1, PT, R10, R12, PT ;  /* 0x0000000c0a00720c */ /* 0x000fc60003f25270 */
[----:B------:R-:W-:Y:S02]  /*3f70*/  IMAD.IADD R9, R9, 0x1, R18 ;  /* 0x0000000109097824 */ /* 0x000fe400078e0212 */
[----:B------:R-:W-:Y:S02]  /*3f80*/  VIADD R18, R17, 0x1 ;  /* 0x0000000111127836 */ /* 0x000fe40000000000 */
[----:B------:R-:W-:Y:S01]  /*3f90*/  @!P0 IMAD.MOV R18, RZ, RZ, R17 ;  /* 0x000000ffff128224 */ /* 0x000fe200078e0211 */
[----:B0-----:R-:W-:Y:S02]  /*3fa0*/  SEL R20, R9, RZ, !P0 ;  /* 0x000000ff09147207 */ /* 0x001fe40004000000 */
        /* <DEDUP_REMOVED lines=9> */
[----:B------:R-:W-:Y:S02]  /*4040*/  SEL R24, R13, RZ, !P0 ;  /* 0x000000ff0d187207 */ /* 0x000fe40004000000 */
[----:B--2---:R-:W-:Y:S01]  /*4050*/  ISETP.GE.AND P0, PT, R23, 0x101, PT ;  /* 0x000001011700780c */ /* 0x004fe20003f06270 */
[----:B------:R-:W-:Y:S02]  /*4060*/  VIADD R21, R20, 0x1 ;  /* 0x0000000114157836 */ /* 0x000fe40000000000 */
[----:B------:R-:W-:-:S02]  /*4070*/  IMAD.IADD R15, R15, 0x1, R24 ;  /* 0x000000010f0f7824 */ /* 0x000fc400078e0218 */
[----:B------:R-:W-:-:S03]  /*4080*/  @!P1 IMAD.MOV R21, RZ, RZ, R20 ;  /* 0x000000ffff159224 */ /* 0x000fc600078e0214 */
[----:B------:R-:W-:-:S05]  /*4090*/  SEL R24, R15, RZ, !P1 ;  /* 0x000000ff0f187207 */ /* 0x000fca0004800000 */
[----:B------:R-:W-:Y:S01]  /*40a0*/  IMAD.IADD R33, R33, 0x1, R24 ;  /* 0x0000000121217824 */ /* 0x000fe200078e0218 */
[----:B------:R-:W-:Y:S06]  /*40b0*/  @!P0 BRA `(.L_x_1887) ;  /* 0x0000000c00488947 */ /* 0x000fec0003800000 */
[----:B------:R-:W0:Y:S01]  /*40c0*/  LDS R41, [UR8+0x64] ;  /* 0x00006408ff297984 */ /* 0x000e220008000800 */
        /* <DEDUP_REMOVED lines=57> */
.L_x_1890:
[----:B--2---:R2:W3:Y:S01]  /*4460*/  LDS.64 R14, [R10] ;  /* 0x000000000a0e7984 */ /* 0x0044e20000000a00 */
[----:B-1----:R-:W-:-:S04]  /*4470*/  IMAD.WIDE R4, R11, 0x4, R8 ;  /* 0x000000040b047825 */ /* 0x002fc800078e0208 */
[----:B0-----:R-:W-:-:S04]  /*4480*/  IMAD.WIDE R2, R11, 0x4, R6 ;  /* 0x000000040b027825 */ /* 0x001fc800078e0206 */
[----:B------:R-:W-:Y:S02]  /*4490*/  VIADD R12, R12, 0x1 ;  /* 0x000000010c0c7836 */ /* 0x000fe40000000000 */
[----:B------:R-:W-:Y:S02]  /*44a0*/  VIADD R11, R11, 0x100 ;  /* 0x000001000b0b7836 */ /* 0x000fe40000000000 */
[----:B--2---:R-:W-:Y:S01]  /*44b0*/  VIADD R10, R10, 0x800 ;  /* 0x000008000a0a7836 */ /* 0x004fe20000000000 */
[----:B------:R-:W-:Y:S01]  /*44c0*/  ISETP.NE.AND P0, PT, R12, RZ, PT ;  /* 0x000000ff0c00720c */ /* 0x000fe20003f05270 */
[----:B---3--:R2:W-:Y:S04]  /*44d0*/  STG.E desc[UR10][R4.64], R14 ;  /* 0x0000000e04007986 */ /* 0x0085e8000c10190a */
[----:B------:R2:W-:Y:S08]  /*44e0*/  STG.E desc[UR10][R2.64], R15 ;  /* 0x0000000f02007986 */ /* 0x0005f0000c10190a */
[----:B------:R-:W-:Y:S05]  /*44f0*/  @P0 BRA `(.L_x_1890) ;  /* 0xfffffffc00d80947 */ /* 0x000fea000383ffff */
.L_x_1889:
[----:B------:R-:W-:Y:S05]  /*4500*/  BSYNC.RECONVERGENT B0 ;  /* 0x0000000000007941 */ /* 0x000fea0003800200 */
.L_x_1888:
[----:B------:R-:W-:Y:S05]  /*4510*/  @!P1 EXIT ;  /* 0x000000000000994d */ /* 0x000fea0003800000 */
[----:B------:R-:W0:Y:S01]  /*4520*/  LDCU.64 UR4, c[0x0][0x398] ;  /* 0x00007300ff0477ac */ /* 0x000e220008000a00 */
[----:B--2---:R-:W-:Y:S01]  /*4530*/  IMAD.IADD R2, R23, 0x1, -R0 ;  /* 0x0000000117027824 */ /* 0x004fe200078e0a00 */
[C---:B------:R-:W-:Y:S01]  /*4540*/  LEA R22, R0.reuse, UR8, 0x3 ;  /* 0x0000000800167c11 */ /* 0x040fe2000f8e18ff */
[----:B------:R-:W-:Y:S01]  /*4550*/  BSSY.RECONVERGENT B0, `(.L_x_1891) ;  /* 0x0000051000007945 */ /* 0x000fe20003800200 */
[----:B------:R-:W1:Y:S01]  /*4560*/  LDCU.64 UR6, c[0x0][0x3a0] ;  /* 0x00007400ff0677ac */ /* 0x000e620008000a00 */
[----:B------:R-:W-:Y:S01]  /*4570*/  IMAD.IADD R41, R0, 0x1, R41 ;  /* 0x0000000100297824 */ /* 0x000fe200078e0229 */
[----:B------:R-:W-:Y:S01]  /*4580*/  ISETP.GT.AND P1, PT, R2, 0xc00, PT ;  /* 0x00000c000200780c */ /* 0x000fe20003f24270 */
[----:B------:R-:W-:Y:S01]  /*4590*/  VIADD R22, R22, 0x1000 ;  /* 0x0000100016167836 */ /* 0x000fe20000000000 */
[----:B------:R-:W-:Y:S01]  /*45a0*/  PLOP3.LUT P0, PT, PT, PT, PT, 0x80, 0x8 ;  /* 0x000000000008781c */ /* 0x000fe20003f0f070 */
[----:B0-----:R-:W-:Y:S02]  /*45b0*/  UIADD3 UR4, UP0, UPT, UR4, 0x800, URZ ;  /* 0x0000080004047890 */ /* 0x001fe4000ff1e0ff */
[----:B-1----:R-:W-:-:S02]  /*45c0*/  UIADD3 UR6, UP1, UPT, UR6, 0x800, URZ ;  /* 0x0000080006067890 */ /* 0x002fc4000ff3e0ff */
[----:B------:R-:W-:Y:S02]  /*45d0*/  UIADD3.X UR5, UPT, UPT, URZ, UR5, URZ, UP0, !UPT ;  /* 0x00000005ff057290 */ /* 0x000fe400087fe4ff */
[----:B------:R-:W-:Y:S01]  /*45e0*/  IMAD.U32 R4, RZ, RZ, UR4 ;  /* 0x00000004ff047e24 */ /* 0x000fe2000f8e00ff */
[----:B------:R-:W-:Y:S01]  /*45f0*/  UIADD3.X UR7, UPT, UPT, URZ, UR7, URZ, UP1, !UPT ;  /* 0x00000007ff077290 */ /* 0x000fe20008ffe4ff */
[----:B------:R-:W-:Y:S02]  /*4600*/  IMAD.U32 R2, RZ, RZ, UR6 ;  /* 0x00000006ff027e24 */ /* 0x000fe4000f8e00ff */
[----:B------:R-:W-:-:S03]  /*4610*/  IMAD.U32 R5, RZ, RZ, UR5 ;  /* 0x00000005ff057e24 */ /* 0x000fc6000f8e00ff */
[----:B------:R-:W-:Y:S01]  /*4620*/  IMAD.U32 R3, RZ, RZ, UR7 ;  /* 0x00000007ff037e24 */ /* 0x000fe2000f8e00ff */
[----:B------:R-:W-:Y:S06]  /*4630*/  @!P1 BRA `(.L_x_1892) ;  /* 0x0000000400089947 */ /* 0x000fec0003800000 */
[----:B------:R-:W-:Y:S01]  /*4640*/  PLOP3.LUT P0, PT, PT, PT, PT, 0x8, 0x80 ;  /* 0x000000000080781c */ /* 0x000fe20003f0e170 */
[----:B------:R-:W-:-:S12]  /*4650*/  VIADD R43, R23, 0xfffff400 ;  /* 0xfffff400172b7836 */ /* 0x000fd80000000000 */
.L_x_1893:
[----:B-1----:R-:W0:Y:S01]  /*4660*/  LDS.64 R36, [R22+-0x1000] ;  /* 0xfff0000016247984 */ /* 0x002e220000000a00 */
[----:B------:R-:W-:-:S03]  /*4670*/  IMAD.WIDE R44, R41, 0x4, R4 ;  /* 0x00000004292c7825 */ /* 0x000fc600078e0204 */
[----:B------:R-:W1:Y:S01]  /*4680*/  LDS.64 R48, [R22+-0x800] ;  /* 0xfff8000016307984 */ /* 0x000e620000000a00 */
[----:B------:R-:W-:-:S03]  /*4690*/  IMAD.WIDE R18, R41, 0x4, R2 ;  /* 0x0000000429127825 */ /* 0x000fc600078e0202 */
[----:B------:R-:W2:Y:S01]  /*46a0*/  LDS.64 R46, [R22] ;  /* 0x00000000162e7984 */ /* 0x000ea20000000a00 */
[----:B------:R-:W-:Y:S02]  /*46b0*/  VIADD R39, R41, 0x400 ;  /* 0x0000040029277836 */ /* 0x000fe40000000000 */
[----:B------:R-:W-:Y:S01]  /*46c0*/  VIADD R0, R0, 0x1000 ;  /* 0x0000100000007836 */ /* 0x000fe20000000000 */
[----:B------:R-:W3:Y:S04]  /*46d0*/  LDS.64 R6, [R22+0x800] ;  /* 0x0008000016067984 */ /* 0x000ee80000000a00 */
        /* <DEDUP_REMOVED lines=56> */
.L_x_1892:
[----:B------:R-:W-:Y:S05]  /*4a60*/  BSYNC.RECONVERGENT B0 ;  /* 0x0000000000007941 */ /* 0x000fea0003800200 */
.L_x_1891:
        /* <DEDUP_REMOVED lines=37> */
.L_x_1895:
[----:B------:R-:W-:Y:S05]  /*4cc0*/  BSYNC.RECONVERGENT B0 ;  /* 0x0000000000007941 */ /* 0x000fea0003800200 */
.L_x_1894:
        /* <DEDUP_REMOVED lines=17> */
.L_x_1887:
[----:B------:R-:W-:Y:S02]  /*4de0*/  ISETP.NE.AND P5, PT, R34, R2, PT ;  /* 0x000000022200720c */ /* 0x000fe40003fa5270 */
[----:B------:R-:W-:Y:S02]  /*4df0*/  ISETP.NE.AND P0, PT, R2, R4, PT ;  /* 0x000000040200720c */ /* 0x000fe40003f05270 */
[----:B------:R-:W-:Y:S02]  /*4e00*/  ISETP.NE.AND P1, PT, R4, R6, PT ;  /* 0x000000060400720c */ /* 0x000fe40003f25270 */
[----:B------:R-:W-:Y:S02]  /*4e10*/  ISETP.NE.AND P2, PT, R6, R8, PT ;  /* 0x000000080600720c */ /* 0x000fe40003f45270 */
[----:B------:R-:W-:Y:S02]  /*4e20*/  ISETP.NE.AND P3, PT, R8, R10, PT ;  /* 0x0000000a0800720c */ /* 0x000fe40003f65270 */
[----:B------:R-:W-:-:S02]  /*4e30*/  ISETP.NE.AND P4, PT, R10, R12, PT ;  /* 0x0000000c0a00720c */ /* 0x000fc40003f85270 */
[----:B------:R-:W-:Y:S01]  /*4e40*/  ISETP.NE.AND P6, PT, R12, R14, PT ;  /* 0x0000000e0c00720c */ /* 0x000fe20003fc5270 */
[----:B------:R-:W0:Y:S08]  /*4e50*/  @P5 LDC.64 R30, c[0x0][0x398] ;  /* 0x0000e600ff1e5b82 */ /* 0x000e300000000a00 */
[----:B------:R-:W1:Y:S08]  /*4e60*/  @P5 LDC.64 R28, c[0x0][0x3a0] ;  /* 0x0000e800ff1c5b82 */ /* 0x000e700000000a00 */
[----:B------:R-:W2:Y:S08]  /*4e70*/  @P0 LDC.64 R22, c[0x0][0x398] ;  /* 0x0000e600ff160b82 */ /* 0x000eb00000000a00 */
[----:B------:R-:W3:Y:S01]  /*4e80*/  @P0 LDC.64 R26, c[0x0][0x3a0] ;  /* 0x0000e800ff1a0b82 */ /* 0x000ee20000000a00 */
[----:B0-----:R-:W-:-:S05]  /*4e90*/  @P5 IMAD.WIDE R42, R25, 0x4, R30 ;  /* 0x00000004192a5825 */ /* 0x001fca00078e021e */
[----:B------:R-:W-:Y:S02]  /*4ea0*/  @P5 STG.E desc[UR10][R42.64], R34 ;  /* 0x000000222a005986 */ /* 0x000fe4000c10190a */
[----:B------:R-:W0:Y:S01]  /*4eb0*/  @P1 LDC.64 R40, c[0x0][0x398] ;  /* 0x0000e600ff281b82 */ /* 0x000e220000000a00 */
[----:B-1----:R-:W-:-:S05]  /*4ec0*/  @P5 IMAD.WIDE R44, R25, 0x4, R28 ;  /* 0x00000004192c5825 */ /* 0x002fca00078e021c */
[----:B------:R1:W-:Y:S01]  /*4ed0*/  @P5 STG.E desc[UR10][R44.64], R35 ;  /* 0x000000232c005986 */ /* 0x0003e2000c10190a */
[----:B------:R-:W-:Y:S01]  /*4ee0*/  ISETP.NE.AND P5, PT, R14, R32, PT ;  /* 0x000000200e00720c */ /* 0x000fe20003fa5270 */
[----:B------:R-:W4:Y:S01]  /*4ef0*/  @P1 LDC.64 R38, c[0x0][0x3a0] ;  /* 0x0000e800ff261b82 */ /* 0x000f220000000a00 */
[----:B--2---:R-:W-:-:S05]  /*4f00*/  @P0 IMAD.WIDE R52, R49, 0x4, R22 ;  /* 0x0000000431340825 */ /* 0x004fca00078e0216 */
[----:B------:R2:W-:Y:S02]  /*4f10*/  @P0 STG.E desc[UR10][R52.64], R2 ;  /* 0x0000000234000986 */ /* 0x0005e4000c10190a */
[----:B------:R-:W5:Y:S01]  /*4f20*/  @P2 LDC.64 R30, c[0x0][0x398] ;  /* 0x0000e600ff1e2b82 */ /* 0x000f620000000a00 */
[----:B---3--:R-:W-:-:S05]  /*4f30*/  @P0 IMAD.WIDE R48, R49, 0x4, R26 ;  /* 0x0000000431300825 */ /* 0x008fca00078e021a */
[----:B------:R2:W-:Y:S01]  /*4f40*/  @P0 STG.E desc[UR10][R48.64], R3 ;  /* 0x0000000330000986 */ /* 0x0005e2000c10190a */
[----:B------:R-:W-:Y:S01]  /*4f50*/  ISETP.NE.AND P0, PT, R32, R37, PT ;  /* 0x000000252000720c */ /* 0x000fe20003f05270 */
[----:B------:R-:W3:Y:S01]  /*4f60*/  @P2 LDC.64 R22, c[0x0][0x3a0] ;  /* 0x0000e800ff162b82 */ /* 0x000ee20000000a00 */
[----:B0-----:R-:W-:-:S05]  /*4f70*/  @P1 IMAD.WIDE R50, R46, 0x4, R40 ;  /* 0x000000042e321825 */ /* 0x001fca00078e0228 */
[----:B------:R2:W-:Y:S02]  /*4f80*/  @P1 STG.E desc[UR10][R50.64], R4 ;  /* 0x0000000432001986 */ /* 0x0005e4000c10190a */
[----:B------:R-:W0:Y:S01]  /*4f90*/  @P3 LDC.64 R28, c[0x0][0x398] ;  /* 0x0000e600ff1c3b82 */ /* 0x000e220000000a00 */
[----:B----4-:R-:W-:-:S05]  /*4fa0*/  @P1 IMAD.WIDE R46, R46, 0x4, R38 ;  /* 0x000000042e2e1825 */ /* 0x010fca00078e0226 */
[----:B------:R2:W-:Y:S02]  /*4fb0*/  @P1 STG.E desc[UR10][R46.64], R5 ;  /* 0x000000052e001986 */ /* 0x0005e4000c10190a */
[----:B------:R-:W4:Y:S01]  /*4fc0*/  @P3 LDC.64 R26, c[0x0][0x3a0] ;  /* 0x0000e800ff1a3b82 */ /* 0x000f220000000a00 */
[----:B-----5:R-:W-:-:S05]  /*4fd0*/  @P2 IMAD.WIDE R30, R16, 0x4, R30 ;  /* 0x00000004101e2825 */ /* 0x020fca00078e021e */
[----:B------:R2:W-:Y:S02]  /*4fe0*/  @P2 STG.E desc[UR10][R30.64], R6 ;  /* 0x000000061e002986 */ /* 0x0005e4000c10190a */
[----:B------:R-:W5:Y:S01]  /*4ff0*/  @P4 LDC.64 R24, c[0x0][0x398] ;  /* 0x0000e600ff184b82 */ /* 0x000f620000000a00 */
[----:B---3--:R-:W-:-:S05]  /*5000*/  @P2 IMAD.WIDE R22, R16, 0x4, R22 ;  /* 0x0000000410162825 */ /* 0x008fca00078e0216 */
[----:B------:R2:W-:Y:S02]  /*5010*/  @P2 STG.E desc[UR10][R22.64], R7 ;  /* 0x0000000716002986 */ /* 0x0005e4000c10190a */
[----:B-1----:R-:W1:Y:S01]  /*5020*/  @P4 LDC.64 R44, c[0x0][0x3a0] ;  /* 0x0000e800ff2c4b82 */ /* 0x002e620000000a00 */
[----:B0-----:R-:W-:-:S05]  /*5030*/  @P3 IMAD.WIDE R28, R17, 0x4, R28 ;  /* 0x00000004111c3825 */ /* 0x001fca00078e021c */
[----:B------:R2:W-:Y:S02]  /*5040*/  @P3 STG.E desc[UR10][R28.64], R8 ;  /* 0x000000081c003986 */ /* 0x0005e4000c10190a */
[----:B------:R-:W0:Y:S01]  /*5050*/  @P6 LDC.64 R42, c[0x0][0x398] ;  /* 0x0000e600ff2a6b82 */ /* 0x000e220000000a00 */
[----:B----4-:R-:W-:-:S05]  /*5060*/  @P3 IMAD.WIDE R26, R17, 0x4, R26 ;  /* 0x00000004111a3825 */ /* 0x010fca00078e021a */
[----:B------:R2:W-:Y:S02]  /*5070*/  @P3 STG.E desc[UR10][R26.64], R9 ;  /* 0x000000091a003986 */ /* 0x0005e4000c10190a */
[----:B------:R-:W3:Y:S01]  /*5080*/  @P6 LDC.64 R34, c[0x0][0x3a0] ;  /* 0x0000e800ff226b82 */ /* 0x000ee20000000a00 */
[----:B-----5:R-:W-:-:S05]  /*5090*/  @P4 IMAD.WIDE R24, R18, 0x4, R24 ;  /* 0x0000000412184825 */ /* 0x020fca00078e0218 */
[----:B------:R2:W-:Y:S02]  /*50a0*/  @P4 STG.E desc[UR10][R24.64], R10 ;  /* 0x0000000a18004986 */ /* 0x0005e4000c10190a */
[----:B------:R-:W4:Y:S01]  /*50b0*/  @P5 LDC.64 R38, c[0x0][0x398] ;  /* 0x0000e600ff265b82 */ /* 0x000f220000000a00 */
[----:B-1----:R-:W-:-:S05]  /*50c0*/  @P4 IMAD.WIDE R44, R18, 0x4, R44 ;  /* 0x00000004122c4825 */ /* 0x002fca00078e022c */
[----:B------:R2:W-:Y:S02]  /*50d0*/  @P4 STG.E desc[UR10][R44.64], R11 ;  /* 0x0000000b2c004986 */ /* 0x0005e4000c10190a */
[----:B------:R-:W1:Y:S01]  /*50e0*/  @P5 LDC.64 R40, c[0x0][0x3a0] ;  /* 0x0000e800ff285b82 */ /* 0x000e620000000a00 */
[----:B0-----:R-:W-:-:S05]  /*50f0*/  @P6 IMAD.WIDE R42, R19, 0x4, R42 ;  /* 0x00000004132a6825 */ /* 0x001fca00078e022a */
[----:B------:R2:W-:Y:S01]  /*5100*/  @P6 STG.E desc[UR10][R42.64], R12 ;  /* 0x0000000c2a006986 */ /* 0x0005e2000c10190a */
[----:B---3--:R-:W-:-:S05]  /*5110*/  @P6 IMAD.WIDE R34, R19, 0x4, R34 ;  /* 0x0000000413226825 */ /* 0x008fca00078e0222 */
[----:B------:R2:W-:Y:S01]  /*5120*/  @P6 STG.E desc[UR10][R34.64], R13 ;  /* 0x0000000d22006986 */ /* 0x0005e2000c10190a */
[----:B----4-:R-:W-:-:S05]  /*5130*/  @P5 IMAD.WIDE R38, R20, 0x4, R38 ;  /* 0x0000000414265825 */ /* 0x010fca00078e0226 */
[----:B------:R2:W-:Y:S01]  /*5140*/  @P5 STG.E desc[UR10][R38.64], R14 ;  /* 0x0000000e26005986 */ /* 0x0005e2000c10190a */
[----:B-1----:R-:W-:-:S05]  /*5150*/  @P5 IMAD.WIDE R40, R20, 0x4, R40 ;  /* 0x0000000414285825 */ /* 0x002fca00078e0228 */
[----:B------:R2:W-:Y:S01]  /*5160*/  @P5 STG.E desc[UR10][R40.64], R15 ;  /* 0x0000000f28005986 */ /* 0x0005e2000c10190a */
[----:B------:R-:W-:Y:S05]  /*5170*/  @!P0 EXIT ;  /* 0x000000000000894d */ /* 0x000fea0003800000 */
[----:B--2---:R-:W0:Y:S08]  /*5180*/  LDC.64 R2, c[0x0][0x398] ;  /* 0x0000e600ff027b82 */ /* 0x004e300000000a00 */
[----:B------:R-:W1:Y:S01]  /*5190*/  LDC.64 R4, c[0x0][0x3a0] ;  /* 0x0000e800ff047b82 */ /* 0x000e620000000a00 */
[----:B0-----:R-:W-:-:S05]  /*51a0*/  IMAD.WIDE R2, R21, 0x4, R2 ;  /* 0x0000000415027825 */ /* 0x001fca00078e0202 */
[----:B------:R-:W-:Y:S01]  /*51b0*/  STG.E desc[UR10][R2.64], R32 ;  /* 0x0000002002007986 */ /* 0x000fe2000c10190a */
[----:B-1----:R-:W-:-:S05]  /*51c0*/  IMAD.WIDE R4, R21, 0x4, R4 ;  /* 0x0000000415047825 */ /* 0x002fca00078e0204 */
[----:B------:R-:W-:Y:S01]  /*51d0*/  STG.E desc[UR10][R4.64], R33 ;  /* 0x0000002104007986 */ /* 0x000fe2000c10190a */
[----:B------:R-:W-:Y:S05]  /*51e0*/  EXIT ;  /* 0x000000000000794d */ /* 0x000fea0003800000 */
.L_x_1863:
[----:B------:R-:W-:-:S06]  /*51f0*/  UISETP.GE.AND UP0, UPT, UR7, 0x1, UPT ;  /* 0x000000010700788c */ /* 0x000fcc000bf06270 */
[----:B------:R-:W-:-:S13]  /*5200*/  PLOP3.LUT P0, PT, PT, PT, UP0, 0x80, 0x8 ;  /* 0x000000000008781c */ /* 0x000fda0003f0f008 */
[----:B------:R-:W-:Y:S05]  /*5210*/  @!P0 EXIT ;  /* 0x000000000000894d */ /* 0x000fea0003800000 */
[----:B------:R-:W-:-:S09]  /*5220*/  UISETP.NE.AND UP0, UPT, UR8, URZ, UPT ;  /* 0x000000ff0800728c */ /* 0x000fd2000bf05270 */
[----:B------:R-:W-:Y:S05]  /*5230*/  BRA.U UP0, `(.L_x_1896) ;  /* 0x0000002500687547 */ /* 0x000fea000b800000 */
[----:B------:R-:W0:Y:S02]  /*5240*/  LDCU.64 UR4, c[0x0][0x380] ;  /* 0x00007000ff0477ac */ /* 0x000e240008000a00 */
[----:B0-----:R-:W-:-:S06]  /*5250*/  UIMAD.WIDE.U32 UR4, UR6, 0x4, UR4 ;  /* 0x00000004060478a5 */ /* 0x001fcc000f8e0004 */
[----:B------:R-:W-:Y:S02]  /*5260*/  IMAD.U32 R2, RZ, RZ, UR4 ;  /* 0x00000004ff027e24 */ /* 0x000fe4000f8e00ff */
[----:B------:R-:W-:-:S05]  /*5270*/  IMAD.U32 R3, RZ, RZ, UR5 ;  /* 0x00000005ff037e24 */ /* 0x000fca000f8e00ff */
[----:B------:R0:W2:Y:S01]  /*5280*/  LDG.E.CONSTANT R8, desc[UR10][R2.64] ;  /* 0x0000000a02087981 */ /* 0x0000a2000c1e9900 */
[----:B------:R-:W1:Y:S02]  /*5290*/  S2R R0, SR_TID.X ;  /* 0x0000000000007919 */ /* 0x000e640000002100 */
[C---:B-1----:R-:W-:Y:S02]  /*52a0*/  LOP3.LUT R7, R0.reuse, 0x1f, RZ, 0xc0, !PT ;  /* 0x0000001f00077812 */ /* 0x042fe400078ec0ff */
[----:B------:R-:W-:-:S05]  /*52b0*/  LOP3.LUT R4, R0, 0x3e0, RZ, 0xc0, !PT ;  /* 0x000003e000047812 */ /* 0x000fca00078ec0ff */
[----:B------:R-:W-:-:S04]  /*52c0*/  IMAD R7, R4, 0x9, R7 ;  /* 0x0000000904077824 */ /* 0x000fc800078e0207 */
[C---:B------:R-:W-:Y:S01]  /*52d0*/  VIADD R4, R7.reuse, 0x20 ;  /* 0x0000002007047836 */ /* 0x040fe20000000000 */
[C---:B------:R-:W-:Y:S01]  /*52e0*/  ISETP.GE.U32.AND P5, PT, R7.reuse, UR7, PT ;  /* 0x0000000707007c0c */ /* 0x040fe2000bfa6070 */
[C---:B------:R-:W-:Y:S02]  /*52f0*/  VIADD R5, R7.reuse, 0x40 ;  /* 0x0000004007057836 */ /* 0x040fe40000000000 */
[C---:B------:R-:W-:Y:S01]  /*5300*/  VIADD R9, R7.reuse, 0xa0 ;  /* 0x000000a007097836 */ /* 0x040fe20000000000 */
[----:B------:R-:W-:Y:S01]  /*5310*/  ISETP.GE.U32.AND P0, PT, R4, UR7, PT ;  /* 0x0000000704007c0c */ /* 0x000fe2000bf06070 */
[----:B------:R-:W-:Y:S01]  /*5320*/  VIADD R4, R7, 0x60 ;  /* 0x0000006007047836 */ /* 0x000fe20000000000 */
[----:B------:R-:W-:Y:S01]  /*5330*/  ISETP.GE.U32.AND P1, PT, R5, UR7, PT ;  /* 0x0000000705007c0c */ /* 0x000fe2000bf26070 */
[----:B------:R-:W-:Y:S01]  /*5340*/  VIADD R5, R7, 0x80 ;  /* 0x0000008007057836 */ /* 0x000fe20000000000 */
[----:B------:R-:W-:Y:S02]  /*5350*/  ISETP.GE.U32.AND P4, PT, R9, UR7, PT ;  /* 0x0000000709007c0c */ /* 0x000fe4000bf86070 */
[----:B------:R-:W-:-:S02]  /*5360*/  ISETP.GE.U32.AND P2, PT, R4, UR7, PT ;  /* 0x0000000704007c0c */ /* 0x000fc4000bf46070 */
[C---:B------:R-:W-:Y:S01]  /*5370*/  LEA R4, P6, R7.reuse, UR4, 0x2 ;  /* 0x0000000407047c11 */ /* 0x040fe2000f8c10ff */
[----:B0-----:R-:W-:Y:S01]  /*5380*/  @!P5 IMAD.WIDE.U32 R2, R7, 0x4, R2 ;  /* 0x000000040702d825 */ /* 0x001fe200078e0002 */
[----:B------:R-:W-:-:S03]  /*5390*/  ISETP.GE.U32.AND P3, PT, R5, UR7, PT ;  /* 0x0000000705007c0c */ /* 0x000fc6000bf66070 */
[C---:B------:R-:W-:Y:S02]  /*53a0*/  VIADD R9, R7.reuse, 0xc0 ;  /* 0x000000c007097836 */ /* 0x040fe40000000000 */
[C---:B------:R-:W-:Y:S02]  /*53b0*/  VIADD R12, R7.reuse, 0xe0 ;  /* 0x000000e0070c7836 */ /* 0x040fe40000000000 */
[----:B------:R-:W-:Y:S02]  /*53c0*/  IMAD.X R5, RZ, RZ, UR5, P6 ;  /* 0x00000005ff057e24 */ /* 0x000fe4000b0e06ff */
[----:B------:R-:W-:Y:S01]  /*53d0*/  VIADD R7, R7, 0x100 ;  /* 0x0000010007077836 */ /* 0x000fe20000000000 */
[----:B------:R-:W-:Y:S01]  /*53e0*/  ISETP.GE.U32.AND P6, PT, R9, UR7, PT ;  /* 0x0000000709007c0c */ /* 0x000fe2000bfc6070 */
[----:B--2---:R-:W-:Y:S02]  /*53f0*/  IMAD.MOV.U32 R11, RZ, RZ, R8 ;  /* 0x000000ffff0b7224 */ /* 0x004fe400078e0008 */
[----:B------:R0:W2:Y:S01]  /*5400*/  @!P5 LDG.E.CONSTANT R8, desc[UR10][R2.64] ;  /* 0x0000000a0208d981 */ /* 0x0000a2000c1e9900 */
[----:B------:R-:W-:Y:S01]  /*5410*/  ISETP.GE.U32.AND P5, PT, R12, UR7, PT ;  /* 0x000000070c007c0c */ /* 0x000fe2000bfa6070 */
[----:B------:R-:W-:-:S06]  /*5420*/  IMAD.MOV.U32 R10, RZ, RZ, R11 ;  /* 0x000000ffff0a7224 */ /* 0x000fcc00078e000b */
[----:B------:R-:W3:Y:S01]  /*5430*/  @!P0 LDG.E.CONSTANT R10, desc[UR10][R4.64+0x80] ;  /* 0x0000800a040a8981 */ /* 0x000ee2000c1e9900 */
[----:B------:R-:W-:Y:S01]  /*5440*/  ISETP.GE.U32.AND P0, PT, R7, UR7, PT ;  /* 0x0000000707007c0c */ /* 0x000fe2000bf06070 */
[--C-:B------:R-:W-:Y:S02]  /*5450*/  IMAD.MOV.U32 R7, RZ, RZ, R11.reuse ;  /* 0x000000ffff077224 */ /* 0x100fe400078e000b */
[--C-:B0-----:R-:W-:Y:S02]  /*5460*/  IMAD.MOV.U32 R2, RZ, RZ, R11.reuse ;  /* 0x000000ffff027224 */ /* 0x101fe400078e000b */
        /* <DEDUP_REMOVED lines=11> */
[----:B------:R-:W1:Y:S01]  /*5520*/  S2R R9, SR_LANEID ;  /* 0x0000000000097919 */ /* 0x000e620000000000 */
[----:B------:R-:W1:Y:S01]  /*5530*/  S2UR UR5, SR_CgaCtaId ;  /* 0x00000000000579c3 */ /* 0x000e620000008800 */
[----:B------:R-:W-:Y:S01]  /*5540*/  SHF.R.U32.HI R44, RZ, 0x5, R0 ;  /* 0x00000005ff2c7819 */ /* 0x000fe20000011600 */
[----:B------:R-:W-:-:S06]  /*5550*/  UMOV UR4, 0x400 ;  /* 0x0000040000047882 */ /* 0x000fcc0000000000 */
[----:B0-----:R-:W0:Y:S01]  /*5560*/  LDC R5, c[0x0][0x390] ;  /* 0x0000e400ff057b82 */ /* 0x001e220000000800 */
[----:B-1----:R-:W-:Y:S01]  /*5570*/  ULEA UR4, UR5, UR4, 0x18 ;  /* 0x0000000405047291 */ /* 0x002fe2000f8ec0ff */
[----:B------:R-:W-:-:S05]  /*5580*/  IMAD R3, R44, 0x120, R9 ;  /* 0x000001202c037824 */ /* 0x000fca00078e0209 */
[----:B------:R-:W-:-:S05]  /*5590*/  LEA R16, R3, UR4, 0x2 ;  /* 0x0000000403107c11 */ /* 0x000fca000f8e10ff */
[----:B------:R-:W-:Y:S01]  /*55a0*/  IMAD R17, R9, 0x20, R16 ;  /* 0x0000002009117824 */ /* 0x000fe200078e0210 */
[----:B------:R-:W-:Y:S01]  /*55b0*/  ISETP.NE.AND P3, PT, R0, RZ, PT ;  /* 0x000000ff0000720c */ /* 0x000fe20003f65270 */
[----:B--2---:R-:W-:Y:S04]  /*55c0*/  STS [R16], R8 ;  /* 0x0000000810007388 */ /* 0x004fe80000000800 */
[----:B---3--:R-:W-:Y:S04]  /*55d0*/  STS [R16+0x80], R10 ;  /* 0x0000800a10007388 */ /* 0x008fe80000000800 */
[----:B----4-:R-:W-:Y:S04]  /*55e0*/  STS [R16+0x100], R7 ;  /* 0x0001000710007388 */ /* 0x010fe80000000800 */
[----:B-----5:R-:W-:Y:S04]  /*55f0*/  STS [R16+0x180], R2 ;  /* 0x0001800210007388 */ /* 0x020fe80000000800 */
[----:B------:R-:W-:Y:S04]  /*5600*/  STS [R16+0x200], R12 ;  /* 0x0002000c10007388 */ /* 0x000fe80000000800 */
[----:B------:R-:W-:Y:S04]  /*5610*/  STS [R16+0x280], R13 ;  /* 0x0002800d10007388 */ /* 0x000fe80000000800 */
[----:B------:R1:W-:Y:S04]  /*5620*/  STS [R16+0x300], R14 ;  /* 0x0003000e10007388 */ /* 0x0003e80000000800 */
[----:B------:R-:W-:Y:S04]  /*5630*/  STS [R16+0x380], R15 ;  /* 0x0003800f10007388 */ /* 0x000fe80000000800 */
[----:B------:R-:W-:Y:S01]  /*5640*/  STS [R16+0x400], R11 ;  /* 0x0004000b10007388 */ /* 0x000fe20000000800 */
[----:B------:R-:W-:-:S03]  /*5650*/  NOP ;  /* 0x0000000000007918 */ /* 0x000fc60000000000 */
[----:B------:R-:W2:Y:S04]  /*5660*/  LDS R3, [R17+0x20] ;  /* 0x0000200011037984 */ /* 0x000ea80000000800 */
        /* <DEDUP_REMOVED lines=22> */
[----:B------:R-:W5:Y:S04]  /*57d0*/  LDS R29, [R17+0x8] ;  /* 0x00000800111d7984 */ /* 0x000f680000000800 */
[----:B------:R-:W-:Y:S04]  /*57e0*/  LDS R31, [R17+0xc] ;  /* 0x00000c00111f7984 */ /* 0x000fe80000000800 */
[----:B------:R-:W-:Y:S04]  /*57f0*/  LDS R33, [R17+0x10] ;  /* 0x0000100011217984 */ /* 0x000fe80000000800 */
[----:B------:R-:W-:Y:S04]  /*5800*/  LDS R35, [R17+0x14] ;  /* 0x0000140011237984 */ /* 0x000fe80000000800 */
[----:B------:R-:W-:Y:S04]  /*5810*/  LDS R37, [R17+0x18] ;  /* 0x0000180011257984 */ /* 0x000fe80000000800 */
[----:B------:R-:W-:Y:S04]  /*5820*/  LDS R4, [R17+0x1c] ;  /* 0x00001c0011047984 */ /* 0x000fe80000000800 */
[----:B------:R-:W-:Y:S01]  /*5830*/  LDS R5, [R17+0x20] ;  /* 0x0000200011057984 */ /* 0x000fe20000000800 */
[----:B------:R-:W-:Y:S06]  /*5840*/  BAR.SYNC.DEFER_BLOCKING 0x0 ;  /* 0x0000000000007b1d */ /* 0x000fec0000010000 */
[----:B--2---:R-:W-:Y:S02]  /*5850*/  STS [R14+0x47c], R3 ;  /* 0x00047c030e007388 */ /* 0x004fe40000000800 */
[----:B------:R-:W-:Y:S01]  /*5860*/  BAR.SYNC.DEFER_BLOCKING 0x0 ;  /* 0x0000000000007b1d */ /* 0x000fe20000010000 */
[----:B------:R-:W-:-:S05]  /*5870*/  IMAD R7, R0, 0x9, RZ ;  /* 0x0000000900077824 */ /* 0x000fca00078e02ff */
[----:B------:R0:W2:Y:S01]  /*5880*/  @P3 LDS R6, [R14+0x478] ;  /* 0x000478000e063984 */ /* 0x0000a20000000800 */
[----:B------:R-:W-:Y:S01]  /*5890*/  VIADD R12, R7, 0x1 ;  /* 0x00000001070c7836 */ /* 0x000fe20000000000 */
[----:B---3--:R-:W-:-:S04]  /*58a0*/  ISETP.NE.AND P0, PT, R8, R10, PT ;  /* 0x0000000a0800720c */ /* 0x008fc80003f05270 */
[----:B------:R-:W-:Y:S01]  /*58b0*/  ISETP.EQ.OR P4, PT, R12, UR7, P0 ;  /* 0x000000070c007c0c */ /* 0x000fe20008782670 */
[----:B------:R-:W-:Y:S01]  /*58c0*/  VIADD R12, R7, 0x2 ;  /* 0x00000002070c7836 */ /* 0x000fe20000000000 */
[----:B----4-:R-:W-:Y:S02]  /*58d0*/  ISETP.NE.AND P0, PT, R10, R28, PT ;  /* 0x0000001c0a00720c */ /* 0x010fe40003f05270 */
[----:B0-----:R-:W-:Y:S02]  /*58e0*/  SEL R14, R39, RZ, !P4 ;  /* 0x000000ff270e7207 */ /* 0x001fe40006000000 */
[----:B------:R-:W-:-:S03]  /*58f0*/  ISETP.EQ.OR P0, PT, R12, UR7, P0 ;  /* 0x000000070c007c0c */ /* 0x000fc60008702670 */
[----:B-1----:R-:W-:Y:S01]  /*5900*/  IMAD.IADD R14, R11, 0x1, R14 ;  /* 0x000000010b0e7824 */ /* 0x002fe200078e020e */
[C---:B------:R-:W-:Y:S01]  /*5910*/  ISETP.NE.AND P2, PT, R7.reuse, UR7, PT ;  /* 0x0000000707007c0c */ /* 0x040fe2000bf45270 */
[----:B------:R-:W-:Y:S02]  /*5920*/  IMAD.MOV.U32 R13, RZ, RZ, 0x1 ;  /* 0x00000001ff0d7424 */ /* 0x000fe400078e00ff */
[----:B------:R-:W-:Y:S01]  /*5930*/  VIADD R15, R7, 0x3 ;  /* 0x00000003070f7836 */ /* 0x000fe20000000000 */
[----:B------:R-:W-:Y:S02]  /*5940*/  SEL R14, R14, RZ, !P0 ;  /* 0x000000ff0e0e7207 */ /* 0x000fe40004000000 */
[----:B------:R-:W-:-:S03]  /*5950*/  SEL R2, RZ, 0x1, P2 ;  /* 0x00000001ff027807 */ /* 0x000fc60001000000 */
[----:B-----5:R-:W-:Y:S01]  /*5960*/  IMAD.IADD R14, R29, 0x1, R14 ;  /* 0x000000011d0e7824 */ /* 0x020fe200078e020e */
[----:B--2---:R-:W-:-:S04]  /*5970*/  @P3 ISETP.NE.AND P1, PT, R6, R8, PT ;  /* 0x000000080600320c */ /* 0x004fc80003f25270 */
[----:B------:R-:W-:Y:S02]  /*5980*/  @P3 SEL R13, RZ, 0x1, !P1 ;  /* 0x00000001ff0d3807 */ /* 0x000fe40004800000 */
[----:B------:R-:W-:Y:S02]  /*5990*/  ISETP.NE.AND P1, PT, R28, R30, PT ;  /* 0x0000001e1c00720c */ /* 0x000fe40003f25270 */
[----:B------:R-:W-:Y:S02]  /*59a0*/  @P3 SEL R2, R2, R13, !P2 ;  /* 0x0000000d02023207 */ /* 0x000fe40005000000 */
[----:B------:R-:W-:Y:S01]  /*59b0*/  ISETP.EQ.OR P1, PT, R15, UR7, P1 ;  /* 0x000000070f007c0c */ /* 0x000fe20008f22670 */
[----:B------:R-:W-:Y:S02]  /*59c0*/  VIADD R15, R7, 0x4 ;  /* 0x00000004070f7836 */ /* 0x000fe40000000000 */
[----:B------:R-:W-:Y:S01]  /*59d0*/  VIADD R42, R2, 0x1 ;  /* 0x00000001022a7836 */ /* 0x000fe20000000000 */
[----:B------:R-:W-:-:S02]  /*59e0*/  SEL R14, R14, RZ, !P1 ;  /* 0x000000ff0e0e7207 */ /* 0x000fc40004800000 */
[----:B------:R-:W-:Y:S01]  /*59f0*/  ISETP.NE.AND P5, PT, R30, R32, PT ;  /* 0x000000201e00720c */ /* 0x000fe20003fa5270 */
[----:B------:R-:W-:Y:S02]  /*5a00*/  IMAD.MOV.U32 R12, RZ, RZ, R42 ;  /* 0x000000ffff0c7224 */ /* 0x000fe400078e002a */
[----:B------:R-:W-:Y:S01]  /*5a10*/  @!P4 IMAD.MOV R12, RZ, RZ, R2 ;  /* 0x000000ffff0cc224 */ /* 0x000fe200078e0202 */
[----:B------:R-:W-:Y:S01]  /*5a20*/  ISETP.EQ.OR P5, PT, R15, UR7, P5 ;  /* 0x000000070f007c0c */ /* 0x000fe2000afa2670 */
[----:B------:R-:W-:Y:S02]  /*5a30*/  IMAD.IADD R14, R31, 0x1, R14 ;  /* 0x000000011f0e7824 */ /* 0x000fe400078e020e */
[----:B------:R-:W-:Y:S02]  /*5a40*/  VIADD R16, R12, 0x1 ;  /* 0x000000010c107836 */ /* 0x000fe40000000000 */
[----:B------:R-:W-:Y:S01]  /*5a50*/  @!P0 IMAD.MOV R16, RZ, RZ, R12 ;  /* 0x000000ffff108224 */ /* 0x000fe200078e020c */
[----:B------:R-:W-:Y:S01]  /*5a60*/  SEL R14, R14, RZ, !P5 ;  /* 0x000000ff0e0e7207 */ /* 0x000fe20006800000 */
[----:B------:R-:W-:Y:S01]  /*5a70*/  VIADD R12, R7, 0x5 ;  /* 0x00000005070c7836 */ /* 0x000fe20000000000 */
[----:B------:R-:W-:-:S03]  /*5a80*/  ISETP.NE.AND P2, PT, R32, R34, PT ;  /* 0x000000222000720c */ /* 0x000fc60003f45270 */
[----:B------:R-:W-:Y:S01]  /*5a90*/  IMAD.IADD R14, R33, 0x1, R14 ;  /* 0x00000001210e7824 */ /* 0x000fe200078e020e */
[----:B------:R-:W-:Y:S01]  /*5aa0*/  ISETP.EQ.OR P2, PT, R12, UR7, P2 ;  /* 0x000000070c007c0c */ /* 0x000fe20009742670 */
[----:B------:R-:W-:Y:S01]  /*5ab0*/  VIADD R12, R7, 0x6 ;  /* 0x00000006070c7836 */ /* 0x000fe20000000000 */
[----:B------:R-:W-:Y:S02]  /*5ac0*/  ISETP.NE.AND P3, PT, R34, R36, PT ;  /* 0x000000242200720c */ /* 0x000fe40003f65270 */
[----:B------:R-:W-:Y:S02]  /*5ad0*/  SEL R14, R14, RZ, !P2 ;  /* 0x000000ff0e0e7207 */ /* 0x000fe40005000000 */
[----:B------:R-:W-:-:S03]  /*5ae0*/  ISETP.EQ.OR P3, PT, R12, UR7, P3 ;  /* 0x000000070c007c0c */ /* 0x000fc60009f62670 */
[----:B------:R-:W-:Y:S01]  /*5af0*/  IMAD.IADD R14, R35, 0x1, R14 ;  /* 0x00000001230e7824 */ /* 0x000fe200078e020e */
[----:B------:R-:W-:Y:S01]  /*5b00*/  P2R R13, PR, RZ, 0x10 ;  /* 0x00000010ff0d7803 */ /* 0x000fe20000000000 */
[C---:B------:R-:W-:Y:S01]  /*5b10*/  VIADD R12, R7.reuse, 0x7 ;  /* 0x00000007070c7836 */ /* 0x040fe20000000000 */
[----:B------:R-:W-:Y:S02]  /*5b20*/  ISETP.NE.AND P4, PT, R36, R38, PT ;  /* 0x000000262400720c */ /* 0x000fe40003f85270 */
[----:B------:R-:W-:Y:S01]  /*5b30*/  SEL R14, R14, RZ, !P3 ;  /* 0x000000ff0e0e7207 */ /* 0x000fe20005800000 */
[----:B------:R-:W-:Y:S01]  /*5b40*/  VIADD R7, R7, 0x8 ;  /* 0x0000000807077836 */ /* 0x000fe20000000000 */
[----:B------:R-:W-:Y:S02]  /*5b50*/  ISETP.NE.AND P6, PT, R38, R3, PT ;  /* 0x000000032600720c */ /* 0x000fe40003fc5270 */
[----:B------:R-:W-:Y:S01]  /*5b60*/  ISETP.EQ.OR P4, PT, R12, UR7, P4 ;  /* 0x000000070c007c0c */ /* 0x000fe2000a782670 */
[----:B------:R-:W-:Y:S01]  /*5b70*/  IMAD.IADD R14, R37, 0x1, R14 ;  /* 0x00000001250e7824 */ /* 0x000fe200078e020e */
[----:B------:R-:W-:-:S04]  /*5b80*/  ISETP.EQ.OR P6, PT, R7, UR7, P6 ;  /* 0x0000000707007c0c */ /* 0x000fc8000b7c2670 */
[----:B------:R-:W-:Y:S02]  /*5b90*/  SEL R7, R14, RZ, !P4 ;  /* 0x000000ff0e077207 */ /* 0x000fe40006000000 */
[----:B------:R-:W-:-:S03]  /*5ba0*/  P2R R43, PR, RZ, 0x1 ;  /* 0x00000001ff2b7803 */ /* 0x000fc60000000000 */
[----:B------:R-:W-:Y:S01]  /*5bb0*/  IMAD.IADD R7, R4, 0x1, R7 ;  /* 0x0000000104077824 */ /* 0x000fe200078e0207 */
[----:B------:R-:W-:Y:S01]  /*5bc0*/  ISETP.NE.AND P0, PT, R13, RZ, PT ;  /* 0x000000ff0d00720c */ /* 0x000fe20003f05270 */
[----:B------:R-:W-:Y:S02]  /*5bd0*/  VIADD R13, R16, 0x1 ;  /* 0x00000001100d7836 */ /* 0x000fe40000000000 */
[----:B------:R-:W-:Y:S01]  /*5be0*/  @!P1 IMAD.MOV R13, RZ, RZ, R16 ;  /* 0x000000ffff0d9224 */ /* 0x000fe200078e0210 */
[----:B------:R-:W-:-:S03]  /*5bf0*/  SEL R14, R7, RZ, !P6 ;  /* 0x000000ff070e7207 */ /* 0x000fc60007000000 */
[----:B------:R-:W-:Y:S02]  /*5c00*/  VIADD R15, R13, 0x1 ;  /* 0x000000010d0f7836 */ /* 0x000fe40000000000 */
[----:B------:R-:W-:Y:S02]  /*5c10*/  @!P5 IMAD.MOV R15, RZ, RZ, R13 ;  /* 0x000000ffff0fd224 */ /* 0x000fe400078e020d */
[----:B------:R-:W-:Y:S02]  /*5c20*/  IMAD.IADD R5, R5, 0x1, R14 ;  /* 0x0000000105057824 */ /* 0x000fe400078e020e */
[----:B------:R-:W-:Y:S02]  /*5c30*/  VIADD R13, R15, 0x1 ;  /* 0x000000010f0d7836 */ /* 0x000fe40000000000 */
[----:B------:R-:W-:Y:S01]  /*5c40*/  @!P2 IMAD.MOV R13, RZ, RZ, R15 ;  /* 0x000000ffff0da224 */ /* 0x000fe200078e020f */
[----:B------:R-:W0:Y:S03]  /*5c50*/  SHFL.UP PT, R7, R5, 0x1, RZ ;  /* 0x0420000005077989 */ /* 0x000e2600000e00ff */
[----:B------:R-:W-:-:S02]  /*5c60*/  VIADD R15, R13, 0x1 ;  /* 0x000000010d0f7836 */ /* 0x000fc40000000000 */
[----:B------:R-:W-:-:S04]  /*5c70*/  @!P3 IMAD.MOV R15, RZ, RZ, R13 ;  /* 0x000000ffff0fb224 */ /* 0x000fc800078e020d */
[----:B------:R-:W-:Y:S02]  /*5c80*/  VIADD R13, R15, 0x1 ;  /* 0x000000010f0d7836 */ /* 0x000fe40000000000 */
[----:B------:R-:W-:-:S04]  /*5c90*/  @!P4 IMAD.MOV R13, RZ, RZ, R15 ;  /* 0x000000ffff0dc224 */ /* 0x000fc800078e020f */
[----:B------:R-:W-:Y:S02]  /*5ca0*/  VIADD R12, R13, 0x1 ;  /* 0x000000010d0c7836 */ /* 0x000fe40000000000 */
[----:B------:R-:W-:-:S05]  /*5cb0*/  @!P6 IMAD.MOV R12, RZ, RZ, R13 ;  /* 0x000000ffff0ce224 */ /* 0x000fca00078e020d */
        /* <DEDUP_REMOVED lines=40> */
[----:B------:R-:W-:Y:S02]  /*5f40*/  SEL R14, R15, RZ, P6 ;  /* 0x000000ff0f0e7207 */ /* 0x000fe40003000000 */
[----:B0-----:R-:W-:Y:S02]  /*5f50*/  SEL R12, R12, RZ, P6 ;  /* 0x000000ff0c0c7207 */ /* 0x001fe40003000000 */
[----:B------:R-:W-:Y:S01]  /*5f60*/  ISETP.NE.AND P6, PT, R9, 0x1f, PT ;  /* 0x0000001f0900780c */ /* 0x000fe20003fc5270 */
[----:B------:R-:W-:Y:S02]  /*5f70*/  IMAD.IADD R41, R13, 0x1, R14 ;  /* 0x000000010d297824 */ /* 0x000fe400078e020e */
[----:B------:R-:W-:-:S10]  /*5f80*/  IMAD.IADD R40, R7, 0x1, R12 ;  /* 0x0000000107287824 */ /* 0x000fd400078e020c */
[----:B------:R-:W-:-:S05]  /*5f90*/  @!P6 LEA R21, R44, UR4, 0x3 ;  /* 0x000000042c15ec11 */ /* 0x000fca000f8e18ff */
[----:B------:R-:W-:Y:S01]  /*5fa0*/  @!P6 STS.64 [R21], R40 ;  /* 0x000000281500e388 */ /* 0x000fe20000000a00 */
[----:B------:R-:W-:Y:S06]  /*5fb0*/  BAR.SYNC.DEFER_BLOCKING 0x0 ;  /* 0x0000000000007b1d */ /* 0x000fec0000010000 */
[----:B------:R-:W0:Y:S04]  /*5fc0*/  LDS.128 R12, [UR4] ;  /* 0x00000004ff0c7984 */ /* 0x000e280008000c00 */
[----:B------:R-:W1:Y:S01]  /*5fd0*/  LDS.128 R16, [UR4+0x10] ;  /* 0x00001004ff107984 */ /* 0x000e620008000c00 */
[----:B0-----:R-:W-:-:S04]  /*5fe0*/  ISETP.NE.AND P6, PT, R14, RZ, PT ;  /* 0x000000ff0e00720c */ /* 0x001fc80003fc5270 */
[----:B------:R-:W-:Y:S02]  /*5ff0*/  SEL R20, R13, RZ, !P6 ;  /* 0x000000ff0d147207 */ /* 0x000fe40007000000 */
[----:B-1----:R-:W-:-:S03]  /*6000*/  ISETP.NE.AND P6, PT, R16, RZ, PT ;  /* 0x000000ff1000720c */ /* 0x002fc60003fc5270 */
[----:B------:R-:W-:Y:S02]  /*6010*/  IMAD.IADD R20, R15, 0x1, R20 ;  /* 0x000000010f147824 */ /* 0x000fe400078e0214 */
[----:B------:R-:W-:-:S03]  /*6020*/  IMAD.IADD R5, R12, 0x1, R14 ;  /* 0x000000010c057824 */ /* 0x000fc600078e020e */
[----:B------:R-:W-:Y:S02]  /*6030*/  SEL R22, R20, RZ, !P6 ;  /* 0x000000ff14167207 */ /* 0x000fe40007000000 */
[----:B------:R-:W-:-:S03]  /*6040*/  ISETP.NE.AND P6, PT, R44, 0x2, PT ;  /* 0x000000022c00780c */ /* 0x000fc60003fc5270 */
[----:B------:R-:W-:Y:S01]  /*6050*/  IMAD.IADD R22, R17, 0x1, R22 ;  /* 0x0000000111167824 */ /* 0x000fe200078e0216 */
[C---:B------:R-:W-:Y:S01]  /*6060*/  SEL R7, R5.reuse, R12, !P6 ;  /* 0x0000000c05077207 */ /* 0x040fe20007000000 */
[----:B------:R-:W-:Y:S01]  /*6070*/  IMAD.IADD R5, R5, 0x1, R16 ;  /* 0x0000000105057824 */ /* 0x000fe200078e0210 */
[----:B------:R-:W-:Y:S02]  /*6080*/  SEL R13, R20, R13, !P6 ;  /* 0x0000000d140d7207 */ /* 0x000fe40007000000 */
[----:B------:R-:W-:-:S04]  /*6090*/  ISETP.NE.AND P6, PT, R44, 0x3, PT ;  /* 0x000000032c00780c */ /* 0x000fc80003fc5270 */
[----:B------:R-:W-:Y:S02]  /*60a0*/  SEL R7, R5, R7, !P6 ;  /* 0x0000000705077207 */ /* 0x000fe40007000000 */
[----:B------:R-:W-:Y:S02]  /*60b0*/  SEL R13, R22, R13, !P6 ;  /* 0x0000000d160d7207 */ /* 0x000fe40007000000 */
[----:B------:R-:W-:-:S04]  /*60c0*/  ISETP.NE.AND P6, PT, R18, RZ, PT ;  /* 0x000000ff1200720c */ /* 0x000fc80003fc5270 */
[----:B------:R-:W-:Y:S02]  /*60d0*/  SEL R24, R22, RZ, !P6 ;  /* 0x000000ff16187207 */ /* 0x000fe40007000000 */
[----:B------:R-:W0:Y:S03]  /*60e0*/  LDS.128 R20, [UR4+0x20] ;  /* 0x00002004ff147984 */ /* 0x000e260008000c00 */
[----:B------:R-:W-:Y:S02]  /*60f0*/  IMAD.IADD R24, R19, 0x1, R24 ;  /* 0x0000000113187824 */ /* 0x000fe400078e0218 */
[----:B------:R-:W-:Y:S01]  /*6100*/  IMAD.IADD R5, R18, 0x1, R5 ;  /* 0x0000000112057824 */ /* 0x000fe200078e0205 */
[----:B0-----:R-:W-:-:S04]  /*6110*/  ISETP.NE.AND P6, PT, R20, RZ, PT ;  /* 0x000000ff1400720c */ /* 0x001fc80003fc5270 */
[----:B------:R-:W-:Y:S02]  /*6120*/  SEL R46, R24, RZ, !P6 ;  /* 0x000000ff182e7207 */ /* 0x000fe40007000000 */
[----:B------:R-:W-:-:S04]  /*6130*/  ISETP.NE.AND P6, PT, R44, 0x4, PT ;  /* 0x000000042c00780c */ /* 0x000fc80003fc5270 */
[C---:B------:R-:W-:Y:S01]  /*6140*/  SEL R26, R5.reuse, R7, !P6 ;  /* 0x00000007051a7207 */ /* 0x040fe20007000000 */
[----:B------:R-:W-:Y:S01]  /*6150*/  IMAD.IADD R7, R5, 0x1, R20 ;  /* 0x0000000105077824 */ /* 0x000fe200078e0214 */
[----:B------:R-:W-:Y:S02]  /*6160*/  SEL R13, R24, R13, !P6 ;  /* 0x0000000d180d7207 */ /* 0x000fe40007000000 */
[----:B------:R-:W-:-:S04]  /*6170*/  ISETP.NE.AND P6, PT, R44, 0x5, PT ;  /* 0x000000052c00780c */ /* 0x000fc80003fc5270 */
[----:B------:R-:W-:Y:S02]  /*6180*/  SEL R5, R7, R26, !P6 ;  /* 0x0000001a07057207 */ /* 0x000fe40007000000 */
[----:B------:R-:W0:Y:S01]  /*6190*/  LDS.128 R24, [UR4+0x30] ;  /* 0x00003004ff187984 */ /* 0x000e220008000c00 */
[----:B------:R-:W-:-:S05]  /*61a0*/  IMAD.IADD R46, R21, 0x1, R46 ;  /* 0x00000001152e7824 */ /* 0x000fca00078e022e */
[----:B------:R-:W-:Y:S02]  /*61b0*/  SEL R13, R46, R13, !P6 ;  /* 0x0000000d2e0d7207 */ /* 0x000fe40007000000 */
[----:B------:R-:W-:-:S04]  /*61c0*/  ISETP.NE.AND P6, PT, R22, RZ, PT ;  /* 0x000000ff1600720c */ /* 0x000fc80003fc5270 */
[----:B------:R-:W-:Y:S01]  /*61d0*/  SEL R46, R46, RZ, !P6 ;  /* 0x000000ff2e2e7207 */ /* 0x000fe20007000000 */
[----:B------:R-:W1:Y:S04]  /*61e0*/  SHFL.UP PT, R40, R40, 0x1, RZ ;  /* 0x0420000028287989 */ /* 0x000e6800000e00ff */
[----:B------:R-:W-:Y:S02]  /*61f0*/  IMAD.IADD R46, R23, 0x1, R46 ;  /* 0x00000001172e7824 */ /* 0x000fe400078e022e */
[----:B------:R-:W-:Y:S01]  /*6200*/  IMAD.IADD R7, R22, 0x1, R7 ;  /* 0x0000000116077824 */ /* 0x000fe200078e0207 */
[----:B0-----:R-:W-:-:S04]  /*6210*/  ISETP.NE.AND P6, PT, R24, RZ, PT ;  /* 0x000000ff1800720c */ /* 0x001fc80003fc5270 */
[----:B------:R-:W-:Y:S02]  /*6220*/  SEL R50, R46, RZ, !P6 ;  /* 0x000000ff2e327207 */ /* 0x000fe40007000000 */
[----:B------:R-:W-:-:S04]  /*6230*/  ISETP.NE.AND P6, PT, R44, 0x6, PT ;  /* 0x000000062c00780c */ /* 0x000fc80003fc5270 */
[----:B------:R-:W-:Y:S02]  /*6240*/  SEL R48, R46, R13, !P6 ;  /* 0x0000000d2e307207 */ /* 0x000fe40007000000 */
[C---:B------:R-:W-:Y:S01]  /*6250*/  SEL R46, R7.reuse, R5, !P6 ;  /* 0x00000005072e7207 */ /* 0x040fe20007000000 */
[----:B------:R-:W-:Y:S01]  /*6260*/  IMAD.IADD R5, R7, 0x1, R24 ;  /* 0x0000000107057824 */ /* 0x000fe200078e0218 */
[----:B------:R-:W-:Y:S01]  /*6270*/  ISETP.NE.AND P6, PT, R44, 0x7, PT ;  /* 0x000000072c00780c */ /* 0x000fe20003fc5270 */
[----:B------:R-:W-:-:S03]  /*6280*/  IMAD.IADD R13, R25, 0x1, R50 ;  /* 0x00000001190d7824 */ /* 0x000fc600078e0232 */
[----:B------:R-:W-:Y:S02]  /*6290*/  SEL R25, R5, R46, !P6 ;  /* 0x0000002e05197207 */ /* 0x000fe40007000000 */
[----:B------:R-:W-:Y:S01]  /*62a0*/  SEL R48, R13, R48, !P6 ;  /* 0x000000300d307207 */ /* 0x000fe20007000000 */
[----:B------:R-:W0:Y:S01]  /*62b0*/  SHFL.UP PT, R46, R41, 0x1, RZ ;  /* 0x04200000292e7989 */ /* 0x000e2200000e00ff */
[----:B------:R-:W-:-:S04]  /*62c0*/  ISETP.GE.U32.AND P6, PT, R0, 0x20, PT ;  /* 0x000000200000780c */ /* 0x000fc80003fc6070 */
[----:B------:R-:W-:Y:S02]  /*62d0*/  SEL R25, R25, RZ, P6 ;  /* 0x000000ff19197207 */ /* 0x000fe40003000000 */
[----:B------:R-:W-:Y:S02]  /*62e0*/  SEL R7, R48, RZ, P6 ;  /* 0x000000ff30077207 */ /* 0x000fe40003000000 */
[----:B-1----:R-:W-:-:S04]  /*62f0*/  ISETP.NE.AND P6, PT, R40, RZ, PT ;  /* 0x000000ff2800720c */ /* 0x002fc80003fc5270 */
[----:B------:R-:W-:Y:S02]  /*6300*/  SEL R15, R7, RZ, !P6 ;  /* 0x000000ff070f7207 */ /* 0x000fe40007000000 */
[----:B------:R-:W-:-:S04]  /*6310*/  ISETP.NE.AND P6, PT, R9, RZ, PT ;  /* 0x000000ff0900720c */ /* 0x000fc80003fc5270 */
[----:B------:R-:W-:-:S09]  /*6320*/  SEL R44, R40, RZ, P6 ;  /* 0x000000ff282c7207 */ /* 0x000fd20003000000 */
[----:B0-----:R-:W-:Y:S01]  /*6330*/  @P6 IMAD.IADD R7, R46, 0x1, R15 ;  /* 0x000000012e076824 */ /* 0x001fe200078e020f */
[----:B------:R-:W-:-:S04]  /*6340*/  ISETP.NE.AND P6, PT, R2, RZ, PT ;  /* 0x000000ff0200720c */ /* 0x000fc80003fc5270 */
[----:B------:R-:W-:-:S05]  /*6350*/  SEL R46, R7, RZ, !P6 ;  /* 0x000000ff072e7207 */ /* 0x000fca0007000000 */
[----:B------:R-:W-:-:S05]  /*6360*/  IMAD.IADD R9, R39, 0x1, R46 ;  /* 0x0000000127097824 */ /* 0x000fca00078e022e */
[----:B------:R-:W-:Y:S01]  /*6370*/  SEL R46, R9, RZ, !P0 ;  /* 0x000000ff092e7207 */ /* 0x000fe20004000000 */
[----:B------:R-:W-:Y:S01]  /*6380*/  @!P0 IMAD.MOV R42, RZ, RZ, R2 ;  /* 0x000000ffff2a8224 */ /* 0x000fe200078e0202 */
[----:B------:R-:W-:-:S03]  /*6390*/  ISETP.NE.AND P0, PT, R43, RZ, PT ;  /* 0x000000ff2b00720c */ /* 0x000fc60003f05270 */
[----:B------:R-:W-:-:S05]  /*63a0*/  IMAD.IADD R11, R11, 0x1, R46 ;  /* 0x000000010b0b7824 */ /* 0x000fca00078e022e */
[----:B------:R-:W-:-:S05]  /*63b0*/  SEL R40, R11, RZ, !P0 ;  /* 0x000000ff0b287207 */ /* 0x000fca0004000000 */
[----:B------:R-:W-:-:S05]  /*63c0*/  IMAD.IADD R29, R29, 0x1, R40 ;  /* 0x000000011d1d7824 */ /* 0x000fca00078e0228 */
[----:B------:R-:W-:Y:S01]  /*63d0*/  SEL R40, R29, RZ, !P1 ;  /* 0x000000ff1d287207 */ /* 0x000fe20004800000 */
[----:B------:R-:W-:-:S04]  /*63e0*/  IMAD.IADD R25, R25, 0x1, R44 ;  /* 0x0000000119197824 */ /* 0x000fc800078e022c */
[----:B------:R-:W-:Y:S02]  /*63f0*/  IMAD.IADD R31, R31, 0x1, R40 ;  /* 0x000000011f1f7824 */ /* 0x000fe400078e0228 */
[----:B------:R-:W-:-:S03]  /*6400*/  IMAD.IADD R23, R25, 0x1, R42 ;  /* 0x0000000119177824 */ /* 0x000fc600078e022a */
[----:B------:R-:W-:Y:S01]  /*6410*/  SEL R40, R31, RZ, !P5 ;  /* 0x000000ff1f287207 */ /* 0x000fe20006800000 */
[----:B------:R-:W-:Y:S02]  /*6420*/  VIADD R21, R23, 0x1 ;  /* 0x0000000117157836 */ /* 0x000fe40000000000 */
[----:B------:R-:W-:Y:S02]  /*6430*/  @!P0 IMAD.MOV R21, RZ, RZ, R23 ;  /* 0x000000ffff158224 */ /* 0x000fe400078e0217 */
[----:B------:R-:W-:Y:S02]  /*6440*/  IMAD.IADD R33, R33, 0x1, R40 ;  /* 0x0000000121217824 */ /* 0x000fe400078e0228 */
[----:B------:R-:W-:Y:S02]  /*6450*/  VIADD R19, R21, 0x1 ;  /* 0x0000000115137836 */ /* 0x000fe40000000000 */
[----:B------:R-:W-:Y:S01]  /*6460*/  @!P1 IMAD.MOV R19, RZ, RZ, R21 ;  /* 0x000000ffff139224 */ /* 0x000fe200078e0215 */
[----:B------:R-:W-:Y:S01]  /*6470*/  SEL R40, R33, RZ, !P2 ;  /* 0x000000ff21287207 */ /* 0x000fe20005000000 */
[----:B------:R-:W-:-:S02]  /*6480*/  IMAD.IADD R5, R26, 0x1, R5 ;  /* 0x000000011a057824 */ /* 0x000fc400078e0205 */
[----:B------:R-:W-:Y:S02]  /*6490*/  VIADD R17, R19, 0x1 ;  /* 0x0000000113117836 */ /* 0x000fe40000000000 */
[----:B------:R-:W-:Y:S01]  /*64a0*/  @!P5 IMAD.MOV R17, RZ, RZ, R19 ;  /* 0x000000ffff11d224 */ /* 0x000fe200078e0213 */
[----:B------:R-:W-:Y:S01]  /*64b0*/  ISETP.NE.AND P5, PT, R26, RZ, PT ;  /* 0x000000ff1a00720c */ /* 0x000fe20003fa5270 */
[----:B------:R-:W-:-:S03]  /*64c0*/  IMAD.IADD R35, R35, 0x1, R40 ;  /* 0x0000000123237824 */ /* 0x000fc600078e0228 */
[----:B------:R-:W-:Y:S02]  /*64d0*/  SEL R40, R13, RZ, !P5 ;  /* 0x000000ff0d287207 */ /* 0x000fe40006800000 */
[----:B------:R-:W-:Y:S02]  /*64e0*/  SEL R42, R35, RZ, !P3 ;  /* 0x000000ff232a7207 */ /* 0x000fe40005800000 */
[----:B------:R-:W-:Y:S01]  /*64f0*/  ISETP.GE.AND P5, PT, R5, 0x101, PT ;  /* 0x000001010500780c */ /* 0x000fe20003fa6270 */
[----:B------:R-:W-:Y:S02]  /*6500*/  VIADD R15, R17, 0x1 ;  /* 0x00000001110f7836 */ /* 0x000fe40000000000 */
[----:B------:R-:W-:Y:S02]  /*6510*/  @!P2 IMAD.MOV R15, RZ, RZ, R17 ;  /* 0x000000ffff0fa224 */ /* 0x000fe400078e0211 */
[----:B------:R-:W-:Y:S02]  /*6520*/  IMAD.IADD R37, R37, 0x1, R42 ;  /* 0x0000000125257824 */ /* 0x000fe400078e022a */
[----:B------:R-:W-:-:S02]  /*6530*/  VIADD R13, R15, 0x1 ;  /* 0x000000010f0d7836 */ /* 0x000fc40000000000 */
[----:B------:R-:W-:Y:S01]  /*6540*/  @!P3 IMAD.MOV R13, RZ, RZ, R15 ;  /* 0x000000ffff0db224 */ /* 0x000fe200078e020f */
[----:B------:R-:W-:Y:S01]  /*6550*/  SEL R39, R37, RZ, !P4 ;  /* 0x000000ff25277207 */ /* 0x000fe20006000000 */
[----:B------:R-:W-:Y:S01]  /*6560*/  BSSY.RECONVERGENT B0, `(.L_x_1897) ;  /* 0x0000119000007945 */ /* 0x000fe20003800200 */
[----:B------:R-:W-:Y:S02]  /*6570*/  IMAD.IADD R27, R27, 0x1, R40 ;  /* 0x000000011b1b7824 */ /* 0x000fe400078e0228 */
[----:B------:R-:W-:Y:S02]  /*6580*/  VIADD R44, R13, 0x1 ;  /* 0x000000010d2c7836 */ /* 0x000fe40000000000 */
[----:B------:R-:W-:Y:S02]  /*6590*/  IMAD.IADD R39, R4, 0x1, R39 ;  /* 0x0000000104277824 */ /* 0x000fe400078e0227 */
[----:B------:R-:W-:Y:S02]  /*65a0*/  IMAD.IADD R45, R2, 0x1, R25 ;  /* 0x00000001022d7824 */ /* 0x000fe400078e0219 */
[----:B------:R-:W-:Y:S01]  /*65b0*/  @!P4 IMAD.MOV R44, RZ, RZ, R13 ;  /* 0x000000ffff2cc224 */ /* 0x000fe200078e020d */
[----:B------:R-:W-:Y:S06]  /*65c0*/  @!P5 BRA `(.L_x_1898) ;  /* 0x0000000c0048d947 */ /* 0x000fec0003800000 */
[----:B------:R-:W-:Y:S01]  /*65d0*/  BAR.SYNC.DEFER_BLOCKING 0x0 ;  /* 0x0000000000007b1d */ /* 0x000fe20000010000 */
[----:B------:R-:W-:Y:S01]  /*65e0*/  IMAD.MOV.U32 R41, RZ, RZ, 0x1 ;  /* 0x00000001ff297424 */ /* 0x000fe200078e00ff */
[----:B------:R-:W-:Y:S02]  /*65f0*/  ISETP.NE.AND P5, PT, R8, R10, PT ;  /* 0x0000000a0800720c */ /* 0x000fe40003fa5270 */
[----:B------:R-:W-:Y:S01]  /*6600*/  @P6 LEA R25, R25, UR4, 0x3 ;  /* 0x0000000419196c11 */ /* 0x000fe2000f8e18ff */
[----:B------:R-:W-:Y:S01]  /*6610*/  IMAD R2, R0, 0x9, R41 ;  /* 0x0000000900027824 */ /* 0x000fe200078e0229 */
[----:B------:R-:W-:Y:S01]  /*6620*/  @P0 LEA R23, R23, UR4, 0x3 ;  /* 0x0000000417170c11 */ /* 0x000fe2000f8e18ff */
[----:B------:R-:W-:Y:S01]  /*6630*/  IMAD.MOV.U32 R41, RZ, RZ, 0x9 ;  /* 0x00000009ff297424 */ /* 0x000fe200078e00ff */
[----:B------:R-:W-:Y:S02]  /*6640*/  @P1 LEA R21, R21, UR4, 0x3 ;  /* 0x0000000415151c11 */ /* 0x000fe4000f8e18ff */
[----:B------:R-:W-:Y:S01]  /*6650*/  ISETP.NE.AND P5, PT, R2, UR7, !P5 ;  /* 0x0000000702007c0c */ /* 0x000fe2000efa5270 */
[----:B------:R-:W-:Y:S01]  /*6660*/  IMAD R2, R0, R41, 0x4 ;  /* 0x0000000400027424 */ /* 0x000fe200078e0229 */
[----:B------:R-:W-:-:S02]  /*6670*/  @P2 LEA R17, R17, UR4, 0x3 ;  /* 0x0000000411112c11 */ /* 0x000fc4000f8e18ff */
[----:B------:R-:W-:Y:S02]  /*6680*/  @P3 LEA R15, R15, UR4, 0x3 ;  /* 0x000000040f0f3c11 */ /* 0x000fe4000f8e18ff */
[----:B------:R-:W-:-:S07]  /*6690*/  @P4 LEA R13, R13, UR4, 0x3 ;  /* 0x000000040d0d4c11 */ /* 0x000fce000f8e18ff */
[----:B------:R-:W-:Y:S01]  /*66a0*/  @!P5 LEA R45, R45, UR4, 0x3 ;  /* 0x000000042d2ddc11 */ /* 0x000fe2000f8e18ff */
[----:B------:R0:W-:Y:S01]  /*66b0*/  @P6 STS.64 [R25], R6 ;  /* 0x0000000619006388 */ /* 0x0001e20000000a00 */
[----:B------:R-:W-:-:S03]  /*66c0*/  ISETP.NE.AND P6, PT, R30, R32, PT ;  /* 0x000000201e00720c */ /* 0x000fc60003fc5270 */
[----:B------:R0:W-:Y:S01]  /*66d0*/  @!P5 STS.64 [R45], R8 ;  /* 0x000000082d00d388 */ /* 0x0001e20000000a00 */
[----:B------:R-:W-:Y:S01]  /*66e0*/  ISETP.NE.AND P6, PT, R2, UR7, !P6 ;  /* 0x0000000702007c0c */ /* 0x000fe2000f7c5270 */
[----:B------:R-:W-:Y:S01]  /*66f0*/  IMAD R2, R0, R41, 0x8 ;  /* 0x0000000800027424 */ /* 0x000fe200078e0229 */
[----:B------:R-:W-:Y:S01]  /*6700*/  ISETP.NE.AND P5, PT, R38, R3, PT ;  /* 0x000000032600720c */ /* 0x000fe20003fa5270 */
[----:B------:R0:W-:Y:S01]  /*6710*/  @P0 STS.64 [R23], R10 ;  /* 0x0000000a17000388 */ /* 0x0001e20000000a00 */
[----:B------:R-:W-:Y:S02]  /*6720*/  ISETP.GE.U32.AND P0, PT, R0, R5, PT ;  /* 0x000000050000720c */ /* 0x000fe40003f06070 */
[----:B------:R-:W-:Y:S01]  /*6730*/  ISETP.NE.AND P5, PT, R2, UR7, !P5 ;  /* 0x0000000702007c0c */ /* 0x000fe2000efa5270 */
[----:B------:R0:W-:Y:S06]  /*6740*/  @P1 STS.64 [R21], R28 ;  /* 0x0000001c15001388 */ /* 0x0001ec0000000a00 */
[----:B------:R-:W-:-:S05]  /*6750*/  @!P6 LEA R19, R19, UR4, 0x3 ;  /* 0x000000041313ec11 */ /* 0x000fca000f8e18ff */
[----:B------:R0:W-:Y:S01]  /*6760*/  @!P6 STS.64 [R19], R30 ;  /* 0x0000001e1300e388 */ /* 0x0001e20000000a00 */
[----:B------:R-:W-:-:S03]  /*6770*/  @!P5 LEA R44, R44, UR4, 0x3 ;  /* 0x000000042c2cdc11 */ /* 0x000fc6000f8e18ff */
[----:B------:R0:W-:Y:S04]  /*6780*/  @P2 STS.64 [R17], R32 ;  /* 0x0000002011002388 */ /* 0x0001e80000000a00 */
[----:B------:R0:W-:Y:S04]  /*6790*/  @P3 STS.64 [R15], R34 ;  /* 0x000000220f003388 */ /* 0x0001e80000000a00 */
[----:B------:R0:W-:Y:S04]  /*67a0*/  @P4 STS.64 [R13], R36 ;  /* 0x000000240d004388 */ /* 0x0001e80000000a00 */
[----:B------:R0:W-:Y:S01]  /*67b0*/  @!P5 STS.64 [R44], R38 ;  /* 0x000000262c00d388 */ /* 0x0001e20000000a00 */
[----:B------:R-:W-:Y:S06]  /*67c0*/  BAR.SYNC.DEFER_BLOCKING 0x0 ;  /* 0x0000000000007b1d */ /* 0x000fec0000010000 */
[----:B------:R-:W-:Y:S05]  /*67d0*/  @P0 BRA `(.L_x_1899) ;  /* 0x0000000c00c40947 */ /* 0x000fea0003800000 */
[----:B0-----:R-:W-:Y:S01]  /*67e0*/  IADD3 R7, PT, PT, R18, R14, R16 ;  /* 0x0000000e12077210 */ /* 0x001fe20007ffe010 */
        /* <DEDUP_REMOVED lines=25> */
.L_x_1902:
[----:B0-----:R0:W1:Y:S01]  /*6980*/  LDS.64 R10, [R4] ;  /* 0x00000000040a7984 */ /* 0x0010620000000a00 */
[----:B------:R-:W-:Y:S01]  /*6990*/  IMAD.MOV.U32 R6, RZ, RZ, R13 ;  /* 0x000000ffff067224 */ /* 0x000fe200078e000d */
[----:B------:R-:W-:Y:S01]  /*69a0*/  IADD3 R13, P3, PT, R13, 0x400, RZ ;  /* 0x000004000d0d7810 */ /* 0x000fe20007f7e0ff */
[----:B------:R-:W-:Y:S02]  /*69b0*/  IMAD.MOV.U32 R7, RZ, RZ, R14 ;  /* 0x000000ffff077224 */ /* 0x000fe400078e000e */
[----:B------:R-:W-:Y:S01]  /*69c0*/  IMAD.MOV.U32 R8, RZ, RZ, R15 ;  /* 0x000000ffff087224 */ /* 0x000fe200078e000f */
[----:B------:R-:W-:Y:S01]  /*69d0*/  IADD3 R15, P2, PT, R15, 0x400, RZ ;  /* 0x000004000f0f7810 */ /* 0x000fe20007f5e0ff */
[----:B------:R-:W-:Y:S02]  /*69e0*/  IMAD.MOV.U32 R9, RZ, RZ, R16 ;  /* 0x000000ffff097224 */ /* 0x000fe400078e0010 */
[----:B------:R-:W-:Y:S02]  /*69f0*/  VIADD R12, R12, 0x1 ;  /* 0x000000010c0c7836 */ /* 0x000fe40000000000 */
[----:B0-----:R-:W-:-:S02]  /*6a00*/  VIADD R4, R4, 0x800 ;  /* 0x0000080004047836 */ /* 0x001fc40000000000 */
[----:B------:R-:W-:Y:S01]  /*6a10*/  IMAD.X R16, RZ, RZ, R16, P2 ;  /* 0x000000ffff107224 */ /* 0x000fe200010e0610 */
[----:B------:R-:W-:Y:S01]  /*6a20*/  ISETP.NE.AND P0, PT, R12, RZ, PT ;  /* 0x000000ff0c00720c */ /* 0x000fe20003f05270 */
[----:B------:R-:W-:Y:S01]  /*6a30*/  IMAD.X R14, RZ, RZ, R14, P3 ;  /* 0x000000ffff0e7224 */ /* 0x000fe200018e060e */
[----:B-1----:R0:W-:Y:S04]  /*6a40*/  STG.E desc[UR10][R6.64], R10 ;  /* 0x0000000a06007986 */ /* 0x0021e8000c10190a */
[----:B------:R0:W-:Y:S07]  /*6a50*/  STG.E desc[UR10][R8.64], R11 ;  /* 0x0000000b08007986 */ /* 0x0001ee000c10190a */
[----:B------:R-:W-:Y:S05]  /*6a60*/  @P0 BRA `(.L_x_1902) ;  /* 0xfffffffc00c40947 */ /* 0x000fea000383ffff */
.L_x_1901:
[----:B------:R-:W-:Y:S05]  /*6a70*/  BSYNC.RECONVERGENT B1 ;  /* 0x0000000000017941 */ /* 0x000fea0003800200 */
.L_x_1900:
[----:B------:R-:W-:Y:S05]  /*6a80*/  @!P1 BRA `(.L_x_1899) ;  /* 0x0000000c00189947 */ /* 0x000fea0003800000 */
[----:B------:R-:W1:Y:S01]  /*6a90*/  LDCU.64 UR8, c[0x0][0x398] ;  /* 0x00007300ff0877ac */ /* 0x000e620008000a00 */
[----:B------:R-:W-:Y:S01]  /*6aa0*/  IMAD.IADD R4, R5, 0x1, -R2 ;  /* 0x0000000105047824 */ /* 0x000fe200078e0a02 */
[----:B------:R-:W-:Y:S01]  /*6ab0*/  BSSY.RECONVERGENT B1, `(.L_x_1903) ;  /* 0x000004c000017945 */ /* 0x000fe20003800200 */
[----:B0-----:R-:W-:Y:S01]  /*6ac0*/  IMAD.MOV.U32 R8, RZ, RZ, 0x800 ;  /* 0x00000800ff087424 */ /* 0x001fe200078e00ff */
[----:B------:R-:W0:Y:S01]  /*6ad0*/  LDCU.64 UR12, c[0x0][0x3a0] ;  /* 0x00007400ff0c77ac */ /* 0x000e220008000a00 */
[----:B------:R-:W-:Y:S01]  /*6ae0*/  IMAD.MOV.U32 R9, RZ, RZ, 0x0 ;  /* 0x00000000ff097424 */ /* 0x000fe200078e00ff */
[----:B------:R-:W-:Y:S02]  /*6af0*/  ISETP.GT.AND P1, PT, R4, 0xc00, PT ;  /* 0x00000c000400780c */ /* 0x000fe40003f24270 */
[C---:B------:R-:W-:Y:S01]  /*6b00*/  LEA R4, R2.reuse, UR4, 0x3 ;  /* 0x0000000402047c11 */ /* 0x040fe2000f8e18ff */
[----:B------:R-:W-:-:S04]  /*6b10*/  IMAD.WIDE.U32 R8, R2, 0x4, R8 ;  /* 0x0000000402087825 */ /* 0x000fc800078e0008 */
[----:B------:R-:W-:Y:S01]  /*6b20*/  VIADD R4, R4, 0x1000 ;  /* 0x0000100004047836 */ /* 0x000fe20000000000 */
[C---:B-1----:R-:W-:Y:S02]  /*6b30*/  IADD3 R6, P0, PT, R8.reuse, UR8, RZ ;  /* 0x0000000808067c10 */ /* 0x042fe4000ff1e0ff */
[----:B0-----:R-:W-:Y:S02]  /*6b40*/  IADD3 R8, P2, PT, R8, UR12, RZ ;  /* 0x0000000c08087c10 */ /* 0x001fe4000ff5e0ff */
[C---:B------:R-:W-:Y:S02]  /*6b50*/  IADD3.X R7, PT, PT, R9.reuse, UR9, RZ, P0, !PT ;  /* 0x0000000909077c10 */ /* 0x040fe400087fe4ff */
[----:B------:R-:W-:Y:S02]  /*6b60*/  IADD3.X R9, PT, PT, R9, UR13, RZ, P2, !PT ;  /* 0x0000000d09097c10 */ /* 0x000fe400097fe4ff */
[----:B------:R-:W-:Y:S01]  /*6b70*/  PLOP3.LUT P0, PT, PT, PT, PT, 0x80, 0x8 ;  /* 0x000000000008781c */ /* 0x000fe20003f0f070 */
[----:B------:R-:W-:-:S12]  /*6b80*/  @!P1 BRA `(.L_x_1904) ;  /* 0x0000000000f89947 */ /* 0x000fd80003800000 */
[----:B------:R-:W-:Y:S01]  /*6b90*/  PLOP3.LUT P0, PT, PT, PT, PT, 0x8, 0x80 ;  /* 0x000000000080781c */ /* 0x000fe20003f0e170 */
[----:B------:R-:W-:-:S12]  /*6ba0*/  VIADD R45, R5, 0xfffff400 ;  /* 0xfffff400052d7836 */ /* 0x000fd80000000000 */
.L_x_1905:
        /* <DEDUP_REMOVED lines=18> */
[----:B0-----:R0:W-:Y:S04]  /*6cd0*/  STG.E desc[UR10][R6.64+-0x800], R10 ;  /* 0xfff8000a06007986 */ /* 0x0011e8000c10190a */
[----:B------:R3:W-:Y:S01]  /*6ce0*/  STG.E desc[UR10][R8.64+-0x800], R11 ;  /* 0xfff8000b08007986 */ /* 0x0007e2000c10190a */
[----:B-1----:R-:W-:-:S03]  /*6cf0*/  VIADD R4, R4, 0x8000 ;  /* 0x0000800004047836 */ /* 0x002fc60000000000 */
[----:B------:R1:W-:Y:S04]  /*6d00*/  STG.E desc[UR10][R6.64+-0x400], R12 ;  /* 0xfffc000c06007986 */ /* 0x0003e8000c10190a */
        /* <DEDUP_REMOVED lines=38> */
.L_x_1904:
[----:B------:R-:W-:Y:S05]  /*6f70*/  BSYNC.RECONVERGENT B1 ;  /* 0x0000000000017941 */ /* 0x000fea0003800200 */
.L_x_1903:
        /* <DEDUP_REMOVED lines=39> */
.L_x_1907:
[----:B------:R-:W-:Y:S05]  /*71f0*/  BSYNC.RECONVERGENT B1 ;  /* 0x0000000000017941 */ /* 0x000fea0003800200 */
.L_x_1906:
        /* <DEDUP_REMOVED lines=15> */
.L_x_1898:
[----:B------:R-:W-:Y:S01]  /*72f0*/  IMAD.MOV.U32 R51, RZ, RZ, 0x9 ;  /* 0x00000009ff337424 */ /* 0x000fe200078e00ff */
[----:B------:R-:W-:Y:S01]  /*7300*/  ISETP.NE.AND P5, PT, R8, R10, PT ;  /* 0x0000000a0800720c */ /* 0x000fe20003fa5270 */
[----:B------:R-:W0:Y:S02]  /*7310*/  @P6 LDC.64 R42, c[0x0][0x398] ;  /* 0x0000e600ff2a6b82 */ /* 0x000e240000000a00 */
[----:B------:R-:W-:-:S05]  /*7320*/  IMAD R2, R0, R51, 0x1 ;  /* 0x0000000100027424 */ /* 0x000fca00078e0233 */
[----:B------:R-:W-:Y:S01]  /*7330*/  ISETP.NE.AND P5, PT, R2, UR7, !P5 ;  /* 0x0000000702007c0c */ /* 0x000fe2000efa5270 */
[----:B------:R-:W1:Y:S01]  /*7340*/  @P6 LDC.64 R48, c[0x0][0x3a0] ;  /* 0x0000e800ff306b82 */ /* 0x000e620000000a00 */
[CC--:B------:R-:W-:Y:S02]  /*7350*/  IMAD R2, R0.reuse, R51.reuse, 0x4 ;  /* 0x0000000400027424 */ /* 0x0c0fe400078e0233 */
[----:B------:R-:W-:-:S05]  /*7360*/  IMAD R51, R0, R51, 0x8 ;  /* 0x0000000800337424 */ /* 0x000fca00078e0233 */
[----:B------:R-:W2:Y:S08]  /*7370*/  @P1 LDC.64 R54, c[0x0][0x398] ;  /* 0x0000e600ff361b82 */ /* 0x000eb00000000a00 */
[----:B------:R-:W3:Y:S01]  /*7380*/  @!P5 LDC.64 R40, c[0x0][0x3a0] ;  /* 0x0000e800ff28db82 */ /* 0x000ee20000000a00 */
[----:B0-----:R-:W-:-:S05]  /*7390*/  @P6 IMAD.WIDE R52, R25, 0x4, R42 ;  /* 0x0000000419346825 */ /* 0x001fca00078e022a */
[----:B------:R-:W-:Y:S02]  /*73a0*/  @P6 STG.E desc[UR10][R52.64], R6 ;  /* 0x0000000634006986 */ /* 0x000fe4000c10190a */
[----:B------:R-:W0:Y:S01]  /*73b0*/  @!P5 LDC.64 R46, c[0x0][0x398] ;  /* 0x0000e600ff2edb82 */ /* 0x000e220000000a00 */
[----:B-1----:R-:W-:-:S05]  /*73c0*/  @P6 IMAD.WIDE R48, R25, 0x4, R48 ;  /* 0x0000000419306825 */ /* 0x002fca00078e0230 */
[----:B------:R1:W-:Y:S01]  /*73d0*/  @P6 STG.E desc[UR10][R48.64], R7 ;  /* 0x0000000730006986 */ /* 0x0003e2000c10190a */
[----:B------:R-:W-:Y:S01]  /*73e0*/  ISETP.NE.AND P6, PT, R30, R32, PT ;  /* 0x000000201e00720c */ /* 0x000fe20003fc5270 */
[----:B------:R-:W1:Y:S01]  /*73f0*/  @P0 LDC.64 R42, c[0x0][0x398] ;  /* 0x0000e600ff2a0b82 */ /* 0x000e620000000a00 */
[----:B--2---:R-:W-:Y:S02]  /*7400*/  @P1 IMAD.WIDE R54, R21, 0x4, R54 ;  /* 0x0000000415361825 */ /* 0x004fe400078e0236 */
[----:B------:R-:W-:-:S05]  /*7410*/  ISETP.NE.AND P6, PT, R2, UR7, !P6 ;  /* 0x0000000702007c0c */ /* 0x000fca000f7c5270 */
[----:B------:R-:W2:Y:S01]  /*7420*/  @P0 LDC.64 R24, c[0x0][0x3a0] ;  /* 0x0000e800ff180b82 */ /* 0x000ea20000000a00 */
[----:B---3--:R-:W-:-:S07]  /*7430*/  @!P5 IMAD.WIDE R58, R45, 0x4, R40 ;  /* 0x000000042d3ad825 */ /* 0x008fce00078e0228 */
[----:B------:R-:W3:Y:S01]  /*7440*/  @P1 LDC.64 R40, c[0x0][0x3a0] ;  /* 0x0000e800ff281b82 */ /* 0x000ee20000000a00 */
[----:B0-----:R-:W-:-:S05]  /*7450*/  @!P5 IMAD.WIDE R46, R45, 0x4, R46 ;  /* 0x000000042d2ed825 */ /* 0x001fca00078e022e */
[----:B------:R-:W-:Y:S01]  /*7460*/  @!P5 STG.E desc[UR10][R46.64], R8 ;  /* 0x000000082e00d986 */ /* 0x000fe2000c10190a */
[----:B-1----:R-:W-:Y:S01]  /*7470*/  @P0 IMAD.WIDE R48, R23, 0x4, R42 ;  /* 0x0000000417300825 */ /* 0x002fe200078e022a */
[----:B------:R-:W0:Y:S02]  /*7480*/  @P2 LDC.64 R6, c[0x0][0x398] ;  /* 0x0000e600ff062b82 */ /* 0x000e240000000a00 */
[----:B------:R1:W-:Y:S01]  /*7490*/  @!P5 STG.E desc[UR10][R58.64], R9 ;  /* 0x000000093a00d986 */ /* 0x0003e2000c10190a */
[----:B------:R-:W-:-:S03]  /*74a0*/  ISETP.NE.AND P5, PT, R38, R3, PT ;  /* 0x000000032600720c */ /* 0x000fc60003fa5270 */
[----:B------:R4:W-:Y:S01]  /*74b0*/  @P0 STG.E desc[UR10][R48.64], R10 ;  /* 0x0000000a30000986 */ /* 0x0009e2000c10190a */
[----:B------:R-:W-:Y:S01]  /*74c0*/  ISETP.NE.AND P5, PT, R51, UR7, !P5 ;  /* 0x0000000733007c0c */ /* 0x000fe2000efa5270 */
[----:B--2---:R-:W-:Y:S01]  /*74d0*/  @P0 IMAD.WIDE R56, R23, 0x4, R24 ;  /* 0x0000000417380825 */ /* 0x004fe200078e0218 */
[----:B------:R-:W2:Y:S04]  /*74e0*/  @!P6 LDC.64 R42, c[0x0][0x398] ;  /* 0x0000e600ff2aeb82 */ /* 0x000ea80000000a00 */
[----:B------:R0:W-:Y:S01]  /*74f0*/  @P0 STG.E desc[UR10][R56.64], R11 ;  /* 0x0000000b38000986 */ /* 0x0001e2000c10190a */
[----:B---3--:R-:W-:-:S03]  /*7500*/  @P1 IMAD.WIDE R52, R21, 0x4, R40 ;  /* 0x0000000415341825 */ /* 0x008fc600078e0228 */
[----:B------:R-:W3:Y:S01]  /*7510*/  @!P6 LDC.64 R22, c[0x0][0x3a0] ;  /* 0x0000e800ff16eb82 */ /* 0x000ee20000000a00 */
[----:B------:R0:W-:Y:S04]  /*7520*/  @P1 STG.E desc[UR10][R54.64], R28 ;  /* 0x0000001c36001986 */ /* 0x0001e8000c10190a */
[----:B------:R0:W-:Y:S03]  /*7530*/  @P1 STG.E desc[UR10][R52.64], R29 ;  /* 0x0000001d34001986 */ /* 0x0001e6000c10190a */
[----:B------:R-:W5:Y:S01]  /*7540*/  @P2 LDC.64 R24, c[0x0][0x3a0] ;  /* 0x0000e800ff182b82 */ /* 0x000f620000000a00 */
[----:B0-----:R-:W-:-:S07]  /*7550*/  @P2 IMAD.WIDE R6, R17, 0x4, R6 ;  /* 0x0000000411062825 */ /* 0x001fce00078e0206 */
[----:B-1----:R-:W0:Y:S01]  /*7560*/  @P3 LDC.64 R8, c[0x0][0x398] ;  /* 0x0000e600ff083b82 */ /* 0x002e220000000a00 */
[----:B--2---:R-:W-:-:S05]  /*7570*/  @!P6 IMAD.WIDE R42, R19, 0x4, R42 ;  /* 0x00000004132ae825 */ /* 0x004fca00078e022a */
[----:B------:R1:W-:Y:S02]  /*7580*/  @!P6 STG.E desc[UR10][R42.64], R30 ;  /* 0x0000001e2a00e986 */ /* 0x0003e4000c10190a */
[----:B------:R-:W2:Y:S01]  /*7590*/  @P3 LDC.64 R50, c[0x0][0x3a0] ;  /* 0x0000e800ff323b82 */ /* 0x000ea20000000a00 */
[----:B---3--:R-:W-:-:S05]  /*75a0*/  @!P6 IMAD.WIDE R22, R19, 0x4, R22 ;  /* 0x000000041316e825 */ /* 0x008fca00078e0216 */
[----:B------:R1:W-:Y:S02]  /*75b0*/  @!P6 STG.E desc[UR10][R22.64], R31 ;  /* 0x0000001f1600e986 */ /* 0x0003e4000c10190a */
[----:B----4-:R-:W3:Y:S01]  /*75c0*/  @P4 LDC.64 R48, c[0x0][0x398] ;  /* 0x0000e600ff304b82 */ /* 0x010ee20000000a00 */
[----:B-----5:R-:W-:Y:S01]  /*75d0*/  @P2 IMAD.WIDE R24, R17, 0x4, R24 ;  /* 0x0000000411182825 */ /* 0x020fe200078e0218 */
[----:B------:R1:W-:Y:S04]  /*75e0*/  @P2 STG.E desc[UR10][R6.64], R32 ;  /* 0x0000002006002986 */ /* 0x0003e8000c10190a */
[----:B------:R1:W-:Y:S02]  /*75f0*/  @P2 STG.E desc[UR10][R24.64], R33 ;  /* 0x0000002118002986 */ /* 0x0003e4000c10190a */
[----:B------:R-:W4:Y:S01]  /*7600*/  @P4 LDC.64 R46, c[0x0][0x3a0] ;  /* 0x0000e800ff2e4b82 */ /* 0x000f220000000a00 */
[----:B0-----:R-:W-:-:S05]  /*7610*/  @P3 IMAD.WIDE R8, R15, 0x4, R8 ;  /* 0x000000040f083825 */ /* 0x001fca00078e0208 */
[----:B------:R1:W-:Y:S02]  /*7620*/  @P3 STG.E desc[UR10][R8.64], R34 ;  /* 0x0000002208003986 */ /* 0x0003e4000c10190a */
[----:B------:R-:W0:Y:S01]  /*7630*/  @!P5 LDC.64 R20, c[0x0][0x398] ;  /* 0x0000e600ff14db82 */ /* 0x000e220000000a00 */
[----:B--2---:R-:W-:-:S05]  /*7640*/  @P3 IMAD.WIDE R50, R15, 0x4, R50 ;  /* 0x000000040f323825 */ /* 0x004fca00078e0232 */
[----:B------:R1:W-:Y:S02]  /*7650*/  @P3 STG.E desc[UR10][R50.64], R35 ;  /* 0x0000002332003986 */ /* 0x0003e4000c10190a */
[----:B------:R-:W2:Y:S01]  /*7660*/  @!P5 LDC.64 R40, c[0x0][0x3a0] ;  /* 0x0000e800ff28db82 */ /* 0x000ea20000000a00 */
[----:B---3--:R-:W-:-:S05]  /*7670*/  @P4 IMAD.WIDE R48, R13, 0x4, R48 ;  /* 0x000000040d304825 */ /* 0x008fca00078e0230 */
[----:B------:R1:W-:Y:S01]  /*7680*/  @P4 STG.E desc[UR10][R48.64], R36 ;  /* 0x0000002430004986 */ /* 0x0003e2000c10190a */
[----:B----4-:R-:W-:-:S05]  /*7690*/  @P4 IMAD.WIDE R46, R13, 0x4, R46 ;  /* 0x000000040d2e4825 */ /* 0x010fca00078e022e */
[----:B------:R1:W-:Y:S01]  /*76a0*/  @P4 STG.E desc[UR10][R46.64], R37 ;  /* 0x000000252e004986 */ /* 0x0003e2000c10190a */
[----:B0-----:R-:W-:-:S05]  /*76b0*/  @!P5 IMAD.WIDE R20, R44, 0x4, R20 ;  /* 0x000000042c14d825 */ /* 0x001fca00078e0214 */
[----:B------:R1:W-:Y:S01]  /*76c0*/  @!P5 STG.E desc[UR10][R20.64], R38 ;  /* 0x000000261400d986 */ /* 0x0003e2000c10190a */
[----:B--2---:R-:W-:-:S05]  /*76d0*/  @!P5 IMAD.WIDE R40, R44, 0x4, R40 ;  /* 0x000000042c28d825 */ /* 0x004fca00078e0228 */
[----:B------:R1:W-:Y:S02]  /*76e0*/  @!P5 STG.E desc[UR10][R40.64], R39 ;  /* 0x000000272800d986 */ /* 0x0003e4000c10190a */
.L_x_1899:
[----:B------:R-:W-:Y:S05]  /*76f0*/  BSYNC.RECONVERGENT B0 ;  /* 0x0000000000007941 */ /* 0x000fea0003800200 */
.L_x_1897:
[----:B------:R-:W-:-:S13]  /*7700*/  ISETP.NE.AND P0, PT, R0, 0xff, PT ;  /* 0x000000ff0000780c */ /* 0x000fda0003f05270 */
[----:B------:R-:W-:Y:S05]  /*7710*/  @P0 EXIT ;  /* 0x000000000000094d */ /* 0x000fea0003800000 */
[----:B0---4-:R-:W0:Y:S01]  /*7720*/  LDC.64 R10, c[0x0][0x3a8] ;  /* 0x0000ea00ff0a7b82 */ /* 0x011e220000000a00 */
[----:B------:R-:W-:-:S09]  /*7730*/  UISETP.NE.AND UP0, UPT, UR7, 0x900, UPT ;  /* 0x000009000700788c */ /* 0x000fd2000bf05270 */
[----:B------:R-:W-:Y:S05]  /*7740*/  BRA.U UP0, `(.L_x_1908) ;  /* 0x00000001001c7547 */ /* 0x000fea000b800000 */
[----:B-1----:R-:W1:Y:S08]  /*7750*/  LDC.64 R6, c[0x0][0x398] ;  /* 0x0000e600ff067b82 */ /* 0x002e700000000a00 */
[----:B------:R-:W2:Y:S01]  /*7760*/  LDC.64 R8, c[0x0][0x3a0] ;  /* 0x0000e800ff087b82 */ /* 0x000ea20000000a00 */
[----:B-1----:R-:W-:-:S05]  /*7770*/  IMAD.WIDE R6, R5, 0x4, R6 ;  /* 0x0000000405067825 */ /* 0x002fca00078e0206 */
[----:B------:R3:W-:Y:S01]  /*7780*/  STG.E desc[UR10][R6.64], R3 ;  /* 0x0000000306007986 */ /* 0x0007e2000c10190a */
[----:B--2---:R-:W-:-:S04]  /*7790*/  IMAD.WIDE R8, R5, 0x4, R8 ;  /* 0x0000000405087825 */ /* 0x004fc800078e0208 */
[----:B------:R-:W-:Y:S01]  /*77a0*/  VIADD R5, R5, 0x1 ;  /* 0x0000000105057836 */ /* 0x000fe20000000000 */
[----:B------:R3:W-:Y:S06]  /*77b0*/  STG.E desc[UR10][R8.64], R27 ;  /* 0x0000001b08007986 */ /* 0x0007ec000c10190a */
.L_x_1908:
[----:B0-----:R-:W-:Y:S01]  /*77c0*/  STG.E desc[UR10][R10.64], R5 ;  /* 0x000000050a007986 */ /* 0x001fe2000c10190a */
[----:B------:R-:W-:Y:S05]  /*77d0*/  EXIT ;  /* 0x000000000000794d */ /* 0x000fea0003800000 */
.L_x_1896:
[----:B------:R-:W0:Y:S01]  /*77e0*/  LDCU.64 UR4, c[0x0][0x380] ;  /* 0x00007000ff0477ac */ /* 0x000e220008000a00 */
[----:B------:R-:W1:Y:S01]  /*77f0*/  S2R R0, SR_TID.X ;  /* 0x0000000000007919 */ /* 0x000e620000002100 */
[----:B------:R-:W-:Y:S01]  /*7800*/  IMAD.MOV.U32 R34, RZ, RZ, RZ ;  /* 0x000000ffff227224 */ /* 0x000fe200078e00ff */
[----:B------:R-:W2:Y:S01]  /*7810*/  LDC R16, c[0x0][0x390] ;  /* 0x0000e400ff107b82 */ /* 0x000ea20000000800 */
[----:B0-----:R-:W-:-:S06]  /*7820*/  UIMAD.WIDE.U32 UR12, UR6, 0x4, UR4 ;  /* 0x00000004060c78a5 */ /* 0x001fcc000f8e0004 */
[----:B------:R-:W-:Y:S02]  /*7830*/  IMAD.U32 R2, RZ, RZ, UR12 ;  /* 0x0000000cff027e24 */ /* 0x000fe4000f8e00ff */
[----:B------:R-:W-:-:S05]  /*7840*/  IMAD.U32 R3, RZ, RZ, UR13 ;  /* 0x0000000dff037e24 */ /* 0x000fca000f8e00ff */
[----:B------:R-:W3:Y:S01]  /*7850*/  LDG.E.CONSTANT R8, desc[UR10][R2.64] ;  /* 0x0000000a02087981 */ /* 0x000ee2000c1e9900 */
[C---:B-1----:R-:W-:Y:S02]  /*7860*/  LOP3.LUT R4, R0.reuse, 0x1f, RZ, 0xc0, !PT ;  /* 0x0000001f00047812 */ /* 0x042fe400078ec0ff */
[----:B------:R-:W-:-:S05]  /*7870*/  LOP3.LUT R5, R0, 0x3e0, RZ, 0xc0, !PT ;  /* 0x000003e000057812 */ /* 0x000fca00078ec0ff */
[----:B------:R-:W-:Y:S02]  /*7880*/  IMAD R11, R5, 0x9, R4 ;  /* 0x00000009050b7824 */ /* 0x000fe400078e0204 */
[----:B------:R-:W-:Y:S02]  /*7890*/  IMAD.U32 R5, RZ, RZ, UR5 ;  /* 0x00000005ff057e24 */ /* 0x000fe4000f8e00ff */
[C---:B------:R-:W-:Y:S01]  /*78a0*/  VIADD R6, R11.reuse, 0x40 ;  /* 0x000000400b067836 */ /* 0x040fe20000000000 */
[C---:B------:R-:W-:Y:S01]  /*78b0*/  ISETP.GE.U32.AND P5, PT, R11.reuse, UR7, PT ;  /* 0x000000070b007c0c */ /* 0x040fe2000bfa6070 */
[C---:B------:R-:W-:Y:S02]  /*78c0*/  VIADD R4, R11.reuse, 0x20 ;  /* 0x000000200b047836 */ /* 0x040fe40000000000 */
[C---:B------:R-:W-:Y:S01]  /*78d0*/  VIADD R9, R11.reuse, 0x60 ;  /* 0x000000600b097836 */ /* 0x040fe20000000000 */
[----:B------:R-:W-:Y:S01]  /*78e0*/  ISETP.GE.U32.AND P1, PT, R6, UR7, PT ;  /* 0x0000000706007c0c */ /* 0x000fe2000bf26070 */
[C---:B------:R-:W-:Y:S01]  /*78f0*/  VIADD R6, R11.reuse, 0x80 ;  /* 0x000000800b067836 */ /* 0x040fe20000000000 */
[----:B------:R-:W-:Y:S01]  /*7900*/  ISETP.GE.U32.AND P0, PT, R4, UR7, PT ;  /* 0x0000000704007c0c */ /* 0x000fe2000bf06070 */
[----:B------:R-:W-:Y:S01]  /*7910*/  VIADD R10, R11, 0xa0 ;  /* 0x000000a00b0a7836 */ /* 0x000fe20000000000 */
[----:B------:R-:W-:Y:S01]  /*7920*/  ISETP.GE.U32.AND P2, PT, R9, UR7, PT ;  /* 0x0000000709007c0c */ /* 0x000fe2000bf46070 */
[----:B------:R-:W-:Y:S01]  /*7930*/  IMAD.U32 R4, RZ, RZ, UR4 ;  /* 0x00000004ff047e24 */ /* 0x000fe2000f8e00ff */
[----:B------:R-:W-:-:S02]  /*7940*/  ISETP.GE.U32.AND P3, PT, R6, UR7, PT ;  /* 0x0000000706007c0c */ /* 0x000fc4000bf66070 */
[C---:B------:R-:W-:Y:S01]  /*7950*/  LEA R6, P6, R11.reuse, UR12, 0x2 ;  /* 0x0000000c0b067c11 */ /* 0x040fe2000f8c10ff */
[C---:B------:R-:W-:Y:S01]  /*7960*/  @!P5 VIADD R7, R11.reuse, UR6 ;  /* 0x000000060b07dc36 */ /* 0x040fe20008000000 */
[----:B------:R-:W-:Y:S01]  /*7970*/  ISETP.GE.U32.AND P4, PT, R10, UR7, PT ;  /* 0x000000070a007c0c */ /* 0x000fe2000bf86070 */
[----:B------:R-:W-:Y:S02]  /*7980*/  VIADD R12, R11, 0xc0 ;  /* 0x000000c00b0c7836 */ /* 0x000fe40000000000 */
[----:B------:R-:W-:-:S04]  /*7990*/  @!P5 IMAD.WIDE.U32 R4, R7, 0x4, R4 ;  /* 0x000000040704d825 */ /* 0x000fc800078e0004 */
[C---:B------:R-:W-:Y:S02]  /*79a0*/  VIADD R13, R11.reuse, 0xe0 ;  /* 0x000000e00b0d7836 */ /* 0x040fe40000000000 */
[----:B------:R-:W-:Y:S02]  /*79b0*/  IMAD.X R7, RZ, RZ, UR13, P6 ;  /* 0x0000000dff077e24 */ /* 0x000fe4000b0e06ff */
[----:B------:R-:W-:Y:S01]  /*79c0*/  VIADD R11, R11, 0x100 ;  /* 0x000001000b0b7836 */ /* 0x000fe20000000000 */
[----:B------:R-:W-:Y:S01]  /*79d0*/  ISETP.GE.U32.AND P6, PT, R12, UR7, PT ;  /* 0x000000070c007c0c */ /* 0x000fe2000bfc6070 */
[----:B---3--:R-:W-:Y:S02]  /*79e0*/  IMAD.MOV.U32 R9, RZ, RZ, R8 ;  /* 0x000000ffff097224 */ /* 0x008fe400078e0008 */
[----:B------:R0:W3:Y:S01]  /*79f0*/  @!P5 LDG.E.CONSTANT R8, desc[UR10][R4.64] ;  /* 0x0000000a0408d981 */ /* 0x0000e2000c1e9900 */
[----:B------:R-:W-:Y:S01]  /*7a00*/  ISETP.GE.U32.AND P5, PT, R13, UR7, PT ;  /* 0x000000070d007c0c */ /* 0x000fe2000bfa6070 */
[----:B------:R-:W-:-:S06]  /*7a10*/  IMAD.MOV.U32 R10, RZ, RZ, R9 ;  /* 0x000000ffff0a7224 */ /* 0x000fcc00078e0009 */
[----:B------:R-:W4:Y:S01]  /*7a20*/  @!P0 LDG.E.CONSTANT R10, desc[UR10][R6.64+0x80] ;  /* 0x0000800a060a8981 */ /* 0x000f22000c1e9900 */
[----:B------:R-:W-:Y:S01]  /*7a30*/  ISETP.GE.U32.AND P0, PT, R11, UR7, PT ;  /* 0x000000070b007c0c */ /* 0x000fe2000bf06070 */
[--C-:B------:R-:W-:Y:S02]  /*7a40*/  IMAD.MOV.U32 R11, RZ, RZ, R9.reuse ;  /* 0x000000ffff0b7224 */ /* 0x100fe400078e0009 */
[--C-:B0-----:R-:W-:Y:S02]  /*7a50*/  IMAD.MOV.U32 R4, RZ, RZ, R9.reuse ;  /* 0x000000ffff047224 */ /* 0x101fe400078e0009 */
[--C-:B------:R-:W-:Y:S02]  /*7a60*/  IMAD.MOV.U32 R5, RZ, RZ, R9.reuse ;  /* 0x000000ffff057224 */ /* 0x100fe400078e0009 */
[--C-:B------:R-:W-:Y:S01]  /*7a70*/  IMAD.MOV.U32 R12, RZ, RZ, R9.reuse ;  /* 0x000000ffff0c7224 */ /* 0x100fe200078e0009 */
[----:B------:R-:W5:Y:S01]  /*7a80*/  @!P1 LDG.E.CONSTANT R11, desc[UR10][R6.64+0x100] ;  /* 0x0001000a060b9981 */ /* 0x000f62000c1e9900 */
[----:B------:R-:W-:-:S02]  /*7a90*/  IMAD.MOV.U32 R13, RZ, RZ, R9 ;  /* 0x000000ffff0d7224 */ /* 0x000fc400078e0009 */
[----:B------:R-:W-:Y:S01]  /*7aa0*/  IMAD.MOV.U32 R14, RZ, RZ, R9 ;  /* 0x000000ffff0e7224 */ /* 0x000fe200078e0009 */
[----:B------:R-:W2:Y:S04]  /*7ab0*/  @!P2 LDG.E.CONSTANT R4, desc[UR10][R6.64+0x180] ;  /* 0x0001800a0604a981 */ /* 0x000ea8000c1e9900 */
[----:B------:R-:W2:Y:S04]  /*7ac0*/  @!P3 LDG.E.CONSTANT R5, desc[UR10][R6.64+0x200] ;  /* 0x0002000a0605b981 */ /* 0x000ea8000c1e9900 */
[----:B------:R-:W2:Y:S04]  /*7ad0*/  @!P4 LDG.E.CONSTANT R12, desc[UR10][R6.64+0x280] ;  /* 0x0002800a060cc981 */ /* 0x000ea8000c1e9900 */
[----:B------:R-:W2:Y:S04]  /*7ae0*/  @!P6 LDG.E.CONSTANT R13, desc[UR10][R6.64+0x300] ;  /* 0x0003000a060de981 */ /* 0x000ea8000c1e9900 */
[----:B------:R-:W2:Y:S04]  /*7af0*/  @!P5 LDG.E.CONSTANT R14, desc[UR10][R6.64+0x380] ;  /* 0x0003800a060ed981 */ /* 0x000ea8000c1e9900 */
[----:B------:R0:W2:Y:S01]  /*7b00*/  @!P0 LDG.E.CONSTANT R9, desc[UR10][R6.64+0x400] ;  /* 0x0004000a06098981 */ /* 0x0000a2000c1e9900 */
[----:B------:R-:W-:-:S13]  /*7b10*/  ISETP.NE.AND P6, PT, R0, RZ, PT ;  /* 0x000000ff0000720c */ /* 0x000fda0003fc5270 */
[----:B------:R1:W2:Y:S01]  /*7b20*/  @!P6 LDG.E.CONSTANT R34, desc[UR10][R2.64+-0x4] ;  /* 0xfffffc0a0222e981 */ /* 0x0002a2000c1e9900 */
        /* <DEDUP_REMOVED lines=9> */
[C---:B------:R-:W-:Y:S02]  /*7bc0*/  LEA R20, R0.reuse, UR4, 0x2 ;  /* 0x0000000400147c11 */ /* 0x040fe4000f8e10ff */
[----:B------:R-:W-:Y:S01]  /*7bd0*/  ISETP.NE.AND P0, PT, R0, RZ, PT ;  /* 0x000000ff0000720c */ /* 0x000fe20003f05270 */
[----:B---3--:R-:W-:Y:S04]  /*7be0*/  STS [R17], R8 ;  /* 0x0000000811007388 */ /* 0x008fe80000000800 */
[----:B----4-:R-:W-:Y:S04]  /*7bf0*/  STS [R17+0x80], R10 ;  /* 0x0000800a11007388 */ /* 0x010fe80000000800 */
[----:B-----5:R-:W-:Y:S04]  /*7c00*/  STS [R17+0x100], R11 ;  /* 0x0001000b11007388 */ /* 0x020fe80000000800 */
[----:B--2---:R-:W-:Y:S04]  /*7c10*/  STS [R17+0x180], R4 ;  /* 0x0001800411007388 */ /* 0x004fe80000000800 */
        /* <DEDUP_REMOVED lines=9> */
[----:B------:R-:W2:Y:S04]  /*7cb0*/  LDS R6, [R18+0x8] ;  /* 0x0000080012067984 */ /* 0x000ea80000000800 */
        /* <DEDUP_REMOVED lines=16> */
[----:B------:R-:W4:Y:S04]  /*7dc0*/  LDS R3, [R18] ;  /* 0x0000000012037984 */ /* 0x000f280000000800 */
[----:B------:R-:W5:Y:S04]  /*7dd0*/  LDS R5, [R18+0x4] ;  /* 0x0000040012057984 */ /* 0x000f680000000800 */
[----:B------:R-:W5:Y:S04]  /*7de0*/  LDS R7, [R18+0x8] ;  /* 0x0000080012077984 */ /* 0x000f680000000800 */
        /* <DEDUP_REMOVED lines=8> */
[----:B------:R-:W-:Y:S01]  /*7e70*/  BAR.SYNC.DEFER_BLOCKING 0x0 ;  /* 0x0000000000007b1d */ /* 0x000fe20000010000 */
[----:B---3--:R-:W-:Y:S01]  /*7e80*/  IMAD R17, R0, 0x9, RZ ;  /* 0x0000000900117824 */ /* 0x008fe200078e02ff */
[----:B-1----:R-:W-:-:S03]  /*7e90*/  ISETP.NE.AND P1, PT, R2, R4, PT ;  /* 0x000000040200720c */ /* 0x002fc60003f25270 */
[----:B------:R-:W-:Y:S01]  /*7ea0*/  VIADD R19, R17, 0x1 ;  /* 0x0000000111137836 */ /* 0x000fe20000000000 */
[----:B------:R-:W0:Y:S04]  /*7eb0*/  @P0 LDS R34, [R20+0x478] ;  /* 0x0004780014220984 */ /* 0x000e280000000800 */
[----:B------:R-:W-:Y:S01]  /*7ec0*/  ISETP.EQ.OR P1, PT, R19, UR7, P1 ;  /* 0x0000000713007c0c */ /* 0x000fe20008f22670 */
[----:B------:R-:W-:Y:S01]  /*7ed0*/  VIADD R19, R17, 0x2 ;  /* 0x0000000211137836 */ /* 0x000fe20000000000 */
[----:B--2---:R-:W-:Y:S02]  /*7ee0*/  ISETP.NE.AND P2, PT, R4, R6, PT ;  /* 0x000000060400720c */ /* 0x004fe40003f45270 */
[----:B----4-:R-:W-:Y:S02]  /*7ef0*/  SEL R18, R3, RZ, !P1 ;  /* 0x000000ff03127207 */ /* 0x010fe40004800000 */
[----:B------:R-:W-:-:S03]  /*7f00*/  ISETP.EQ.OR P2, PT, R19, UR7, P2 ;  /* 0x0000000713007c0c */ /* 0x000fc60009742670 */
[----:B-----5:R-:W-:Y:S01]  /*7f10*/  IMAD.IADD R18, R5, 0x1, R18 ;  /* 0x0000000105127824 */ /* 0x020fe200078e0212 */
[----:B------:R-:W-:Y:S01]  /*7f20*/  ISETP.NE.AND P5, PT, R6, R8, PT ;  /* 0x000000080600720c */ /* 0x000fe20003fa5270 */
[----:B------:R-:W-:-:S03]  /*7f30*/  VIADD R19, R17, 0x3 ;  /* 0x0000000311137836 */ /* 0x000fc60000000000 */
[----:B------:R-:W-:Y:S02]  /*7f40*/  SEL R18, R18, RZ, !P2 ;  /* 0x000000ff12127207 */ /* 0x000fe40005000000 */
[----:B------:R-:W-:-:S03]  /*7f50*/  ISETP.EQ.OR P5, PT, R19, UR7, P5 ;  /* 0x0000000713007c0c */ /* 0x000fc6000afa2670 */
[----:B------:R-:W-:Y:S01]  /*7f60*/  IMAD.IADD R18, R7, 0x1, R18 ;  /* 0x0000000107127824 */ /* 0x000fe200078e0212 */
[----:B------:R-:W-:Y:S01]  /*7f70*/  ISETP.NE.AND P4, PT, R8, R10, PT ;  /* 0x0000000a0800720c */ /* 0x000fe20003f85270 */
[----:B------:R-:W-:-:S03]  /*7f80*/  VIADD R21, R17, 0x4 ;  /* 0x0000000411157836 */ /* 0x000fc60000000000 */
[----:B------:R-:W-:Y:S02]  /*7f90*/  SEL R18, R18, RZ, !P5 ;  /* 0x000000ff12127207 */ /* 0x000fe40006800000 */
[----:B------:R-:W-:Y:S02]  /*7fa0*/  ISETP.EQ.OR P4, PT, R21, UR7, P4 ;  /* 0x0000000715007c0c */ /* 0x000fe4000a782670 */
[----:B0-----:R-:W-:-:S04]  /*7fb0*/  ISETP.NE.AND P0, PT, R34, R2, PT ;  /* 0x000000022200720c */ /* 0x001fc80003f05270 */
[----:B------:R-:W-:Y:S01]  /*7fc0*/  ISETP.EQ.OR P0, PT, R17, UR7, P0 ;  /* 0x0000000711007c0c */ /* 0x000fe20008702670 */
[----:B------:R-:W-:Y:S02]  /*7fd0*/  IMAD.IADD R18, R9, 0x1, R18 ;  /* 0x0000000109127824 */ /* 0x000fe400078e0212 */
[----:B------:R-:W-:Y:S01]  /*7fe0*/  IMAD.MOV.U32 R20, RZ, RZ, 0x2 ;  /* 0x00000002ff147424 */ /* 0x000fe200078e00ff */
[----:B------:R-:W-:Y:S01]  /*7ff0*/  SEL R19, RZ, 0x1, !P0 ;  /* 0x00000001ff137807 */ /* 0x000fe20004000000 */
[----:B------:R-:W-:Y:S01]  /*8000*/  VIADD R21, R17, 0x5 ;  /* 0x0000000511157836 */ /* 0x000fe20000000000 */
[----:B------:R-:W-:-:S07]  /*8010*/  SEL R18, R18, RZ, !P4 ;  /* 0x000000ff12127207 */ /* 0x000fce0006000000 */
[----:B------:R-:W-:Y:S01]  /*8020*/  @!P0 IMAD.MOV R20, RZ, RZ, 0x1 ;  /* 0x00000001ff148424 */ /* 0x000fe200078e02ff */
[----:B------:R-:W-:Y:S01]  /*8030*/  ISETP.NE.AND P0, PT, R10, R12, PT ;  /* 0x0000000c0a00720c */ /* 0x000fe20003f05270 */
[----:B------:R-:W-:-:S03]  /*8040*/  IMAD.IADD R18, R11, 0x1, R18 ;  /* 0x000000010b127824 */ /* 0x000fc600078e0212 */
[----:B------:R-:W-:Y:S01]  /*8050*/  ISETP.EQ.OR P0, PT, R21, UR7, P0 ;  /* 0x0000000715007c0c */ /* 0x000fe20008702670 */
[----:B------:R-:W-:Y:S01]  /*8060*/  @!P1 IMAD.MOV R20, RZ, RZ, R19 ;  /* 0x000000ffff149224 */ /* 0x000fe200078e0213 */
[----:B------:R-:W-:Y:S01]  /*8070*/  ISETP.NE.AND P3, PT, R12, R14, PT ;  /* 0x0000000e0c00720c */ /* 0x000fe20003f65270 */
[----:B------:R-:W-:Y:S01]  /*8080*/  VIADD R21, R17, 0x6 ;  /* 0x0000000611157836 */ /* 0x000fe20000000000 */
[----:B------:R-:W-:Y:S01]  /*8090*/  SEL R18, R18, RZ, !P0 ;  /* 0x000000ff12127207 */ /* 0x000fe20004000000 */
[----:B------:R-:W-:Y:S02]  /*80a0*/  VIADD R19, R20, 0x1 ;  /* 0x0000000114137836 */ /* 0x000fe40000000000 */
[----:B------:R-:W-:Y:S01]  /*80b0*/  @!P2 IMAD.MOV R19, RZ, RZ, R20 ;  /* 0x000000ffff13a224 */ /* 0x000fe200078e0214 */
[----:B------:R-:W-:Y:S01]  /*80c0*/  ISETP.EQ.OR P3, PT, R21, UR7, P3 ;  /* 0x0000000715007c0c */ /* 0x000fe20009f62670 */
[----:B------:R-:W-:Y:S02]  /*80d0*/  IMAD.IADD R18, R13, 0x1, R18 ;  /* 0x000000010d127824 */ /* 0x000fe400078e0212 */
[----:B------:R-:W-:-:S02]  /*80e0*/  VIADD R20, R19, 0x1 ;  /* 0x0000000113147836 */ /* 0x000fc40000000000 */
[----:B------:R-:W-:Y:S01]  /*80f0*/  @!P5 IMAD.MOV R20, RZ, RZ, R19 ;  /* 0x000000ffff14d224 */ /* 0x000fe200078e0213 */
[----:B------:R-:W-:Y:S01]  /*8100*/  SEL R18, R18, RZ, !P3 ;  /* 0x000000ff12127207 */ /* 0x000fe20005800000 */
[----:B------:R-:W-:Y:S01]  /*8110*/  VIADD R21, R17, 0x7 ;  /* 0x0000000711157836 */ /* 0x000fe20000000000 */
[----:B------:R-:W-:-:S03]  /*8120*/  ISETP.NE.AND P5, PT, R14, R32, PT ;  /* 0x000000200e00720c */ /* 0x000fc60003fa5270 */
[----:B------:R-:W-:Y:S01]  /*8130*/  IMAD.IADD R18, R15, 0x1, R18 ;  /* 0x000000010f127824 */ /* 0x000fe200078e0212 */
[----:B------:R-:W-:Y:S01]  /*8140*/  ISETP.EQ.OR P5, PT, R21, UR7, P5 ;  /* 0x0000000715007c0c */ /* 0x000fe2000afa2670 */
[----:B------:R-:W-:Y:S02]  /*8150*/  VIADD R19, R20, 0x1 ;  /* 0x0000000114137836 */ /* 0x000fe40000000000 */
[----:B------:R-:W-:Y:S01]  /*8160*/  @!P4 IMAD.MOV R19, RZ, RZ, R20 ;  /* 0x000000ffff13c224 */ /* 0x000fe200078e0214 */
[----:B------:R-:W-:Y:S01]  /*8170*/  SEL R18, R18, RZ, !P5 ;  /* 0x000000ff12127207 */ /* 0x000fe20006800000 */
[----:B------:R-:W-:Y:S01]  /*8180*/  VIADD R17, R17, 0x8 ;  /* 0x0000000811117836 */ /* 0x000fe20000000000 */
[----:B------:R-:W-:-:S03]  /*8190*/  ISETP.NE.AND P4, PT, R32, R37, PT ;  /* 0x000000252000720c */ /* 0x000fc60003f85270 */
[----:B------:R-:W-:Y:S01]  /*81a0*/  IMAD.IADD R18, R33, 0x1, R18 ;  /* 0x0000000121127824 */ /* 0x000fe200078e0212 */
[----:B------:R-:W-:-:S04]  /*81b0*/  ISETP.EQ.OR P4, PT, R17, UR7, P4 ;  /* 0x0000000711007c0c */ /* 0x000fc8000a782670 */
[----:B------:R-:W-:Y:S01]  /*81c0*/  SEL R17, R18, RZ, !P4 ;  /* 0x000000ff12117207 */ /* 0x000fe20006000000 */
[----:B------:R-:W-:-:S04]  /*81d0*/  VIADD R20, R19, 0x1 ;  /* 0x0000000113147836 */ /* 0x000fc80000000000 */
[----:B------:R-:W-:Y:S02]  /*81e0*/  IMAD.IADD R17, R16, 0x1, R17 ;  /* 0x0000000110117824 */ /* 0x000fe400078e0211 */
[----:B------:R-:W-:-:S03]  /*81f0*/  @!P0 IMAD.MOV R20, RZ, RZ, R19 ;  /* 0x000000ffff148224 */ /* 0x000fc600078e0213 */
[----:B------:R-:W0:Y:S01]  /*8200*/  SHFL.UP PT, R19, R17, 0x1, RZ ;  /* 0x0420000011137989 */ /* 0x000e2200000e00ff */
[----:B------:R-:W-:Y:S02]  /*8210*/  VIADD R18, R20, 0x1 ;  /* 0x0000000114127836 */ /* 0x000fe40000000000 */
[----:B------:R-:W-:-:S04]  /*8220*/  @!P3 IMAD.MOV R18, RZ, RZ, R20 ;  /* 0x000000ffff12b224 */ /* 0x000fc800078e0214 */
[----:B------:R-:W-:Y:S02]  /*8230*/  VIADD R36, R18, 0x1 ;  /* 0x0000000112247836 */ /* 0x000fe40000000000 */
[----:B------:R-:W-:-:S04]  /*8240*/  @!P5 IMAD.MOV R36, RZ, RZ, R18 ;  /* 0x000000ffff24d224 */ /* 0x000fc800078e0212 */
[----:B------:R-:W-:Y:S02]  /*8250*/  VIADD R16, R36, 0x1 ;  /* 0x0000000124107836 */ /* 0x000fe40000000000 */
[----:B------:R-:W-:-:S05]  /*8260*/  @!P4 IMAD.MOV R16, RZ, RZ, R36 ;  /* 0x000000ffff10c224 */ /* 0x000fca00078e0224 */
[----:B------:R-:W1:Y:S01]  /*8270*/  SHFL.UP PT, R18, R16, 0x1, RZ ;  /* 0x0420000010127989 */ /* 0x000e6200000e00ff */
[----:B------:R-:W-:Y:S02]  /*8280*/  ISETP.NE.AND P0, PT, R16, RZ, PT ;  /* 0x000000ff1000720c */ /* 0x000fe40003f05270 */
[----:B------:R-:W-:Y:S02]  /*8290*/  ISETP.GE.AND P4, PT, R40, 0x1, PT ;  /* 0x000000012800780c */ /* 0x000fe40003f86270 */
[----:B0-----:R-:W-:-:S04]  /*82a0*/  SEL R19, R19, RZ, !P0 ;  /* 0x000000ff13137207 */ /* 0x001fc80004000000 */
[----:B------:R-:W-:-:S05]  /*82b0*/  SEL R20, R19, RZ, P4 ;  /* 0x000000ff13147207 */ /* 0x000fca0002000000 */
[----:B------:R-:W-:-:S05]  /*82c0*/  IMAD.IADD R20, R17, 0x1, R20 ;  /* 0x0000000111147824 */ /* 0x000fca00078e0214 */
[----:B------:R-:W0:Y:S01]  /*82d0*/  SHFL.UP PT, R19, R20, 0x2, RZ ;  /* 0x0440000014137989 */ /* 0x000e2200000e00ff */
[----:B-1----:R-:W-:-:S05]  /*82e0*/  SEL R17, R18, RZ, P4 ;  /* 0x000000ff12117207 */ /* 0x002fca0002000000 */
[----:B------:R-:W-:-:S05]  /*82f0*/  IMAD.IADD R17, R17, 0x1, R16 ;  /* 0x0000000111117824 */ /* 0x000fca00078e0210 */
        /* <DEDUP_REMOVED lines=14> */
[----:B------:R-:W-:Y:S01]  /*83e0*/  IMAD.IADD R20, R19, 0x1, R20 ;  /* 0x0000000113147824 */ /* 0x000fe200078e0214 */
[----:B-1----:R-:W-:-:S04]  /*83f0*/  SEL R17, R16, RZ, P4 ;  /* 0x000000ff10117207 */ /* 0x002fc80002000000 */
[----:B------:R-:W0:Y:S01]  /*8400*/  SHFL.UP PT, R21, R20, 0x8, RZ ;  /* 0x0500000014157989 */ /* 0x000e2200000e00ff */
[----:B------:R-:W-:-:S05]  /*8410*/  IMAD.IADD R17, R18, 0x1, R17 ;  /* 0x0000000112117824 */ /* 0x000fca00078e0211 */
[----:B------:R-:W1:Y:S01]  /*8420*/  SHFL.UP PT, R16, R17, 0x8, RZ ;  /* 0x0500000011107989 */ /* 0x000e6200000e00ff */
[----:B------:R-:W-:Y:S02]  /*8430*/  ISETP.NE.AND P0, PT, R17, RZ, PT ;  /* 0x000000ff1100720c */ /* 0x000fe40003f05270 */
[----:B------:R-:W-:Y:S02]  /*8440*/  ISETP.GE.AND P4, PT, R40, 0x8, PT ;  /* 0x000000082800780c */ /* 0x000fe40003f86270 */
[----:B0-----:R-:W-:-:S04]  /*8450*/  SEL R21, R21, RZ, !P0 ;  /* 0x000000ff15157207 */ /* 0x001fc80004000000 */
[----:B------:R-:W-:Y:S02]  /*8460*/  SEL R21, R21, RZ, P4 ;  /* 0x000000ff15157207 */ /* 0x000fe40002000000 */
[----:B-1----:R-:W-:-:S03]  /*8470*/  SEL R16, R16, RZ, P4 ;  /* 0x000000ff10107207 */ /* 0x002fc60002000000 */
[----:B------:R-:W-:Y:S02]  /*8480*/  IMAD.IADD R21, R20, 0x1, R21 ;  /* 0x0000000114157824 */ /* 0x000fe400078e0215 */
[----:B------:R-:W-:-:S03]  /*8490*/  IMAD.IADD R16, R17, 0x1, R16 ;  /* 0x0000000111107824 */ /* 0x000fc600078e0210 */
[----:B------:R-:W0:Y:S04]  /*84a0*/  SHFL.UP PT, R19, R21, 0x10, RZ ;  /* 0x0600000015137989 */ /* 0x000e2800000e00ff */
[----:B------:R-:W1:Y:S01]  /*84b0*/  SHFL.UP PT, R18, R16, 0x10, RZ ;  /* 0x0600000010127989 */ /* 0x000e6200000e00ff */
[----:B------:R-:W-:Y:S02]  /*84c0*/  ISETP.NE.AND P5, PT, R40, 0x1f, PT ;  /* 0x0000001f2800780c */ /* 0x000fe40003fa5270 */
[----:B------:R-:W-:Y:S02]  /*84d0*/  ISETP.NE.AND P0, PT, R16, RZ, PT ;  /* 0x000000ff1000720c */ /* 0x000fe40003f05270 */
[----:B------:R-:W-:Y:S02]  /*84e0*/  ISETP.GE.AND P4, PT, R40, 0x10, PT ;  /* 0x000000102800780c */ /* 0x000fe40003f86270 */
[----:B0-----:R-:W-:-:S02]  /*84f0*/  SEL R19, R19, RZ, !P0 ;  /* 0x000000ff13137207 */ /* 0x001fc40004000000 */
[----:B-1----:R-:W-:Y:S02]  /*8500*/  SEL R17, R18, RZ, P4 ;  /* 0x000000ff12117207 */ /* 0x002fe40002000000 */
[----:B------:R-:W-:-:S03]  /*8510*/  SEL R18, R19, RZ, P4 ;  /* 0x000000ff13127207 */ /* 0x000fc60002000000 */
[----:B------:R-:W-:Y:S01]  /*8520*/  @!P5 LEA R35, R41, UR4, 0x3 ;  /* 0x000000042923dc11 */ /* 0x000fe2000f8e18ff */
[----:B------:R-:W-:Y:S02]  /*8530*/  IMAD.IADD R38, R16, 0x1, R17 ;  /* 0x0000000110267824 */ /* 0x000fe400078e0211 */
[----:B------:R-:W-:-:S05]  /*8540*/  IMAD.IADD R39, R21, 0x1, R18 ;  /* 0x0000000115277824 */ /* 0x000fca00078e0212 */
[----:B------:R-:W-:Y:S01]  /*8550*/  @!P5 STS.64 [R35], R38 ;  /* 0x000000262300d388 */ /* 0x000fe20000000a00 */
[----:B------:R-:W-:Y:S06]  /*8560*/  BAR.SYNC.DEFER_BLOCKING 0x0 ;  /* 0x0000000000007b1d */ /* 0x000fec0000010000 */
[----:B------:R-:W0:Y:S04]  /*8570*/  LDS.128 R16, [UR4] ;  /* 0x00000004ff107984 */ /* 0x000e280008000c00 */
[----:B------:R-:W1:Y:S04]  /*8580*/  LDS.128 R20, [UR4+0x10] ;  /* 0x00001004ff147984 */ /* 0x000e680008000c00 */
[----:B------:R-:W2:Y:S01]  /*8590*/  LDS.128 R24, [UR4+0x20] ;  /* 0x00002004ff187984 */ /* 0x000ea20008000c00 */
[----:B------:R-:W-:-:S02]  /*85a0*/  ISETP.NE.AND P4, PT, R41, 0x2, PT ;  /* 0x000000022900780c */ /* 0x000fc40003f85270 */
[----:B0-----:R-:W-:-:S04]  /*85b0*/  ISETP.NE.AND P0, PT, R18, RZ, PT ;  /* 0x000000ff1200720c */ /* 0x001fc80003f05270 */
[----:B------:R-:W-:Y:S02]  /*85c0*/  SEL R28, R17, RZ, !P0 ;  /* 0x000000ff111c7207 */ /* 0x000fe40004000000 */
[----:B-1----:R-:W-:-:S03]  /*85d0*/  ISETP.NE.AND P0, PT, R20, RZ, PT ;  /* 0x000000ff1400720c */ /* 0x002fc60003f05270 */
[----:B------:R-:W-:Y:S02]  /*85e0*/  IMAD.IADD R42, R19, 0x1, R28 ;  /* 0x00000001132a7824 */ /* 0x000fe400078e021c */
[----:B------:R-:W0:Y:S03]  /*85f0*/  LDS.128 R28, [UR4+0x30] ;  /* 0x00003004ff1c7984 */ /* 0x000e260008000c00 */
[C---:B------:R-:W-:Y:S02]  /*8600*/  SEL R44, R42.reuse, RZ, !P0 ;  /* 0x000000ff2a2c7207 */ /* 0x040fe40004000000 */
[----:B------:R-:W-:Y:S02]  /*8610*/  SEL R17, R42, R17, !P4 ;  /* 0x000000112a117207 */ /* 0x000fe40006000000 */
[----:B------:R-:W-:Y:S01]  /*8620*/  ISETP.NE.AND P0, PT, R22, RZ, PT ;  /* 0x000000ff1600720c */ /* 0x000fe20003f05270 */
[----:B------:R-:W-:-:S02]  /*8630*/  IMAD.IADD R42, R21, 0x1, R44 ;  /* 0x00000001152a7824 */ /* 0x000fc400078e022c */
[----:B------:R-:W-:-:S03]  /*8640*/  IMAD.IADD R19, R16, 0x1, R18 ;  /* 0x0000000110137824 */ /* 0x000fc600078e0212 */
[----:B------:R-:W-:Y:S02]  /*8650*/  SEL R18, R42, RZ, !P0 ;  /* 0x000000ff2a127207 */ /* 0x000fe40004000000 */
[----:B------:R-:W-:Y:S02]  /*8660*/  SEL R16, R19, R16, !P4 ;  /* 0x0000001013107207 */ /* 0x000fe40006000000 */
[----:B--2---:R-:W-:Y:S01]  /*8670*/  ISETP.NE.AND P4, PT, R24, RZ, PT ;  /* 0x000000ff1800720c */ /* 0x004fe20003f85270 */
[----:B------:R-:W-:Y:S01]  /*8680*/  IMAD.IADD R23, R23, 0x1, R18 ;  /* 0x0000000117177824 */ /* 0x000fe200078e0212 */
[----:B------:R-:W-:Y:S01]  /*8690*/  ISETP.NE.AND P5, PT, R41, 0x3, PT ;  /* 0x000000032900780c */ /* 0x000fe20003fa5270 */
[----:B------:R-:W-:-:S03]  /*86a0*/  IMAD.IADD R19, R19, 0x1, R20 ;  /* 0x0000000113137824 */ /* 0x000fc600078e0214 */
[----:B------:R-:W-:Y:S02]  /*86b0*/  SEL R18, R23, RZ, !P4 ;  /* 0x000000ff17127207 */ /* 0x000fe40006000000 */
[----:B------:R-:W-:Y:S02]  /*86c0*/  SEL R42, R42, R17, !P5 ;  /* 0x000000112a2a7207 */ /* 0x000fe40006800000 */
[----:B------:R-:W-:Y:S01]  /*86d0*/  SEL R16, R19, R16, !P5 ;  /* 0x0000001013107207 */ /* 0x000fe20006800000 */
[----:B------:R-:W-:Y:S01]  /*86e0*/  IMAD.IADD R17, R25, 0x1, R18 ;  /* 0x0000000119117824 */ /* 0x000fe200078e0212 */
[----:B------:R-:W-:Y:S01]  /*86f0*/  ISETP.NE.AND P4, PT, R26, RZ, PT ;  /* 0x000000ff1a00720c */ /* 0x000fe20003f85270 */
[----:B------:R-:W-:Y:S01]  /*8700*/  IMAD.IADD R19, R22, 0x1, R19 ;  /* 0x0000000116137824 */ /* 0x000fe200078e0213 */
[----:B------:R-:W-:Y:S01]  /*8710*/  ISETP.NE.AND P0, PT, R41, 0x4, PT ;  /* 0x000000042900780c */ /* 0x000fe20003f05270 */
[----:B------:R-:W1:Y:S01]  /*8720*/  SHFL.UP PT, R25, R38, 0x1, RZ ;  /* 0x0420000026197989 */ /* 0x000e6200000e00ff */
[----:B------:R-:W-:-:S02]  /*8730*/  SEL R18, R17, RZ, !P4 ;  /* 0x000000ff11127207 */ /* 0x000fc40006000000 */
[C---:B------:R-:W-:Y:S01]  /*8740*/  SEL R16, R19.reuse, R16, !P0 ;  /* 0x0000001013107207 */ /* 0x040fe20004000000 */
[----:B------:R-:W-:Y:S01]  /*8750*/  IMAD.IADD R19, R19, 0x1, R24 ;  /* 0x0000000113137824 */ /* 0x000fe200078e0218 */
[----:B------:R-:W-:Y:S01]  /*8760*/  ISETP.NE.AND P5, PT, R41, 0x5, PT ;  /* 0x000000052900780c */ /* 0x000fe20003fa5270 */
[----:B------:R-:W-:Y:S01]  /*8770*/  IMAD.IADD R27, R27, 0x1, R18 ;  /* 0x000000011b1b7824 */ /* 0x000fe200078e0212 */
[----:B------:R-:W-:Y:S02]  /*8780*/  SEL R42, R23, R42, !P0 ;  /* 0x0000002a172a7207 */ /* 0x000fe40004000000 */
[----:B0-----:R-:W-:Y:S02]  /*8790*/  ISETP.NE.AND P4, PT, R28, RZ, PT ;  /* 0x000000ff1c00720c */ /* 0x001fe40003f85270 */
[----:B------:R-:W-:Y:S01]  /*87a0*/  SEL R16, R19, R16, !P5 ;  /* 0x0000001013107207 */ /* 0x000fe20006800000 */
[----:B------:R-:W-:Y:S01]  /*87b0*/  IMAD.IADD R19, R26, 0x1, R19 ;  /* 0x000000011a137824 */ /* 0x000fe200078e0213 */
[----:B------:R-:W-:Y:S01]  /*87c0*/  SEL R42, R17, R42, !P5 ;  /* 0x0000002a112a7207 */ /* 0x000fe20006800000 */
[----:B------:R-:W0:Y:S01]  /*87d0*/  SHFL.UP PT, R35, R39, 0x1, RZ ;  /* 0x0420000027237989 */ /* 0x000e2200000e00ff */
[----:B------:R-:W-:-:S02]  /*87e0*/  ISETP.NE.AND P5, PT, R41, 0x6, PT ;  /* 0x000000062900780c */ /* 0x000fc40003fa5270 */
[----:B------:R-:W-:Y:S02]  /*87f0*/  SEL R18, R27, RZ, !P4 ;  /* 0x000000ff1b127207 */ /* 0x000fe40006000000 */
[----:B------:R-:W-:Y:S02]  /*8800*/  ISETP.GE.U32.AND P0, PT, R0, 0x20, PT ;  /* 0x000000200000780c */ /* 0x000fe40003f06070 */
[C---:B------:R-:W-:Y:S01]  /*8810*/  SEL R16, R19.reuse, R16, !P5 ;  /* 0x0000001013107207 */ /* 0x040fe20006800000 */
[----:B------:R-:W-:Y:S01]  /*8820*/  IMAD.IADD R19, R19, 0x1, R28 ;  /* 0x0000000113137824 */ /* 0x000fe200078e021c */
[----:B------:R-:W-:Y:S01]  /*8830*/  SEL R42, R27, R42, !P5 ;  /* 0x0000002a1b2a7207 */ /* 0x000fe20006800000 */
[----:B------:R-:W-:Y:S01]  /*8840*/  IMAD.IADD R29, R29, 0x1, R18 ;  /* 0x000000011d1d7824 */ /* 0x000fe200078e0212 */
[----:B------:R-:W-:Y:S02]  /*8850*/  ISETP.NE.AND P4, PT, R41, 0x7, PT ;  /* 0x000000072900780c */ /* 0x000fe40003f85270 */
[----:B------:R-:W-:-:S02]  /*8860*/  ISETP.NE.AND P5, PT, R30, RZ, PT ;  /* 0x000000ff1e00720c */ /* 0x000fc40003fa5270 */
[----:B------:R-:W-:Y:S02]  /*8870*/  SEL R16, R19, R16, !P4 ;  /* 0x0000001013107207 */ /* 0x000fe40006000000 */
[C---:B------:R-:W-:Y:S02]  /*8880*/  SEL R42, R29.reuse, R42, !P4 ;  /* 0x0000002a1d2a7207 */ /* 0x040fe40006000000 */
[----:B------:R-:W-:Y:S02]  /*8890*/  ISETP.NE.AND P4, PT, R40, RZ, P0 ;  /* 0x000000ff2800720c */ /* 0x000fe40000785270 */
[----:B------:R-:W-:Y:S02]  /*88a0*/  SEL R18, R29, RZ, !P5 ;  /* 0x000000ff1d127207 */ /* 0x000fe40006800000 */
[----:B-1----:R-:W-:-:S04]  /*88b0*/  @P0 ISETP.NE.AND P5, PT, R25, RZ, PT ;  /* 0x000000ff1900020c */ /* 0x002fc80003fa5270 */
[----:B------:R-:W-:Y:S02]  /*88c0*/  @P0 SEL R20, R42, RZ, !P5 ;  /* 0x000000ff2a140207 */ /* 0x000fe40006800000 */
[----:B------:R-:W-:-:S03]  /*88d0*/  @P0 ISETP.NE.AND P5, PT, R40, RZ, PT ;  /* 0x000000ff2800020c */ /* 0x000fc60003fa5270 */
[----:B0-----:R-:W-:Y:S01]  /*88e0*/  @P4 IMAD.IADD R42, R35, 0x1, R20 ;  /* 0x00000001232a4824 */ /* 0x001fe200078e0214 */
[----:B------:R-:W-:Y:S01]  /*88f0*/  @P0 SEL R17, R25, RZ, P5 ;  /* 0x000000ff19110207 */ /* 0x000fe20002800000 */
[----:B------:R-:W-:Y:S02]  /*8900*/  IMAD.IADD R30, R30, 0x1, R19 ;  /* 0x000000011e1e7824 */ /* 0x000fe400078e0213 */
[----:B------:R-:W-:Y:S02]  /*8910*/  IMAD.IADD R31, R31, 0x1, R18 ;  /* 0x000000011f1f7824 */ /* 0x000fe400078e0212 */
[----:B------:R-:W-:Y:S02]  /*8920*/  @P0 IMAD.IADD R25, R16, 0x1, R17 ;  /* 0x0000000110190824 */ /* 0x000fe400078e0211 */
[----:B------:R-:W-:Y:S01]  /*8930*/  @P0 IMAD.MOV.U32 R35, RZ, RZ, R42 ;  /* 0x000000ffff230224 */ /* 0x000fe200078e002a */
[----:B------:R-:W-:Y:S06]  /*8940*/  @P0 BRA `(.L_x_1909) ;  /* 0x0000000c001c0947 */ /* 0x000fec0003800000 */
[----:B------:R-:W0:Y:S01]  /*8950*/  LDC.64 R28, c[0x0][0x3b0] ;  /* 0x0000ec00ff1c7b82 */ /* 0x000e220000000a00 */
[----:B------:R-:W-:Y:S01]  /*8960*/  IMAD.U32 R17, RZ, RZ, UR8 ;  /* 0x00000008ff117e24 */ /* 0x000fe2000f8e00ff */
[----:B------:R-:W1:Y:S01]  /*8970*/  LDCU UR5, c[0x0][0x370] ;  /* 0x00006e00ff0577ac */ /* 0x000e620008000800 */
[----:B------:R-:W-:Y:S01]  /*8980*/  @!P6 IMAD.MOV.U32 R18, RZ, RZ, 0x64 ;  /* 0x00000064ff12e424 */ /* 0x000fe200078e00ff */
[----:B------:R2:W-:Y:S01]  /*8990*/  @!P6 STS [UR4+0x74], R30 ;  /* 0x0000741eff00e988 */ /* 0x0005e20008000804 */
[----:B------:R-:W-:Y:S02]  /*89a0*/  @!P6 IMAD.MOV.U32 R19, RZ, RZ, 0x0 ;  /* 0x00000000ff13e424 */ /* 0x000fe400078e00ff */
        /* <DEDUP_REMOVED lines=9> */
.L_x_1910:
[----:B------:R-:W-:Y:S05]  /*8a40*/  NANOSLEEP 0x1c2 ;  /* 0x000001c20000795d */ /* 0x000fea0003800000 */
[----:B------:R-:W-:Y:S01]  /*8a50*/  NOP ;  /* 0x0000000000007918 */ /* 0x000fe20000000000 */
.L_x_1911:
[----:B--2---:R-:W-:-:S03]  /*8a60*/  IMAD.WIDE.U32 R16, R0, 0x10, RZ ;  /* 0x0000001000107825 */ /* 0x004fc600078e00ff */
[----:B------:R-:W-:Y:S02]  /*8a70*/  LOP3.LUT R23, R16, 0xfffffff0, RZ, 0x3c, !PT ;  /* 0xfffffff010177812 */ /* 0x000fe400078e3cff */
[----:B------:R-:W-:Y:S02]  /*8a80*/  LOP3.LUT R17, RZ, R17, RZ, 0x33, !PT ;  /* 0x00000011ff117212 */ /* 0x000fe400078e33ff */
[----:B------:R-:W-:-:S05]  /*8a90*/  IADD3 R22, P0, PT, R28, R23, RZ ;  /* 0x000000171c167210 */ /* 0x000fca0007f1e0ff */
[----:B------:R-:W-:-:S08]  /*8aa0*/  IMAD.X R23, R29, 0x1, R17, P0 ;  /* 0x000000011d177824 */ /* 0x000fd000000e0611 */
.L_x_1913:
[----:B------:R-:W2:Y:S01]  /*8ab0*/  LD.E.128.STRONG.GPU R16, desc[UR10][R22.64+0x200] ;  /* 0x0002000a16107980 */ /* 0x000ea2000c10fd00 */
[----:B------:R-:W-:Y:S05]  /*8ac0*/  YIELD ;  /* 0x0000000000007946 */ /* 0x000fea0003800000 */
[----:B------:R-:W-:Y:S01]  /*8ad0*/  UMOV UR5, 0xffffffff ;  /* 0xffffffff00057882 */ /* 0x000fe20000000000 */
[----:B--2---:R-:W-:-:S04]  /*8ae0*/  ISETP.NE.U32.AND P0, PT, R18, 0x63, PT ;  /* 0x000000631200780c */ /* 0x004fc80003f05070 */
[----:B------:R-:W-:Y:S01]  /*8af0*/  ISETP.NE.AND.EX P0, PT, R19, RZ, PT, P0 ;  /* 0x000000ff1300720c */ /* 0x000fe20003f05300 */
[----:B------:R-:W-:-:S12]  /*8b00*/  BRA.DIV UR5, `(.L_x_1912) ;  /* 0x0000003205007947 */ /* 0x000fd8000b800000 */
[----:B------:R-:W-:-:S13]  /*8b10*/  VOTE.ANY P0, !P0 ;  /* 0x0000000000ff7806 */ /* 0x000fda0004000100 */
.L_x_1970:
        /* <DEDUP_REMOVED lines=20> */
[----:B------:R-:W-:Y:S01]  /*8c60*/  ISETP.GT.AND P0, PT, R24, R27, PT ;  /* 0x0000001b1800720c */ /* 0x000fe20003f04270 */
[----:B------:R-:W-:Y:S01]  /*8c70*/  VIADD R24, R40, 0x8 ;  /* 0x0000000828187836 */ /* 0x000fe20000000000 */
        /* <DEDUP_REMOVED lines=24> */
[----:B------:R-:W-:Y:S01]  /*8e00*/  ISETP.NE.U32.AND P4, PT, R18, 0x65, PT ;  /* 0x000000651200780c */ /* 0x000fe20003f85070 */
[----:B------:R-:W-:Y:S01]  /*8e10*/  VIADD R18, R40, 0x10 ;  /* 0x0000001028127836 */ /* 0x000fe20000000000 */
[----:B------:R-:W-:-:S02]  /*8e20*/  SEL R21, R16, RZ, !P0 ;  /* 0x000000ff10157207 */ /* 0x000fc40004000000 */
[----:B-1----:R-:W-:Y:S02]  /*8e30*/  SEL R17, R22, RZ, !P0 ;  /* 0x000000ff16117207 */ /* 0x002fe40004000000 */
[----:B------:R-:W-:Y:S01]  /*8e40*/  ISETP.NE.AND.EX P4, PT, R19, RZ, PT, P4 ;  /* 0x000000ff1300720c */ /* 0x000fe20003f85340 */
[----:B------:R-:W-:Y:S01]  /*8e50*/  IMAD.IADD R22, R20, 0x1, R21 ;  /* 0x0000000114167824 */ /* 0x000fe200078e0215 */
[----:B------:R-:W-:Y:S01]  /*8e60*/  ISETP.GT.AND P0, PT, R18, R27, PT ;  /* 0x0000001b1200720c */ /* 0x000fe20003f04270 */
[----:B------:R-:W-:Y:S02]  /*8e70*/  IMAD.IADD R38, R42, 0x1, R17 ;  /* 0x000000012a267824 */ /* 0x000fe400078e0211 */
[----:B------:R-:W0:Y:S01]  /*8e80*/  LDC.64 R16, c[0x0][0x3b0] ;  /* 0x0000ec00ff107b82 */ /* 0x000e220000000a00 */
[----:B------:R-:W1:Y:S02]  /*8e90*/  SHFL.DOWN PT, R23, R22, 0x10, R27 ;  /* 0x0a00000016177989 */ /* 0x000e6400000e001b */
[----:B------:R-:W-:-:S02]  /*8ea0*/  ISETP.NE.AND P5, PT, R38, RZ, PT ;  /* 0x000000ff2600720c */ /* 0x000fc40003fa5270 */
[----:B------:R2:W3:Y:S03]  /*8eb0*/  SHFL.DOWN PT, R39, R38, 0x10, R27 ;  /* 0x0a00000026277989 */ /* 0x0004e600000e001b */
[----:B------:R-:W-:Y:S02]  /*8ec0*/  VOTE.ALL P4, P4 ;  /* 0x0000000000ff7806 */ /* 0x000fe40002080000 */
[----:B--2---:R-:W-:-:S05]  /*8ed0*/  LOP3.LUT R27, RZ, R0, RZ, 0x33, !PT ;  /* 0x00000000ff1b7212 */ /* 0x004fca00078e33ff */
[----:B------:R-:W-:Y:S01]  /*8ee0*/  VIADD R27, R27, UR8 ;  /* 0x000000081b1b7c36 */ /* 0x000fe20008000000 */
[----:B-1----:R-:W-:Y:S02]  /*8ef0*/  SEL R23, R23, RZ, !P5 ;  /* 0x000000ff17177207 */ /* 0x002fe40006800000 */
[----:B0-----:R-:W-:Y:S02]  /*8f00*/  IADD3 R42, P5, PT, R16, 0x200, RZ ;  /* 0x00000200102a7810 */ /* 0x001fe40007fbe0ff */
[----:B---3--:R-:W-:Y:S02]  /*8f10*/  SEL R39, R39, RZ, !P0 ;  /* 0x000000ff27277207 */ /* 0x008fe40004000000 */
[----:B------:R-:W-:Y:S01]  /*8f20*/  SEL R23, R23, RZ, !P0 ;  /* 0x000000ff17177207 */ /* 0x000fe20004000000 */
[----:B------:R-:W-:Y:S02]  /*8f30*/  IMAD.X R43, RZ, RZ, R17, P5 ;  /* 0x000000ffff2b7224 */ /* 0x000fe400028e0611 */
[----:B------:R-:W-:-:S02]  /*8f40*/  IMAD.IADD R20, R38, 0x1, R39 ;  /* 0x0000000126147824 */ /* 0x000fc400078e0227 */
[----:B------:R-:W-:-:S07]  /*8f50*/  IMAD.IADD R22, R22, 0x1, R23 ;  /* 0x0000000116167824 */ /* 0x000fce00078e0217 */
.L_x_1984:
[----:B------:R-:W-:Y:S05]  /*8f60*/  @!P4 BRA `(.L_x_1915) ;  /* 0x00000004002cc947 */ /* 0x000fea0003800000 */
.L_x_1919:
[----:B------:R-:W-:-:S07]  /*8f70*/  IMAD.WIDE R38, R27, 0x10, R42 ;  /* 0x000000101b267825 */ /* 0x000fce00078e022a */
.L_x_1917:
[----:B------:R-:W2:Y:S01]  /*8f80*/  LD.E.128.STRONG.GPU R16, desc[UR10][R38.64+-0x200] ;  /* 0xfffe000a26107980 */ /* 0x000ea2000c10fd00 */
[----:B------:R-:W-:Y:S05]  /*8f90*/  YIELD ;  /* 0x0000000000007946 */ /* 0x000fea0003800000 */
[----:B------:R-:W-:Y:S01]  /*8fa0*/  UMOV UR5, 0xffffffff ;  /* 0xffffffff00057882 */ /* 0x000fe20000000000 */
[----:B--2---:R-:W-:-:S04]  /*8fb0*/  ISETP.NE.U32.AND P0, PT, R18, 0x63, PT ;  /* 0x000000631200780c */ /* 0x004fc80003f05070 */
[----:B------:R-:W-:Y:S01]  /*8fc0*/  ISETP.NE.AND.EX P0, PT, R19, RZ, PT, P0 ;  /* 0x000000ff1300720c */ /* 0x000fe20003f05300 */
[----:B------:R-:W-:-:S12]  /*8fd0*/  BRA.DIV UR5, `(.L_x_1916) ;  /* 0x0000003205c07947 */ /* 0x000fd8000b800000 */
[----:B------:R-:W-:-:S13]  /*8fe0*/  VOTE.ANY P0, !P0 ;  /* 0x0000000000ff7806 */ /* 0x000fda0004000100 */
.L_x_1987:
        /* <DEDUP_REMOVED lines=10> */
[----:B------:R-:W-:-:S04]  /*9090*/  LOP3.LUT R24, R21, R24, RZ, 0xc, !PT ;  /* 0x0000001815187212 */ /* 0x000fc800078e0cff */
[----:B------:R0:W1:Y:S02]  /*90a0*/  POPC R41, R24 ;  /* 0x0000001800297309 */ /* 0x0000640000000000 */
        /* <DEDUP_REMOVED lines=33> */
[----:B0-----:R-:W-:Y:S02]  /*92c0*/  SEL R23, R23, RZ, !P4 ;  /* 0x000000ff17177207 */ /* 0x001fe40006000000 */
[----:B------:R-:W-:Y:S01]  /*92d0*/  ISETP.NE.U32.AND P4, PT, R18, 0x65, PT ;  /* 0x000000651200780c */ /* 0x000fe20003f85070 */
[----:B------:R-:W-:Y:S01]  /*92e0*/  VIADD R18, R40, 0x10 ;  /* 0x0000001028127836 */ /* 0x000fe20000000000 */
[----:B------:R-:W-:Y:S02]  /*92f0*/  SEL R23, R23, RZ, !P0 ;  /* 0x000000ff17177207 */ /* 0x000fe40004000000 */
[----:B-1----:R-:W-:Y:S02]  /*9300*/  SEL R17, R17, RZ, !P0 ;  /* 0x000000ff11117207 */ /* 0x002fe40004000000 */
[----:B------:R-:W-:Y:S01]  /*9310*/  ISETP.GT.AND P5, PT, R18, R41, PT ;  /* 0x000000291200720c */ /* 0x000fe20003fa4270 */
[----:B------:R-:W-:Y:S01]  /*9320*/  IMAD.IADD R16, R38, 0x1, R23 ;  /* 0x0000000126107824 */ /* 0x000fe200078e0217 */
[----:B------:R-:W-:Y:S01]  /*9330*/  ISETP.NE.AND.EX P4, PT, R19, RZ, PT, P4 ;  /* 0x000000ff1300720c */ /* 0x000fe20003f85340 */
[----:B------:R-:W-:-:S03]  /*9340*/  IMAD.IADD R17, R46, 0x1, R17 ;  /* 0x000000012e117824 */ /* 0x000fc600078e0211 */
[----:B------:R-:W0:Y:S02]  /*9350*/  SHFL.DOWN PT, R23, R16, 0x10, R41 ;  /* 0x0a00000010177989 */ /* 0x000e2400000e0029 */
[----:B------:R-:W-:Y:S02]  /*9360*/  ISETP.NE.AND P0, PT, R17, RZ, PT ;  /* 0x000000ff1100720c */ /* 0x000fe40003f05270 */
[----:B------:R-:W1:Y:S05]  /*9370*/  SHFL.DOWN PT, R38, R17, 0x10, R41 ;  /* 0x0a00000011267989 */ /* 0x000e6a00000e0029 */
[----:B------:R-:W-:Y:S02]  /*9380*/  VOTE.ALL P4, P4 ;  /* 0x0000000000ff7806 */ /* 0x000fe40002080000 */
[----:B0-----:R-:W-:-:S02]  /*9390*/  SEL R23, R23, RZ, !P0 ;  /* 0x000000ff17177207 */ /* 0x001fc40004000000 */
[----:B------:R-:W-:Y:S02]  /*93a0*/  ISETP.NE.AND P0, PT, R20, RZ, PT ;  /* 0x000000ff1400720c */ /* 0x000fe40003f05270 */
[----:B------:R-:W-:Y:S02]  /*93b0*/  SEL R23, R23, RZ, !P5 ;  /* 0x000000ff17177207 */ /* 0x000fe40006800000 */
[----:B-1----:R-:W-:-:S03]  /*93c0*/  SEL R38, R38, RZ, !P5 ;  /* 0x000000ff26267207 */ /* 0x002fc60006800000 */
[----:B------:R-:W-:Y:S01]  /*93d0*/  IMAD.IADD R23, R16, 0x1, R23 ;  /* 0x0000000110177824 */ /* 0x000fe200078e0217 */
[----:B------:R-:W-:-:S04]  /*93e0*/  IADD3 R20, PT, PT, R17, R38, R20 ;  /* 0x0000002611147210 */ /* 0x000fc80007ffe014 */
[----:B------:R-:W-:-:S05]  /*93f0*/  SEL R23, R23, RZ, !P0 ;  /* 0x000000ff17177207 */ /* 0x000fca0004000000 */
[----:B------:R-:W-:-:S07]  /*9400*/  IMAD.IADD R22, R23, 0x1, R22 ;  /* 0x0000000117167824 */ /* 0x000fce00078e0216 */
.L_x_2001:
[----:B------:R-:W-:Y:S05]  /*9410*/  @P4 BRA `(.L_x_1919) ;  /* 0xfffffff800d44947 */ /* 0x000fea000383ffff */
.L_x_1915:
        /* <DEDUP_REMOVED lines=22> */
.L_x_1921:
[----:B------:R-:W-:Y:S05]  /*9580*/  BSYNC.RECONVERGENT B0 ;  /* 0x0000000000007941 */ /* 0x000fea0003800200 */
.L_x_1920:
[----:B------:R0:W-:Y:S01]  /*9590*/  @!P4 STS.64 [R24+0x48], R20 ;  /* 0x000048141800c388 */ /* 0x0001e20000000a00 */
[----:B------:R-:W-:Y:S02]  /*95a0*/  @!P4 IMAD.MOV.U32 R25, RZ, RZ, R20 ;  /* 0x000000ffff19c224 */ /* 0x000fe400078e0014 */
[----:B------:R-:W-:-:S07]  /*95b0*/  @!P4 IMAD.MOV.U32 R35, RZ, RZ, R22 ;  /* 0x000000ffff23c224 */ /* 0x000fce00078e0016 */
.L_x_1909:
[----:B------:R-:W-:Y:S05]  /*95c0*/  WARPSYNC.ALL ;  /* 0x0000000000007948 */ /* 0x000fea0003800000 */
[C---:B------:R-:W-:Y:S01]  /*95d0*/  ISETP.NE.AND P4, PT, R0.reuse, RZ, PT ;  /* 0x000000ff0000720c */ /* 0x040fe20003f85270 */
[----:B------:R-:W2:Y:S08]  /*95e0*/  S2UR UR5, SR_CgaCtaId ;  /* 0x00000000000579c3 */ /* 0x000eb00000008800 */
[----:B------:R-:W-:Y:S04]  /*95f0*/  BAR.SYNC.DEFER_BLOCKING 0x0 ;  /* 0x0000000000007b1d */ /* 0x000fe80000010000 */
[----:B------:R-:W-:Y:S01]  /*9600*/  @P4 ISETP.NE.AND P5, PT, R25, RZ, PT ;  /* 0x000000ff1900420c */ /* 0x000fe20003fa5270 */
[----:B------:R-:W-:Y:S01]  /*9610*/  IMAD R26, R0, 0x9, RZ ;  /* 0x00000009001a7824 */ /* 0x000fe200078e02ff */
[----:B------:R-:W-:Y:S01]  /*9620*/  ISETP.NE.AND P0, PT, R34, R2, PT ;  /* 0x000000022200720c */ /* 0x000fe20003f05270 */
[----:B------:R-:W-:-:S03]  /*9630*/  UMOV UR4, 0x400 ;  /* 0x0000040000047882 */ /* 0x000fc60000000000 */
[C---:B------:R-:W-:Y:S01]  /*9640*/  ISETP.EQ.OR P0, PT, R26.reuse, UR7, P0 ;  /* 0x000000071a007c0c */ /* 0x040fe20008702670 */
[----:B0-----:R-:W-:Y:S01]  /*9650*/  VIADD R21, R26, 0x7 ;  /* 0x000000071a157836 */ /* 0x001fe20000000000 */
[----:B------:R-:W-:Y:S02]  /*9660*/  BSSY.RECONVERGENT B0, `(.L_x_1922) ;  /* 0x0000148000007945 */ /* 0x000fe40003800200 */
[----:B------:R-:W-:-:S05]  /*9670*/  SEL R24, RZ, 0x1, !P0 ;  /* 0x00000001ff187807 */ /* 0x000fca0004000000 */
[----:B-1----:R-:W-:Y:S02]  /*9680*/  VIADD R20, R24, 0x1 ;  /* 0x0000000118147836 */ /* 0x002fe40000000000 */
[----:B------:R-:W-:Y:S01]  /*9690*/  @!P1 IMAD.MOV R20, RZ, RZ, R24 ;  /* 0x000000ffff149224 */ /* 0x000fe200078e0218 */
[----:B--2---:R-:W-:-:S09]  /*96a0*/  ULEA UR4, UR5, UR4, 0x18 ;  /* 0x0000000405047291 */ /* 0x004fd2000f8ec0ff */
[----:B------:R-:W0:Y:S02]  /*96b0*/  @P4 LDS.64 R16, [UR4+0x48] ;  /* 0x00004804ff104984 */ /* 0x000e240008000a00 */
[----:B0-----:R-:W-:Y:S01]  /*96c0*/  @P4 SEL R18, R17, RZ, !P5 ;  /* 0x000000ff11124207 */ /* 0x001fe20006800000 */
[----:B------:R-:W-:Y:S01]  /*96d0*/  VIADD R17, R26, 0x3 ;  /* 0x000000031a117836 */ /* 0x000fe20000000000 */
[----:B------:R-:W-:Y:S01]  /*96e0*/  ISETP.NE.AND P5, PT, R6, R8, PT ;  /* 0x000000080600720c */ /* 0x000fe20003fa5270 */
[----:B------:R-:W-:Y:S02]  /*96f0*/  @P4 IMAD.IADD R16, R25, 0x1, R16 ;  /* 0x0000000119104824 */ /* 0x000fe400078e0210 */
[----:B------:R-:W-:Y:S01]  /*9700*/  @P4 IMAD.IADD R35, R35, 0x1, R18 ;  /* 0x0000000123234824 */ /* 0x000fe200078e0212 */
[----:B------:R-:W-:Y:S01]  /*9710*/  ISETP.EQ.OR P5, PT, R17, UR7, P5 ;  /* 0x0000000711007c0c */ /* 0x000fe2000afa2670 */
[----:B------:R-:W-:Y:S01]  /*9720*/  @P4 IMAD.MOV.U32 R25, RZ, RZ, R16 ;  /* 0x000000ffff194224 */ /* 0x000fe200078e0010 */
[----:B------:R-:W-:Y:S01]  /*9730*/  ISETP.NE.AND P4, PT, R8, R10, PT ;  /* 0x0000000a0800720c */ /* 0x000fe20003f85270 */
[----:B------:R-:W-:Y:S01]  /*9740*/  VIADD R17, R26, 0x4 ;  /* 0x000000041a117836 */ /* 0x000fe20000000000 */
[----:B------:R-:W-:Y:S01]  /*9750*/  SEL R18, R35, RZ, !P0 ;  /* 0x000000ff23127207 */ /* 0x000fe20004000000 */
[----:B------:R-:W-:Y:S01]  /*9760*/  IMAD.IADD R29, R25, 0x1, R20 ;  /* 0x00000001191d7824 */ /* 0x000fe200078e0214 */
[----:B------:R-:W-:Y:S01]  /*9770*/  ISETP.NE.AND P0, PT, R10, R12, PT ;  /* 0x0000000c0a00720c */ /* 0x000fe20003f05270 */
[----:B------:R-:W-:Y:S01]  /*9780*/  IMAD.IADD R23, R36, 0x1, R25 ;  /* 0x0000000124177824 */ /* 0x000fe200078e0219 */
[----:B------:R-:W-:Y:S01]  /*9790*/  ISETP.EQ.OR P4, PT, R17, UR7, P4 ;  /* 0x0000000711007c0c */ /* 0x000fe2000a782670 */
[----:B------:R-:W-:-:S02]  /*97a0*/  IMAD.IADD R3, R3, 0x1, R18 ;  /* 0x0000000103037824 */ /* 0x000fc400078e0212 */
[----:B------:R-:W-:Y:S02]  /*97b0*/  VIADD R17, R26, 0x5 ;  /* 0x000000051a117836 */ /* 0x000fe40000000000 */
[----:B------:R-:W-:Y:S01]  /*97c0*/  VIADD R46, R29, 0x1 ;  /* 0x000000011d2e7836 */ /* 0x000fe20000000000 */
[----:B------:R-:W-:Y:S01]  /*97d0*/  SEL R18, R3, RZ, !P1 ;  /* 0x000000ff03127207 */ /* 0x000fe20004800000 */
[----:B------:R-:W-:Y:S01]  /*97e0*/  @!P2 IMAD.MOV R46, RZ, RZ, R29 ;  /* 0x000000ffff2ea224 */ /* 0x000fe200078e021d */
[----:B------:R-:W-:Y:S01]  /*97f0*/  ISETP.EQ.OR P0, PT, R17, UR7, P0 ;  /* 0x0000000711007c0c */ /* 0x000fe20008702670 */
[----:B------:R-:W-:Y:S02]  /*9800*/  IMAD.IADD R45, R24, 0x1, R25 ;  /* 0x00000001182d7824 */ /* 0x000fe400078e0219 */
[----:B------:R-:W-:Y:S02]  /*9810*/  IMAD.IADD R5, R5, 0x1, R18 ;  /* 0x0000000105057824 */ /* 0x000fe400078e0212 */
[----:B------:R-:W0:Y:S01]  /*9820*/  LDS.64 R18, [UR4+0x70] ;  /* 0x00007004ff127984 */ /* 0x000e220008000a00 */
[----:B------:R-:W-:-:S02]  /*9830*/  VIADD R17, R46, 0x1 ;  /* 0x000000012e117836 */ /* 0x000fc40000000000 */
[----:B------:R-:W-:Y:S01]  /*9840*/  SEL R22, R5, RZ, !P2 ;  /* 0x000000ff05167207 */ /* 0x000fe20005000000 */
[----:B------:R-:W-:-:S04]  /*9850*/  @!P5 IMAD.MOV R17, RZ, RZ, R46 ;  /* 0x000000ffff11d224 */ /* 0x000fc800078e022e */
[----:B------:R-:W-:-:S05]  /*9860*/  IMAD.IADD R7, R7, 0x1, R22 ;  /* 0x0000000107077824 */ /* 0x000fca00078e0216 */
[----:B------:R-:W-:Y:S02]  /*9870*/  SEL R16, R7, RZ, !P5 ;  /* 0x000000ff07107207 */ /* 0x000fe40006800000 */
[----:B------:R-:W-:-:S03]  /*9880*/  ISETP.NE.AND P5, PT, R14, R32, PT ;  /* 0x000000200e00720c */ /* 0x000fc60003fa5270 */
[----:B------:R-:W-:Y:S01]  /*9890*/  IMAD.IADD R9, R9, 0x1, R16 ;  /* 0x0000000109097824 */ /* 0x000fe200078e0210 */
[----:B------:R-:W-:Y:S01]  /*98a0*/  ISETP.EQ.OR P5, PT, R21, UR7, P5 ;  /* 0x0000000715007c0c */ /* 0x000fe2000afa2670 */
[----:B------:R-:W1:Y:S03]  /*98b0*/  LDS R16, [UR4+0x6c] ;  /* 0x00006c04ff107984 */ /* 0x000e660008000800 */
[----:B------:R-:W-:-:S05]  /*98c0*/  SEL R20, R9, RZ, !P4 ;  /* 0x000000ff09147207 */ /* 0x000fca0006000000 */
[----:B------:R-:W-:Y:S02]  /*98d0*/  IMAD.IADD R11, R11, 0x1, R20 ;  /* 0x000000010b0b7824 */ /* 0x000fe400078e0214 */
[----:B------:R-:W-:Y:S02]  /*98e0*/  VIADD R20, R17, 0x1 ;  /* 0x0000000111147836 */ /* 0x000fe40000000000 */
[----:B------:R-:W-:Y:S01]  /*98f0*/  @!P4 IMAD.MOV R20, RZ, RZ, R17 ;  /* 0x000000ffff14c224 */ /* 0x000fe200078e0211 */
[----:B------:R-:W-:-:S03]  /*9900*/  SEL R22, R11, RZ, !P0 ;  /* 0x000000ff0b167207 */ /* 0x000fc60004000000 */
[----:B------:R-:W-:Y:S02]  /*9910*/  VIADD R21, R20, 0x1 ;  /* 0x0000000114157836 */ /* 0x000fe40000000000 */
[----:B------:R-:W-:Y:S01]  /*9920*/  IMAD.IADD R13, R13, 0x1, R22 ;  /* 0x000000010d0d7824 */ /* 0x000fe200078e0216 */
[----:B0-----:R-:W-:Y:S01]  /*9930*/  ISETP.GE.AND P6, PT, R19, 0x101, PT ;  /* 0x000001011300780c */ /* 0x001fe20003fc6270 */
[----:B------:R-:W-:-:S03]  /*9940*/  @!P0 IMAD.MOV R21, RZ, RZ, R20 ;  /* 0x000000ffff158224 */ /* 0x000fc600078e0214 */
[----:B------:R-:W-:-:S05]  /*9950*/  SEL R22, R13, RZ, !P3 ;  /* 0x000000ff0d167207 */ /* 0x000fca0005800000 */
[----:B------:R-:W-:Y:S02]  /*9960*/  IMAD.IADD R15, R15, 0x1, R22 ;  /* 0x000000010f0f7824 */ /* 0x000fe400078e0216 */
[----:B------:R-:W-:Y:S02]  /*9970*/  VIADD R22, R21, 0x1 ;  /* 0x0000000115167836 */ /* 0x000fe40000000000 */
[----:B------:R-:W-:Y:S01]  /*9980*/  @!P3 IMAD.MOV R22, RZ, RZ, R21 ;  /* 0x000000ffff16b224 */ /* 0x000fe200078e0215 */
[----:B------:R-:W-:-:S05]  /*9990*/  SEL R28, R15, RZ, !P5 ;  /* 0x000000ff0f1c7207 */ /* 0x000fca0006800000 */
[----:B------:R-:W-:Y:S01]  /*99a0*/  IMAD.IADD R33, R33, 0x1, R28 ;  /* 0x0000000121217824 */ /* 0x000fe200078e021c */
[----:B------:R-:W-:Y:S06]  /*99b0*/  @!P6 BRA `(.L_x_1923) ;  /* 0x0000000c004ce947 */ /* 0x000fec0003800000 */
[----:B------:R-:W0:Y:S01]  /*99c0*/  LDS R24, [UR4+0x64] ;  /* 0x00006404ff187984 */ /* 0x000e220008000800 */
[----:B------:R-:W-:Y:S01]  /*99d0*/  ISETP.NE.AND P6, PT, R34, R2, PT ;  /* 0x000000022200720c */ /* 0x000fe20003fc5270 */
[----:B------:R-:W-:Y:S01]  /*99e0*/  IMAD.MOV.U32 R27, RZ, RZ, 0x9 ;  /* 0x00000009ff1b7424 */ /* 0x000fe200078e00ff */
[----:B------:R-:W-:Y:S02]  /*99f0*/  BAR.SYNC.DEFER_BLOCKING 0x0 ;  /* 0x0000000000007b1d */ /* 0x000fe40000010000 */
[----:B------:R-:W-:Y:S01]  /*9a00*/  ISETP.NE.AND P6, PT, R26, UR7, !P6 ;  /* 0x000000071a007c0c */ /* 0x000fe2000f7c5270 */
[CC--:B------:R-:W-:Y:S02]  /*9a10*/  IMAD R26, R0.reuse, R27.reuse, 0x3 ;  /* 0x00000003001a7424 */ /* 0x0c0fe400078e021b */
[----:B------:R-:W-:-:S10]  /*9a20*/  IMAD R27, R0, R27, 0x8 ;  /* 0x00000008001b7424 */ /* 0x000fd400078e021b */
        /* <DEDUP_REMOVED lines=10> */
[--C-:B------:R-:W-:Y:S01]  /*9ad0*/  @P3 IMAD.IADD R21, R21, 0x1, -R24.reuse ;  /* 0x0000000115153824 */ /* 0x100fe200078e0a18 */
[----:B------:R-:W-:Y:S01]  /*9ae0*/  @P4 LEA R17, R17, UR4, 0x3 ;  /* 0x0000000411114c11 */ /* 0x000fe2000f8e18ff */
[----:B------:R2:W-:Y:S01]  /*9af0*/  @P1 STS.64 [R45], R2 ;  /* 0x000000022d001388 */ /* 0x0005e20000000a00 */
[----:B------:R-:W-:Y:S01]  /*9b00*/  ISETP.NE.AND P6, PT, R26, UR7, !P6 ;  /* 0x000000071a007c0c */ /* 0x000fe2000f7c5270 */
[----:B------:R-:W-:Y:S01]  /*9b10*/  @P5 IMAD.IADD R22, R22, 0x1, -R24 ;  /* 0x0000000116165824 */ /* 0x000fe200078e0a18 */
[----:B------:R-:W-:Y:S01]  /*9b20*/  ISETP.NE.AND P1, PT, R32, R37, PT ;  /* 0x000000252000720c */ /* 0x000fe20003f25270 */
[----:B------:R2:W-:Y:S01]  /*9b30*/  @P2 STS.64 [R29], R4 ;  /* 0x000000041d002388 */ /* 0x0005e20000000a00 */
[----:B------:R-:W-:-:S02]  /*9b40*/  @P0 LEA R20, R20, UR4, 0x3 ;  /* 0x0000000414140c11 */ /* 0x000fc4000f8e18ff */
[----:B------:R-:W-:Y:S02]  /*9b50*/  ISETP.NE.AND P1, PT, R27, UR7, !P1 ;  /* 0x000000071b007c0c */ /* 0x000fe4000cf25270 */
[----:B------:R-:W-:Y:S02]  /*9b60*/  @P3 LEA R21, R21, UR4, 0x3 ;  /* 0x0000000415153c11 */ /* 0x000fe4000f8e18ff */
[----:B------:R-:W-:-:S03]  /*9b70*/  @P5 LEA R22, R22, UR4, 0x3 ;  /* 0x0000000416165c11 */ /* 0x000fc6000f8e18ff */
[----:B------:R-:W-:-:S05]  /*9b80*/  @!P6 IMAD.IADD R46, R46, 0x1, -R24 ;  /* 0x000000012e2ee824 */ /* 0x000fca00078e0a18 */
[----:B------:R-:W-:Y:S01]  /*9b90*/  @!P6 LEA R46, R46, UR4, 0x3 ;  /* 0x000000042e2eec11 */ /* 0x000fe2000f8e18ff */
[----:B------:R-:W-:-:S04]  /*9ba0*/  @!P1 IMAD.IADD R23, R23, 0x1, -R24 ;  /* 0x0000000117179824 */ /* 0x000fc800078e0a18 */
[----:B------:R2:W-:Y:S01]  /*9bb0*/  @!P6 STS.64 [R46], R6 ;  /* 0x000000062e00e388 */ /* 0x0005e20000000a00 */
[----:B------:R-:W-:-:S03]  /*9bc0*/  @!P1 LEA R23, R23, UR4, 0x3 ;  /* 0x0000000417179c11 */ /* 0x000fc6000f8e18ff */
        /* <DEDUP_REMOVED lines=8> */
[----:B--2---:R-:W-:Y:S01]  /*9c50*/  LOP3.LUT R2, RZ, R0, RZ, 0x33, !PT ;  /* 0x00000000ff027212 */ /* 0x004fe200078e33ff */
        /* <DEDUP_REMOVED lines=13> */
[----:B------:R-:W2:Y:S03]  /*9d30*/  LDC.64 R8, c[0x0][0x398] ;  /* 0x0000e600ff087b82 */ /* 0x000ea60000000a00 */
[----:B------:R-:W-:Y:S01]  /*9d40*/  LOP3.LUT R3, R3, 0x300, RZ, 0xc0, !PT ;  /* 0x0000030003037812 */ /* 0x000fe200078ec0ff */
[----:B------:R-:W-:-:S04]  /*9d50*/  IMAD.MOV R12, RZ, RZ, -R2 ;  /* 0x000000ffff0c7224 */ /* 0x000fc800078e0a02 */
[----:B------:R-:W-:-:S07]  /*9d60*/  IMAD.IADD R36, R3, 0x1, R0 ;  /* 0x0000000103247824 */ /* 0x000fce00078e0200 */
.L_x_1927:
[----:B---3--:R3:W4:Y:S01]  /*9d70*/  LDS.64 R14, [R10] ;  /* 0x000000000a0e7984 */ /* 0x0087220000000a00 */
[----:B--2---:R-:W-:-:S04]  /*9d80*/  IMAD.WIDE R4, R11, 0x4, R8 ;  /* 0x000000040b047825 */ /* 0x004fc800078e0208 */
[----:B0-----:R-:W-:-:S04]  /*9d90*/  IMAD.WIDE R2, R11, 0x4, R6 ;  /* 0x000000040b027825 */ /* 0x001fc800078e0206 */
[----:B------:R-:W-:Y:S02]  /*9da0*/  VIADD R12, R12, 0x1 ;  /* 0x000000010c0c7836 */ /* 0x000fe40000000000 */
[----:B------:R-:W-:Y:S02]  /*9db0*/  VIADD R11, R11, 0x100 ;  /* 0x000001000b0b7836 */ /* 0x000fe40000000000 */
[----:B---3--:R-:W-:Y:S01]  /*9dc0*/  VIADD R10, R10, 0x800 ;  /* 0x000008000a0a7836 */ /* 0x008fe20000000000 */
[----:B------:R-:W-:Y:S01]  /*9dd0*/  ISETP.NE.AND P0, PT, R12, RZ, PT ;  /* 0x000000ff0c00720c */ /* 0x000fe20003f05270 */
[----:B----4-:R3:W-:Y:S04]  /*9de0*/  STG.E desc[UR10][R4.64], R14 ;  /* 0x0000000e04007986 */ /* 0x0107e8000c10190a */
[----:B------:R3:W-:Y:S08]  /*9df0*/  STG.E desc[UR10][R2.64], R15 ;  /* 0x0000000f02007986 */ /* 0x0007f0000c10190a */
[----:B------:R-:W-:Y:S05]  /*9e00*/  @P0 BRA `(.L_x_1927) ;  /* 0xfffffffc00d80947 */ /* 0x000fea000383ffff */
.L_x_1926:
[----:B------:R-:W-:Y:S05]  /*9e10*/  BSYNC.RECONVERGENT B1 ;  /* 0x0000000000017941 */ /* 0x000fea0003800200 */
.L_x_1925:
[----:B------:R-:W-:Y:S05]  /*9e20*/  @!P1 BRA `(.L_x_1924) ;  /* 0x0000000c002c9947 */ /* 0x000fea0003800000 */
[----:B------:R-:W0:Y:S01]  /*9e30*/  LDCU.64 UR8, c[0x0][0x398] ;  /* 0x00007300ff0877ac */ /* 0x000e220008000a00 */
[----:B---3--:R-:W-:Y:S01]  /*9e40*/  IMAD.IADD R2, R19, 0x1, -R36 ;  /* 0x0000000113027824 */ /* 0x008fe200078e0a24 */
[----:B------:R-:W-:Y:S01]  /*9e50*/  LEA R3, R36, UR4, 0x3 ;  /* 0x0000000424037c11 */ /* 0x000fe2000f8e18ff */
[----:B------:R-:W-:Y:S01]  /*9e60*/  BSSY.RECONVERGENT B1, `(.L_x_1928) ;  /* 0x0000051000017945 */ /* 0x000fe20003800200 */
[----:B------:R-:W2:Y:S01]  /*9e70*/  LDCU.64 UR12, c[0x0][0x3a0] ;  /* 0x00007400ff0c77ac */ /* 0x000ea20008000a00 */
[----:B------:R-:W-:Y:S02]  /*9e80*/  PLOP3.LUT P0, PT, PT, PT, PT, 0x80, 0x8 ;  /* 0x000000000008781c */ /* 0x000fe40003f0f070 */
[----:B------:R-:W-:Y:S01]  /*9e90*/  ISETP.GT.AND P1, PT, R2, 0xc00, PT ;  /* 0x00000c000200780c */ /* 0x000fe20003f24270 */
[----:B------:R-:W-:Y:S02]  /*9ea0*/  IMAD.IADD R2, R36, 0x1, R24 ;  /* 0x0000000124027824 */ /* 0x000fe400078e0218 */
[----:B------:R-:W-:Y:S01]  /*9eb0*/  VIADD R3, R3, 0x1000 ;  /* 0x0000100003037836 */ /* 0x000fe20000000000 */
[----:B0-----:R-:W-:-:S02]  /*9ec0*/  UIADD3 UR8, UP0, UPT, UR8, 0x800, URZ ;  /* 0x0000080008087890 */ /* 0x001fc4000ff1e0ff */
[----:B--2---:R-:W-:Y:S02]  /*9ed0*/  UIADD3 UR12, UP1, UPT, UR12, 0x800, URZ ;  /* 0x000008000c0c7890 */ /* 0x004fe4000ff3e0ff */
        /* <DEDUP_REMOVED lines=9> */
.L_x_1930:
[----:B--2---:R-:W0:Y:S01]  /*9f70*/  LDS.64 R46, [R3+-0x1000] ;  /* 0xfff00000032e7984 */ /* 0x004e220000000a00 */
[----:B------:R-:W-:-:S03]  /*9f80*/  IMAD.WIDE R48, R2, 0x4, R6 ;  /* 0x0000000402307825 */ /* 0x000fc600078e0206 */
[----:B------:R-:W2:Y:S01]  /*9f90*/  LDS.64 R44, [R3+-0x800] ;  /* 0xfff80000032c7984 */ /* 0x000ea20000000a00 */
[----:B------:R-:W-:-:S03]  /*9fa0*/  IMAD.WIDE R24, R2, 0x4, R4 ;  /* 0x0000000402187825 */ /* 0x000fc600078e0204 */
[----:B------:R-:W3:Y:S01]  /*9fb0*/  LDS.64 R42, [R3] ;  /* 0x00000000032a7984 */ /* 0x000ee20000000a00 */
[----:B------:R-:W-:Y:S02]  /*9fc0*/  VIADD R51, R2, 0x400 ;  /* 0x0000040002337836 */ /* 0x000fe40000000000 */
[----:B------:R-:W-:Y:S01]  /*9fd0*/  VIADD R36, R36, 0x1000 ;  /* 0x0000100024247836 */ /* 0x000fe20000000000 */
[----:B------:R-:W4:Y:S04]  /*9fe0*/  LDS.64 R8, [R3+0x800] ;  /* 0x0008000003087984 */ /* 0x000f280000000a00 */
[----:B------:R-:W5:Y:S01]  /*9ff0*/  LDS.64 R10, [R3+0x1000] ;  /* 0x00100000030a7984 */ /* 0x000f620000000a00 */
[----:B------:R-:W-:-:S03]  /*a000*/  ISETP.GE.AND P1, PT, R36, R17, PT ;  /* 0x000000112400720c */ /* 0x000fc60003f26270 */
[----:B------:R-:W1:Y:S04]  /*a010*/  LDS.64 R12, [R3+0x1800] ;  /* 0x00180000030c7984 */ /* 0x000e680000000a00 */
        /* <DEDUP_REMOVED lines=9> */
[----:B------:R2:W1:Y:S04]  /*a0b0*/  LDS.64 R40, [R3+0x6800] ;  /* 0x0068000003287984 */ /* 0x0004680000000a00 */
[----:B0-----:R-:W-:Y:S04]  /*a0c0*/  STG.E desc[UR10][R48.64+-0x800], R46 ;  /* 0xfff8002e30007986 */ /* 0x001fe8000c10190a */
[----:B------:R0:W-:Y:S01]  /*a0d0*/  STG.E desc[UR10][R24.64+-0x800], R47 ;  /* 0xfff8002f18007986 */ /* 0x0001e2000c10190a */
[----:B--2---:R-:W-:-:S03]  /*a0e0*/  VIADD R3, R3, 0x8000 ;  /* 0x0000800003037836 */ /* 0x004fc60000000000 */
[----:B------:R-:W-:Y:S04]  /*a0f0*/  STG.E desc[UR10][R48.64+-0x400], R44 ;  /* 0xfffc002c30007986 */ /* 0x000fe8000c10190a */
[----:B------:R2:W-:Y:S01]  /*a100*/  STG.E desc[UR10][R24.64+-0x400], R45 ;  /* 0xfffc002d18007986 */ /* 0x0005e2000c10190a */
[----:B0-----:R-:W-:-:S03]  /*a110*/  IMAD.WIDE R46, R51, 0x4, R6 ;  /* 0x00000004332e7825 */ /* 0x001fc600078e0206 */
[----:B---3--:R-:W-:Y:S04]  /*a120*/  STG.E desc[UR10][R48.64], R42 ;  /* 0x0000002a30007986 */ /* 0x008fe8000c10190a */
[----:B------:R0:W-:Y:S01]  /*a130*/  STG.E desc[UR10][R24.64], R43 ;  /* 0x0000002b18007986 */ /* 0x0001e2000c10190a */
[----:B--2---:R-:W-:-:S03]  /*a140*/  IMAD.WIDE R44, R51, 0x4, R4 ;  /* 0x00000004332c7825 */ /* 0x004fc600078e0204 */
[----:B----4-:R-:W-:Y:S01]  /*a150*/  STG.E desc[UR10][R48.64+0x400], R8 ;  /* 0x0004000830007986 */ /* 0x010fe2000c10190a */
[----:B------:R-:W-:-:S03]  /*a160*/  VIADD R51, R2, 0x800 ;  /* 0x0000080002337836 */ /* 0x000fc60000000000 */
[----:B------:R2:W-:Y:S04]  /*a170*/  STG.E desc[UR10][R24.64+0x400], R9 ;  /* 0x0004000918007986 */ /* 0x0005e8000c10190a */
[----:B-----5:R-:W-:Y:S01]  /*a180*/  STG.E desc[UR10][R46.64+-0x800], R10 ;  /* 0xfff8000a2e007986 */ /* 0x020fe2000c10190a */
[----:B0-----:R-:W-:-:S03]  /*a190*/  IMAD.WIDE R42, R51, 0x4, R6 ;  /* 0x00000004332a7825 */ /* 0x001fc600078e0206 */
[----:B------:R0:W-:Y:S04]  /*a1a0*/  STG.E desc[UR10][R44.64+-0x800], R11 ;  /* 0xfff8000b2c007986 */ /* 0x0001e8000c10190a */
[----:B-1----:R-:W-:Y:S01]  /*a1b0*/  STG.E desc[UR10][R46.64+-0x400], R12 ;  /* 0xfffc000c2e007986 */ /* 0x002fe2000c10190a */
[----:B--2---:R-:W-:-:S03]  /*a1c0*/  IMAD.WIDE R8, R51, 0x4, R4 ;  /* 0x0000000433087825 */ /* 0x004fc600078e0204 */
[----:B------:R1:W-:Y:S01]  /*a1d0*/  STG.E desc[UR10][R44.64+-0x400], R13 ;  /* 0xfffc000d2c007986 */ /* 0x0003e2000c10190a */
[C---:B------:R-:W-:Y:S02]  /*a1e0*/  VIADD R25, R2.reuse, 0xc00 ;  /* 0x00000c0002197836 */ /* 0x040fe40000000000 */
[----:B------:R-:W-:Y:S01]  /*a1f0*/  VIADD R2, R2, 0x1000 ;  /* 0x0000100002027836 */ /* 0x000fe20000000000 */
[----:B------:R2:W-:Y:S01]  /*a200*/  STG.E desc[UR10][R46.64], R14 ;  /* 0x0000000e2e007986 */ /* 0x0005e2000c10190a */
[----:B0-----:R-:W-:-:S03]  /*a210*/  IMAD.WIDE R10, R25, 0x4, R6 ;  /* 0x00000004190a7825 */ /* 0x001fc600078e0206 */
[----:B------:R2:W-:Y:S04]  /*a220*/  STG.E desc[UR10][R44.64], R15 ;  /* 0x0000000f2c007986 */ /* 0x0005e8000c10190a */
[----:B------:R2:W-:Y:S01]  /*a230*/  STG.E desc[UR10][R46.64+0x400], R20 ;  /* 0x000400142e007986 */ /* 0x0005e2000c10190a */
[----:B-1----:R-:W-:-:S03]  /*a240*/  IMAD.WIDE R12, R25, 0x4, R4 ;  /* 0x00000004190c7825 */ /* 0x002fc600078e0204 */
        /* <DEDUP_REMOVED lines=18> */
.L_x_1929:
[----:B------:R-:W-:Y:S05]  /*a370*/  BSYNC.RECONVERGENT B1 ;  /* 0x0000000000017941 */ /* 0x000fea0003800200 */
.L_x_1928:
[----:B--2---:R-:W-:Y:S01]  /*a380*/  IMAD.IADD R8, R19, 0x1, -R36 ;  /* 0x0000000113087824 */ /* 0x004fe200078e0a24 */
[----:B------:R-:W-:Y:S04]  /*a390*/  BSSY.RECONVERGENT B1, `(.L_x_1931) ;  /* 0x0000024000017945 */ /* 0x000fe80003800200 */
[----:B------:R-:W-:-:S13]  /*a3a0*/  ISETP.GT.AND P1, PT, R8, 0x400, PT ;  /* 0x000004000800780c */ /* 0x000fda0003f24270 */
[----:B------:R-:W-:Y:S05]  /*a3b0*/  @!P1 BRA `(.L_x_1932) ;  /* 0x0000000000849947 */ /* 0x000fea0003800000 */
[----:B------:R-:W0:Y:S01]  /*a3c0*/  LDS.64 R20, [R3+-0x1000] ;  /* 0xfff0000003147984 */ /* 0x000e220000000a00 */
[C---:B------:R-:W-:Y:S01]  /*a3d0*/  IMAD.WIDE R8, R2.reuse, 0x4, R6 ;  /* 0x0000000402087825 */ /* 0x040fe200078e0206 */
[----:B------:R-:W-:Y:S02]  /*a3e0*/  PLOP3.LUT P0, PT, PT, PT, PT, 0x8, 0x80 ;  /* 0x000000000080781c */ /* 0x000fe40003f0e170 */
[----:B------:R-:W2:Y:S01]  /*a3f0*/  LDS.64 R22, [R3+-0x800] ;  /* 0xfff8000003167984 */ /* 0x000ea20000000a00 */
[----:B------:R-:W-:-:S03]  /*a400*/  IMAD.WIDE R10, R2, 0x4, R4 ;  /* 0x00000004020a7825 */ /* 0x000fc600078e0204 */
[----:B------:R-:W3:Y:S01]  /*a410*/  LDS.64 R24, [R3] ;  /* 0x0000000003187984 */ /* 0x000ee20000000a00 */
[----:B------:R-:W-:Y:S02]  /*a420*/  VIADD R15, R2, 0x400 ;  /* 0x00000400020f7836 */ /* 0x000fe40000000000 */
[----:B------:R-:W-:Y:S01]  /*a430*/  VIADD R36, R36, 0x800 ;  /* 0x0000080024247836 */ /* 0x000fe20000000000 */
[----:B------:R-:W4:Y:S01]  /*a440*/  LDS.64 R26, [R3+0x800] ;  /* 0x00080000031a7984 */ /* 0x000f220000000a00 */
[----:B------:R-:W-:-:S03]  /*a450*/  IMAD.WIDE R12, R15, 0x4, R6 ;  /* 0x000000040f0c7825 */ /* 0x000fc600078e0206 */
[----:B------:R-:W5:Y:S01]  /*a460*/  LDS.64 R28, [R3+0x1000] ;  /* 0x00100000031c7984 */ /* 0x000f620000000a00 */
[----:B------:R-:W-:-:S03]  /*a470*/  IMAD.WIDE R14, R15, 0x4, R4 ;  /* 0x000000040f0e7825 */ /* 0x000fc600078e0204 */
[----:B------:R-:W1:Y:S01]  /*a480*/  LDS.64 R30, [R3+0x1800] ;  /* 0x00180000031e7984 */ /* 0x000e620000000a00 */
[----:B------:R-:W-:-:S03]  /*a490*/  VIADD R2, R2, 0x800 ;  /* 0x0000080002027836 */ /* 0x000fc60000000000 */
[----:B------:R-:W1:Y:S04]  /*a4a0*/  LDS.64 R32, [R3+0x2000] ;  /* 0x0020000003207984 */ /* 0x000e680000000a00 */
[----:B------:R0:W1:Y:S02]  /*a4b0*/  LDS.64 R34, [R3+0x2800] ;  /* 0x0028000003227984 */ /* 0x0000640000000a00 */
[----:B0-----:R-:W-:Y:S02]  /*a4c0*/  VIADD R3, R3, 0x4000 ;  /* 0x0000400003037836 */ /* 0x001fe40000000000 */
[----:B------:R0:W-:Y:S04]  /*a4d0*/  STG.E desc[UR10][R8.64+-0x800], R20 ;  /* 0xfff8001408007986 */ /* 0x0001e8000c10190a */
        /* <DEDUP_REMOVED lines=9> */
[----:B-1----:R0:W-:Y:S04]  /*a570*/  STG.E desc[UR10][R12.64+-0x400], R30 ;  /* 0xfffc001e0c007986 */ /* 0x0021e8000c10190a */
[----:B------:R0:W-:Y:S04]  /*a580*/  STG.E desc[UR10][R14.64+-0x400], R31 ;  /* 0xfffc001f0e007986 */ /* 0x0001e8000c10190a */
[----:B------:R0:W-:Y:S04]  /*a590*/  STG.E desc[UR10][R12.64], R32 ;  /* 0x000000200c007986 */ /* 0x0001e8000c10190a */
[----:B------:R0:W-:Y:S04]  /*a5a0*/  STG.E desc[UR10][R14.64], R33 ;  /* 0x000000210e007986 */ /* 0x0001e8000c10190a */
[----:B------:R0:W-:Y:S04]  /*a5b0*/  STG.E desc[UR10][R12.64+0x400], R34 ;  /* 0x000400220c007986 */ /* 0x0001e8000c10190a */
[----:B------:R0:W-:Y:S02]  /*a5c0*/  STG.E desc[UR10][R14.64+0x400], R35 ;  /* 0x000400230e007986 */ /* 0x0001e4000c10190a */
.L_x_1932:
[----:B------:R-:W-:Y:S05]  /*a5d0*/  BSYNC.RECONVERGENT B1 ;  /* 0x0000000000017941 */ /* 0x000fea0003800200 */
.L_x_1931:
[----:B------:R-:W-:-:S13]  /*a5e0*/  ISETP.LT.OR P0, PT, R36, R19, P0 ;  /* 0x000000132400720c */ /* 0x000fda0000701670 */
[----:B------:R-:W-:Y:S05]  /*a5f0*/  @!P0 BRA `(.L_x_1924) ;  /* 0x0000000400388947 */ /* 0x000fea0003800000 */
[----:B0-----:R-:W0:Y:S01]  /*a600*/  LDS.64 R8, [R3+-0x1000] ;  /* 0xfff0000003087984 */ /* 0x001e220000000a00 */
[----:B------:R-:W-:-:S03]  /*a610*/  IMAD.WIDE R6, R2, 0x4, R6 ;  /* 0x0000000402067825 */ /* 0x000fc600078e0206 */
[----:B------:R-:W2:Y:S01]  /*a620*/  LDS.64 R10, [R3+-0x800] ;  /* 0xfff80000030a7984 */ /* 0x000ea20000000a00 */
[----:B------:R-:W-:-:S03]  /*a630*/  IMAD.WIDE R4, R2, 0x4, R4 ;  /* 0x0000000402047825 */ /* 0x000fc600078e0204 */
[----:B------:R-:W3:Y:S04]  /*a640*/  LDS.64 R12, [R3] ;  /* 0x00000000030c7984 */ /* 0x000ee80000000a00 */
[----:B------:R-:W4:Y:S04]  /*a650*/  LDS.64 R14, [R3+0x800] ;  /* 0x00080000030e7984 */ /* 0x000f280000000a00 */
        /* <DEDUP_REMOVED lines=8> */
[----:B------:R-:W-:Y:S05]  /*a6e0*/  BRA `(.L_x_1924) ;  /* 0x0000000000fc7947 */ /* 0x000fea0003800000 */
.L_x_1923:
[----:B------:R-:W-:Y:S01]  /*a6f0*/  ISETP.NE.AND P6, PT, R34, R2, PT ;  /* 0x000000022200720c */ /* 0x000fe20003fc5270 */
[----:B------:R-:W0:Y:S01]  /*a700*/  @P1 LDC.64 R30, c[0x0][0x398] ;  /* 0x0000e600ff1e1b82 */ /* 0x000e220000000a00 */
[----:B------:R-:W-:Y:S02]  /*a710*/  IMAD.MOV.U32 R19, RZ, RZ, 0x9 ;  /* 0x00000009ff137424 */ /* 0x000fe400078e00ff */
[----:B------:R-:W-:Y:S02]  /*a720*/  ISETP.NE.AND P6, PT, R26, UR7, !P6 ;  /* 0x000000071a007c0c */ /* 0x000fe4000f7c5270 */
[CC--:B------:R-:W-:Y:S02]  /*a730*/  IMAD R24, R0.reuse, R19.reuse, 0x3 ;  /* 0x0000000300187424 */ /* 0x0c0fe400078e0213 */
[----:B------:R-:W-:Y:S01]  /*a740*/  IMAD R19, R0, R19, 0x8 ;  /* 0x0000000800137424 */ /* 0x000fe200078e0213 */
[----:B------:R-:W2:Y:S08]  /*a750*/  @P1 LDC.64 R38, c[0x0][0x3a0] ;  /* 0x0000e800ff261b82 */ /* 0x000eb00000000a00 */
[----:B------:R-:W3:Y:S08]  /*a760*/  @!P6 LDC.64 R50, c[0x0][0x398] ;  /* 0x0000e600ff32eb82 */ /* 0x000ef00000000a00 */
[----:B------:R-:W4:Y:S01]  /*a770*/  @!P6 LDC.64 R48, c[0x0][0x3a0] ;  /* 0x0000e800ff30eb82 */ /* 0x000f220000000a00 */
[----:B0-----:R-:W-:-:S07]  /*a780*/  @P1 IMAD.WIDE R42, R45, 0x4, R30 ;  /* 0x000000042d2a1825 */ /* 0x001fce00078e021e */
[----:B------:R-:W0:Y:S01]  /*a790*/  @P2 LDC.64 R26, c[0x0][0x3a0] ;  /* 0x0000e800ff1a2b82 */ /* 0x000e220000000a00 */
[----:B--2---:R-:W-:-:S04]  /*a7a0*/  @P1 IMAD.WIDE R44, R45, 0x4, R38 ;  /* 0x000000042d2c1825 */ /* 0x004fc800078e0226 */
[----:B---3--:R-:W-:-:S03]  /*a7b0*/  @!P6 IMAD.WIDE R50, R25, 0x4, R50 ;  /* 0x000000041932e825 */ /* 0x008fc600078e0232 */
[----:B------:R-:W2:Y:S02]  /*a7c0*/  @P4 LDC.64 R30, c[0x0][0x398] ;  /* 0x0000e600ff1e4b82 */ /* 0x000ea40000000a00 */
[----:B------:R-:W-:Y:S01]  /*a7d0*/  @!P6 STG.E desc[UR10][R50.64], R34 ;  /* 0x000000223200e986 */ /* 0x000fe2000c10190a */
[----:B----4-:R-:W-:-:S05]  /*a7e0*/  @!P6 IMAD.WIDE R48, R25, 0x4, R48 ;  /* 0x000000041930e825 */ /* 0x010fca00078e0230 */
[----:B------:R0:W-:Y:S01]  /*a7f0*/  @!P6 STG.E desc[UR10][R48.64], R35 ;  /* 0x000000233000e986 */ /* 0x0001e2000c10190a */
[----:B------:R-:W-:-:S03]  /*a800*/  ISETP.NE.AND P6, PT, R6, R8, PT ;  /* 0x000000080600720c */ /* 0x000fc60003fc5270 */
[----:B------:R-:W-:Y:S01]  /*a810*/  @P1 STG.E desc[UR10][R42.64], R2 ;  /* 0x000000022a001986 */ /* 0x000fe2000c10190a */
[----:B------:R-:W-:Y:S02]  /*a820*/  ISETP.NE.AND P6, PT, R24, UR7, !P6 ;  /* 0x0000000718007c0c */ /* 0x000fe4000f7c5270 */
[----:B------:R-:W3:Y:S01]  /*a830*/  @P2 LDC.64 R24, c[0x0][0x398] ;  /* 0x0000e600ff182b82 */ /* 0x000ee20000000a00 */
[----:B------:R4:W-:Y:S01]  /*a840*/  @P1 STG.E desc[UR10][R44.64], R3 ;  /* 0x000000032c001986 */ /* 0x0009e2000c10190a */
[----:B------:R-:W-:Y:S01]  /*a850*/  ISETP.NE.AND P1, PT, R32, R37, PT ;  /* 0x000000252000720c */ /* 0x000fe20003f25270 */
[----:B0-----:R-:W-:-:S03]  /*a860*/  @P2 IMAD.WIDE R48, R29, 0x4, R26 ;  /* 0x000000041d302825 */ /* 0x001fc600078e021a */
[----:B------:R-:W-:Y:S02]  /*a870*/  ISETP.NE.AND P1, PT, R19, UR7, !P1 ;  /* 0x0000000713007c0c */ /* 0x000fe4000cf25270 */
[----:B------:R-:W0:Y:S01]  /*a880*/  @P0 LDC.64 R26, c[0x0][0x3a0] ;  /* 0x0000e800ff1a0b82 */ /* 0x000e220000000a00 */
[----:B--2---:R-:W-:-:S07]  /*a890*/  @P4 IMAD.WIDE R30, R17, 0x4, R30 ;  /* 0x00000004111e4825 */ /* 0x004fce00078e021e */
[----:B------:R-:W2:Y:S08]  /*a8a0*/  @!P6 LDC.64 R40, c[0x0][0x398] ;  /* 0x0000e600ff28eb82 */ /* 0x000eb00000000a00 */
[----:B------:R-:W5:Y:S01]  /*a8b0*/  @!P6 LDC.64 R38, c[0x0][0x3a0] ;  /* 0x0000e800ff26eb82 */ /* 0x000f620000000a00 */
[----:B---3--:R-:W-:-:S05]  /*a8c0*/  @P2 IMAD.WIDE R34, R29, 0x4, R24 ;  /* 0x000000041d222825 */ /* 0x008fca00078e0218 */
[----:B------:R3:W-:Y:S02]  /*a8d0*/  @P2 STG.E desc[UR10][R34.64], R4 ;  /* 0x0000000422002986 */ /* 0x0007e4000c10190a */
[----:B------:R-:W1:Y:S01]  /*a8e0*/  @P4 LDC.64 R24, c[0x0][0x3a0] ;  /* 0x0000e800ff184b82 */ /* 0x000e620000000a00 */
[----:B0-----:R-:W-:Y:S01]  /*a8f0*/  @P0 IMAD.WIDE R26, R20, 0x4, R26 ;  /* 0x00000004141a0825 */ /* 0x001fe200078e021a */
[----:B------:R0:W-:Y:S06]  /*a900*/  @P2 STG.E desc[UR10][R48.64], R5 ;  /* 0x0000000530002986 */ /* 0x0001ec000c10190a */
[----:B------:R-:W3:Y:S01]  /*a910*/  @P0 LDC.64 R28, c[0x0][0x398] ;  /* 0x0000e600ff1c0b82 */ /* 0x000ee20000000a00 */
[----:B--2---:R-:W-:-:S05]  /*a920*/  @!P6 IMAD.WIDE R50, R46, 0x4, R40 ;  /* 0x000000042e32e825 */ /* 0x004fca00078e0228 */
[----:B------:R0:W-:Y:S02]  /*a930*/  @!P6 STG.E desc[UR10][R50.64], R6 ;  /* 0x000000063200e986 */ /* 0x0001e4000c10190a */
[----:B----4-:R-:W2:Y:S01]  /*a940*/  @P3 LDC.64 R2, c[0x0][0x398] ;  /* 0x0000e600ff023b82 */ /* 0x010ea20000000a00 */
[----:B-----5:R-:W-:-:S05]  /*a950*/  @!P6 IMAD.WIDE R46, R46, 0x4, R38 ;  /* 0x000000042e2ee825 */ /* 0x020fca00078e0226 */
[----:B------:R0:W-:Y:S02]  /*a960*/  @!P6 STG.E desc[UR10][R46.64], R7 ;  /* 0x000000072e00e986 */ /* 0x0001e4000c10190a */
[----:B------:R-:W4:Y:S01]  /*a970*/  @P3 LDC.64 R44, c[0x0][0x3a0] ;  /* 0x0000e800ff2c3b82 */ /* 0x000f220000000a00 */
[----:B-1----:R-:W-:Y:S01]  /*a980*/  @P4 IMAD.WIDE R24, R17, 0x4, R24 ;  /* 0x0000000411184825 */ /* 0x002fe200078e0218 */
[----:B------:R0:W-:Y:S04]  /*a990*/  @P4 STG.E desc[UR10][R30.64], R8 ;  /* 0x000000081e004986 */ /* 0x0001e8000c10190a */
[----:B------:R0:W-:Y:S02]  /*a9a0*/  @P4 STG.E desc[UR10][R24.64], R9 ;  /* 0x0000000918004986 */ /* 0x0001e4000c10190a */
[----:B------:R-:W1:Y:S01]  /*a9b0*/  @P5 LDC.64 R42, c[0x0][0x398] ;  /* 0x0000e600ff2a5b82 */ /* 0x000e620000000a00 */
[----:B---3--:R-:W-:-:S05]  /*a9c0*/  @P0 IMAD.WIDE R28, R20, 0x4, R28 ;  /* 0x00000004141c0825 */ /* 0x008fca00078e021c */
[----:B------:R0:W-:Y:S02]  /*a9d0*/  @P0 STG.E desc[UR10][R28.64], R10 ;  /* 0x0000000a1c000986 */ /* 0x0001e4000c10190a */
[----:B------:R-:W3:Y:S01]  /*a9e0*/  @P5 LDC.64 R34, c[0x0][0x3a0] ;  /* 0x0000e800ff225b82 */ /* 0x000ee20000000a00 */
[C---:B--2---:R-:W-:Y:S01]  /*a9f0*/  @P3 IMAD.WIDE R2, R21.reuse, 0x4, R2 ;  /* 0x0000000415023825 */ /* 0x044fe200078e0202 */
[----:B------:R0:W-:Y:S04]  /*aa00*/  @P0 STG.E desc[UR10][R26.64], R11 ;  /* 0x0000000b1a000986 */ /* 0x0001e8000c10190a */
[----:B------:R0:W-:Y:S02]  /*aa10*/  @P3 STG.E desc[UR10][R2.64], R12 ;  /* 0x0000000c02003986 */ /* 0x0001e4000c10190a */
[----:B------:R-:W2:Y:S01]  /*aa20*/  @!P1 LDC.64 R38, c[0x0][0x398] ;  /* 0x0000e600ff269b82 */ /* 0x000ea20000000a00 */
[----:B----4-:R-:W-:-:S05]  /*aa30*/  @P3 IMAD.WIDE R44, R21, 0x4, R44 ;  /* 0x00000004152c3825 */ /* 0x010fca00078e022c */
[----:B------:R0:W-:Y:S02]  /*aa40*/  @P3 STG.E desc[UR10][R44.64], R13 ;  /* 0x0000000d2c003986 */ /* 0x0001e4000c10190a */
[----:B------:R-:W4:Y:S01]  /*aa50*/  @!P1 LDC.64 R40, c[0x0][0x3a0] ;  /* 0x0000e800ff289b82 */ /* 0x000f220000000a00 */
[----:B-1----:R-:W-:-:S05]  /*aa60*/  @P5 IMAD.WIDE R42, R22, 0x4, R42 ;  /* 0x00000004162a5825 */ /* 0x002fca00078e022a */
[----:B------:R0:W-:Y:S01]  /*aa70*/  @P5 STG.E desc[UR10][R42.64], R14 ;  /* 0x0000000e2a005986 */ /* 0x0001e2000c10190a */
[----:B---3--:R-:W-:-:S05]  /*aa80*/  @P5 IMAD.WIDE R34, R22, 0x4, R34 ;  /* 0x0000000416225825 */ /* 0x008fca00078e0222 */
[----:B------:R0:W-:Y:S01]  /*aa90*/  @P5 STG.E desc[UR10][R34.64], R15 ;  /* 0x0000000f22005986 */ /* 0x0001e2000c10190a */
[----:B--2---:R-:W-:-:S05]  /*aaa0*/  @!P1 IMAD.WIDE R38, R23, 0x4, R38 ;  /* 0x0000000417269825 */ /* 0x004fca00078e0226 */
[----:B------:R0:W-:Y:S01]  /*aab0*/  @!P1 STG.E desc[UR10][R38.64], R32 ;  /* 0x0000002026009986 */ /* 0x0001e2000c10190a */
[----:B----4-:R-:W-:-:S05]  /*aac0*/  @!P1 IMAD.WIDE R40, R23, 0x4, R40 ;  /* 0x0000000417289825 */ /* 0x010fca00078e0228 */
[----:B------:R0:W-:Y:S02]  /*aad0*/  @!P1 STG.E desc[UR10][R40.64], R33 ;  /* 0x0000002128009986 */ /* 0x0001e4000c10190a */
.L_x_1924:
[----:B------:R-:W-:Y:S05]  /*aae0*/  BSYNC.RECONVERGENT B0 ;  /* 0x0000000000007941 */ /* 0x000fea0003800200 */
.L_x_1922:
[----:B------:R-:W-:-:S13]  /*aaf0*/  ISETP.NE.AND P0, PT, R0, 0xff, PT ;  /* 0x000000ff0000780c */ /* 0x000fda0003f05270 */
[----:B------:R-:W-:Y:S05]  /*ab00*/  @P0 EXIT ;  /* 0x000000000000094d */ /* 0x000fea0003800000 */
[----:B0-2---:R-:W0:Y:S01]  /*ab10*/  LDC.64 R6, c[0x0][0x3a8] ;  /* 0x0000ea00ff067b82 */ /* 0x005e220000000a00 */
[----:B------:R-:W-:-:S09]  /*ab20*/  UISETP.NE.AND UP0, UPT, UR7, 0x900, UPT ;  /* 0x000009000700788c */ /* 0x000fd2000bf05270 */
[----:B------:R-:W-:Y:S05]  /*ab30*/  BRA.U UP0, `(.L_x_1933) ;  /* 0x00000001001c7547 */ /* 0x000fea000b800000 */
[----:B---3--:R-:W1:Y:S08]  /*ab40*/  LDC.64 R2, c[0x0][0x398] ;  /* 0x0000e600ff027b82 */ /* 0x008e700000000a00 */
[----:B------:R-:W2:Y:S01]  /*ab50*/  LDC.64 R4, c[0x0][0x3a0] ;  /* 0x0000e800ff047b82 */ /* 0x000ea20000000a00 */
[----:B-1----:R-:W-:-:S05]  /*ab60*/  IMAD.WIDE R2, R16, 0x4, R2 ;  /* 0x0000000410027825 */ /* 0x002fca00078e0202 */
[----:B------:R4:W-:Y:S01]  /*ab70*/  STG.E desc[UR10][R2.64], R37 ;  /* 0x0000002502007986 */ /* 0x0009e2000c10190a */
[----:B--2---:R-:W-:-:S04]  /*ab80*/  IMAD.WIDE R4, R16, 0x4, R4 ;  /* 0x0000000410047825 */ /* 0x004fc800078e0204 */
[----:B------:R-:W-:Y:S01]  /*ab90*/  VIADD R16, R16, 0x1 ;  /* 0x0000000110107836 */ /* 0x000fe20000000000 */
[----:B------:R4:W-:Y:S06]  /*aba0*/  STG.E desc[UR10][R4.64], R18 ;  /* 0x0000001204007986 */ /* 0x0009ec000c10190a */
.L_x_1933:
[----:B01----:R-:W-:Y:S01]  /*abb0*/  STG.E desc[UR10][R6.64], R16 ;  /* 0x0000001006007986 */ /* 0x003fe2000c10190a */
[----:B------:R-:W-:Y:S05]  /*abc0*/  EXIT ;  /* 0x000000000000794d */ /* 0x000fea0003800000 */
.L_x_1877:
[----:B------:R-:W-:Y:S01]  /*abd0*/  BSSY B0, `(.L_x_1934) ;  /* 0x0000006000007945 */ /* 0x000fe20003800000 */
[----:B------:R-:W-:Y:S01]  /*abe0*/  PLOP3.LUT P0, PT, P0, PT, PT, 0x8, 0x80 ;  /* 0x000000000080781c */ /* 0x000fe2000070e170 */
[----:B------:R-:W-:-:S12]  /*abf0*/  IMAD.MOV.U32 R21, RZ, RZ, -0x1 ;  /* 0xffffffffff157424 */ /* 0x000fd800078e00ff */
[----:B------:R-:W-:Y:S05]  /*ac00*/  WARPSYNC.COLLECTIVE R21, `(.L_x_1935) ;  /* 0x0000000015087348 */ /* 0x000fea0003c00000 */
[----:B------:R-:W-:Y:S01]  /*ac10*/  VOTE.ANY P0, P0 ;  /* 0x0000000000ff7806 */ /* 0x000fe20000000100 */
[----:B------:R-:W-:-:S12]  /*ac20*/  ENDCOLLECTIVE ;  /* 0x000000000000791b */ /* 0x000fd80003800000 */
.L_x_1935:
[----:B------:R-:W-:Y:S05]  /*ac30*/  BSYNC B0 ;  /* 0x0000000000007941 */ /* 0x000fea0003800000 */
.L_x_1934:
[----:B------:R-:W-:Y:S05]  /*ac40*/  BRA `(.L_x_1936) ;  /* 0xffffff8400987947 */ /* 0x000fea000383ffff */
.L_x_1879:
[----:B------:R-:W0:Y:S01]  /*ac50*/  S2R R26, SR_GEMASK ;  /* 0x00000000001a7919 */ /* 0x000e220000003c00 */
[----:B------:R-:W-:Y:S01]  /*ac60*/  BSSY B0, `(.L_x_1937) ;  /* 0x0000006000007945 */ /* 0x000fe20003800000 */
[----:B------:R-:W-:Y:S01]  /*ac70*/  PLOP3.LUT P0, PT, P0, PT, PT, 0x8, 0x80 ;  /* 0x000000000080781c */ /* 0x000fe2000070e170 */
[----:B------:R-:W-:-:S12]  /*ac80*/  IMAD.MOV.U32 R21, RZ, RZ, -0x1 ;  /* 0xffffffffff157424 */ /* 0x000fd800078e00ff */
[----:B0-----:R-:W-:Y:S05]  /*ac90*/  WARPSYNC.COLLECTIVE R21, `(.L_x_1938) ;  /* 0x0000000015087348 */ /* 0x001fea0003c00000 */
[----:B------:R-:W-:Y:S01]  /*aca0*/  VOTE.ANY R21, PT, P0 ;  /* 0x0000000000157806 */ /* 0x000fe200000e0100 */
[----:B0-----:R-:W-:Y:S06]  /*acb0*/  ENDCOLLECTIVE ;  /* 0x000000000000791b */ /* 0x001fec0003800000 */
.L_x_1938:
[----:B------:R-:W-:Y:S05]  /*acc0*/  BSYNC B0 ;  /* 0x0000000000007941 */ /* 0x000fea0003800000 */
.L_x_1937:
[----:B------:R-:W-:Y:S01]  /*acd0*/  LOP3.LUT R21, R21, 0x80000000, R26, 0xec, !PT ;  /* 0x8000000015157812 */ /* 0x000fe200078eec1a */
[----:B------:R-:W-:Y:S01]  /*ace0*/  IMAD.MOV.U32 R24, RZ, RZ, R16 ;  /* 0x000000ffff187224 */ /* 0x000fe200078e0010 */
[----:B------:R-:W-:Y:S02]  /*acf0*/  ISETP.NE.U32.AND P4, PT, R18, 0x65, PT ;  /* 0x000000651200780c */ /* 0x000fe40003f85070 */
[----:B------:R-:W-:Y:S01]  /*ad00*/  ISETP.NE.AND P2, PT, R16, RZ, PT ;  /* 0x000000ff1000720c */ /* 0x000fe20003f45270 */
[----:B------:R-:W-:Y:S01]  /*ad10*/  VIADD R20, R21, 0xffffffff ;  /* 0xffffffff15147836 */ /* 0x000fe20000000000 */
[----:B------:R-:W-:Y:S01]  /*ad20*/  ISETP.NE.AND.EX P4, PT, R19, RZ, PT, P4 ;  /* 0x000000ff1300720c */ /* 0x000fe20003f85340 */
[----:B------:R-:W-:-:S03]  /*ad30*/  IMAD.MOV.U32 R19, RZ, RZ, 0x1 ;  /* 0x00000001ff137424 */ /* 0x000fc600078e00ff */
[----:B------:R-:W-:Y:S01]  /*ad40*/  LOP3.LUT R20, R21, R20, RZ, 0xc, !PT ;  /* 0x0000001415147212 */ /* 0x000fe200078e0cff */
[----:B------:R-:W-:-:S03]  /*ad50*/  IMAD.MOV.U32 R21, RZ, RZ, -0x1 ;  /* 0xffffffffff157424 */ /* 0x000fc600078e00ff */
[----:B------:R-:W0:Y:S02]  /*ad60*/  POPC R27, R20 ;  /* 0x00000014001b7309 */ /* 0x000e240000000000 */
[----:B0-----:R-:W-:-:S07]  /*ad70*/  IMAD.MOV.U32 R18, RZ, RZ, R27 ;  /* 0x000000ffff127224 */ /* 0x001fce00078e001b */
[----:B------:R-:W-:Y:S05]  /*ad80*/  WARPSYNC.COLLECTIVE R21, `(.L_x_1939) ;  /* 0x0000000015087348 */ /* 0x000fea0003c00000 */
[----:B------:R0:W1:Y:S02]  /*ad90*/  SHFL.DOWN P0, R23, R24, R19, R18 ;  /* 0x0800001318177389 */ /* 0x0000640000000012 */
[----:B01----:R-:W-:Y:S05]  /*ada0*/  ENDCOLLECTIVE ;  /* 0x000000000000791b */ /* 0x003fea0003800000 */
.L_x_1939:
[----:B------:R-:W-:Y:S02]  /*adb0*/  IMAD.MOV.U32 R24, RZ, RZ, R17 ;  /* 0x000000ffff187224 */ /* 0x000fe400078e0011 */
[----:B------:R-:W-:-:S07]  /*adc0*/  IMAD.MOV.U32 R22, RZ, RZ, R23 ;  /* 0x000000ffff167224 */ /* 0x000fce00078e0017 */
[----:B------:R-:W-:Y:S05]  /*add0*/  WARPSYNC.COLLECTIVE R21, `(.L_x_1940) ;  /* 0x0000000015087348 */ /* 0x000fea0003c00000 */
[----:B------:R0:W1:Y:S02]  /*ade0*/  SHFL.DOWN P0, R23, R24, R19, R18 ;  /* 0x0800001318177389 */ /* 0x0000640000000012 */
[----:B01----:R-:W-:Y:S05]  /*adf0*/  ENDCOLLECTIVE ;  /* 0x000000000000791b */ /* 0x003fea0003800000 */
.L_x_1940:
[----:B------:R-:W-:Y:S01]  /*ae00*/  IMAD.MOV.U32 R19, RZ, RZ, 0x2 ;  /* 0x00000002ff137424 */ /* 0x000fe200078e00ff */
[----:B------:R-:W-:Y:S02]  /*ae10*/  ISETP.GE.AND P0, PT, R36, R27, PT ;  /* 0x0000001b2400720c */ /* 0x000fe40003f06270 */
[----:B------:R-:W-:Y:S02]  /*ae20*/  SEL R20, R23, RZ, !P2 ;  /* 0x000000ff17147207 */ /* 0x000fe40005000000 */
[----:B------:R-:W-:Y:S02]  /*ae30*/  SEL R23, R22, RZ, !P0 ;  /* 0x000000ff16177207 */ /* 0x000fe40004000000 */
[----:B------:R-:W-:-:S03]  /*ae40*/  SEL R39, R20, RZ, !P0 ;  /* 0x000000ff14277207 */ /* 0x000fc60004000000 */
[----:B------:R-:W-:Y:S02]  /*ae50*/  IMAD.IADD R22, R16, 0x1, R23 ;  /* 0x0000000110167824 */ /* 0x000fe400078e0217 */
[----:B------:R-:W-:Y:S02]  /*ae60*/  IMAD.IADD R20, R17, 0x1, R39 ;  /* 0x0000000111147824 */ /* 0x000fe400078e0227 */
[----:B------:R-:W-:Y:S01]  /*ae70*/  IMAD.MOV.U32 R24, RZ, RZ, R22 ;  /* 0x000000ffff187224 */ /* 0x000fe200078e0016 */
[----:B------:R-:W-:Y:S01]  /*ae80*/  ISETP.NE.AND P2, PT, R22, RZ, PT ;  /* 0x000000ff1600720c */ /* 0x000fe20003f45270 */
[----:B------:R-:W-:-:S12]  /*ae90*/  VIADD R16, R36, 0x2 ;  /* 0x0000000224107836 */ /* 0x000fd80000000000 */
[----:B------:R-:W-:Y:S05]  /*aea0*/  WARPSYNC.COLLECTIVE R21, `(.L_x_1941) ;  /* 0x0000000015087348 */ /* 0x000fea0003c00000 */
[----:B------:R0:W1:Y:S02]  /*aeb0*/  SHFL.DOWN P0, R23, R24, R19, R18 ;  /* 0x0800001318177389 */ /* 0x0000640000000012 */
[----:B01----:R-:W-:Y:S05]  /*aec0*/  ENDCOLLECTIVE ;  /* 0x000000000000791b */ /* 0x003fea0003800000 */
.L_x_1941:
[----:B------:R-:W-:Y:S02]  /*aed0*/  IMAD.MOV.U32 R24, RZ, RZ, R20 ;  /* 0x000000ffff187224 */ /* 0x000fe400078e0014 */
[----:B------:R-:W-:-:S07]  /*aee0*/  IMAD.MOV.U32 R38, RZ, RZ, R23 ;  /* 0x000000ffff267224 */ /* 0x000fce00078e0017 */
[----:B------:R-:W-:Y:S05]  /*aef0*/  WARPSYNC.COLLECTIVE R21, `(.L_x_1942) ;  /* 0x0000000015087348 */ /* 0x000fea0003c00000 */
[----:B------:R0:W1:Y:S02]  /*af00*/  SHFL.DOWN P0, R23, R24, R19, R18 ;  /* 0x0800001318177389 */ /* 0x0000640000000012 */
[----:B01----:R-:W-:Y:S05]  /*af10*/  ENDCOLLECTIVE ;  /* 0x000000000000791b */ /* 0x003fea0003800000 */
.L_x_1942:
[----:B------:R-:W-:Y:S01]  /*af20*/  IMAD.MOV.U32 R19, RZ, RZ, 0x4 ;  /* 0x00000004ff137424 */ /* 0x000fe200078e00ff */
[----:B------:R-:W-:Y:S01]  /*af30*/  ISETP.GT.AND P0, PT, R16, R27, PT ;  /* 0x0000001b1000720c */ /* 0x000fe20003f04270 */
[----:B------:R-:W-:-:S03]  /*af40*/  IMAD.MOV.U32 R39, RZ, RZ, R23 ;  /* 0x000000ffff277224 */ /* 0x000fc600078e0017 */
[----:B------:R-:W-:Y:S02]  /*af50*/  SEL R17, R38, RZ, !P0 ;  /* 0x000000ff26117207 */ /* 0x000fe40004000000 */
[----:B------:R-:W-:-:S03]  /*af60*/  SEL R39, R39, RZ, !P2 ;  /* 0x000000ff27277207 */ /* 0x000fc60005000000 */
[----:B------:R-:W-:Y:S01]  /*af70*/  IMAD.IADD R38, R22, 0x1, R17 ;  /* 0x0000000116267824 */ /* 0x000fe200078e0211 */
[----:B------:R-:W-:Y:S01]  /*af80*/  SEL R39, R39, RZ, !P0 ;  /* 0x000000ff27277207 */ /* 0x000fe20004000000 */
[----:B------:R-:W-:Y:S02]  /*af90*/  VIADD R22, R36, 0x8 ;  /* 0x0000000824167836 */ /* 0x000fe40000000000 */
[----:B------:R-:W-:Y:S01]  /*afa0*/  IMAD.MOV.U32 R24, RZ, RZ, R38 ;  /* 0x000000ffff187224 */ /* 0x000fe200078e0026 */
[----:B------:R-:W-:Y:S01]  /*afb0*/  ISETP.NE.AND P2, PT, R38, RZ, PT ;  /* 0x000000ff2600720c */ /* 0x000fe20003f45270 */
[----:B------:R-:W-:Y:S02]  /*afc0*/  IMAD.IADD R16, R20, 0x1, R39 ;  /* 0x0000000114107824 */ /* 0x000fe400078e0227 */
[----:B------:R-:W-:-:S10]  /*afd0*/  VIADD R20, R36, 0x4 ;  /* 0x0000000424147836 */ /* 0x000fd40000000000 */
[----:B------:R-:W-:Y:S05]  /*afe0*/  WARPSYNC.COLLECTIVE R21, `(.L_x_1943) ;  /* 0x0000000015087348 */ /* 0x000fea0003c00000 */
[----:B------:R0:W1:Y:S02]  /*aff0*/  SHFL.DOWN P0, R23, R24, R19, R18 ;  /* 0x0800001318177389 */ /* 0x0000640000000012 */
[----:B01----:R-:W-:Y:S05]  /*b000*/  ENDCOLLECTIVE ;  /* 0x000000000000791b */ /* 0x003fea0003800000 */
.L_x_1943:
[----:B------:R-:W-:Y:S02]  /*b010*/  IMAD.MOV.U32 R24, RZ, RZ, R16 ;  /* 0x000000ffff187224 */ /* 0x000fe400078e0010 */
[----:B------:R-:W-:-:S07]  /*b020*/  IMAD.MOV.U32 R17, RZ, RZ, R23 ;  /* 0x000000ffff117224 */ /* 0x000fce00078e0017 */
[----:B------:R-:W-:Y:S05]  /*b030*/  WARPSYNC.COLLECTIVE R21, `(.L_x_1944) ;  /* 0x0000000015087348 */ /* 0x000fea0003c00000 */
[----:B------:R0:W1:Y:S02]  /*b040*/  SHFL.DOWN P0, R23, R24, R19, R18 ;  /* 0x0800001318177389 */ /* 0x0000640000000012 */
[----:B01----:R-:W-:Y:S05]  /*b050*/  ENDCOLLECTIVE ;  /* 0x000000000000791b */ /* 0x003fea0003800000 */
.L_x_1944:
[----:B------:R-:W-:Y:S01]  /*b060*/  IMAD.MOV.U32 R19, RZ, RZ, 0x8 ;  /* 0x00000008ff137424 */ /* 0x000fe200078e00ff */
[----:B------:R-:W-:Y:S02]  /*b070*/  ISETP.GT.AND P0, PT, R20, R27, PT ;  /* 0x0000001b1400720c */ /* 0x000fe40003f04270 */
[----:B------:R-:W-:Y:S02]  /*b080*/  SEL R23, R23, RZ, !P2 ;  /* 0x000000ff17177207 */ /* 0x000fe40005000000 */
[----:B------:R-:W-:Y:S02]  /*b090*/  SEL R17, R17, RZ, !P0 ;  /* 0x000000ff11117207 */ /* 0x000fe40004000000 */
[----:B------:R-:W-:-:S03]  /*b0a0*/  SEL R23, R23, RZ, !P0 ;  /* 0x000000ff17177207 */ /* 0x000fc60004000000 */
[----:B------:R-:W-:Y:S02]  /*b0b0*/  IMAD.IADD R40, R38, 0x1, R17 ;  /* 0x0000000126287824 */ /* 0x000fe400078e0211 */
[----:B------:R-:W-:Y:S02]  /*b0c0*/  IMAD.IADD R20, R16, 0x1, R23 ;  /* 0x0000000110147824 */ /* 0x000fe400078e0217 */
[----:B------:R-:W-:Y:S01]  /*b0d0*/  IMAD.MOV.U32 R24, RZ, RZ, R40 ;  /* 0x000000ffff187224 */ /* 0x000fe200078e0028 */
[----:B------:R-:W-:-:S13]  /*b0e0*/  ISETP.NE.AND P2, PT, R40, RZ, PT ;  /* 0x000000ff2800720c */ /* 0x000fda0003f45270 */
[----:B------:R-:W-:Y:S05]  /*b0f0*/  WARPSYNC.COLLECTIVE R21, `(.L_x_1945) ;  /* 0x0000000015087348 */ /* 0x000fea0003c00000 */
[----:B------:R0:W1:Y:S02]  /*b100*/  SHFL.DOWN P0, R23, R24, R19, R18 ;  /* 0x0800001318177389 */ /* 0x0000640000000012 */
[----:B01----:R-:W-:Y:S05]  /*b110*/  ENDCOLLECTIVE ;  /* 0x000000000000791b */ /* 0x003fea0003800000 */
.L_x_1945:
[----:B------:R-:W-:Y:S02]  /*b120*/  IMAD.MOV.U32 R24, RZ, RZ, R20 ;  /* 0x000000ffff187224 */ /* 0x000fe400078e0014 */
[----:B------:R-:W-:-:S07]  /*b130*/  IMAD.MOV.U32 R16, RZ, RZ, R23 ;  /* 0x000000ffff107224 */ /* 0x000fce00078e0017 */
[----:B------:R-:W-:Y:S05]  /*b140*/  WARPSYNC.COLLECTIVE R21, `(.L_x_1946) ;  /* 0x0000000015087348 */ /* 0x000fea0003c00000 */
[----:B------:R0:W1:Y:S02]  /*b150*/  SHFL.DOWN P0, R23, R24, R19, R18 ;  /* 0x0800001318177389 */ /* 0x0000640000000012 */
[----:B01----:R-:W-:Y:S05]  /*b160*/  ENDCOLLECTIVE ;  /* 0x000000000000791b */ /* 0x003fea0003800000 */
.L_x_1946:
[----:B------:R-:W-:Y:S01]  /*b170*/  IMAD.MOV.U32 R19, RZ, RZ, 0x10 ;  /* 0x00000010ff137424 */ /* 0x000fe200078e00ff */
[----:B------:R-:W-:Y:S02]  /*b180*/  ISETP.GT.AND P0, PT, R22, R27, PT ;  /* 0x0000001b1600720c */ /* 0x000fe40003f04270 */
[----:B------:R-:W-:Y:S02]  /*b190*/  SEL R23, R23, RZ, !P2 ;  /* 0x000000ff17177207 */ /* 0x000fe40005000000 */
[----:B------:R-:W-:Y:S01]  /*b1a0*/  SEL R17, R16, RZ, !P0 ;  /* 0x000000ff10117207 */ /* 0x000fe20004000000 */
[----:B------:R-:W-:Y:S01]  /*b1b0*/  VIADD R16, R36, 0x10 ;  /* 0x0000001024107836 */ /* 0x000fe20000000000 */
        /* <DEDUP_REMOVED lines=8> */
.L_x_1947:
[----:B------:R-:W-:Y:S02]  /*b240*/  IMAD.MOV.U32 R24, RZ, RZ, R22 ;  /* 0x000000ffff187224 */ /* 0x000fe400078e0016 */
[----:B------:R-:W-:-:S07]  /*b250*/  IMAD.MOV.U32 R20, RZ, RZ, R23 ;  /* 0x000000ffff147224 */ /* 0x000fce00078e0017 */
[----:B------:R-:W-:Y:S05]  /*b260*/  WARPSYNC.COLLECTIVE R21, `(.L_x_1948) ;  /* 0x0000000015087348 */ /* 0x000fea0003c00000 */
[----:B------:R0:W1:Y:S02]  /*b270*/  SHFL.DOWN P0, R23, R24, R19, R18 ;  /* 0x0800001318177389 */ /* 0x0000640000000012 */
[----:B01----:R-:W-:Y:S05]  /*b280*/  ENDCOLLECTIVE ;  /* 0x000000000000791b */ /* 0x003fea0003800000 */
.L_x_1948:
[----:B------:R-:W-:Y:S05]  /*b290*/  WARPSYNC.COLLECTIVE R21, `(.L_x_1949) ;  /* 0x0000000015087348 */ /* 0x000fea0003c00000 */
[----:B------:R-:W-:Y:S01]  /*b2a0*/  VOTE.ALL P4, P4 ;  /* 0x0000000000ff7806 */ /* 0x000fe20002080000 */
[----:B------:R-:W-:-:S12]  /*b2b0*/  ENDCOLLECTIVE ;  /* 0x000000000000791b */ /* 0x000fd80003800000 */
.L_x_1949:
[----:B------:R-:W-:Y:S02]  /*b2c0*/  ISETP.GT.AND P0, PT, R16, R27, PT ;  /* 0x0000001b1000720c */ /* 0x000fe40003f04270 */
[----:B------:R-:W0:Y:S01]  /*b2d0*/  LDC.64 R16, c[0x0][0x3b0] ;  /* 0x0000ec00ff107b82 */ /* 0x000e220000000a00 */
[----:B------:R-:W-:Y:S02]  /*b2e0*/  SEL R23, R23, RZ, !P2 ;  /* 0x000000ff17177207 */ /* 0x000fe40005000000 */
[----:B------:R-:W-:Y:S02]  /*b2f0*/  SEL R27, R20, RZ, !P0 ;  /* 0x000000ff141b7207 */ /* 0x000fe40004000000 */
[----:B------:R-:W-:-:S03]  /*b300*/  SEL R23, R23, RZ, !P0 ;  /* 0x000000ff17177207 */ /* 0x000fc60004000000 */
[----:B------:R-:W-:Y:S01]  /*b310*/  IMAD.IADD R20, R38, 0x1, R27 ;  /* 0x0000000126147824 */ /* 0x000fe200078e021b */
[----:B------:R-:W-:Y:S01]  /*b320*/  LOP3.LUT R27, RZ, R0, RZ, 0x33, !PT ;  /* 0x00000000ff1b7212 */ /* 0x000fe200078e33ff */
[----:B------:R-:W-:-:S04]  /*b330*/  IMAD.IADD R22, R22, 0x1, R23 ;  /* 0x0000000116167824 */ /* 0x000fc800078e0217 */
[----:B------:R-:W-:Y:S01]  /*b340*/  VIADD R27, R27, UR8 ;  /* 0x000000081b1b7c36 */ /* 0x000fe20008000000 */
[----:B0-----:R-:W-:-:S05]  /*b350*/  IADD3 R40, P0, PT, R16, 0x200, RZ ;  /* 0x0000020010287810 */ /* 0x001fca0007f1e0ff */
[----:B------:R-:W-:Y:S01]  /*b360*/  IMAD.X R41, RZ, RZ, R17, P0 ;  /* 0x000000ffff297224 */ /* 0x000fe200000e0611 */
[----:B------:R-:W-:Y:S07]  /*b370*/  BRA `(.L_x_1950) ;  /* 0xffffff8000dc7947 */ /* 0x000fee000383ffff */
.L_x_1881:
[----:B------:R-:W-:Y:S01]  /*b380*/  BSSY B0, `(.L_x_1951) ;  /* 0x0000006000007945 */ /* 0x000fe20003800000 */
[----:B------:R-:W-:Y:S01]  /*b390*/  PLOP3.LUT P0, PT, P0, PT, PT, 0x8, 0x80 ;  /* 0x000000000080781c */ /* 0x000fe2000070e170 */
[----:B------:R-:W-:-:S12]  /*b3a0*/  IMAD.MOV.U32 R21, RZ, RZ, -0x1 ;  /* 0xffffffffff157424 */ /* 0x000fd800078e00ff */
[----:B------:R-:W-:Y:S05]  /*b3b0*/  WARPSYNC.COLLECTIVE R21, `(.L_x_1952) ;  /* 0x0000000015087348 */ /* 0x000fea0003c00000 */
[----:B------:R-:W-:Y:S01]  /*b3c0*/  VOTE.ANY P0, P0 ;  /* 0x0000000000ff7806 */ /* 0x000fe20000000100 */
[----:B------:R-:W-:-:S12]  /*b3d0*/  ENDCOLLECTIVE ;  /* 0x000000000000791b */ /* 0x000fd80003800000 */
.L_x_1952:
[----:B------:R-:W-:Y:S05]  /*b3e0*/  BSYNC B0 ;  /* 0x0000000000007941 */ /* 0x000fea0003800000 */
.L_x_1951:
[----:B------:R-:W-:Y:S05]  /*b3f0*/  BRA `(.L_x_1953) ;  /* 0xffffff8000e07947 */ /* 0x000fea000383ffff */
.L_x_1883:
        /* <DEDUP_REMOVED lines=8> */
.L_x_1955:
[----:B------:R-:W-:Y:S05]  /*b480*/  BSYNC B0 ;  /* 0x0000000000007941 */ /* 0x000fea0003800000 */
.L_x_1954:
        /* <DEDUP_REMOVED lines=13> */
.L_x_1956:
[----:B------:R-:W-:Y:S02]  /*b560*/  IMAD.MOV.U32 R24, RZ, RZ, R17 ;  /* 0x000000ffff187224 */ /* 0x000fe400078e0011 */
[----:B------:R-:W-:-:S07]  /*b570*/  IMAD.MOV.U32 R39, RZ, RZ, R23 ;  /* 0x000000ffff277224 */ /* 0x000fce00078e0017 */
[----:B------:R-:W-:Y:S05]  /*b580*/  WARPSYNC.COLLECTIVE R21, `(.L_x_1957) ;  /* 0x0000000015087348 */ /* 0x000fea0003c00000 */
[----:B------:R0:W1:Y:S02]  /*b590*/  SHFL.DOWN P0, R23, R24, R19, R18 ;  /* 0x0800001318177389 */ /* 0x0000640000000012 */
[----:B01----:R-:W-:Y:S05]  /*b5a0*/  ENDCOLLECTIVE ;  /* 0x000000000000791b */ /* 0x003fea0003800000 */
.L_x_1957:
        /* <DEDUP_REMOVED lines=13> */
.L_x_1958:
[----:B------:R-:W-:Y:S02]  /*b680*/  IMAD.MOV.U32 R24, RZ, RZ, R38 ;  /* 0x000000ffff187224 */ /* 0x000fe400078e0026 */
[----:B------:R-:W-:-:S07]  /*b690*/  IMAD.MOV.U32 R17, RZ, RZ, R23 ;  /* 0x000000ffff117224 */ /* 0x000fce00078e0017 */
[----:B------:R-:W-:Y:S05]  /*b6a0*/  WARPSYNC.COLLECTIVE R21, `(.L_x_1959) ;  /* 0x0000000015087348 */ /* 0x000fea0003c00000 */
[----:B------:R0:W1:Y:S02]  /*b6b0*/  SHFL.DOWN P0, R23, R24, R19, R18 ;  /* 0x0800001318177389 */ /* 0x0000640000000012 */
[----:B01----:R-:W-:Y:S05]  /*b6c0*/  ENDCOLLECTIVE ;  /* 0x000000000000791b */ /* 0x003fea0003800000 */
.L_x_1959:
        /* <DEDUP_REMOVED lines=13> */
.L_x_1960:
[----:B------:R-:W-:Y:S01]  /*b7a0*/  ISETP.GT.AND P2, PT, R38, R43, PT ;  /* 0x0000002b2600720c */ /* 0x000fe20003f44270 */
[----:B------:R-:W-:-:S03]  /*b7b0*/  IMAD.MOV.U32 R24, RZ, RZ, R16 ;  /* 0x000000ffff187224 */ /* 0x000fc600078e0010 */
[----:B------:R-:W-:-:S05]  /*b7c0*/  SEL R23, R23, RZ, !P2 ;  /* 0x000000ff17177207 */ /* 0x000fca0005000000 */
[----:B------:R-:W-:-:S07]  /*b7d0*/  IMAD.IADD R44, R42, 0x1, R23 ;  /* 0x000000012a2c7824 */ /* 0x000fce00078e0217 */
[----:B------:R-:W-:Y:S05]  /*b7e0*/  WARPSYNC.COLLECTIVE R21, `(.L_x_1961) ;  /* 0x0000000015087348 */ /* 0x000fea0003c00000 */
[----:B------:R0:W1:Y:S02]  /*b7f0*/  SHFL.DOWN P0, R23, R24, R19, R18 ;  /* 0x0800001318177389 */ /* 0x0000640000000012 */
[----:B01----:R-:W-:Y:S05]  /*b800*/  ENDCOLLECTIVE ;  /* 0x000000000000791b */ /* 0x003fea0003800000 */
.L_x_1961:
[----:B------:R-:W-:Y:S02]  /*b810*/  VIADD R42, R36, 0x10 ;  /* 0x00000010242a7836 */ /* 0x000fe40000000000 */
[----:B------:R-:W-:Y:S02]  /*b820*/  IMAD.MOV.U32 R24, RZ, RZ, R44 ;  /* 0x000000ffff187224 */ /* 0x000fe400078e002c */
[----:B------:R-:W-:Y:S02]  /*b830*/  IMAD.MOV.U32 R19, RZ, RZ, 0x8 ;  /* 0x00000008ff137424 */ /* 0x000fe400078e00ff */
[----:B------:R-:W-:-:S07]  /*b840*/  IMAD.MOV.U32 R45, RZ, RZ, R23 ;  /* 0x000000ffff2d7224 */ /* 0x000fce00078e0017 */
[----:B------:R-:W-:Y:S05]  /*b850*/  WARPSYNC.COLLECTIVE R21, `(.L_x_1962) ;  /* 0x0000000015087348 */ /* 0x000fea0003c00000 */
[----:B------:R0:W1:Y:S02]  /*b860*/  SHFL.DOWN P0, R23, R24, R19, R18 ;  /* 0x0800001318177389 */ /* 0x0000640000000012 */
[----:B01----:R-:W-:Y:S05]  /*b870*/  ENDCOLLECTIVE ;  /* 0x000000000000791b */ /* 0x003fea0003800000 */
.L_x_1962:
[----:B------:R-:W-:Y:S02]  /*b880*/  SEL R45, R45, RZ, !P3 ;  /* 0x000000ff2d2d7207 */ /* 0x000fe40005800000 */
[----:B------:R-:W-:Y:S02]  /*b890*/  ISETP.NE.AND P3, PT, R44, RZ, PT ;  /* 0x000000ff2c00720c */ /* 0x000fe40003f65270 */
[----:B------:R-:W-:-:S05]  /*b8a0*/  SEL R45, R45, RZ, !P2 ;  /* 0x000000ff2d2d7207 */ /* 0x000fca0005000000 */
[----:B------:R-:W-:Y:S02]  /*b8b0*/  IMAD.IADD R38, R16, 0x1, R45 ;  /* 0x0000000110267824 */ /* 0x000fe400078e022d */
[----:B------:R-:W-:Y:S02]  /*b8c0*/  VIADD R16, R36, 0x8 ;  /* 0x0000000824107836 */ /* 0x000fe40000000000 */
[----:B------:R-:W-:-:S03]  /*b8d0*/  IMAD.MOV.U32 R24, RZ, RZ, R38 ;  /* 0x000000ffff187224 */ /* 0x000fc600078e0026 */
[----:B------:R-:W-:-:S04]  /*b8e0*/  ISETP.GT.AND P2, PT, R16, R43, PT ;  /* 0x0000002b1000720c */ /* 0x000fc80003f44270 */
[----:B------:R-:W-:-:S09]  /*b8f0*/  SEL R17, R23, RZ, !P2 ;  /* 0x000000ff17117207 */ /* 0x000fd20005000000 */
[----:B------:R-:W-:Y:S05]  /*b900*/  WARPSYNC.COLLECTIVE R21, `(.L_x_1963) ;  /* 0x0000000015087348 */ /* 0x000fea0003c00000 */
[----:B------:R0:W1:Y:S02]  /*b910*/  SHFL.DOWN P0, R23, R24, R19, R18 ;  /* 0x0800001318177389 */ /* 0x0000640000000012 */
[----:B01----:R-:W-:Y:S05]  /*b920*/  ENDCOLLECTIVE ;  /* 0x000000000000791b */ /* 0x003fea0003800000 */
.L_x_1963:
[----:B------:R-:W-:-:S04]  /*b930*/  IMAD.IADD R17, R44, 0x1, R17 ;  /* 0x000000012c117824 */ /* 0x000fc800078e0211 */
[----:B------:R-:W-:Y:S02]  /*b940*/  IMAD.MOV.U32 R24, RZ, RZ, R17 ;  /* 0x000000ffff187224 */ /* 0x000fe400078e0011 */
[----:B------:R-:W-:Y:S02]  /*b950*/  IMAD.MOV.U32 R19, RZ, RZ, 0x10 ;  /* 0x00000010ff137424 */ /* 0x000fe400078e00ff */
[----:B------:R-:W-:-:S07]  /*b960*/  IMAD.MOV.U32 R39, RZ, RZ, R23 ;  /* 0x000000ffff277224 */ /* 0x000fce00078e0017 */
[----:B------:R-:W-:Y:S05]  /*b970*/  WARPSYNC.COLLECTIVE R21, `(.L_x_1964) ;  /* 0x0000000015087348 */ /* 0x000fea0003c00000 */
[----:B------:R0:W1:Y:S02]  /*b980*/  SHFL.DOWN P0, R23, R24, R19, R18 ;  /* 0x0800001318177389 */ /* 0x0000640000000012 */
[----:B01----:R-:W-:Y:S05]  /*b990*/  ENDCOLLECTIVE ;  /* 0x000000000000791b */ /* 0x003fea0003800000 */
.L_x_1964:
[----:B------:R-:W-:-:S04]  /*b9a0*/  SEL R39, R39, RZ, !P3 ;  /* 0x000000ff27277207 */ /* 0x000fc80005800000 */
[----:B------:R-:W-:Y:S02]  /*b9b0*/  SEL R39, R39, RZ, !P2 ;  /* 0x000000ff27277207 */ /* 0x000fe40005000000 */
[----:B------:R-:W-:-:S03]  /*b9c0*/  ISETP.NE.AND P2, PT, R17, RZ, PT ;  /* 0x000000ff1100720c */ /* 0x000fc60003f45270 */
[----:B------:R-:W-:-:S04]  /*b9d0*/  IMAD.IADD R16, R38, 0x1, R39 ;  /* 0x0000000126107824 */ /* 0x000fc800078e0227 */
[----:B------:R-:W-:Y:S02]  /*b9e0*/  IMAD.MOV.U32 R24, RZ, RZ, R16 ;  /* 0x000000ffff187224 */ /* 0x000fe400078e0010 */
[----:B------:R-:W-:-:S07]  /*b9f0*/  IMAD.MOV.U32 R38, RZ, RZ, R23 ;  /* 0x000000ffff267224 */ /* 0x000fce00078e0017 */
[----:B------:R-:W-:Y:S05]  /*ba00*/  WARPSYNC.COLLECTIVE R21, `(.L_x_1965) ;  /* 0x0000000015087348 */ /* 0x000fea0003c00000 */
[----:B------:R0:W1:Y:S02]  /*ba10*/  SHFL.DOWN P0, R23, R24, R19, R18 ;  /* 0x0800001318177389 */ /* 0x0000640000000012 */
[----:B01----:R-:W-:Y:S05]  /*ba20*/  ENDCOLLECTIVE ;  /* 0x000000000000791b */ /* 0x003fea0003800000 */
.L_x_1965:
[----:B------:R-:W-:Y:S05]  /*ba30*/  WARPSYNC.COLLECTIVE R21, `(.L_x_1966) ;  /* 0x0000000015087348 */ /* 0x000fea0003c00000 */
[----:B------:R-:W-:Y:S01]  /*ba40*/  VOTE.ALL P4, P4 ;  /* 0x0000000000ff7806 */ /* 0x000fe20002080000 */
[----:B------:R-:W-:-:S12]  /*ba50*/  ENDCOLLECTIVE ;  /* 0x000000000000791b */ /* 0x000fd80003800000 */
.L_x_1966:
[----:B------:R-:W-:Y:S01]  /*ba60*/  IMAD.MOV.U32 R39, RZ, RZ, R23 ;  /* 0x000000ffff277224 */ /* 0x000fe200078e0017 */
[----:B------:R-:W-:-:S04]  /*ba70*/  ISETP.GT.AND P0, PT, R42, R43, PT ;  /* 0x0000002b2a00720c */ /* 0x000fc80003f04270 */
[----:B------:R-:W-:Y:S02]  /*ba80*/  SEL R39, R39, RZ, !P2 ;  /* 0x000000ff27277207 */ /* 0x000fe40005000000 */
[----:B------:R-:W-:Y:S02]  /*ba90*/  SEL R38, R38, RZ, !P0 ;  /* 0x000000ff26267207 */ /* 0x000fe40004000000 */
[----:B------:R-:W-:Y:S02]  /*baa0*/  SEL R39, R39, RZ, !P0 ;  /* 0x000000ff27277207 */ /* 0x000fe40004000000 */
[----:B------:R-:W-:Y:S02]  /*bab0*/  ISETP.NE.AND P0, PT, R20, RZ, PT ;  /* 0x000000ff1400720c */ /* 0x000fe40003f05270 */
[----:B------:R-:W-:Y:S01]  /*bac0*/  IADD3 R20, PT, PT, R17, R38, R20 ;  /* 0x0000002611147210 */ /* 0x000fe20007ffe014 */
[----:B------:R-:W-:-:S05]  /*bad0*/  IMAD.IADD R39, R16, 0x1, R39 ;  /* 0x0000000110277824 */ /* 0x000fca00078e0227 */
[----:B------:R-:W-:-:S05]  /*bae0*/  SEL R39, R39, RZ, !P0 ;  /* 0x000000ff27277207 */ /* 0x000fca0004000000 */
[----:B------:R-:W-:Y:S01]  /*baf0*/  IMAD.IADD R22, R39, 0x1, R22 ;  /* 0x0000000127167824 */ /* 0x000fe200078e0216 */
[----:B------:R-:W-:Y:S06]  /*bb00*/  BRA `(.L_x_1967) ;  /* 0xffffff8000247947 */ /* 0x000fec000383ffff */
.L_x_1912:
[----:B------:R-:W-:Y:S01]  /*bb10*/  BSSY B0, `(.L_x_1968) ;  /* 0x0000006000007945 */ /* 0x000fe20003800000 */
[----:B------:R-:W-:Y:S01]  /*bb20*/  PLOP3.LUT P0, PT, P0, PT, PT, 0x8, 0x80 ;  /* 0x000000000080781c */ /* 0x000fe2000070e170 */
[----:B------:R-:W-:-:S12]  /*bb30*/  IMAD.MOV.U32 R21, RZ, RZ, -0x1 ;  /* 0xffffffffff157424 */ /* 0x000fd800078e00ff */
[----:B------:R-:W-:Y:S05]  /*bb40*/  WARPSYNC.COLLECTIVE R21, `(.L_x_1969) ;  /* 0x0000000015087348 */ /* 0x000fea0003c00000 */
[----:B------:R-:W-:Y:S01]  /*bb50*/  VOTE.ANY P0, P0 ;  /* 0x0000000000ff7806 */ /* 0x000fe20000000100 */
[----:B------:R-:W-:-:S12]  /*bb60*/  ENDCOLLECTIVE ;  /* 0x000000000000791b */ /* 0x000fd80003800000 */
.L_x_1969:
[----:B------:R-:W-:Y:S05]  /*bb70*/  BSYNC B0 ;  /* 0x0000000000007941 */ /* 0x000fea0003800000 */
.L_x_1968:
[----:B------:R-:W-:Y:S05]  /*bb80*/  BRA `(.L_x_1970) ;  /* 0xffffffcc00e47947 */ /* 0x000fea000383ffff */
.L_x_1914:
        /* <DEDUP_REMOVED lines=9> */
.L_x_1972:
[----:B------:R-:W-:Y:S05]  /*bc20*/  BSYNC B0 ;  /* 0x0000000000007941 */ /* 0x000fea0003800000 */
.L_x_1971:
        /* <DEDUP_REMOVED lines=12> */
.L_x_1973:
[----:B------:R-:W-:Y:S02]  /*bcf0*/  IMAD.MOV.U32 R24, RZ, RZ, R17 ;  /* 0x000000ffff187224 */ /* 0x000fe400078e0011 */
[----:B------:R-:W-:-:S07]  /*bd00*/  IMAD.MOV.U32 R22, RZ, RZ, R23 ;  /* 0x000000ffff167224 */ /* 0x000fce00078e0017 */
[----:B------:R-:W-:Y:S05]  /*bd10*/  WARPSYNC.COLLECTIVE R21, `(.L_x_1974) ;  /* 0x0000000015087348 */ /* 0x000fea0003c00000 */
[----:B------:R0:W1:Y:S02]  /*bd20*/  SHFL.DOWN P0, R23, R24, R19, R18 ;  /* 0x0800001318177389 */ /* 0x0000640000000012 */
[----:B01----:R-:W-:Y:S05]  /*bd30*/  ENDCOLLECTIVE ;  /* 0x000000000000791b */ /* 0x003fea0003800000 */
.L_x_1974:
[----:B------:R-:W-:Y:S01]  /*bd40*/  IMAD.MOV.U32 R19, RZ, RZ, 0x2 ;  /* 0x00000002ff137424 */ /* 0x000fe200078e00ff */
[----:B------:R-:W-:Y:S02]  /*bd50*/  ISETP.GE.AND P0, PT, R40, R27, PT ;  /* 0x0000001b2800720c */ /* 0x000fe40003f06270 */
[----:B------:R-:W-:Y:S02]  /*bd60*/  SEL R23, R23, RZ, !P5 ;  /* 0x000000ff17177207 */ /* 0x000fe40006800000 */
[----:B------:R-:W-:Y:S02]  /*bd70*/  SEL R39, R22, RZ, !P0 ;  /* 0x000000ff16277207 */ /* 0x000fe40004000000 */
[----:B------:R-:W-:-:S03]  /*bd80*/  SEL R23, R23, RZ, !P0 ;  /* 0x000000ff17177207 */ /* 0x000fc60004000000 */
[----:B------:R-:W-:Y:S02]  /*bd90*/  IMAD.IADD R22, R16, 0x1, R39 ;  /* 0x0000000110167824 */ /* 0x000fe400078e0227 */
[----:B------:R-:W-:Y:S02]  /*bda0*/  IMAD.IADD R20, R17, 0x1, R23 ;  /* 0x0000000111147824 */ /* 0x000fe400078e0217 */
[----:B------:R-:W-:Y:S02]  /*bdb0*/  IMAD.MOV.U32 R24, RZ, RZ, R22 ;  /* 0x000000ffff187224 */ /* 0x000fe400078e0016 */
[----:B------:R-:W-:-:S07]  /*bdc0*/  VIADD R16, R40, 0x2 ;  /* 0x0000000228107836 */ /* 0x000fce0000000000 */
[----:B------:R-:W-:Y:S05]  /*bdd0*/  WARPSYNC.COLLECTIVE R21, `(.L_x_1975) ;  /* 0x0000000015087348 */ /* 0x000fea0003c00000 */
[----:B------:R0:W1:Y:S02]  /*bde0*/  SHFL.DOWN P0, R23, R24, R19, R18 ;  /* 0x0800001318177389 */ /* 0x0000640000000012 */
[----:B01----:R-:W-:Y:S05]  /*bdf0*/  ENDCOLLECTIVE ;  /* 0x000000000000791b */ /* 0x003fea0003800000 */
.L_x_1975:
[----:B------:R-:W-:Y:S01]  /*be00*/  ISETP.GT.AND P5, PT, R16, R27, PT ;  /* 0x0000001b1000720c */ /* 0x000fe20003fa4270 */
[----:B------:R-:W-:Y:S02]  /*be10*/  IMAD.MOV.U32 R24, RZ, RZ, R20 ;  /* 0x000000ffff187224 */ /* 0x000fe400078e0014 */
[----:B------:R-:W-:-:S10]  /*be20*/  IMAD.MOV.U32 R38, RZ, RZ, R23 ;  /* 0x000000ffff267224 */ /* 0x000fd400078e0017 */
[----:B------:R-:W-:Y:S05]  /*be30*/  WARPSYNC.COLLECTIVE R21, `(.L_x_1976) ;  /* 0x0000000015087348 */ /* 0x000fea0003c00000 */
[----:B------:R0:W1:Y:S02]  /*be40*/  SHFL.DOWN P0, R23, R24, R19, R18 ;  /* 0x0800001318177389 */ /* 0x0000640000000012 */
[----:B01----:R-:W-:Y:S05]  /*be50*/  ENDCOLLECTIVE ;  /* 0x000000000000791b */ /* 0x003fea0003800000 */
.L_x_1976:
[----:B------:R-:W-:-:S05]  /*be60*/  SEL R17, R38, RZ, !P5 ;  /* 0x000000ff26117207 */ /* 0x000fca0006800000 */
[----:B------:R-:W-:-:S05]  /*be70*/  IMAD.IADD R38, R22, 0x1, R17 ;  /* 0x0000000116267824 */ /* 0x000fca00078e0211 */
[----:B------:R-:W-:Y:S01]  /*be80*/  ISETP.NE.AND P6, PT, R38, RZ, PT ;  /* 0x000000ff2600720c */ /* 0x000fe20003fc5270 */
[----:B------:R-:W-:Y:S02]  /*be90*/  IMAD.MOV.U32 R24, RZ, RZ, R38 ;  /* 0x000000ffff187224 */ /* 0x000fe400078e0026 */
[----:B------:R-:W-:Y:S01]  /*bea0*/  IMAD.MOV.U32 R19, RZ, RZ, 0x4 ;  /* 0x00000004ff137424 */ /* 0x000fe200078e00ff */
[----:B------:R-:W-:Y:S01]  /*beb0*/  ISETP.NE.AND P0, PT, R22, RZ, PT ;  /* 0x000000ff1600720c */ /* 0x000fe20003f05270 */
[----:B------:R-:W-:-:S05]  /*bec0*/  IMAD.MOV.U32 R39, RZ, RZ, R23 ;  /* 0x000000ffff277224 */ /* 0x000fca00078e0017 */
[----:B------:R-:W-:-:S04]  /*bed0*/  SEL R16, R39, RZ, !P0 ;  /* 0x000000ff27107207 */ /* 0x000fc80004000000 */
[----:B------:R-:W-:-:S07]  /*bee0*/  SEL R17, R16, RZ, !P5 ;  /* 0x000000ff10117207 */ /* 0x000fce0006800000 */
[----:B------:R-:W-:Y:S05]  /*bef0*/  WARPSYNC.COLLECTIVE R21, `(.L_x_1977) ;  /* 0x0000000015087348 */ /* 0x000fea0003c00000 */
[----:B------:R0:W1:Y:S02]  /*bf00*/  SHFL.DOWN P0, R23, R24, R19, R18 ;  /* 0x0800001318177389 */ /* 0x0000640000000012 */
[----:B01----:R-:W-:Y:S05]  /*bf10*/  ENDCOLLECTIVE ;  /* 0x000000000000791b */ /* 0x003fea0003800000 */
.L_x_1977:
[----:B------:R-:W-:Y:S02]  /*bf20*/  IMAD.IADD R16, R20, 0x1, R17 ;  /* 0x0000000114107824 */ /* 0x000fe400078e0211 */
[----:B------:R-:W-:-:S05]  /*bf30*/  VIADD R20, R40, 0x4 ;  /* 0x0000000428147836 */ /* 0x000fca0000000000 */
[----:B------:R-:W-:Y:S01]  /*bf40*/  ISETP.GT.AND P5, PT, R20, R27, PT ;  /* 0x0000001b1400720c */ /* 0x000fe20003fa4270 */
[----:B------:R-:W-:Y:S02]  /*bf50*/  IMAD.MOV.U32 R24, RZ, RZ, R16 ;  /* 0x000000ffff187224 */ /* 0x000fe400078e0010 */
[----:B------:R-:W-:-:S10]  /*bf60*/  IMAD.MOV.U32 R39, RZ, RZ, R23 ;  /* 0x000000ffff277224 */ /* 0x000fd400078e0017 */
[----:B------:R-:W-:Y:S05]  /*bf70*/  WARPSYNC.COLLECTIVE R21, `(.L_x_1978) ;  /* 0x0000000015087348 */ /* 0x000fea0003c00000 */
[----:B------:R0:W1:Y:S02]  /*bf80*/  SHFL.DOWN P0, R23, R24, R19, R18 ;  /* 0x0800001318177389 */ /* 0x0000640000000012 */
[----:B01----:R-:W-:Y:S05]  /*bf90*/  ENDCOLLECTIVE ;  /* 0x000000000000791b */ /* 0x003fea0003800000 */
.L_x_1978:
[----:B------:R-:W-:-:S05]  /*bfa0*/  SEL R39, R39, RZ, !P5 ;  /* 0x000000ff27277207 */ /* 0x000fca0006800000 */
        /* <DEDUP_REMOVED lines=8> */
.L_x_1979:
[----:B------:R-:W-:Y:S02]  /*c030*/  SEL R17, R17, RZ, !P6 ;  /* 0x000000ff11117207 */ /* 0x000fe40007000000 */
[----:B------:R-:W-:Y:S02]  /*c040*/  ISETP.NE.AND P6, PT, R42, RZ, PT ;  /* 0x000000ff2a00720c */ /* 0x000fe40003fc5270 */
[----:B------:R-:W-:Y:S02]  /*c050*/  SEL R17, R17, RZ, !P5 ;  /* 0x000000ff11117207 */ /* 0x000fe40006800000 */
[----:B------:R-:W-:-:S03]  /*c060*/  ISETP.GT.AND P5, PT, R38, R27, PT ;  /* 0x0000001b2600720c */ /* 0x000fc60003fa4270 */
[----:B------:R-:W-:-:S04]  /*c070*/  IMAD.IADD R20, R16, 0x1, R17 ;  /* 0x0000000110147824 */ /* 0x000fc800078e0211 */
[----:B------:R-:W-:Y:S02]  /*c080*/  IMAD.MOV.U32 R24, RZ, RZ, R20 ;  /* 0x000000ffff187224 */ /* 0x000fe400078e0014 */
[----:B------:R-:W-:-:S07]  /*c090*/  IMAD.MOV.U32 R22, RZ, RZ, R23 ;  /* 0x000000ffff167224 */ /* 0x000fce00078e0017 */
[----:B------:R-:W-:Y:S05]  /*c0a0*/  WARPSYNC.COLLECTIVE R21, `(.L_x_1980) ;  /* 0x0000000015087348 */ /* 0x000fea0003c00000 */
[----:B------:R0:W1:Y:S02]  /*c0b0*/  SHFL.DOWN P0, R23, R24, R19, R18 ;  /* 0x0800001318177389 */ /* 0x0000640000000012 */
[----:B01----:R-:W-:Y:S05]  /*c0c0*/  ENDCOLLECTIVE ;  /* 0x000000000000791b */ /* 0x003fea0003800000 */
.L_x_1980:
[----:B------:R-:W-:-:S05]  /*c0d0*/  SEL R17, R22, RZ, !P5 ;  /* 0x000000ff16117207 */ /* 0x000fca0006800000 */
[----:B------:R-:W-:-:S04]  /*c0e0*/  IMAD.IADD R38, R42, 0x1, R17 ;  /* 0x000000012a267824 */ /* 0x000fc800078e0211 */
[----:B------:R-:W-:Y:S02]  /*c0f0*/  IMAD.MOV.U32 R24, RZ, RZ, R38 ;  /* 0x000000ffff187224 */ /* 0x000fe400078e0026 */
[----:B------:R-:W-:Y:S02]  /*c100*/  IMAD.MOV.U32 R19, RZ, RZ, 0x10 ;  /* 0x00000010ff137424 */ /* 0x000fe400078e00ff */
[----:B------:R-:W-:-:S07]  /*c110*/  IMAD.MOV.U32 R16, RZ, RZ, R23 ;  /* 0x000000ffff107224 */ /* 0x000fce00078e0017 */
[----:B------:R-:W-:Y:S05]  /*c120*/  WARPSYNC.COLLECTIVE R21, `(.L_x_1981) ;  /* 0x0000000015087348 */ /* 0x000fea0003c00000 */
[----:B------:R0:W1:Y:S02]  /*c130*/  SHFL.DOWN P0, R23, R24, R19, R18 ;  /* 0x0800001318177389 */ /* 0x0000640000000012 */
[----:B01----:R-:W-:Y:S05]  /*c140*/  ENDCOLLECTIVE ;  /* 0x000000000000791b */ /* 0x003fea0003800000 */
.L_x_1981:
[----:B------:R-:W-:-:S04]  /*c150*/  SEL R16, R16, RZ, !P6 ;  /* 0x000000ff10107207 */ /* 0x000fc80007000000 */
[----:B------:R-:W-:Y:S01]  /*c160*/  SEL R17, R16, RZ, !P5 ;  /* 0x000000ff10117207 */ /* 0x000fe20006800000 */
[----:B------:R-:W-:-:S04]  /*c170*/  VIADD R16, R40, 0x10 ;  /* 0x0000001028107836 */ /* 0x000fc80000000000 */
[----:B------:R-:W-:Y:S01]  /*c180*/  IMAD.IADD R22, R20, 0x1, R17 ;  /* 0x0000000114167824 */ /* 0x000fe200078e0211 */
[----:B------:R-:W-:Y:S02]  /*c190*/  ISETP.GT.AND P5, PT, R16, R27, PT ;  /* 0x0000001b1000720c */ /* 0x000fe40003fa4270 */
[----:B------:R-:W0:Y:S01]  /*c1a0*/  LDC.64 R16, c[0x0][0x3b0] ;  /* 0x0000ec00ff107b82 */ /* 0x000e220000000a00 */
[----:B------:R-:W-:Y:S01]  /*c1b0*/  IMAD.MOV.U32 R24, RZ, RZ, R22 ;  /* 0x000000ffff187224 */ /* 0x000fe200078e0016 */
[----:B------:R-:W-:-:S05]  /*c1c0*/  LOP3.LUT R27, RZ, R0, RZ, 0x33, !PT ;  /* 0x00000000ff1b7212 */ /* 0x000fca00078e33ff */
[----:B------:R-:W-:Y:S02]  /*c1d0*/  VIADD R27, R27, UR8 ;  /* 0x000000081b1b7c36 */ /* 0x000fe40008000000 */
[----:B------:R-:W-:-:S07]  /*c1e0*/  IMAD.MOV.U32 R39, RZ, RZ, R23 ;  /* 0x000000ffff277224 */ /* 0x000fce00078e0017 */
[----:B0-----:R-:W-:Y:S05]  /*c1f0*/  WARPSYNC.COLLECTIVE R21, `(.L_x_1982) ;  /* 0x0000000015087348 */ /* 0x001fea0003c00000 */
[----:B------:R1:W2:Y:S02]  /*c200*/  SHFL.DOWN P0, R23, R24, R19, R18 ;  /* 0x0800001318177389 */ /* 0x0002a40000000012 */
[----:B012---:R-:W-:Y:S05]  /*c210*/  ENDCOLLECTIVE ;  /* 0x000000000000791b */ /* 0x007fea0003800000 */
.L_x_1982:
[----:B------:R-:W-:Y:S05]  /*c220*/  WARPSYNC.COLLECTIVE R21, `(.L_x_1983) ;  /* 0x0000000015087348 */ /* 0x000fea0003c00000 */
[----:B------:R-:W-:Y:S01]  /*c230*/  VOTE.ALL P4, P4 ;  /* 0x0000000000ff7806 */ /* 0x000fe20002080000 */
[----:B------:R-:W-:-:S12]  /*c240*/  ENDCOLLECTIVE ;  /* 0x000000000000791b */ /* 0x000fd80003800000 */
.L_x_1983:
[----:B------:R-:W-:-:S05]  /*c250*/  SEL R39, R39, RZ, !P5 ;  /* 0x000000ff27277207 */ /* 0x000fca0006800000 */
[C---:B------:R-:W-:Y:S01]  /*c260*/  IMAD.IADD R20, R38.reuse, 0x1, R39 ;  /* 0x0000000126147824 */ /* 0x040fe200078e0227 */
[----:B------:R-:W-:-:S04]  /*c270*/  ISETP.NE.AND P0, PT, R38, RZ, PT ;  /* 0x000000ff2600720c */ /* 0x000fc80003f05270 */
[----:B------:R-:W-:Y:S02]  /*c280*/  SEL R23, R23, RZ, !P0 ;  /* 0x000000ff17177207 */ /* 0x000fe40004000000 */
[----:B------:R-:W-:Y:S02]  /*c290*/  IADD3 R42, P0, PT, R16, 0x200, RZ ;  /* 0x00000200102a7810 */ /* 0x000fe40007f1e0ff */
[----:B------:R-:W-:-:S03]  /*c2a0*/  SEL R23, R23, RZ, !P5 ;  /* 0x000000ff17177207 */ /* 0x000fc60006800000 */
[----:B------:R-:W-:Y:S02]  /*c2b0*/  IMAD.X R43, RZ, RZ, R17, P0 ;  /* 0x000000ffff2b7224 */ /* 0x000fe400000e0611 */
[----:B------:R-:W-:Y:S01]  /*c2c0*/  IMAD.IADD R22, R22, 0x1, R23 ;  /* 0x0000000116167824 */ /* 0x000fe200078e0217 */
[----:B------:R-:W-:Y:S06]  /*c2d0*/  BRA `(.L_x_1984) ;  /* 0xffffffcc00207947 */ /* 0x000fec000383ffff */
.L_x_1916:
[----:B------:R-:W-:Y:S01]  /*c2e0*/  BSSY B0, `(.L_x_1985) ;  /* 0x0000006000007945 */ /* 0x000fe20003800000 */
[----:B------:R-:W-:Y:S01]  /*c2f0*/  PLOP3.LUT P0, PT, P0, PT, PT, 0x8, 0x80 ;  /* 0x000000000080781c */ /* 0x000fe2000070e170 */
[----:B------:R-:W-:-:S12]  /*c300*/  IMAD.MOV.U32 R21, RZ, RZ, -0x1 ;  /* 0xffffffffff157424 */ /* 0x000fd800078e00ff */
[----:B------:R-:W-:Y:S05]  /*c310*/  WARPSYNC.COLLECTIVE R21, `(.L_x_1986) ;  /* 0x0000000015087348 */ /* 0x000fea0003c00000 */
[----:B------:R-:W-:Y:S01]  /*c320*/  VOTE.ANY P0, P0 ;  /* 0x0000000000ff7806 */ /* 0x000fe20000000100 */
[----:B------:R-:W-:-:S12]  /*c330*/  ENDCOLLECTIVE ;  /* 0x000000000000791b */ /* 0x000fd80003800000 */
.L_x_1986:
[----:B------:R-:W-:Y:S05]  /*c340*/  BSYNC B0 ;  /* 0x0000000000007941 */ /* 0x000fea0003800000 */
.L_x_1985:
[----:B------:R-:W-:Y:S05]  /*c350*/  BRA `(.L_x_1987) ;  /* 0xffffffcc00247947 */ /* 0x000fea000383ffff */
.L_x_1918:
        /* <DEDUP_REMOVED lines=8> */
.L_x_1989:
[----:B------:R-:W-:Y:S05]  /*c3e0*/  BSYNC B0 ;  /* 0x0000000000007941 */ /* 0x000fea0003800000 */
.L_x_1988:
        /* <DEDUP_REMOVED lines=13> */
.L_x_1990:
[----:B------:R-:W-:Y:S02]  /*c4c0*/  IMAD.MOV.U32 R24, RZ, RZ, R17 ;  /* 0x000000ffff187224 */ /* 0x000fe400078e0011 */
[----:B------:R-:W-:-:S07]  /*c4d0*/  IMAD.MOV.U32 R38, RZ, RZ, R23 ;  /* 0x000000ffff267224 */ /* 0x000fce00078e0017 */
[----:B------:R-:W-:Y:S05]  /*c4e0*/  WARPSYNC.COLLECTIVE R21, `(.L_x_1991) ;  /* 0x0000000015087348 */ /* 0x000fea0003c00000 */
[----:B------:R0:W1:Y:S02]  /*c4f0*/  SHFL.DOWN P0, R23, R24, R19, R18 ;  /* 0x0800001318177389 */ /* 0x0000640000000012 */
[----:B01----:R-:W-:Y:S05]  /*c500*/  ENDCOLLECTIVE ;  /* 0x000000000000791b */ /* 0x003fea0003800000 */
.L_x_1991:
        /* <DEDUP_REMOVED lines=13> */
.L_x_1992:
[----:B------:R-:W-:Y:S02]  /*c5e0*/  IMAD.MOV.U32 R24, RZ, RZ, R39 ;  /* 0x000000ffff187224 */ /* 0x000fe400078e0027 */
[----:B------:R-:W-:-:S07]  /*c5f0*/  IMAD.MOV.U32 R17, RZ, RZ, R23 ;  /* 0x000000ffff117224 */ /* 0x000fce00078e0017 */
[----:B------:R-:W-:Y:S05]  /*c600*/  WARPSYNC.COLLECTIVE R21, `(.L_x_1993) ;  /* 0x0000000015087348 */ /* 0x000fea0003c00000 */
[----:B------:R0:W1:Y:S02]  /*c610*/  SHFL.DOWN P0, R23, R24, R19, R18 ;  /* 0x0800001318177389 */ /* 0x0000640000000012 */
[----:B01----:R-:W-:Y:S05]  /*c620*/  ENDCOLLECTIVE ;  /* 0x000000000000791b */ /* 0x003fea0003800000 */
.L_x_1993:
        /* <DEDUP_REMOVED lines=13> */
.L_x_1994:
[----:B------:R-:W-:Y:S02]  /*c700*/  IMAD.MOV.U32 R24, RZ, RZ, R16 ;  /* 0x000000ffff187224 */ /* 0x000fe400078e0010 */
[----:B------:R-:W-:-:S07]  /*c710*/  IMAD.MOV.U32 R17, RZ, RZ, R23 ;  /* 0x000000ffff117224 */ /* 0x000fce00078e0017 */
[----:B------:R-:W-:Y:S05]  /*c720*/  WARPSYNC.COLLECTIVE R21, `(.L_x_1995) ;  /* 0x0000000015087348 */ /* 0x000fea0003c00000 */
[----:B------:R0:W1:Y:S02]  /*c730*/  SHFL.DOWN P0, R23, R24, R19, R18 ;  /* 0x0800001318177389 */ /* 0x0000640000000012 */
[----:B01----:R-:W-:Y:S05]  /*c740*/  ENDCOLLECTIVE ;  /* 0x000000000000791b */ /* 0x003fea0003800000 */
.L_x_1995:
        /* <DEDUP_REMOVED lines=9> */
[C---:B------:R-:W-:Y:S02]  /*c7e0*/  VIADD R16, R40.reuse, 0x8 ;  /* 0x0000000828107836 */ /* 0x040fe40000000000 */
[----:B------:R-:W-:-:S10]  /*c7f0*/  VIADD R44, R40, 0x10 ;  /* 0x00000010282c7836 */ /* 0x000fd40000000000 */
[----:B------:R-:W-:Y:S05]  /*c800*/  WARPSYNC.COLLECTIVE R21, `(.L_x_1996) ;  /* 0x0000000015087348 */ /* 0x000fea0003c00000 */
[----:B------:R0:W1:Y:S02]  /*c810*/  SHFL.DOWN P0, R23, R24, R19, R18 ;  /* 0x0800001318177389 */ /* 0x0000640000000012 */
[----:B01----:R-:W-:Y:S05]  /*c820*/  ENDCOLLECTIVE ;  /* 0x000000000000791b */ /* 0x003fea0003800000 */
.L_x_1996:
[----:B------:R-:W-:Y:S02]  /*c830*/  IMAD.MOV.U32 R24, RZ, RZ, R38 ;  /* 0x000000ffff187224 */ /* 0x000fe400078e0026 */
[----:B------:R-:W-:-:S07]  /*c840*/  IMAD.MOV.U32 R17, RZ, RZ, R23 ;  /* 0x000000ffff117224 */ /* 0x000fce00078e0017 */
[----:B------:R-:W-:Y:S05]  /*c850*/  WARPSYNC.COLLECTIVE R21, `(.L_x_1997) ;  /* 0x0000000015087348 */ /* 0x000fea0003c00000 */
[----:B------:R0:W1:Y:S02]  /*c860*/  SHFL.DOWN P0, R23, R24, R19, R18 ;  /* 0x0800001318177389 */ /* 0x0000640000000012 */
[----:B01----:R-:W-:Y:S05]  /*c870*/  ENDCOLLECTIVE ;  /* 0x000000000000791b */ /* 0x003fea0003800000 */
.L_x_1997:
        /* <DEDUP_REMOVED lines=12> */
.L_x_1998:
[----:B------:R-:W-:Y:S02]  /*c940*/  IMAD.MOV.U32 R24, RZ, RZ, R16 ;  /* 0x000000ffff187224 */ /* 0x000fe400078e0010 */
[----:B------:R-:W-:-:S07]  /*c950*/  IMAD.MOV.U32 R38, RZ, RZ, R23 ;  /* 0x000000ffff267224 */ /* 0x000fce00078e0017 */
[----:B------:R-:W-:Y:S05]  /*c960*/  WARPSYNC.COLLECTIVE R21, `(.L_x_1999) ;  /* 0x0000000015087348 */ /* 0x000fea0003c00000 */
[----:B------:R0:W1:Y:S02]  /*c970*/  SHFL.DOWN P0, R23, R24, R19, R18 ;  /* 0x0800001318177389 */ /* 0x0000640000000012 */
[----:B01----:R-:W-:Y:S05]  /*c980*/  ENDCOLLECTIVE ;  /* 0x000000000000791b */ /* 0x003fea0003800000 */
.L_x_1999:
[----:B------:R-:W-:Y:S05]  /*c990*/  WARPSYNC.COLLECTIVE R21, `(.L_x_2000) ;  /* 0x0000000015087348 */ /* 0x000fea0003c00000 */
[----:B------:R-:W-:Y:S01]  /*c9a0*/  VOTE.ALL P4, P4 ;  /* 0x0000000000ff7806 */ /* 0x000fe20002080000 */
[----:B------:R-:W-:-:S12]  /*c9b0*/  ENDCOLLECTIVE ;  /* 0x000000000000791b */ /* 0x000fd80003800000 */
.L_x_2000:
[----:B------:R-:W-:Y:S02]  /*c9c0*/  ISETP.GT.AND P0, PT, R44, R41, PT ;  /* 0x000000292c00720c */ /* 0x000fe40003f04270 */
        /* <DEDUP_REMOVED lines=9> */
.L_x_2002:
        /* <DEDUP_REMOVED lines=10> */
.L_x_2790:


//--------------------- .text._ZN6thrust24THRUST_300001_SM_1000_NS8cuda_cub4core6detail13_kernel_agentINS1_15__reduce_by_key9InitAgentIN3cub18CUB_300001_SM_100024ReduceByKeyScanTileStateIiiLb1EEEiPiEEJSA_iSB_EEEvDpT0_ --------------------------
	.section	.text._ZN6thrust24THRUST_300001_SM_1000_NS8cuda_cub4core6detail13_kernel_agentINS1_15__reduce_by_key9InitAgentIN3cub18CUB_300001_SM_100024ReduceByKeyScanTileStateIiiLb1EEEiPiEEJSA_iSB_EEEvDpT0_,"ax",@progbits
	.align	128
        .global         _ZN6thrust24THRUST_300001_SM_1000_NS8cuda_cub4core6detail13_kernel_agentINS1_15__reduce_by_key9InitAgentIN3cub18CUB_300001_SM_100024ReduceByKeyScanTileStateIiiLb1EEEiPiEEJSA_iSB_EEEvDpT0_
        .type           _ZN6thrust24THRUST_300001_SM_1000_NS8cuda_cub4core6detail13_kernel_agentINS1_15__reduce_by_key9InitAgentIN3cub18CUB_300001_SM_100024ReduceByKeyScanTileStateIiiLb1EEEiPiEEJSA_iSB_EEEvDpT0_,@function
        .size           _ZN6thrust24THRUST_300001_SM_1000_NS8cuda_cub4core6detail13_kernel_agentINS1_15__reduce_by_key9InitAgentIN3cub18CUB_300001_SM_100024ReduceByKeyScanTileStateIiiLb1EEEiPiEEJSA_iSB_EEEvDpT0_,(.L_x_2791 - _ZN6thrust24THRUST_300001_SM_1000_NS8cuda_cub4core6detail13_kernel_agentINS1_15__reduce_by_key9InitAgentIN3cub18CUB_300001_SM_100024ReduceByKeyScanTileStateIiiLb1EEEiPiEEJSA_iSB_EEEvDpT0_)
        .other          _ZN6thrust24THRUST_300001_SM_1000_NS8cuda_cub4core6detail13_kernel_agentINS1_15__reduce_by_key9InitAgentIN3cub18CUB_300001_SM_100024ReduceByKeyScanTileStateIiiLb1EEEiPiEEJSA_iSB_EEEvDpT0_,@"STO_CUDA_ENTRY STV_DEFAULT"
_ZN6thrust24THRUST_300001_SM_1000_NS8cuda_cub4core6detail13_kernel_agentINS1_15__reduce_by_key9InitAgentIN3cub18CUB_300001_SM_100024ReduceByKeyScanTileStateIiiLb1EEEiPiEEJSA_iSB_EEEvDpT0_:
.text._ZN6thrust24THRUST_300001_SM_1000_NS8cuda_cub4core6detail13_kernel_agentINS1_15__reduce_by_key9InitAgentIN3cub18CUB_300001_SM_100024ReduceByKeyScanTileStateIiiLb1EEEiPiEEJSA_iSB_EEEvDpT0_:
        /* <DEDUP_REMOVED lines=24> */
.L_x_2003:
        /* <DEDUP_REMOVED lines=16> */
.L_x_2791:


//--------------------- .text._Z17countNewCentroidsILi20EEvPfS0_PiS0_S1_S1_S1_ --------------------------
	.section	.text._Z17countNewCentroidsILi20EEvPfS0_PiS0_S1_S1_S1_,"ax",@progbits
	.align	128
        .global         _Z17countNewCentroidsILi20EEvPfS0_PiS0_S1_S1_S1_
        .type           _Z17countNewCentroidsILi20EEvPfS0_PiS0_S1_S1_S1_,@function
        .size           _Z17countNewCentroidsILi20EEvPfS0_PiS0_S1_S1_S1_,(.L_x_2792 - _Z17countNewCentroidsILi20EEvPfS0_PiS0_S1_S1_S1_)
        .other          _Z17countNewCentroidsILi20EEvPfS0_PiS0_S1_S1_S1_,@"STO_CUDA_ENTRY STV_DEFAULT"
_Z17countNewCentroidsILi20EEvPfS0_PiS0_S1_S1_S1_:
.text._Z17countNewCentroidsILi20EEvPfS0_PiS0_S1_S1_S1_:
[----:B------:R-:W-:Y:S08]  /*0000*/  LDC R1, c[0x0][0x37c] ;  /* 0x0000df00ff017b82 */ /* 0x000ff00000000800 */
[----:B------:R-:W0:Y:S01]  /*0010*/  LDC.64 R8, c[0x0][0x3a8] ;  /* 0x0000ea00ff087b82 */ /* 0x000e220000000a00 */
[----:B------:R-:W0:Y:S07]  /*0020*/  LDCU.64 UR6, c[0x0][0x358] ;  /* 0x00006b00ff0677ac */ /* 0x000e2e0008000a00 */
[----:B------:R-:W1:Y:S01]  /*0030*/  LDC.64 R6, c[0x0][0x3b0] ;  /* 0x0000ec00ff067b82 */ /* 0x000e620000000a00 */
[----:B0-----:R-:W2:Y:S01]  /*0040*/  LDG.E R0, desc[UR6][R8.64] ;  /* 0x0000000608007981 */ /* 0x001ea2000c1e1900 */
[----:B------:R-:W0:Y:S01]  /*0050*/  S2R R5, SR_TID.X ;  /* 0x0000000000057919 */ /* 0x000e220000002100 */
[----:B------:R-:W3:Y:S05]  /*0060*/  S2R R2, SR_CgaCtaId ;  /* 0x0000000000027919 */ /* 0x000eea0000008800 */
[----:B------:R-:W4:Y:S01]  /*0070*/  S2UR UR4, SR_CTAID.X ;  /* 0x00000000000479c3 */ /* 0x000f220000002500 */
[----:B------:R-:W-:Y:S01]  /*0080*/  MOV R3, 0x400 ;  /* 0x0000040000037802 */ /* 0x000fe20000000f00 */
[----:B------:R-:W-:Y:S01]  /*0090*/  BSSY.RECONVERGENT B0, `(.L_x_2004) ;  /* 0x0000014000007945 */ /* 0x000fe20003800200 */
[----:B-1----:R0:W5:Y:S01]  /*00a0*/  LDG.E R6, desc[UR6][R6.64] ;  /* 0x0000000606067981 */ /* 0x002162000c1e1900 */
[----:B----4-:R-:W-:-:S06]  /*00b0*/  USHF.L.U32 UR4, UR4, 0xa, URZ ;  /* 0x0000000a04047899 */ /* 0x010fcc00080006ff */
[C---:B0-----:R-:W-:Y:S02]  /*00c0*/  LOP3.LUT R7, R5.reuse, UR4, RZ, 0xfc, !PT ;  /* 0x0000000405077c12 */ /* 0x041fe4000f8efcff */
[----:B---3--:R-:W-:Y:S01]  /*00d0*/  LEA R3, R2, R3, 0x18 ;  /* 0x0000000302037211 */ /* 0x008fe200078ec0ff */
[----:B--2---:R-:W-:Y:S01]  /*00e0*/  IMAD R4, R0, 0x14, RZ ;  /* 0x0000001400047824 */ /* 0x004fe200078e02ff */
[----:B------:R-:W-:-:S03]  /*00f0*/  ISETP.GE.AND P0, PT, R5, R0, PT ;  /* 0x000000000500720c */ /* 0x000fc60003f06270 */
[----:B------:R-:W-:Y:S01]  /*0100*/  IMAD R2, R0, 0x50, R3 ;  /* 0x0000005000027824 */ /* 0x000fe200078e0203 */
[----:B------:R-:W-:-:S13]  /*0110*/  ISETP.GE.AND P1, PT, R5, R4, PT ;  /* 0x000000040500720c */ /* 0x000fda0003f26270 */
[----:B------:R-:W-:Y:S05]  /*0120*/  @P1 BRA `(.L_x_2005) ;  /* 0x0000000000281947 */ /* 0x000fea0003800000 */
[----:B------:R-:W0:Y:S01]  /*0130*/  S2R R11, SR_CgaCtaId ;  /* 0x00000000000b7919 */ /* 0x000e220000008800 */
[----:B------:R-:W1:Y:S01]  /*0140*/  LDC R12, c[0x0][0x360] ;  /* 0x0000d800ff0c7b82 */ /* 0x000e620000000800 */
[----:B------:R-:W-:Y:S02]  /*0150*/  MOV R8, 0x400 ;  /* 0x0000040000087802 */ /* 0x000fe40000000f00 */
[----:B------:R-:W-:Y:S02]  /*0160*/  MOV R9, R5 ;  /* 0x0000000500097202 */ /* 0x000fe40000000f00 */
[----:B0-----:R-:W-:-:S07]  /*0170*/  LEA R8, R11, R8, 0x18 ;  /* 0x000000080b087211 */ /* 0x001fce00078ec0ff */
.L_x_2006:
[----:B------:R-:W-:Y:S02]  /*0180*/  LEA R10, R9, R8, 0x2 ;  /* 0x00000008090a7211 */ /* 0x000fe400078e10ff */
[----:B-1----:R-:W-:-:S03]  /*0190*/  IADD3 R9, PT, PT, R12, R9, RZ ;  /* 0x000000090c097210 */ /* 0x002fc60007ffe0ff */
[----:B------:R0:W-:Y:S01]  /*01a0*/  STS [R10], RZ ;  /* 0x000000ff0a007388 */ /* 0x0001e20000000800 */
[----:B------:R-:W-:-:S13]  /*01b0*/  ISETP.GE.AND P1, PT, R9, R4, PT ;  /* 0x000000040900720c */ /* 0x000fda0003f26270 */
[----:B0-----:R-:W-:Y:S05]  /*01c0*/  @!P1 BRA `(.L_x_2006) ;  /* 0xfffffffc00ec9947 */ /* 0x001fea000383ffff */
.L_x_2005:
[----:B------:R-:W-:Y:S05]  /*01d0*/  BSYNC.RECONVERGENT B0 ;  /* 0x0000000000007941 */ /* 0x000fea0003800200 */
.L_x_2004:
[----:B------:R-:W-:Y:S04]  /*01e0*/  BSSY.RECONVERGENT B0, `(.L_x_2007) ;  /* 0x0000009000007945 */ /* 0x000fe80003800200 */
[----:B------:R-:W-:Y:S05]  /*01f0*/  @P0 BRA `(.L_x_2008) ;  /* 0x00000000001c0947 */ /* 0x000fea0003800000 */
[----:B------:R-:W0:Y:S01]  /*0200*/  LDC R10, c[0x0][0x360] ;  /* 0x0000d800ff0a7b82 */ /* 0x000e220000000800 */
[----:B------:R-:W-:-:S07]  /*0210*/  MOV R9, R5 ;  /* 0x0000000500097202 */ /* 0x000fce0000000f00 */
.L_x_2009:
[----:B------:R-:W-:Y:S02]  /*0220*/  LEA R8, R9, R2, 0x2 ;  /* 0x0000000209087211 */ /* 0x000fe400078e10ff */
[----:B0-----:R-:W-:-:S03]  /*0230*/  IADD3 R9, PT, PT, R10, R9, RZ ;  /* 0x000000090a097210 */ /* 0x001fc60007ffe0ff */
[----:B------:R1:W-:Y:S01]  /*0240*/  STS [R8], RZ ;  /* 0x000000ff08007388 */ /* 0x0003e20000000800 */
[----:B------:R-:W-:-:S13]  /*0250*/  ISETP.GE.AND P0, PT, R9, R0, PT ;  /* 0x000000000900720c */ /* 0x000fda0003f06270 */
[----:B-1----:R-:W-:Y:S05]  /*0260*/  @!P0 BRA `(.L_x_2009) ;  /* 0xfffffffc00ec8947 */ /* 0x002fea000383ffff */
.L_x_2008:
[----:B------:R-:W-:Y:S05]  /*0270*/  BSYNC.RECONVERGENT B0 ;  /* 0x0000000000007941 */ /* 0x000fea0003800200 */
.L_x_2007:
[----:B------:R-:W-:Y:S01]  /*0280*/  BAR.SYNC.DEFER_BLOCKING 0x0 ;  /* 0x0000000000007b1d */ /* 0x000fe20000010000 */
[----:B-----5:R-:W-:-:S05]  /*0290*/  ISETP.GE.AND P0, PT, R7, R6, PT ;  /* 0x000000060700720c */ /* 0x020fca0003f06270 */
[----:B------:R-:W-:Y:S08]  /*02a0*/  BSSY.RECONVERGENT B0, `(.L_x_2010) ;  /* 0x00000bc000007945 */ /* 0x000ff00003800200 */
[----:B------:R-:W-:Y:S05]  /*02b0*/  @P0 BRA `(.L_x_2011) ;  /* 0x0000000800e80947 */ /* 0x000fea0003800000 */
[----:B------:R-:W0:Y:S08]  /*02c0*/  LDC.64 R8, c[0x0][0x390] ;  /* 0x0000e400ff087b82 */ /* 0x000e300000000a00 */
[----:B------:R-:W1:Y:S01]  /*02d0*/  LDC.64 R10, c[0x0][0x380] ;  /* 0x0000e000ff0a7b82 */ /* 0x000e620000000a00 */
[----:B0-----:R-:W-:-:S06]  /*02e0*/  IMAD.WIDE R8, R7, 0x4, R8 ;  /* 0x0000000407087825 */ /* 0x001fcc00078e0208 */
[----:B------:R-:W2:Y:S01]  /*02f0*/  LDG.E R8, desc[UR6][R8.64] ;  /* 0x0000000608087981 */ /* 0x000ea2000c1e1900 */
[----:B-1----:R-:W-:-:S05]  /*0300*/  IMAD.WIDE R10, R7, 0x4, R10 ;  /* 0x00000004070a7825 */ /* 0x002fca00078e020a */
[----:B------:R0:W5:Y:S01]  /*0310*/  LDG.E R13, desc[UR6][R10.64] ;  /* 0x000000060a0d7981 */ /* 0x000162000c1e1900 */
[----:B------:R-:W-:Y:S01]  /*0320*/  BSSY.RECONVERGENT B1, `(.L_x_2012) ;  /* 0x0000006000017945 */ /* 0x000fe20003800200 */
[----:B0-2---:R-:W-:-:S07]  /*0330*/  LEA R7, R8, R3, 0x2 ;  /* 0x0000000308077211 */ /* 0x005fce00078e10ff */
.L_x_2013:
[----:B------:R-:W0:Y:S02]  /*0340*/  LDS R8, [R7] ;  /* 0x0000000007087984 */ /* 0x000e240000000800 */
[----:B0----5:R-:W-:-:S05]  /*0350*/  FADD R9, R13, R8 ;  /* 0x000000080d097221 */ /* 0x021fca0000000000 */
[----:B------:R-:W0:Y:S02]  /*0360*/  ATOMS.CAST.SPIN P0, [R7], R8, R9 ;  /* 0x000000080700758d */ /* 0x000e240001800009 */
[----:B0-----:R-:W-:Y:S05]  /*0370*/  @!P0 BRA `(.L_x_2013) ;  /* 0xfffffffc00f08947 */ /* 0x001fea000383ffff */
[----:B------:R-:W-:Y:S05]  /*0380*/  BSYNC.RECONVERGENT B1 ;  /* 0x0000000000017941 */ /* 0x000fea0003800200 */
.L_x_2012:
[----:B------:R-:W-:-:S05]  /*0390*/  IMAD.WIDE R10, R6, 0x4, R10 ;  /* 0x00000004060a7825 */ /* 0x000fca00078e020a */
[----:B------:R0:W5:Y:S01]  /*03a0*/  LDG.E R13, desc[UR6][R10.64] ;  /* 0x000000060a0d7981 */ /* 0x000162000c1e1900 */
[----:B------:R-:W-:Y:S01]  /*03b0*/  BSSY.RECONVERGENT B1, `(.L_x_2014) ;  /* 0x0000006000017945 */ /* 0x000fe20003800200 */
[----:B------:R-:W-:-:S07]  /*03c0*/  LEA R9, R0, R7, 0x2 ;  /* 0x0000000700097211 */ /* 0x000fce00078e10ff */
.L_x_2015:
[----:B------:R-:W1:Y:S02]  /*03d0*/  LDS R14, [R9] ;  /* 0x00000000090e7984 */ /* 0x000e640000000800 */
[----:B-1---5:R-:W-:-:S05]  /*03e0*/  FADD R15, R13, R14 ;  /* 0x0000000e0d0f7221 */ /* 0x022fca0000000000 */
[----:B------:R-:W1:Y:S02]  /*03f0*/  ATOMS.CAST.SPIN P0, [R9], R14, R15 ;  /* 0x0000000e0900758d */ /* 0x000e64000180000f */
[----:B-1----:R-:W-:Y:S05]  /*0400*/  @!P0 BRA `(.L_x_2015) ;  /* 0xfffffffc00f08947 */ /* 0x002fea000383ffff */
[----:B------:R-:W-:Y:S05]  /*0410*/  BSYNC.RECONVERGENT B1 ;  /* 0x0000000000017941 */ /* 0x000fea0003800200 */
.L_x_2014:
[----:B0-----:R-:W-:-:S05]  /*0420*/  IMAD.WIDE R10, R6, 0x4, R10 ;  /* 0x00000004060a7825 */ /* 0x001fca00078e020a */
[----:B------:R0:W5:Y:S01]  /*0430*/  LDG.E R13, desc[UR6][R10.64] ;  /* 0x000000060a0d7981 */ /* 0x000162000c1e1900 */
[----:B------:R-:W-:Y:S01]  /*0440*/  BSSY.RECONVERGENT B1, `(.L_x_2016) ;  /* 0x0000006000017945 */ /* 0x000fe20003800200 */
[----:B------:R-:W-:-:S07]  /*0450*/  LEA R9, R0, R9, 0x2 ;  /* 0x0000000900097211 */ /* 0x000fce00078e10ff */
.L_x_2017:
[----:B------:R-:W1:Y:S02]  /*0460*/  LDS R14, [R9] ;  /* 0x00000000090e7984 */ /* 0x000e640000000800 */
[----:B-1---5:R-:W-:-:S05]  /*0470*/  FADD R15, R13, R14 ;  /* 0x0000000e0d0f7221 */ /* 0x022fca0000000000 */
[----:B------:R-:W1:Y:S02]  /*0480*/  ATOMS.CAST.SPIN P0, [R9], R14, R15 ;  /* 0x0000000e0900758d */ /* 0x000e64000180000f */
[----:B-1----:R-:W-:Y:S05]  /*0490*/  @!P0 BRA `(.L_x_2017) ;  /* 0xfffffffc00f08947 */ /* 0x002fea000383ffff */
[----:B------:R-:W-:Y:S05]  /*04a0*/  BSYNC.RECONVERGENT B1 ;  /* 0x0000000000017941 */ /* 0x000fea0003800200 */
.L_x_2016:
[----:B0-----:R-:W-:-:S05]  /*04b0*/  IMAD.WIDE R10, R6, 0x4, R10 ;  /* 0x00000004060a7825 */ /* 0x001fca00078e020a */
[----:B------:R0:W5:Y:S01]  /*04c0*/  LDG.E R13, desc[UR6][R10.64] ;  /* 0x000000060a0d7981 */ /* 0x000162000c1e1900 */
[----:B------:R-:W-:Y:S01]  /*04d0*/  BSSY.RECONVERGENT B1, `(.L_x_2018) ;  /* 0x0000006000017945 */ /* 0x000fe20003800200 */
[----:B------:R-:W-:-:S07]  /*04e0*/  LEA R9, R0, R9, 0x2 ;  /* 0x0000000900097211 */ /* 0x000fce00078e10ff */
.L_x_2019:
[----:B------:R-:W1:Y:S02]  /*04f0*/  LDS R14, [R9] ;  /* 0x00000000090e7984 */ /* 0x000e640000000800 */
[----:B-1---5:R-:W-:-:S05]  /*0500*/  FADD R15, R13, R14 ;  /* 0x0000000e0d0f7221 */ /* 0x022fca0000000000 */
[----:B------:R-:W1:Y:S02]  /*0510*/  ATOMS.CAST.SPIN P0, [R9], R14, R15 ;  /* 0x0000000e0900758d */ /* 0x000e64000180000f */
[----:B-1----:R-:W-:Y:S05]  /*0520*/  @!P0 BRA `(.L_x_2019) ;  /* 0xfffffffc00f08947 */ /* 0x002fea000383ffff */
[----:B------:R-:W-:Y:S05]  /*0530*/  BSYNC.RECONVERGENT B1 ;  /* 0x0000000000017941 */ /* 0x000fea0003800200 */
.L_x_2018:
[----:B0-----:R-:W-:-:S05]  /*0540*/  IMAD.WIDE R10, R6, 0x4, R10 ;  /* 0x00000004060a7825 */ /* 0x001fca00078e020a */
[----:B------:R0:W5:Y:S01]  /*0550*/  LDG.E R13, desc[UR6][R10.64] ;  /* 0x000000060a0d7981 */ /* 0x000162000c1e1900 */
[----:B------:R-:W-:Y:S01]  /*0560*/  BSSY.RECONVERGENT B1, `(.L_x_2020) ;  /* 0x0000006000017945 */ /* 0x000fe20003800200 */
[----:B------:R-:W-:-:S07]  /*0570*/  LEA R9, R0, R9, 0x2 ;  /* 0x0000000900097211 */ /* 0x000fce00078e10ff */
.L_x_2021:
[----:B------:R-:W1:Y:S02]  /*0580*/  LDS R14, [R9] ;  /* 0x00000000090e7984 */ /* 0x000e640000000800 */
[----:B-1---5:R-:W-:-:S05]  /*0590*/  FADD R15, R13, R14 ;  /* 0x0000000e0d0f7221 */ /* 0x022fca0000000000 */
[----:B------:R-:W1:Y:S02]  /*05a0*/  ATOMS.CAST.SPIN P0, [R9], R14, R15 ;  /* 0x0000000e0900758d */ /* 0x000e64000180000f */
[----:B-1----:R-:W-:Y:S05]  /*05b0*/  @!P0 BRA `(.L_x_2021) ;  /* 0xfffffffc00f08947 */ /* 0x002fea000383ffff */
[----:B------:R-:W-:Y:S05]  /*05c0*/  BSYNC.RECONVERGENT B1 ;  /* 0x0000000000017941 */ /* 0x000fea0003800200 */
.L_x_2020:
[----:B0-----:R-:W-:-:S05]  /*05d0*/  IMAD.WIDE R10, R6, 0x4, R10 ;  /* 0x00000004060a7825 */ /* 0x001fca00078e020a */
[----:B------:R0:W5:Y:S01]  /*05e0*/  LDG.E R13, desc[UR6][R10.64] ;  /* 0x000000060a0d7981 */ /* 0x000162000c1e1900 */
[----:B------:R-:W-:Y:S01]  /*05f0*/  BSSY.RECONVERGENT B1, `(.L_x_2022) ;  /* 0x0000006000017945 */ /* 0x000fe20003800200 */
[----:B------:R-:W-:-:S07]  /*0600*/  LEA R9, R0, R9, 0x2 ;  /* 0x0000000900097211 */ /* 0x000fce00078e10ff */
.L_x_2023:
[----:B------:R-:W1:Y:S02]  /*0610*/  LDS R14, [R9] ;  /* 0x00000000090e7984 */ /* 0x000e640000000800 */
[----:B-1---5:R-:W-:-:S05]  /*0620*/  FADD R15, R13, R14 ;  /* 0x0000000e0d0f7221 */ /* 0x022fca0000000000 */
[----:B------:R-:W1:Y:S02]  /*0630*/  ATOMS.CAST.SPIN P0, [R9], R14, R15 ;  /* 0x0000000e0900758d */ /* 0x000e64000180000f */
[----:B-1----:R-:W-:Y:S05]  /*0640*/  @!P0 BRA `(.L_x_2023) ;  /* 0xfffffffc00f08947 */ /* 0x002fea000383ffff */
[----:B------:R-:W-:Y:S05]  /*0650*/  BSYNC.RECONVERGENT B1 ;  /* 0x0000000000017941 */ /* 0x000fea0003800200 */
.L_x_2022:
[----:B0-----:R-:W-:-:S05]  /*0660*/  IMAD.WIDE R10, R6, 0x4, R10 ;  /* 0x00000004060a7825 */ /* 0x001fca00078e020a */
[----:B------:R0:W5:Y:S01]  /*0670*/  LDG.E R13, desc[UR6][R10.64] ;  /* 0x000000060a0d7981 */ /* 0x000162000c1e1900 */
[----:B------:R-:W-:Y:S01]  /*0680*/  BSSY.RECONVERGENT B1, `(.L_x_2024) ;  /* 0x0000006000017945 */ /* 0x000fe20003800200 */
[----:B------:R-:W-:-:S07]  /*0690*/  LEA R9, R0, R9, 0x2 ;  /* 0x0000000900097211 */ /* 0x000fce00078e10ff */
.L_x_2025:
[----:B------:R-:W1:Y:S02]  /*06a0*/  LDS R14, [R9] ;  /* 0x00000000090e7984 */ /* 0x000e640000000800 */
[----:B-1---5:R-:W-:-:S05]  /*06b0*/  FADD R15, R13, R14 ;  /* 0x0000000e0d0f7221 */ /* 0x022fca0000000000 */
[----:B------:R-:W1:Y:S02]  /*06c0*/  ATOMS.CAST.SPIN P0, [R9], R14, R15 ;  /* 0x0000000e0900758d */ /* 0x000e64000180000f */
[----:B-1----:R-:W-:Y:S05]  /*06d0*/  @!P0 BRA `(.L_x_2025) ;  /* 0xfffffffc00f08947 */ /* 0x002fea000383ffff */
[----:B------:R-:W-:Y:S05]  /*06e0*/  BSYNC.RECONVERGENT B1 ;  /* 0x0000000000017941 */ /* 0x000fea0003800200 */
.L_x_2024:
[----:B0-----:R-:W-:-:S05]  /*06f0*/  IMAD.WIDE R10, R6, 0x4, R10 ;  /* 0x00000004060a7825 */ /* 0x001fca00078e020a */
[----:B------:R0:W5:Y:S01]  /*0700*/  LDG.E R13, desc[UR6][R10.64] ;  /* 0x000000060a0d7981 */ /* 0x000162000c1e1900 */
[----:B------:R-:W-:Y:S01]  /*0710*/  BSSY.RECONVERGENT B1, `(.L_x_2026) ;  /* 0x0000006000017945 */ /* 0x000fe20003800200 */
[----:B------:R-:W-:-:S07]  /*0720*/  LEA R9, R0, R9, 0x2 ;  /* 0x0000000900097211 */ /* 0x000fce00078e10ff */
.L_x_2027:
[----:B------:R-:W1:Y:S02]  /*0730*/  LDS R14, [R9] ;  /* 0x00000000090e7984 */ /* 0x000e640000000800 */
[----:B-1---5:R-:W-:-:S05]  /*0740*/  FADD R15, R13, R14 ;  /* 0x0000000e0d0f7221 */ /* 0x022fca0000000000 */
[----:B------:R-:W1:Y:S02]  /*0750*/  ATOMS.CAST.SPIN P0, [R9], R14, R15 ;  /* 0x0000000e0900758d */ /* 0x000e64000180000f */
[----:B-1----:R-:W-:Y:S05]  /*0760*/  @!P0 BRA `(.L_x_2027) ;  /* 0xfffffffc00f08947 */ /* 0x002fea000383ffff */
[----:B------:R-:W-:Y:S05]  /*0770*/  BSYNC.RECONVERGENT B1 ;  /* 0x0000000000017941 */ /* 0x000fea0003800200 */
.L_x_2026:
[----:B0-----:R-:W-:-:S05]  /*0780*/  IMAD.WIDE R10, R6, 0x4, R10 ;  /* 0x00000004060a7825 */ /* 0x001fca00078e020a */
[----:B------:R0:W5:Y:S01]  /*0790*/  LDG.E R13, desc[UR6][R10.64] ;  /* 0x000000060a0d7981 */ /* 0x000162000c1e1900 */
[----:B------:R-:W-:Y:S01]  /*07a0*/  BSSY.RECONVERGENT B1, `(.L_x_2028) ;  /* 0x0000006000017945 */ /* 0x000fe20003800200 */
[----:B------:R-:W-:-:S07]  /*07b0*/  LEA R9, R0, R9, 0x2 ;  /* 0x0000000900097211 */ /* 0x000fce00078e10ff */
.L_x_2029:
[----:B------:R-:W1:Y:S02]  /*07c0*/  LDS R14, [R9] ;  /* 0x00000000090e7984 */ /* 0x000e640000000800 */
[----:B-1---5:R-:W-:-:S05]  /*07d0*/  FADD R15, R13, R14 ;  /* 0x0000000e0d0f7221 */ /* 0x022fca0000000000 */
[----:B------:R-:W1:Y:S02]  /*07e0*/  ATOMS.CAST.SPIN P0, [R9], R14, R15 ;  /* 0x0000000e0900758d */ /* 0x000e64000180000f */
[----:B-1----:R-:W-:Y:S05]  /*07f0*/  @!P0 BRA `(.L_x_2029) ;  /* 0xfffffffc00f08947 */ /* 0x002fea000383ffff */
[----:B------:R-:W-:Y:S05]  /*0800*/  BSYNC.RECONVERGENT B1 ;  /* 0x0000000000017941 */ /* 0x000fea0003800200 */
.L_x_2028:
[----:B0-----:R-:W-:-:S05]  /*0810*/  IMAD.WIDE R10, R6, 0x4, R10 ;  /* 0x00000004060a7825 */ /* 0x001fca00078e020a */
[----:B------:R0:W5:Y:S01]  /*0820*/  LDG.E R13, desc[UR6][R10.64] ;  /* 0x000000060a0d7981 */ /* 0x000162000c1e1900 */
[----:B------:R-:W-:Y:S01]  /*0830*/  BSSY.RECONVERGENT B1, `(.L_x_2030) ;  /* 0x0000006000017945 */ /* 0x000fe20003800200 */
[----:B------:R-:W-:-:S07]  /*0840*/  LEA R9, R0, R9, 0x2 ;  /* 0x0000000900097211 */ /* 0x000fce00078e10ff */
.L_x_2031:
[----:B------:R-:W1:Y:S02]  /*0850*/  LDS R14, [R9] ;  /* 0x00000000090e7984 */ /* 0x000e640000000800 */
[----:B-1---5:R-:W-:-:S05]  /*0860*/  FADD R15, R13, R14 ;  /* 0x0000000e0d0f7221 */ /* 0x022fca0000000000 */
[----:B------:R-:W1:Y:S02]  /*0870*/  ATOMS.CAST.SPIN P0, [R9], R14, R15 ;  /* 0x0000000e0900758d */ /* 0x000e64000180000f */
[----:B-1----:R-:W-:Y:S05]  /*0880*/  @!P0 BRA `(.L_x_2031) ;  /* 0xfffffffc00f08947 */ /* 0x002fea000383ffff */
[----:B------:R-:W-:Y:S05]  /*0890*/  BSYNC.RECONVERGENT B1 ;  /* 0x0000000000017941 */ /* 0x000fea0003800200 */
.L_x_2030:
[----:B0-----:R-:W-:-:S05]  /*08a0*/  IMAD.WIDE R10, R6, 0x4, R10 ;  /* 0x00000004060a7825 */ /* 0x001fca00078e020a */
[----:B------:R0:W5:Y:S01]  /*08b0*/  LDG.E R13, desc[UR6][R10.64] ;  /* 0x000000060a0d7981 */ /* 0x000162000c1e1900 */
[----:B------:R-:W-:Y:S01]  /*08c0*/  BSSY.RECONVERGENT B1, `(.L_x_2032) ;  /* 0x0000006000017945 */ /* 0x000fe20003800200 */
[----:B------:R-:W-:-:S07]  /*08d0*/  LEA R9, R0, R9, 0x2 ;  /* 0x0000000900097211 */ /* 0x000fce00078e10ff */
.L_x_2033:
[----:B------:R-:W1:Y:S02]  /*08e0*/  LDS R14, [R9] ;  /* 0x00000000090e7984 */ /* 0x000e640000000800 */
[----:B-1---5:R-:W-:-:S05]  /*08f0*/  FADD R15, R13, R14 ;  /* 0x0000000e0d0f7221 */ /* 0x022fca0000000000 */
[----:B------:R-:W1:Y:S02]  /*0900*/  ATOMS.CAST.SPIN P0, [R9], R14, R15 ;  /* 0x0000000e0900758d */ /* 0x000e64000180000f */
[----:B-1----:R-:W-:Y:S05]  /*0910*/  @!P0 BRA `(.L_x_2033) ;  /* 0xfffffffc00f08947 */ /* 0x002fea000383ffff */
[----:B------:R-:W-:Y:S05]  /*0920*/  BSYNC.RECONVERGENT B1 ;  /* 0x0000000000017941 */ /* 0x000fea0003800200 */
.L_x_2032:
[----:B0-----:R-:W-:-:S05]  /*0930*/  IMAD.WIDE R10, R6, 0x4, R10 ;  /* 0x00000004060a7825 */ /* 0x001fca00078e020a */
[----:B------:R0:W5:Y:S01]  /*0940*/  LDG.E R13, desc[UR6][R10.64] ;  /* 0x000000060a0d7981 */ /* 0x000162000c1e1900 */
[----:B------:R-:W-:Y:S01]  /*0950*/  BSSY.RECONVERGENT B1, `(.L_x_2034) ;  /* 0x0000006000017945 */ /* 0x000fe20003800200 */
[----:B------:R-:W-:-:S07]  /*0960*/  LEA R9, R0, R9, 0x2 ;  /* 0x0000000900097211 */ /* 0x000fce00078e10ff */
.L_x_2035:
[----:B------:R-:W1:Y:S02]  /*0970*/  LDS R14, [R9] ;  /* 0x00000000090e7984 */ /* 0x000e640000000800 */
[----:B-1---5:R-:W-:-:S05]  /*0980*/  FADD R15, R13, R14 ;  /* 0x0000000e0d0f7221 */ /* 0x022fca0000000000 */
[----:B------:R-:W1:Y:S02]  /*0990*/  ATOMS.CAST.SPIN P0, [R9], R14, R15 ;  /* 0x0000000e0900758d */ /* 0x000e64000180000f */
[----:B-1----:R-:W-:Y:S05]  /*09a0*/  @!P0 BRA `(.L_x_2035) ;  /* 0xfffffffc00f08947 */ /* 0x002fea000383ffff */
[----:B------:R-:W-:Y:S05]  /*09b0*/  BSYNC.RECONVERGENT B1 ;  /* 0x0000000000017941 */ /* 0x000fea0003800200 */
.L_x_2034:
[----:B0-----:R-:W-:-:S05]  /*09c0*/  IMAD.WIDE R10, R6, 0x4, R10 ;  /* 0x00000004060a7825 */ /* 0x001fca00078e020a */
[----:B------:R0:W5:Y:S01]  /*09d0*/  LDG.E R13, desc[UR6][R10.64] ;  /* 0x000000060a0d7981 */ /* 0x000162000c1e1900 */
[----:B------:R-:W-:Y:S01]  /*09e0*/  BSSY.RECONVERGENT B1, `(.L_x_2036) ;  /* 0x0000006000017945 */ /* 0x000fe20003800200 */
[----:B------:R-:W-:-:S07]  /*09f0*/  LEA R9, R0, R9, 0x2 ;  /* 0x0000000900097211 */ /* 0x000fce00078e10ff */
.L_x_2037:
[----:B------:R-:W1:Y:S02]  /*0a00*/  LDS R14, [R9] ;  /* 0x00000000090e7984 */ /* 0x000e640000000800 */
[----:B-1---5:R-:W-:-:S05]  /*0a10*/  FADD R15, R13, R14 ;  /* 0x0000000e0d0f7221 */ /* 0x022fca0000000000 */
[----:B------:R-:W1:Y:S02]  /*0a20*/  ATOMS.CAST.SPIN P0, [R9], R14, R15 ;  /* 0x0000000e0900758d */ /* 0x000e64000180000f */
[----:B-1----:R-:W-:Y:S05]  /*0a30*/  @!P0 BRA `(.L_x_2037) ;  /* 0xfffffffc00f08947 */ /* 0x002fea000383ffff */
[----:B------:R-:W-:Y:S05]  /*0a40*/  BSYNC.RECONVERGENT B1 ;  /* 0x0000000000017941 */ /* 0x000fea0003800200 */
.L_x_2036:
[----:B0-----:R-:W-:-:S05]  /*0a50*/  IMAD.WIDE R10, R6, 0x4, R10 ;  /* 0x00000004060a7825 */ /* 0x001fca00078e020a */
[----:B------:R0:W5:Y:S01]  /*0a60*/  LDG.E R13, desc[UR6][R10.64] ;  /* 0x000000060a0d7981 */ /* 0x000162000c1e1900 */
[----:B------:R-:W-:Y:S01]  /*0a70*/  BSSY.RECONVERGENT B1, `(.L_x_2038) ;  /* 0x0000006000017945 */ /* 0x000fe20003800200 */
[----:B------:R-:W-:-:S07]  /*0a80*/  LEA R9, R0, R9, 0x2 ;  /* 0x0000000900097211 */ /* 0x000fce00078e10ff */
.L_x_2039:
[----:B------:R-:W1:Y:S02]  /*0a90*/  LDS R14, [R9] ;  /* 0x00000000090e7984 */ /* 0x000e640000000800 */
[----:B-1---5:R-:W-:-:S05]  /*0aa0*/  FADD R15, R13, R14 ;  /* 0x0000000e0d0f7221 */ /* 0x022fca0000000000 */
[----:B------:R-:W1:Y:S02]  /*0ab0*/  ATOMS.CAST.SPIN P0, [R9], R14, R15 ;  /* 0x0000000e0900758d */ /* 0x000e64000180000f */
[----:B-1----:R-:W-:Y:S05]  /*0ac0*/  @!P0 BRA `(.L_x_2039) ;  /* 0xfffffffc00f08947 */ /* 0x002fea000383ffff */
[----:B------:R-:W-:Y:S05]  /*0ad0*/  BSYNC.RECONVERGENT B1 ;  /* 0x0000000000017941 */ /* 0x000fea0003800200 */
.L_x_2038:
[----:B0-----:R-:W-:-:S05]  /*0ae0*/  IMAD.WIDE R10, R6, 0x4, R10 ;  /* 0x00000004060a7825 */ /* 0x001fca00078e020a */
[----:B------:R0:W5:Y:S01]  /*0af0*/  LDG.E R13, desc[UR6][R10.64] ;  /* 0x000000060a0d7981 */ /* 0x000162000c1e1900 */
[----:B------:R-:W-:Y:S01]  /*0b00*/  BSSY.RECONVERGENT B1, `(.L_x_2040) ;  /* 0x0000006000017945 */ /* 0x000fe20003800200 */
[----:B------:R-:W-:-:S07]  /*0b10*/  LEA R9, R0, R9, 0x2 ;  /* 0x0000000900097211 */ /* 0x000fce00078e10ff */
.L_x_2041:
[----:B------:R-:W1:Y:S02]  /*0b20*/  LDS R14, [R9] ;  /* 0x00000000090e7984 */ /* 0x000e640000000800 */
[----:B-1---5:R-:W-:-:S05]  /*0b30*/  FADD R15, R13, R14 ;  /* 0x0000000e0d0f7221 */ /* 0x022fca0000000000 */
[----:B------:R-:W1:Y:S02]  /*0b40*/  ATOMS.CAST.SPIN P0, [R9], R14, R15 ;  /* 0x0000000e0900758d */ /* 0x000e64000180000f */
[----:B-1----:R-:W-:Y:S05]  /*0b50*/  @!P0 BRA `(.L_x_2041) ;  /* 0xfffffffc00f08947 */ /* 0x002fea000383ffff */
[----:B------:R-:W-:Y:S05]  /*0b60*/  BSYNC.RECONVERGENT B1 ;  /* 0x0000000000017941 */ /* 0x000fea0003800200 */
.L_x_2040:
[----:B0-----:R-:W-:-:S05]  /*0b70*/  IMAD.WIDE R10, R6, 0x4, R10 ;  /* 0x00000004060a7825 */ /* 0x001fca00078e020a */
[----:B------:R0:W5:Y:S01]  /*0b80*/  LDG.E R13, desc[UR6][R10.64] ;  /* 0x000000060a0d7981 */ /* 0x000162000c1e1900 */
[----:B------:R-:W-:Y:S01]  /*0b90*/  BSSY.RECONVERGENT B1, `(.L_x_2042) ;  /* 0x0000006000017945 */ /* 0x000fe20003800200 */
[----:B------:R-:W-:-:S07]  /*0ba0*/  LEA R9, R0, R9, 0x2 ;  /* 0x0000000900097211 */ /* 0x000fce00078e10ff */
.L_x_2043:
[----:B------:R-:W1:Y:S02]  /*0bb0*/  LDS R14, [R9] ;  /* 0x00000000090e7984 */ /* 0x000e640000000800 */
[----:B-1---5:R-:W-:-:S05]  /*0bc0*/  FADD R15, R13, R14 ;  /* 0x0000000e0d0f7221 */ /* 0x022fca0000000000 */
[----:B------:R-:W1:Y:S02]  /*0bd0*/  ATOMS.CAST.SPIN P0, [R9], R14, R15 ;  /* 0x0000000e0900758d */ /* 0x000e64000180000f */
[----:B-1----:R-:W-:Y:S05]  /*0be0*/  @!P0 BRA `(.L_x_2043) ;  /* 0xfffffffc00f08947 */ /* 0x002fea000383ffff */
[----:B------:R-:W-:Y:S05]  /*0bf0*/  BSYNC.RECONVERGENT B1 ;  /* 0x0000000000017941 */ /* 0x000fea0003800200 */
.L_x_2042:
[----:B0-----:R-:W-:-:S05]  /*0c00*/  IMAD.WIDE R10, R6, 0x4, R10 ;  /* 0x00000004060a7825 */ /* 0x001fca00078e020a */
[----:B------:R0:W5:Y:S01]  /*0c10*/  LDG.E R13, desc[UR6][R10.64] ;  /* 0x000000060a0d7981 */ /* 0x000162000c1e1900 */
[----:B------:R-:W-:Y:S01]  /*0c20*/  BSSY.RECONVERGENT B1, `(.L_x_2044) ;  /* 0x0000006000017945 */ /* 0x000fe20003800200 */
[----:B------:R-:W-:-:S07]  /*0c30*/  LEA R9, R0, R9, 0x2 ;  /* 0x0000000900097211 */ /* 0x000fce00078e10ff */
.L_x_2045:
[----:B------:R-:W1:Y:S02]  /*0c40*/  LDS R14, [R9] ;  /* 0x00000000090e7984 */ /* 0x000e640000000800 */
[----:B-1---5:R-:W-:-:S05]  /*0c50*/  FADD R15, R13, R14 ;  /* 0x0000000e0d0f7221 */ /* 0x022fca0000000000 */
[----:B------:R-:W1:Y:S02]  /*0c60*/  ATOMS.CAST.SPIN P0, [R9], R14, R15 ;  /* 0x0000000e0900758d */ /* 0x000e64000180000f */
[----:B-1----:R-:W-:Y:S05]  /*0c70*/  @!P0 BRA `(.L_x_2045) ;  /* 0xfffffffc00f08947 */ /* 0x002fea000383ffff */
[----:B------:R-:W-:Y:S05]  /*0c80*/  BSYNC.RECONVERGENT B1 ;  /* 0x0000000000017941 */ /* 0x000fea0003800200 */
.L_x_2044:
[----:B0-----:R-:W-:-:S05]  /*0c90*/  IMAD.WIDE R10, R6, 0x4, R10 ;  /* 0x00000004060a7825 */ /* 0x001fca00078e020a */
[----:B------:R0:W5:Y:S01]  /*0ca0*/  LDG.E R13, desc[UR6][R10.64] ;  /* 0x000000060a0d7981 */ /* 0x000162000c1e1900 */
[----:B------:R-:W-:Y:S01]  /*0cb0*/  BSSY.RECONVERGENT B1, `(.L_x_2046) ;  /* 0x0000006000017945 */ /* 0x000fe20003800200 */
[----:B------:R-:W-:-:S07]  /*0cc0*/  LEA R9, R0, R9, 0x2 ;  /* 0x0000000900097211 */ /* 0x000fce00078e10ff */
.L_x_2047:
[----:B------:R-:W1:Y:S02]  /*0cd0*/  LDS R14, [R9] ;  /* 0x00000000090e7984 */ /* 0x000e640000000800 */
[----:B-1---5:R-:W-:-:S05]  /*0ce0*/  FADD R15, R13, R14 ;  /* 0x0000000e0d0f7221 */ /* 0x022fca0000000000 */
[----:B------:R-:W1:Y:S02]  /*0cf0*/  ATOMS.CAST.SPIN P0, [R9], R14, R15 ;  /* 0x0000000e0900758d */ /* 0x000e64000180000f */
[----:B-1----:R-:W-:Y:S05]  /*0d00*/  @!P0 BRA `(.L_x_2047) ;  /* 0xfffffffc00f08947 */ /* 0x002fea000383ffff */
[----:B------:R-:W-:Y:S05]  /*0d10*/  BSYNC.RECONVERGENT B1 ;  /* 0x0000000000017941 */ /* 0x000fea0003800200 */
.L_x_2046:
[----:B0-----:R-:W-:-:S05]  /*0d20*/  IMAD.WIDE R10, R6, 0x4, R10 ;  /* 0x00000004060a7825 */ /* 0x001fca00078e020a */
[----:B------:R0:W5:Y:S01]  /*0d30*/  LDG.E R13, desc[UR6][R10.64] ;  /* 0x000000060a0d7981 */ /* 0x000162000c1e1900 */
[----:B------:R-:W-:Y:S01]  /*0d40*/  BSSY.RECONVERGENT B1, `(.L_x_2048) ;  /* 0x0000006000017945 */ /* 0x000fe20003800200 */
[----:B------:R-:W-:-:S07]  /*0d50*/  LEA R9, R0, R9, 0x2 ;  /* 0x0000000900097211 */ /* 0x000fce00078e10ff */
.L_x_2049:
[----:B------:R-:W1:Y:S02]  /*0d60*/  LDS R14, [R9] ;  /* 0x00000000090e7984 */ /* 0x000e640000000800 */
[----:B-1---5:R-:W-:-:S05]  /*0d70*/  FADD R15, R13, R14 ;  /* 0x0000000e0d0f7221 */ /* 0x022fca0000000000 */
[----:B------:R-:W1:Y:S02]  /*0d80*/  ATOMS.CAST.SPIN P0, [R9], R14, R15 ;  /* 0x0000000e0900758d */ /* 0x000e64000180000f */
[----:B-1----:R-:W-:Y:S05]  /*0d90*/  @!P0 BRA `(.L_x_2049) ;  /* 0xfffffffc00f08947 */ /* 0x002fea000383ffff */
[----:B------:R-:W-:Y:S05]  /*0da0*/  BSYNC.RECONVERGENT B1 ;  /* 0x0000000000017941 */ /* 0x000fea0003800200 */
.L_x_2048:
[----:B0-----:R-:W-:-:S06]  /*0db0*/  IMAD.WIDE R10, R6, 0x4, R10 ;  /* 0x00000004060a7825 */ /* 0x001fcc00078e020a */
[----:B------:R0:W5:Y:S01]  /*0dc0*/  LDG.E R11, desc[UR6][R10.64] ;  /* 0x000000060a0b7981 */ /* 0x000162000c1e1900 */
[----:B------:R-:W-:Y:S01]  /*0dd0*/  BSSY.RECONVERGENT B1, `(.L_x_2050) ;  /* 0x0000006000017945 */ /* 0x000fe20003800200 */
[----:B------:R-:W-:-:S07]  /*0de0*/  LEA R9, R0, R9, 0x2 ;  /* 0x0000000900097211 */ /* 0x000fce00078e10ff */
.L_x_2051:
[----:B------:R-:W1:Y:S02]  /*0df0*/  LDS R12, [R9] ;  /* 0x00000000090c7984 */ /* 0x000e640000000800 */
[----:B-1---5:R-:W-:-:S05]  /*0e00*/  FADD R13, R11, R12 ;  /* 0x0000000c0b0d7221 */ /* 0x022fca0000000000 */
[----:B------:R-:W1:Y:S02]  /*0e10*/  ATOMS.CAST.SPIN P0, [R9], R12, R13 ;  /* 0x0000000c0900758d */ /* 0x000e64000180000d */
[----:B-1----:R-:W-:Y:S05]  /*0e20*/  @!P0 BRA `(.L_x_2051) ;  /* 0xfffffffc00f08947 */ /* 0x002fea000383ffff */
[----:B------:R-:W-:Y:S05]  /*0e30*/  BSYNC.RECONVERGENT B1 ;  /* 0x0000000000017941 */ /* 0x000fea0003800200 */
.L_x_2050:
[----:B------:R-:W-:-:S05]  /*0e40*/  IMAD R7, R0, 0x50, R7 ;  /* 0x0000005000077824 */ /* 0x000fca00078e0207 */
[----:B------:R1:W-:Y:S02]  /*0e50*/  ATOMS.POPC.INC.32 RZ, [R7+URZ] ;  /* 0x0000000007ff7f8c */ /* 0x0003e4000d8000ff */
.L_x_2011:
[----:B------:R-:W-:Y:S05]  /*0e60*/  BSYNC.RECONVERGENT B0 ;  /* 0x0000000000007941 */ /* 0x000fea0003800200 */
.L_x_2010:
[----:B------:R-:W-:Y:S01]  /*0e70*/  BAR.SYNC.DEFER_BLOCKING 0x0 ;  /* 0x0000000000007b1d */ /* 0x000fe20000010000 */
[C---:B------:R-:W-:Y:S02]  /*0e80*/  ISETP.GE.AND P1, PT, R5.reuse, R4, PT ;  /* 0x000000040500720c */ /* 0x040fe40003f26270 */
[----:B------:R-:W-:-:S03]  /*0e90*/  ISETP.GE.AND P0, PT, R5, R0, PT ;  /* 0x000000000500720c */ /* 0x000fc60003f06270 */
[----:B------:R-:W-:Y:S08]  /*0ea0*/  BSSY.RECONVERGENT B0, `(.L_x_2052) ;  /* 0x000000c000007945 */ /* 0x000ff00003800200 */
[----:B------:R-:W-:Y:S05]  /*0eb0*/  @P1 BRA `(.L_x_2053) ;  /* 0x0000000000281947 */ /* 0x000fea0003800000 */
[----:B------:R-:W2:Y:S01]  /*0ec0*/  LDC R12, c[0x0][0x360] ;  /* 0x0000d800ff0c7b82 */ /* 0x000ea20000000800 */
[----:B------:R-:W-:-:S07]  /*0ed0*/  MOV R11, R5 ;  /* 0x00000005000b7202 */ /* 0x000fce0000000f00 */
[----:B------:R-:W3:Y:S02]  /*0ee0*/  LDC.64 R8, c[0x0][0x398] ;  /* 0x0000e600ff087b82 */ /* 0x000ee40000000a00 */
.L_x_2054:
[C---:B0-----:R-:W-:Y:S01]  /*0ef0*/  LEA R10, R11.reuse, R3, 0x2 ;  /* 0x000000030b0a7211 */ /* 0x041fe200078e10ff */
[----:B-1-34-:R-:W-:-:S04]  /*0f00*/  IMAD.WIDE R6, R11, 0x4, R8 ;  /* 0x000000040b067825 */ /* 0x01afc800078e0208 */
[----:B------:R-:W0:Y:S01]  /*0f10*/  LDS R13, [R10] ;  /* 0x000000000a0d7984 */ /* 0x000e220000000800 */
[----:B--2---:R-:W-:-:S04]  /*0f20*/  IADD3 R11, PT, PT, R12, R11, RZ ;  /* 0x0000000b0c0b7210 */ /* 0x004fc80007ffe0ff */
[----:B------:R-:W-:Y:S01]  /*0f30*/  ISETP.GE.AND P1, PT, R11, R4, PT ;  /* 0x000000040b00720c */ /* 0x000fe20003f26270 */
[----:B0-----:R4:W-:-:S12]  /*0f40*/  REDG.E.ADD.F32.FTZ.RN.STRONG.GPU desc[UR6][R6.64], R13 ;  /* 0x0000000d060079a6 */ /* 0x0019d8000c12f306 */
[----:B------:R-:W-:Y:S05]  /*0f50*/  @!P1 BRA `(.L_x_2054) ;  /* 0xfffffffc00e49947 */ /* 0x000fea000383ffff */
.L_x_2053:
[----:B------:R-:W-:Y:S05]  /*0f60*/  BSYNC.RECONVERGENT B0 ;  /* 0x0000000000007941 */ /* 0x000fea0003800200 */
.L_x_2052:
[----:B------:R-:W-:Y:S05]  /*0f70*/  @P0 EXIT ;  /* 0x000000000000094d */ /* 0x000fea0003800000 */
[----:B------:R-:W2:Y:S01]  /*0f80*/  LDC.64 R8, c[0x0][0x3a0] ;  /* 0x0000e800ff087b82 */ /* 0x000ea20000000a00 */
[----:B------:R-:W3:Y:S02]  /*0f90*/  LDCU UR4, c[0x0][0x360] ;  /* 0x00006c00ff0477ac */ /* 0x000ee40008000800 */
.L_x_2055:
[C---:B-1----:R-:W-:Y:S01]  /*0fa0*/  LEA R3, R5.reuse, R2, 0x2 ;  /* 0x0000000205037211 */ /* 0x042fe200078e10ff */
[----:B-12-4-:R-:W-:-:S05]  /*0fb0*/  IMAD.WIDE R6, R5, 0x4, R8 ;  /* 0x0000000405067825 */ /* 0x016fca00078e0208 */
[----:B------:R-:W1:Y:S01]  /*0fc0*/  LDS R3, [R3] ;  /* 0x0000000003037984 */ /* 0x000e620000000800 */
[----:B---3--:R-:W-:-:S04]  /*0fd0*/  IADD3 R5, PT, PT, R5, UR4, RZ ;  /* 0x0000000405057c10 */ /* 0x008fc8000fffe0ff */
[----:B------:R-:W-:Y:S01]  /*0fe0*/  ISETP.GE.AND P0, PT, R5, R0, PT ;  /* 0x000000000500720c */ /* 0x000fe20003f06270 */
[----:B-1----:R1:W-:-:S12]  /*0ff0*/  REDG.E.ADD.STRONG.GPU desc[UR6][R6.64], R3 ;  /* 0x000000030600798e */ /* 0x0023d8000c12e106 */
[----:B------:R-:W-:Y:S05]  /*1000*/  @!P0 BRA `(.L_x_2055) ;  /* 0xfffffffc00e48947 */ /* 0x000fea000383ffff */
[----:B------:R-:W-:Y:S05]  /*1010*/  EXIT ;  /* 0x000000000000794d */ /* 0x000fea0003800000 */
.L_x_2056:
        /* <DEDUP_REMOVED lines=14> */
.L_x_2792:


//--------------------- .text._Z19countNewMembershipsILi20EEvPfS0_PiS1_S1_S1_ --------------------------
	.section	.text._Z19countNewMembershipsILi20EEvPfS0_PiS1_S1_S1_,"ax",@progbits
	.align	128
        .global         _Z19countNewMembershipsILi20EEvPfS0_PiS1_S1_S1_
        .type           _Z19countNewMembershipsILi20EEvPfS0_PiS1_S1_S1_,@function
        .size           _Z19countNewMembershipsILi20EEvPfS0_PiS1_S1_S1_,(.L_x_2793 - _Z19countNewMembershipsILi20EEvPfS0_PiS1_S1_S1_)
        .other          _Z19countNewMembershipsILi20EEvPfS0_PiS1_S1_S1_,@"STO_CUDA_ENTRY STV_DEFAULT"
_Z19countNewMembershipsILi20EEvPfS0_PiS1_S1_S1_:
.text._Z19countNewMembershipsILi20EEvPfS0_PiS1_S1_S1_:
[----:B------:R-:W-:Y:S08]  /*0000*/  LDC R1, c[0x0][0x37c] ;  /* 0x0000df00ff017b82 */ /* 0x000ff00000000800 */
[----:B------:R-:W0:Y:S01]  /*0010*/  LDC.64 R4, c[0x0][0x3a0] ;  /* 0x0000e800ff047b82 */ /* 0x000e220000000a00 */
[----:B------:R-:W0:Y:S02]  /*0020*/  LDCU.64 UR6, c[0x0][0x358] ;  /* 0x00006b00ff0677ac */ /* 0x000e240008000a00 */
[----:B0-----:R-:W2:Y:S05]  /*0030*/  LDG.E R31, desc[UR6][R4.64] ;  /* 0x00000006041f7981 */ /* 0x001eaa000c1e1900 */
[----:B------:R-:W0:Y:S01]  /*0040*/  S2UR UR4, SR_CTAID.X ;  /* 0x00000000000479c3 */ /* 0x000e220000002500 */
[----:B------:R-:W1:Y:S01]  /*0050*/  S2R R2, SR_TID.X ;  /* 0x0000000000027919 */ /* 0x000e620000002100 */
[----:B0-----:R-:W-:-:S06]  /*0060*/  USHF.L.U32 UR4, UR4, 0xa, URZ ;  /* 0x0000000a04047899 */ /* 0x001fcc00080006ff */
[----:B-1----:R-:W-:-:S04]  /*0070*/  LOP3.LUT R2, R2, UR4, RZ, 0xfc, !PT ;  /* 0x0000000402027c12 */ /* 0x002fc8000f8efcff */
[----:B--2---:R-:W-:-:S13]  /*0080*/  ISETP.GE.AND P0, PT, R2, R31, PT ;  /* 0x0000001f0200720c */ /* 0x004fda0003f06270 */
[----:B------:R-:W-:Y:S05]  /*0090*/  @P0 EXIT ;  /* 0x000000000000094d */ /* 0x000fea0003800000 */
[----:B------:R-:W0:Y:S08]  /*00a0*/  LDC.64 R4, c[0x0][0x3a8] ;  /* 0x0000ea00ff047b82 */ /* 0x000e300000000a00 */
[----:B------:R-:W1:Y:S01]  /*00b0*/  LDC.64 R8, c[0x0][0x380] ;  /* 0x0000e000ff087b82 */ /* 0x000e620000000a00 */
[----:B0-----:R-:W2:Y:S01]  /*00c0*/  LDG.E R3, desc[UR6][R4.64] ;  /* 0x0000000604037981 */ /* 0x001ea2000c1e1900 */
[----:B------:R-:W-:-:S02]  /*00d0*/  HFMA2 R25, -RZ, RZ, 0, 0 ;  /* 0x00000000ff197431 */ /* 0x000fc400000001ff */
[----:B-1----:R-:W-:-:S04]  /*00e0*/  IMAD.WIDE R8, R2, 0x4, R8 ;  /* 0x0000000402087825 */ /* 0x002fc800078e0208 */
[----:B------:R-:W-:-:S04]  /*00f0*/  IMAD.WIDE R32, R31, 0x4, R8 ;  /* 0x000000041f207825 */ /* 0x000fc800078e0208 */
        /* <DEDUP_REMOVED lines=17> */
[----:B------:R-:W-:Y:S01]  /*0210*/  IMAD.WIDE R30, R31, 0x4, R22 ;  /* 0x000000041f1e7825 */ /* 0x000fe200078e0216 */
[----:B--2---:R-:W-:-:S13]  /*0220*/  ISETP.GE.AND P0, PT, R3, 0x2, PT ;  /* 0x000000020300780c */ /* 0x004fda0003f06270 */
[----:B------:R-:W-:Y:S05]  /*0230*/  @!P0 BRA `(.L_x_2057) ;  /* 0x0000001000d08947 */ /* 0x000fea0003800000 */
[----:B------:R-:W0:Y:S01]  /*0240*/  LDC.64 R28, c[0x0][0x388] ;  /* 0x0000e200ff1c7b82 */ /* 0x000e220000000a00 */
[----:B------:R-:W2:Y:S04]  /*0250*/  LDG.E R4, desc[UR6][R8.64] ;  /* 0x0000000608047981 */ /* 0x000ea8000c1e1900 */
[----:B------:R-:W3:Y:S03]  /*0260*/  LDG.E R5, desc[UR6][R32.64] ;  /* 0x0000000620057981 */ /* 0x000ee6000c1e1900 */
[----:B------:R-:W1:Y:S01]  /*0270*/  LDC.64 R24, c[0x0][0x388] ;  /* 0x0000e200ff187b82 */ /* 0x000e620000000a00 */
[----:B------:R-:W4:Y:S04]  /*0280*/  LDG.E R6, desc[UR6][R10.64] ;  /* 0x000000060a067981 */ /* 0x000f28000c1e1900 */
[----:B------:R-:W5:Y:S04]  /*0290*/  LDG.E R7, desc[UR6][R58.64] ;  /* 0x000000063a077981 */ /* 0x000f68000c1e1900 */
[----:B------:R-:W5:Y:S04]  /*02a0*/  LDG.E R8, desc[UR6][R56.64] ;  /* 0x0000000638087981 */ /* 0x000f68000c1e1900 */
[----:B------:R-:W5:Y:S01]  /*02b0*/  LDG.E R9, desc[UR6][R54.64] ;  /* 0x0000000636097981 */ /* 0x000f62000c1e1900 */
[----:B0-----:R-:W-:-:S03]  /*02c0*/  IMAD.WIDE R60, R3, 0x4, R28 ;  /* 0x00000004033c7825 */ /* 0x001fc600078e021c */
[----:B------:R-:W5:Y:S04]  /*02d0*/  LDG.E R10, desc[UR6][R50.64] ;  /* 0x00000006320a7981 */ /* 0x000f68000c1e1900 */
[----:B------:R0:W3:Y:S04]  /*02e0*/  LDG.E R49, desc[UR6][R60.64] ;  /* 0x000000063c317981 */ /* 0x0000e8000c1e1900 */
[----:B-1----:R-:W2:Y:S04]  /*02f0*/  LDG.E R48, desc[UR6][R24.64] ;  /* 0x0000000618307981 */ /* 0x002ea8000c1e1900 */
[----:B------:R-:W5:Y:S01]  /*0300*/  LDG.E R11, desc[UR6][R26.64] ;  /* 0x000000061a0b7981 */ /* 0x000f62000c1e1900 */
[----:B0-----:R-:W-:-:S03]  /*0310*/  IMAD.WIDE R60, R3, 0x4, R60 ;  /* 0x00000004033c7825 */ /* 0x001fc600078e023c */
[----:B------:R-:W5:Y:S04]  /*0320*/  LDG.E R12, desc[UR6][R12.64] ;  /* 0x000000060c0c7981 */ /* 0x000f68000c1e1900 */
[----:B------:R-:W4:Y:S01]  /*0330*/  LDG.E R46, desc[UR6][R60.64] ;  /* 0x000000063c2e7981 */ /* 0x000f22000c1e1900 */
[----:B------:R-:W-:-:S03]  /*0340*/  IMAD.WIDE R52, R3, 0x4, R60 ;  /* 0x0000000403347825 */ /* 0x000fc600078e023c */
[----:B------:R-:W5:Y:S04]  /*0350*/  LDG.E R14, desc[UR6][R14.64] ;  /* 0x000000060e0e7981 */ /* 0x000f68000c1e1900 */
[----:B------:R0:W5:Y:S01]  /*0360*/  LDG.E R45, desc[UR6][R52.64] ;  /* 0x00000006342d7981 */ /* 0x000162000c1e1900 */
[----:B------:R-:W-:-:S03]  /*0370*/  IMAD.WIDE R58, R3, 0x4, R52 ;  /* 0x00000004033a7825 */ /* 0x000fc600078e0234 */
[----:B------:R-:W5:Y:S04]  /*0380*/  LDG.E R13, desc[UR6][R36.64] ;  /* 0x00000006240d7981 */ /* 0x000f68000c1e1900 */
[----:B------:R-:W5:Y:S01]  /*0390*/  LDG.E R44, desc[UR6][R58.64] ;  /* 0x000000063a2c7981 */ /* 0x000f62000c1e1900 */
[----:B0-----:R-:W-:-:S03]  /*03a0*/  IMAD.WIDE R52, R3, 0x4, R58 ;  /* 0x0000000403347825 */ /* 0x001fc600078e023a */
[----:B------:R-:W5:Y:S04]  /*03b0*/  LDG.E R15, desc[UR6][R38.64] ;  /* 0x00000006260f7981 */ /* 0x000f68000c1e1900 */
[----:B------:R-:W5:Y:S01]  /*03c0*/  LDG.E R0, desc[UR6][R52.64] ;  /* 0x0000000634007981 */ /* 0x000f62000c1e1900 */
[----:B------:R-:W-:-:S03]  /*03d0*/  IMAD.WIDE R32, R3, 0x4, R52 ;  /* 0x0000000403207825 */ /* 0x000fc600078e0234 */
[----:B------:R-:W5:Y:S04]  /*03e0*/  LDG.E R16, desc[UR6][R16.64] ;  /* 0x0000000610107981 */ /* 0x000f68000c1e1900 */
[----:B------:R0:W5:Y:S04]  /*03f0*/  LDG.E R24, desc[UR6][R32.64] ;  /* 0x0000000620187981 */ /* 0x000168000c1e1900 */
[----:B------:R-:W5:Y:S04]  /*0400*/  LDG.E R18, desc[UR6][R18.64] ;  /* 0x0000000612127981 */ /* 0x000f68000c1e1900 */
[----:B------:R-:W5:Y:S01]  /*0410*/  LDG.E R17, desc[UR6][R40.64] ;  /* 0x0000000628117981 */ /* 0x000f62000c1e1900 */
[----:B0-----:R-:W-:-:S03]  /*0420*/  IMAD.WIDE R32, R3, 0x4, R32 ;  /* 0x0000000403207825 */ /* 0x001fc600078e0220 */
[----:B------:R-:W5:Y:S04]  /*0430*/  LDG.E R20, desc[UR6][R20.64] ;  /* 0x0000000614147981 */ /* 0x000f68000c1e1900 */
[----:B------:R0:W5:Y:S04]  /*0440*/  LDG.E R25, desc[UR6][R32.64] ;  /* 0x0000000620197981 */ /* 0x000168000c1e1900 */
[----:B------:R-:W5:Y:S04]  /*0450*/  LDG.E R19, desc[UR6][R42.64] ;  /* 0x000000062a137981 */ /* 0x000f68000c1e1900 */
[----:B------:R-:W5:Y:S01]  /*0460*/  LDG.E R21, desc[UR6][R34.64] ;  /* 0x0000000622157981 */ /* 0x000f62000c1e1900 */
[----:B0-----:R-:W-:-:S03]  /*0470*/  IMAD.WIDE R32, R3, 0x4, R32 ;  /* 0x0000000403207825 */ /* 0x001fc600078e0220 */
[----:B------:R-:W5:Y:S04]  /*0480*/  LDG.E R22, desc[UR6][R22.64] ;  /* 0x0000000616167981 */ /* 0x000f68000c1e1900 */
[----:B------:R0:W5:Y:S04]  /*0490*/  LDG.E R26, desc[UR6][R32.64] ;  /* 0x00000006201a7981 */ /* 0x000168000c1e1900 */
[----:B------:R-:W5:Y:S01]  /*04a0*/  LDG.E R23, desc[UR6][R30.64] ;  /* 0x000000061e177981 */ /* 0x000f62000c1e1900 */
[----:B0-----:R-:W-:-:S05]  /*04b0*/  IMAD.WIDE R32, R3, 0x4, R32 ;  /* 0x0000000403207825 */ /* 0x001fca00078e0220 */
[----:B------:R0:W5:Y:S02]  /*04c0*/  LDG.E R27, desc[UR6][R32.64] ;  /* 0x00000006201b7981 */ /* 0x000164000c1e1900 */
        /* <DEDUP_REMOVED lines=19> */
[----:B------:R0:W5:Y:S01]  /*0600*/  LDG.E R50, desc[UR6][R32.64] ;  /* 0x0000000620327981 */ /* 0x000162000c1e1900 */
[----:B---3--:R-:W-:Y:S01]  /*0610*/  FADD R49, -R5, R49 ;  /* 0x0000003105317221 */ /* 0x008fe20000000100 */
[----:B--2---:R-:W-:-:S03]  /*0620*/  FADD R48, -R4, R48 ;  /* 0x0000003004307221 */ /* 0x004fc60000000100 */
[----:B------:R-:W-:Y:S01]  /*0630*/  FMUL R51, R49, R49 ;  /* 0x0000003131337220 */ /* 0x000fe20000400000 */
[----:B------:R-:W-:-:S03]  /*0640*/  FMUL R52, R48, R48 ;  /* 0x0000003030347220 */ /* 0x000fc60000400000 */
[----:B------:R-:W-:Y:S01]  /*0650*/  F2F.F64.F32 R34, R51 ;  /* 0x0000003300227310 */ /* 0x000fe20000201800 */
[----:B----4-:R-:W-:-:S07]  /*0660*/  FADD R46, -R6, R46 ;  /* 0x0000002e062e7221 */ /* 0x010fce0000000100 */
[----:B0-----:R-:W0:Y:S01]  /*0670*/  F2F.F64.F32 R32, R52 ;  /* 0x0000003400207310 */ /* 0x001e220000201800 */
[----:B------:R-:W-:Y:S01]  /*0680*/  FMUL R49, R46, R46 ;  /* 0x0000002e2e317220 */ /* 0x000fe20000400000 */
[----:B-----5:R-:W-:-:S06]  /*0690*/  FADD R45, -R7, R45 ;  /* 0x0000002d072d7221 */ /* 0x020fcc0000000100 */
[----:B------:R-:W1:Y:S01]  /*06a0*/  F2F.F64.F32 R30, R49 ;  /* 0x00000031001e7310 */ /* 0x000e620000201800 */
[----:B------:R-:W-:Y:S01]  /*06b0*/  FMUL R48, R45, R45 ;  /* 0x0000002d2d307220 */ /* 0x000fe20000400000 */
[----:B0-----:R-:W-:Y:S01]  /*06c0*/  DADD R34, R34, R32 ;  /* 0x0000000022227229 */ /* 0x001fe20000000020 */
[----:B------:R-:W-:-:S05]  /*06d0*/  FADD R44, -R8, R44 ;  /* 0x0000002c082c7221 */ /* 0x000fca0000000100 */
[----:B------:R-:W0:Y:S01]  /*06e0*/  F2F.F64.F32 R32, R48 ;  /* 0x0000003000207310 */ /* 0x000e220000201800 */
[----:B------:R-:W-:Y:S01]  /*06f0*/  FMUL R46, R44, R44 ;  /* 0x0000002c2c2e7220 */ /* 0x000fe20000400000 */
[----:B-1----:R-:W-:Y:S01]  /*0700*/  DADD R30, R30, R34 ;  /* 0x000000001e1e7229 */ /* 0x002fe20000000022 */
[----:B------:R-:W-:-:S05]  /*0710*/  FADD R0, -R9, R0 ;  /* 0x0000000009007221 */ /* 0x000fca0000000100 */
[----:B------:R-:W1:Y:S01]  /*0720*/  F2F.F64.F32 R34, R46 ;  /* 0x0000002e00227310 */ /* 0x000e620000201800 */
[----:B------:R-:W-:Y:S01]  /*0730*/  FMUL R45, R0, R0 ;  /* 0x00000000002d7220 */ /* 0x000fe20000400000 */
[----:B------:R-:W-:Y:S01]  /*0740*/  FADD R24, -R10, R24 ;  /* 0x000000180a187221 */ /* 0x000fe20000000100 */
[----:B0-----:R-:W-:-:S05]  /*0750*/  DADD R30, R32, R30 ;  /* 0x00000000201e7229 */ /* 0x001fca000000001e */
[----:B------:R-:W0:Y:S01]  /*0760*/  F2F.F64.F32 R32, R45 ;  /* 0x0000002d00207310 */ /* 0x000e220000201800 */
[----:B------:R-:W-:Y:S02]  /*0770*/  FMUL R44, R24, R24 ;  /* 0x00000018182c7220 */ /* 0x000fe40000400000 */
[----:B-1----:R-:W-:Y:S01]  /*0780*/  DADD R30, R34, R30 ;  /* 0x00000000221e7229 */ /* 0x002fe2000000001e */
[----:B------:R-:W-:-:S04]  /*0790*/  FADD R0, -R11, R25 ;  /* 0x000000190b007221 */ /* 0x000fc80000000100 */
[----:B------:R-:W1:Y:S01]  /*07a0*/  F2F.F64.F32 R24, R44 ;  /* 0x0000002c00187310 */ /* 0x000e620000201800 */
[----:B------:R-:W-:Y:S02]  /*07b0*/  FMUL R35, R0, R0 ;  /* 0x0000000000237220 */ /* 0x000fe40000400000 */
[----:B0-----:R-:W-:-:S05]  /*07c0*/  DADD R30, R32, R30 ;  /* 0x00000000201e7229 */ /* 0x001fca000000001e */
[----:B------:R-:W0:Y:S01]  /*07d0*/  F2F.F64.F32 R32, R35 ;  /* 0x0000002300207310 */ /* 0x000e220000201800 */
[----:B------:R-:W-:Y:S02]  /*07e0*/  FADD R26, -R12, R26 ;  /* 0x0000001a0c1a7221 */ /* 0x000fe40000000100 */
[----:B-1----:R-:W-:Y:S02]  /*07f0*/  DADD R24, R24, R30 ;  /* 0x0000000018187229 */ /* 0x002fe4000000001e */
[----:B------:R-:W-:Y:S01]  /*0800*/  FMUL R34, R26, R26 ;  /* 0x0000001a1a227220 */ /* 0x000fe20000400000 */
[----:B------:R-:W-:-:S03]  /*0810*/  FADD R0, -R13, R27 ;  /* 0x0000001b0d007221 */ /* 0x000fc60000000100 */
[----:B------:R-:W1:Y:S01]  /*0820*/  F2F.F64.F32 R26, R34 ;  /* 0x00000022001a7310 */ /* 0x000e620000201800 */
[----:B------:R-:W-:Y:S01]  /*0830*/  FMUL R0, R0, R0 ;  /* 0x0000000000007220 */ /* 0x000fe20000400000 */
[----:B0-----:R-:W-:-:S06]  /*0840*/  DADD R24, R32, R24 ;  /* 0x0000000020187229 */ /* 0x001fcc0000000018 */
[----:B------:R-:W0:Y:S01]  /*0850*/  F2F.F64.F32 R30, R0 ;  /* 0x00000000001e7310 */ /* 0x000e220000201800 */
[----:B------:R-:W-:-:S04]  /*0860*/  FADD R36, -R14, R36 ;  /* 0x000000240e247221 */ /* 0x000fc80000000100 */
[----:B------:R-:W-:Y:S01]  /*0870*/  FMUL R36, R36, R36 ;  /* 0x0000002424247220 */ /* 0x000fe20000400000 */
[----:B-1----:R-:W-:-:S03]  /*0880*/  DADD R24, R26, R24 ;  /* 0x000000001a187229 */ /* 0x002fc60000000018 */
[----:B------:R-:W1:Y:S01]  /*0890*/  F2F.F64.F32 R26, R36 ;  /* 0x00000024001a7310 */ /* 0x000e620000201800 */
[----:B------:R-:W-:-:S04]  /*08a0*/  FADD R37, -R15, R37 ;  /* 0x000000250f257221 */ /* 0x000fc80000000100 */
[----:B0-----:R-:W-:Y:S01]  /*08b0*/  DADD R24, R30, R24 ;  /* 0x000000001e187229 */ /* 0x001fe20000000018 */
[----:B------:R-:W-:-:S04]  /*08c0*/  FMUL R37, R37, R37 ;  /* 0x0000002525257220 */ /* 0x000fc80000400000 */
[----:B------:R-:W0:Y:S01]  /*08d0*/  F2F.F64.F32 R30, R37 ;  /* 0x00000025001e7310 */ /* 0x000e220000201800 */
[----:B------:R-:W-:Y:S02]  /*08e0*/  FADD R38, -R16, R38 ;  /* 0x0000002610267221 */ /* 0x000fe40000000100 */
[----:B-1----:R-:W-:Y:S02]  /*08f0*/  DADD R24, R26, R24 ;  /* 0x000000001a187229 */ /* 0x002fe40000000018 */
[----:B------:R-:W-:-:S04]  /*0900*/  FMUL R38, R38, R38 ;  /* 0x0000002626267220 */ /* 0x000fc80000400000 */
[----:B------:R-:W1:Y:S01]  /*0910*/  F2F.F64.F32 R26, R38 ;  /* 0x00000026001a7310 */ /* 0x000e620000201800 */
[----:B------:R-:W-:Y:S01]  /*0920*/  FADD R39, -R17, R39 ;  /* 0x0000002711277221 */ /* 0x000fe20000000100 */
[----:B0-----:R-:W-:-:S03]  /*0930*/  DADD R24, R30, R24 ;  /* 0x000000001e187229 */ /* 0x001fc60000000018 */
[----:B------:R-:W-:-:S04]  /*0940*/  FMUL R39, R39, R39 ;  /* 0x0000002727277220 */ /* 0x000fc80000400000 */
[----:B------:R-:W0:Y:S01]  /*0950*/  F2F.F64.F32 R30, R39 ;  /* 0x00000027001e7310 */ /* 0x000e220000201800 */
[----:B-1----:R-:W-:Y:S01]  /*0960*/  DADD R24, R26, R24 ;  /* 0x000000001a187229 */ /* 0x002fe20000000018 */
[----:B------:R-:W-:-:S04]  /*0970*/  FADD R40, -R18, R40 ;  /* 0x0000002812287221 */ /* 0x000fc80000000100 */
[----:B------:R-:W-:-:S04]  /*0980*/  FMUL R40, R40, R40 ;  /* 0x0000002828287220 */ /* 0x000fc80000400000 */
[----:B------:R-:W1:Y:S01]  /*0990*/  F2F.F64.F32 R26, R40 ;  /* 0x00000028001a7310 */ /* 0x000e620000201800 */
[----:B0-----:R-:W-:Y:S01]  /*09a0*/  DADD R24, R30, R24 ;  /* 0x000000001e187229 */ /* 0x001fe20000000018 */
[----:B------:R-:W-:-:S04]  /*09b0*/  FADD R41, -R19, R41 ;  /* 0x0000002913297221 */ /* 0x000fc80000000100 */
[----:B------:R-:W-:-:S04]  /*09c0*/  FMUL R41, R41, R41 ;  /* 0x0000002929297220 */ /* 0x000fc80000400000 */
[----:B------:R-:W0:Y:S01]  /*09d0*/  F2F.F64.F32 R30, R41 ;  /* 0x00000029001e7310 */ /* 0x000e220000201800 */
[----:B------:R-:W-:Y:S01]  /*09e0*/  FADD R42, -R20, R42 ;  /* 0x0000002a142a7221 */ /* 0x000fe20000000100 */
[----:B-1----:R-:W-:-:S03]  /*09f0*/  DADD R26, R26, R24 ;  /* 0x000000001a1a7229 */ /* 0x002fc60000000018 */
[----:B------:R-:W-:-:S04]  /*0a00*/  FMUL R42, R42, R42 ;  /* 0x0000002a2a2a7220 */ /* 0x000fc80000400000 */
[----:B------:R-:W1:Y:S01]  /*0a10*/  F2F.F64.F32 R24, R42 ;  /* 0x0000002a00187310 */ /* 0x000e620000201800 */
[----:B------:R-:W-:Y:S01]  /*0a20*/  FADD R43, -R21, R43 ;  /* 0x0000002b152b7221 */ /* 0x000fe20000000100 */
[----:B0-----:R-:W-:Y:S01]  /*0a30*/  DADD R32, R30, R26 ;  /* 0x000000001e207229 */ /* 0x001fe2000000001a */
[----:B------:R-:W0:Y:S02]  /*0a40*/  LDC.64 R26, c[0x0][0x388] ;  /* 0x0000e200ff1a7b82 */ /* 0x000e240000000a00 */
[----:B------:R-:W-:-:S04]  /*0a50*/  FMUL R43, R43, R43 ;  /* 0x0000002b2b2b7220 */ /* 0x000fc80000400000 */
[----:B------:R-:W2:Y:S01]  /*0a60*/  F2F.F64.F32 R30, R43 ;  /* 0x0000002b001e7310 */ /* 0x000ea20000201800 */
[----:B------:R-:W-:Y:S01]  /*0a70*/  FADD R47, -R22, R47 ;  /* 0x0000002f162f7221 */ /* 0x000fe20000000100 */
[----:B-1----:R-:W-:-:S03]  /*0a80*/  DADD R32, R24, R32 ;  /* 0x0000000018207229 */ /* 0x002fc60000000020 */
[----:B------:R-:W-:-:S04]  /*0a90*/  FMUL R47, R47, R47 ;  /* 0x0000002f2f2f7220 */ /* 0x000fc80000400000 */
[----:B------:R-:W1:Y:S01]  /*0aa0*/  F2F.F64.F32 R24, R47 ;  /* 0x0000002f00187310 */ /* 0x000e620000201800 */
[----:B------:R-:W-:Y:S01]  /*0ab0*/  FADD R50, -R23, R50 ;  /* 0x0000003217327221 */ /* 0x000fe20000000100 */
[----:B--2---:R-:W-:-:S03]  /*0ac0*/  DADD R32, R30, R32 ;  /* 0x000000001e207229 */ /* 0x004fc60000000020 */
[----:B------:R-:W-:-:S04]  /*0ad0*/  FMUL R50, R50, R50 ;  /* 0x0000003232327220 */ /* 0x000fc80000400000 */
[----:B------:R-:W2:Y:S01]  /*0ae0*/  F2F.F64.F32 R30, R50 ;  /* 0x00000032001e7310 */ /* 0x000ea20000201800 */
[----:B-1----:R-:W-:Y:S01]  /*0af0*/  DADD R24, R24, R32 ;  /* 0x0000000018187229 */ /* 0x002fe20000000020 */
[----:B0-----:R-:W-:Y:S01]  /*0b00*/  IADD3 R26, P0, PT, R26, 0x4, RZ ;  /* 0x000000041a1a7810 */ /* 0x001fe20007f1e0ff */
[C---:B------:R-:W-:Y:S01]  /*0b10*/  IMAD R41, R3.reuse, 0x6, RZ ;  /* 0x0000000603297824 */ /* 0x040fe200078e02ff */
[C---:B------:R-:W-:Y:S01]  /*0b20*/  SHF.L.U32 R36, R3.reuse, 0x1, RZ ;  /* 0x0000000103247819 */ /* 0x040fe200000006ff */
[C---:B------:R-:W-:Y:S01]  /*0b30*/  IMAD R45, R3.reuse, 0xa, RZ ;  /* 0x0000000a032d7824 */ /* 0x040fe200078e02ff */
[----:B------:R-:W-:Y:S01]  /*0b40*/  IADD3.X R27, PT, PT, RZ, R27, RZ, P0, !PT ;  /* 0x0000001bff1b7210 */ /* 0x000fe200007fe4ff */
[C---:B------:R-:W-:Y:S01]  /*0b50*/  IMAD R46, R3.reuse, 0xb, RZ ;  /* 0x0000000b032e7824 */ /* 0x040fe200078e02ff */
[CC--:B------:R-:W-:Y:S01]  /*0b60*/  LEA R38, R3.reuse, R3.reuse, 0x1 ;  /* 0x0000000303267211 */ /* 0x0c0fe200078e08ff */
[C---:B------:R-:W-:Y:S01]  /*0b70*/  IMAD R47, R3.reuse, 0xc, RZ ;  /* 0x0000000c032f7824 */ /* 0x040fe200078e02ff */
[C---:B------:R-:W-:Y:S01]  /*0b80*/  SHF.L.U32 R39, R3.reuse, 0x2, RZ ;  /* 0x0000000203277819 */ /* 0x040fe200000006ff */
[C---:B------:R-:W-:Y:S01]  /*0b90*/  IMAD R48, R3.reuse, 0xe, RZ ;  /* 0x0000000e03307824 */ /* 0x040fe200078e02ff */
[CC--:B------:R-:W-:Y:S01]  /*0ba0*/  LEA R40, R3.reuse, R3.reuse, 0x2 ;  /* 0x0000000303287211 */ /* 0x0c0fe200078e10ff */
[C---:B------:R-:W-:Y:S01]  /*0bb0*/  IMAD R51, R3.reuse, 0x12, RZ ;  /* 0x0000001203337824 */ /* 0x040fe200078e02ff */
[CC--:B------:R-:W-:Y:S01]  /*0bc0*/  LEA R42, R3.reuse, -R3.reuse, 0x3 ;  /* 0x80000003032a7211 */ /* 0x0c0fe200078e18ff */
[----:B--2---:R-:W-:Y:S01]  /*0bd0*/  DADD R30, R30, R24 ;  /* 0x000000001e1e7229 */ /* 0x004fe20000000018 */
[C---:B------:R-:W-:Y:S01]  /*0be0*/  SHF.L.U32 R43, R3.reuse, 0x3, RZ ;  /* 0x00000003032b7819 */ /* 0x040fe200000006ff */
[C---:B------:R-:W-:Y:S01]  /*0bf0*/  IMAD R52, R3.reuse, 0x13, RZ ;  /* 0x0000001303347824 */ /* 0x040fe200078e02ff */
[CC--:B------:R-:W-:Y:S01]  /*0c00*/  LEA R44, R3.reuse, R3.reuse, 0x3 ;  /* 0x00000003032c7211 */ /* 0x0c0fe200078e18ff */
[C---:B------:R-:W-:Y:S01]  /*0c10*/  IMAD R53, R3.reuse, 0xd, RZ ;  /* 0x0000000d03357824 */ /* 0x040fe200078e02ff */
[----:B------:R-:W-:-:S02]  /*0c20*/  LEA R49, R3, -R3, 0x4 ;  /* 0x8000000303317211 */ /* 0x000fc400078e20ff */
[----:B------:R-:W-:Y:S02]  /*0c30*/  CS2R R24, SRZ ;  /* 0x0000000000187805 */ /* 0x000fe4000001ff00 */
[C---:B------:R-:W-:Y:S02]  /*0c40*/  SHF.L.U32 R50, R3.reuse, 0x4, RZ ;  /* 0x0000000403327819 */ /* 0x040fe400000006ff */
[C---:B------:R-:W-:Y:S02]  /*0c50*/  LEA R0, R3.reuse, R3, 0x4 ;  /* 0x0000000303007211 */ /* 0x040fe400078e20ff */
[----:B------:R-:W-:-:S07]  /*0c60*/  IADD3 R37, PT, PT, -R3, RZ, RZ ;  /* 0x000000ff03257210 */ /* 0x000fce0007ffe1ff */
.L_x_2058:
[--C-:B------:R-:W-:Y:S01]  /*0c70*/  IMAD.WIDE.U32 R32, R3, 0x4, R26.reuse ;  /* 0x0000000403207825 */ /* 0x100fe200078e001a */
[----:B------:R-:W2:Y:S04]  /*0c80*/  LDG.E R35, desc[UR6][R26.64] ;  /* 0x000000061a237981 */ /* 0x000ea8000c1e1900 */
[----:B------:R0:W3:Y:S02]  /*0c90*/  LDG.E R34, desc[UR6][R32.64] ;  /* 0x0000000620227981 */ /* 0x0000e4000c1e1900 */
[----:B0-----:R-:W-:-:S05]  /*0ca0*/  IMAD.WIDE.U32 R32, R36, 0x4, R26 ;  /* 0x0000000424207825 */ /* 0x001fca00078e001a */
[----:B------:R0:W4:Y:S01]  /*0cb0*/  LDG.E R59, desc[UR6][R32.64] ;  /* 0x00000006203b7981 */ /* 0x000122000c1e1900 */
[----:B------:R-:W-:-:S05]  /*0cc0*/  IADD3 R38, PT, PT, R38, 0x1, RZ ;  /* 0x0000000126267810 */ /* 0x000fca0007ffe0ff */
[----:B0-----:R-:W-:-:S05]  /*0cd0*/  IMAD.WIDE.U32 R32, R38, 0x4, R28 ;  /* 0x0000000426207825 */ /* 0x001fca00078e001c */
[----:B------:R0:W5:Y:S01]  /*0ce0*/  LDG.E R58, desc[UR6][R32.64] ;  /* 0x00000006203a7981 */ /* 0x000162000c1e1900 */
[----:B------:R-:W-:-:S05]  /*0cf0*/  IADD3 R39, PT, PT, R39, 0x1, RZ ;  /* 0x0000000127277810 */ /* 0x000fca0007ffe0ff */
[----:B------:R-:W-:-:S06]  /*0d00*/  IMAD.WIDE.U32 R56, R39, 0x4, R28 ;  /* 0x0000000427387825 */ /* 0x000fcc00078e001c */
[----:B------:R-:W5:Y:S01]  /*0d10*/  LDG.E R56, desc[UR6][R56.64] ;  /* 0x0000000638387981 */ /* 0x000f62000c1e1900 */
[----:B------:R-:W-:Y:S02]  /*0d20*/  IADD3 R40, PT, PT, R40, 0x1, RZ ;  /* 0x0000000128287810 */ /* 0x000fe40007ffe0ff */
[----:B------:R-:W-:Y:S02]  /*0d30*/  IADD3 R41, PT, PT, R41, 0x1, RZ ;  /* 0x0000000129297810 */ /* 0x000fe40007ffe0ff */
[----:B------:R-:W-:Y:S02]  /*0d40*/  IADD3 R42, PT, PT, R42, 0x1, RZ ;  /* 0x000000012a2a7810 */ /* 0x000fe40007ffe0ff */
[----:B------:R-:W-:Y:S02]  /*0d50*/  IADD3 R43, PT, PT, R43, 0x1, RZ ;  /* 0x000000012b2b7810 */ /* 0x000fe40007ffe0ff */
[----:B------:R-:W-:Y:S01]  /*0d60*/  IADD3 R44, PT, PT, R44, 0x1, RZ ;  /* 0x000000012c2c7810 */ /* 0x000fe20007ffe0ff */
[----:B--2---:R-:W-:Y:S01]  /*0d70*/  FADD R35, -R4, R35 ;  /* 0x0000002304237221 */ /* 0x004fe20000000100 */
[----:B---3--:R-:W-:-:S03]  /*0d80*/  FADD R54, -R5, R34 ;  /* 0x0000002205367221 */ /* 0x008fc60000000100 */
[----:B------:R-:W-:Y:S01]  /*0d90*/  FMUL R60, R35, R35 ;  /* 0x00000023233c7220 */ /* 0x000fe20000400000 */
[----:B------:R-:W-:-:S03]  /*0da0*/  FMUL R61, R54, R54 ;  /* 0x00000036363d7220 */ /* 0x000fc60000400000 */
[----:B------:R-:W-:Y:S01]  /*0db0*/  F2F.F64.F32 R34, R60 ;  /* 0x0000003c00227310 */ /* 0x000fe20000201800 */
[----:B------:R-:W-:-:S05]  /*0dc0*/  IMAD.WIDE.U32 R54, R40, 0x4, R28 ;  /* 0x0000000428367825 */ /* 0x000fca00078e001c */
[----:B------:R1:W2:Y:S02]  /*0dd0*/  LDG.E R57, desc[UR6][R54.64] ;  /* 0x0000000636397981 */ /* 0x0002a4000c1e1900 */
[----:B0-----:R-:W0:Y:S01]  /*0de0*/  F2F.F64.F32 R32, R61 ;  /* 0x0000003d00207310 */ /* 0x001e220000201800 */
[----:B----4-:R-:W-:-:S04]  /*0df0*/  FADD R59, -R6, R59 ;  /* 0x0000003b063b7221 */ /* 0x010fc80000000100 */
[----:B------:R-:W-:Y:S01]  /*0e00*/  FMUL R59, R59, R59 ;  /* 0x0000003b3b3b7220 */ /* 0x000fe20000400000 */
[----:B0-----:R-:W-:-:S03]  /*0e10*/  DADD R32, R34, R32 ;  /* 0x0000000022207229 */ /* 0x001fc60000000020 */
[----:B------:R-:W0:Y:S01]  /*0e20*/  F2F.F64.F32 R34, R59 ;  /* 0x0000003b00227310 */ /* 0x000e220000201800 */
[----:B-1----:R-:W-:-:S04]  /*0e30*/  IMAD.WIDE.U32 R54, R41, 0x4, R28 ;  /* 0x0000000429367825 */ /* 0x002fc800078e001c */
[----:B-----5:R-:W-:Y:S02]  /*0e40*/  FADD R58, -R7, R58 ;  /* 0x0000003a073a7221 */ /* 0x020fe40000000100 */
[----:B------:R-:W3:Y:S02]  /*0e50*/  LDG.E R55, desc[UR6][R54.64] ;  /* 0x0000000636377981 */ /* 0x000ee4000c1e1900 */
[----:B------:R-:W-:Y:S01]  /*0e60*/  FMUL R58, R58, R58 ;  /* 0x0000003a3a3a7220 */ /* 0x000fe20000400000 */
[----:B0-----:R-:W-:Y:S01]  /*0e70*/  DADD R34, R32, R34 ;  /* 0x0000000020227229 */ /* 0x001fe20000000022 */
[----:B------:R-:W-:-:S05]  /*0e80*/  IMAD.WIDE.U32 R32, R42, 0x4, R28 ;  /* 0x000000042a207825 */ /* 0x000fca00078e001c */
[----:B------:R0:W4:Y:S02]  /*0e90*/  LDG.E R54, desc[UR6][R32.64] ;  /* 0x0000000620367981 */ /* 0x000124000c1e1900 */
[----:B0-----:R-:W0:Y:S01]  /*0ea0*/  F2F.F64.F32 R32, R58 ;  /* 0x0000003a00207310 */ /* 0x001e220000201800 */
[----:B------:R-:W-:-:S04]  /*0eb0*/  FADD R59, -R8, R56 ;  /* 0x00000038083b7221 */ /* 0x000fc80000000100 */
[----:B------:R-:W-:Y:S01]  /*0ec0*/  FMUL R59, R59, R59 ;  /* 0x0000003b3b3b7220 */ /* 0x000fe20000400000 */
[----:B0-----:R-:W-:Y:S01]  /*0ed0*/  DADD R32, R34, R32 ;  /* 0x0000000022207229 */ /* 0x001fe20000000020 */
[----:B------:R-:W-:-:S05]  /*0ee0*/  IMAD.WIDE.U32 R34, R43, 0x4, R28 ;  /* 0x000000042b227825 */ /* 0x000fca00078e001c */
[----:B------:R0:W5:Y:S02]  /*0ef0*/  LDG.E R56, desc[UR6][R34.64] ;  /* 0x0000000622387981 */ /* 0x000164000c1e1900 */
[----:B0-----:R-:W0:Y:S02]  /*0f00*/  F2F.F64.F32 R34, R59 ;  /* 0x0000003b00227310 */ /* 0x001e240000201800 */
[----:B0-----:R-:W-:Y:S01]  /*0f10*/  DADD R34, R32, R34 ;  /* 0x0000000020227229 */ /* 0x001fe20000000022 */
[----:B------:R-:W-:-:S05]  /*0f20*/  IMAD.WIDE.U32 R32, R44, 0x4, R28 ;  /* 0x000000042c207825 */ /* 0x000fca00078e001c */
[----:B------:R0:W5:Y:S01]  /*0f30*/  LDG.E R58, desc[UR6][R32.64] ;  /* 0x00000006203a7981 */ /* 0x000162000c1e1900 */
[----:B------:R-:W-:Y:S02]  /*0f40*/  IADD3 R45, PT, PT, R45, 0x1, RZ ;  /* 0x000000012d2d7810 */ /* 0x000fe40007ffe0ff */
[----:B------:R-:W-:Y:S02]  /*0f50*/  IADD3 R46, PT, PT, R46, 0x1, RZ ;  /* 0x000000012e2e7810 */ /* 0x000fe40007ffe0ff */
[----:B------:R-:W-:Y:S02]  /*0f60*/  IADD3 R47, PT, PT, R47, 0x1, RZ ;  /* 0x000000012f2f7810 */ /* 0x000fe40007ffe0ff */
[----:B------:R-:W-:Y:S02]  /*0f70*/  IADD3 R53, PT, PT, R53, 0x1, RZ ;  /* 0x0000000135357810 */ /* 0x000fe40007ffe0ff */
[----:B------:R-:W-:Y:S01]  /*0f80*/  IADD3 R48, PT, PT, R48, 0x1, RZ ;  /* 0x0000000130307810 */ /* 0x000fe20007ffe0ff */
[----:B--2---:R-:W-:-:S04]  /*0f90*/  FADD R57, -R9, R57 ;  /* 0x0000003909397221 */ /* 0x004fc80000000100 */
[----:B------:R-:W-:-:S04]  /*0fa0*/  FMUL R57, R57, R57 ;  /* 0x0000003939397220 */ /* 0x000fc80000400000 */
[----:B0-----:R-:W0:Y:S01]  /*0fb0*/  F2F.F64.F32 R32, R57 ;  /* 0x0000003900207310 */ /* 0x001e220000201800 */
[----:B---3--:R-:W-:Y:S01]  /*0fc0*/  FADD R55, -R10, R55 ;  /* 0x000000370a377221 */ /* 0x008fe20000000100 */
[----:B0-----:R-:W-:-:S03]  /*0fd0*/  DADD R34, R34, R32 ;  /* 0x0000000022227229 */ /* 0x001fc60000000020 */
[----:B------:R-:W-:-:S04]  /*0fe0*/  FMUL R60, R55, R55 ;  /* 0x00000037373c7220 */ /* 0x000fc80000400000 */
[----:B------:R-:W0:Y:S01]  /*0ff0*/  F2F.F64.F32 R32, R60 ;  /* 0x0000003c00207310 */ /* 0x000e220000201800 */
[----:B----4-:R-:W-:-:S04]  /*1000*/  FADD R54, -R11, R54 ;  /* 0x000000360b367221 */ /* 0x010fc80000000100 */
[----:B------:R-:W-:Y:S01]  /*1010*/  FMUL R59, R54, R54 ;  /* 0x00000036363b7220 */ /* 0x000fe20000400000 */
[----:B------:R-:W-:Y:S01]  /*1020*/  IMAD.WIDE.U32 R54, R45, 0x4, R28 ;  /* 0x000000042d367825 */ /* 0x000fe200078e001c */
[----:B0-----:R-:W-:-:S05]  /*1030*/  DADD R34, R34, R32 ;  /* 0x0000000022227229 */ /* 0x001fca0000000020 */
[----:B------:R-:W2:Y:S01]  /*1040*/  LDG.E R54, desc[UR6][R54.64] ;  /* 0x0000000636367981 */ /* 0x000ea2000c1e1900 */
[----:B------:R-:W0:Y:S01]  /*1050*/  F2F.F64.F32 R32, R59 ;  /* 0x0000003b00207310 */ /* 0x000e220000201800 */
[----:B-----5:R-:W-:-:S04]  /*1060*/  FADD R56, -R12, R56 ;  /* 0x000000380c387221 */ /* 0x020fc80000000100 */
[----:B------:R-:W-:Y:S01]  /*1070*/  FMUL R60, R56, R56 ;  /* 0x00000038383c7220 */ /* 0x000fe20000400000 */
[----:B------:R-:W-:Y:S01]  /*1080*/  IMAD.WIDE.U32 R56, R46, 0x4, R28 ;  /* 0x000000042e387825 */ /* 0x000fe200078e001c */
[----:B0-----:R-:W-:-:S04]  /*1090*/  DADD R34, R34, R32 ;  /* 0x0000000022227229 */ /* 0x001fc80000000020 */
[----:B------:R0:W3:Y:S01]  /*10a0*/  LDG.E R55, desc[UR6][R56.64] ;  /* 0x0000000638377981 */ /* 0x0000e2000c1e1900 */
[----:B------:R-:W1:Y:S01]  /*10b0*/  F2F.F64.F32 R32, R60 ;  /* 0x0000003c00207310 */ /* 0x000e620000201800 */
[----:B0-----:R-:W-:-:S06]  /*10c0*/  IMAD.WIDE.U32 R56, R47, 0x4, R28 ;  /* 0x000000042f387825 */ /* 0x001fcc00078e001c */
[----:B------:R-:W4:Y:S01]  /*10d0*/  LDG.E R56, desc[UR6][R56.64] ;  /* 0x0000000638387981 */ /* 0x000f22000c1e1900 */
[----:B-1----:R-:W-:Y:S01]  /*10e0*/  DADD R34, R34, R32 ;  /* 0x0000000022227229 */ /* 0x002fe20000000020 */
[----:B------:R-:W-:-:S04]  /*10f0*/  IMAD.WIDE.U32 R32, R53, 0x4, R28 ;  /* 0x0000000435207825 */ /* 0x000fc800078e001c */
[----:B------:R-:W-:-:S04]  /*1100*/  FADD R58, -R13, R58 ;  /* 0x0000003a0d3a7221 */ /* 0x000fc80000000100 */
[----:B------:R-:W-:Y:S01]  /*1110*/  FMUL R59, R58, R58 ;  /* 0x0000003a3a3b7220 */ /* 0x000fe20000400000 */
[----:B------:R0:W5:Y:S03]  /*1120*/  LDG.E R57, desc[UR6][R32.64] ;  /* 0x0000000620397981 */ /* 0x000166000c1e1900 */
        /* <DEDUP_REMOVED lines=11> */
[----:B0-----:R-:W0:Y:S02]  /*11e0*/  F2F.F64.F32 R32, R54 ;  /* 0x0000003600207310 */ /* 0x001e240000201800 */
[----:B0-----:R-:W-:Y:S01]  /*11f0*/  DADD R32, R34, R32 ;  /* 0x0000000022207229 */ /* 0x001fe20000000020 */
[----:B---3--:R-:W-:-:S04]  /*1200*/  FADD R55, -R15, R55 ;  /* 0x000000370f377221 */ /* 0x008fc80000000100 */
[----:B------:R-:W-:-:S04]  /*1210*/  FMUL R60, R55, R55 ;  /* 0x00000037373c7220 */ /* 0x000fc80000400000 */
[----:B------:R-:W0:Y:S01]  /*1220*/  F2F.F64.F32 R34, R60 ;  /* 0x0000003c00227310 */ /* 0x000e220000201800 */
[----:B----4-:R-:W-:-:S04]  /*1230*/  FADD R56, -R16, R56 ;  /* 0x0000003810387221 */ /* 0x010fc80000000100 */
[----:B------:R-:W-:Y:S01]  /*1240*/  FMUL R56, R56, R56 ;  /* 0x0000003838387220 */ /* 0x000fe20000400000 */
[----:B0-----:R-:W-:Y:S01]  /*1250*/  DADD R32, R32, R34 ;  /* 0x0000000020207229 */ /* 0x001fe20000000022 */
[----:B-----5:R-:W-:-:S04]  /*1260*/  FADD R34, -R17, R57 ;  /* 0x0000003911227221 */ /* 0x020fc80000000100 */
[----:B------:R-:W0:Y:S01]  /*1270*/  F2F.F64.F32 R56, R56 ;  /* 0x0000003800387310 */ /* 0x000e220000201800 */
[----:B------:R-:W-:-:S07]  /*1280*/  FMUL R59, R34, R34 ;  /* 0x00000022223b7220 */ /* 0x000fce0000400000 */
[----:B------:R-:W1:Y:S01]  /*1290*/  F2F.F64.F32 R34, R59 ;  /* 0x0000003b00227310 */ /* 0x000e620000201800 */
[----:B------:R-:W-:Y:S01]  /*12a0*/  IMAD.WIDE.U32 R54, R49, 0x4, R28 ;  /* 0x0000000431367825 */ /* 0x000fe200078e001c */
[----:B0-----:R-:W-:-:S05]  /*12b0*/  DADD R32, R32, R56 ;  /* 0x0000000020207229 */ /* 0x001fca0000000038 */
[----:B------:R-:W2:Y:S03]  /*12c0*/  LDG.E R54, desc[UR6][R54.64] ;  /* 0x0000000636367981 */ /* 0x000ea6000c1e1900 */
[----:B-1----:R-:W-:Y:S01]  /*12d0*/  DADD R34, R32, R34 ;  /* 0x0000000020227229 */ /* 0x002fe20000000022 */
[----:B------:R-:W-:-:S04]  /*12e0*/  IMAD.WIDE.U32 R32, R50, 0x4, R28 ;  /* 0x0000000432207825 */ /* 0x000fc800078e001c */
[----:B------:R-:W-:Y:S01]  /*12f0*/  FADD R58, -R18, R58 ;  /* 0x0000003a123a7221 */ /* 0x000fe20000000100 */
[----:B------:R0:W3:Y:S03]  /*1300*/  LDG.E R55, desc[UR6][R32.64] ;  /* 0x0000000620377981 */ /* 0x0000e6000c1e1900 */
[----:B------:R-:W-:Y:S01]  /*1310*/  FMUL R60, R58, R58 ;  /* 0x0000003a3a3c7220 */ /* 0x000fe20000400000 */
[----:B------:R-:W-:-:S03]  /*1320*/  IMAD.WIDE.U32 R56, R0, 0x4, R28 ;  /* 0x0000000400387825 */ /* 0x000fc600078e001c */
[----:B0-----:R-:W0:Y:S03]  /*1330*/  F2F.F64.F32 R32, R60 ;  /* 0x0000003c00207310 */ /* 0x001e260000201800 */
[----:B------:R-:W4:Y:S01]  /*1340*/  LDG.E R56, desc[UR6][R56.64] ;  /* 0x0000000638387981 */ /* 0x000f22000c1e1900 */
[----:B0-----:R-:W-:Y:S01]  /*1350*/  DADD R32, R34, R32 ;  /* 0x0000000022207229 */ /* 0x001fe20000000020 */
[----:B------:R-:W-:-:S05]  /*1360*/  IMAD.WIDE.U32 R34, R51, 0x4, R28 ;  /* 0x0000000433227825 */ /* 0x000fca00078e001c */
[----:B------:R0:W5:Y:S02]  /*1370*/  LDG.E R57, desc[UR6][R34.64] ;  /* 0x0000000622397981 */ /* 0x000164000c1e1900 */
[----:B0-----:R-:W-:-:S05]  /*1380*/  IMAD.WIDE.U32 R34, R52, 0x4, R28 ;  /* 0x0000000434227825 */ /* 0x001fca00078e001c */
[----:B------:R0:W5:Y:S01]  /*1390*/  LDG.E R58, desc[UR6][R34.64] ;  /* 0x00000006223a7981 */ /* 0x000162000c1e1900 */
[----:B------:R-:W-:-:S04]  /*13a0*/  IADD3 R37, PT, PT, R37, 0x1, RZ ;  /* 0x0000000125257810 */ /* 0x000fc80007ffe0ff */
[----:B------:R-:W-:Y:S02]  /*13b0*/  ISETP.NE.AND P1, PT, R37, -0x1, PT ;  /* 0xffffffff2500780c */ /* 0x000fe40003f25270 */
[----:B------:R-:W-:Y:S02]  /*13c0*/  IADD3 R26, P2, PT, R26, 0x4, RZ ;  /* 0x000000041a1a7810 */ /* 0x000fe40007f5e0ff */
[----:B------:R-:W-:Y:S02]  /*13d0*/  IADD3 R24, PT, PT, R24, 0x1, RZ ;  /* 0x0000000118187810 */ /* 0x000fe40007ffe0ff */
[----:B------:R-:W-:Y:S01]  /*13e0*/  IADD3.X R27, PT, PT, RZ, R27, RZ, P2, !PT ;  /* 0x0000001bff1b7210 */ /* 0x000fe200017fe4ff */
[----:B--2---:R-:W-:-:S04]  /*13f0*/  FADD R54, -R19, R54 ;  /* 0x0000003613367221 */ /* 0x004fc80000000100 */
[----:B------:R-:W-:-:S04]  /*1400*/  FMUL R59, R54, R54 ;  /* 0x00000036363b7220 */ /* 0x000fc80000400000 */
[----:B0-----:R-:W0:Y:S01]  /*1410*/  F2F.F64.F32 R34, R59 ;  /* 0x0000003b00227310 */ /* 0x001e220000201800 */
[----:B---3--:R-:W-:-:S04]  /*1420*/  FADD R55, -R20, R55 ;  /* 0x0000003714377221 */ /* 0x008fc80000000100 */
[----:B------:R-:W-:-:S04]  /*1430*/  FMUL R60, R55, R55 ;  /* 0x00000037373c7220 */ /* 0x000fc80000400000 */
[----:B------:R-:W1:Y:S01]  /*1440*/  F2F.F64.F32 R54, R60 ;  /* 0x0000003c00367310 */ /* 0x000e620000201800 */
[----:B----4-:R-:W-:Y:S01]  /*1450*/  FADD R56, -R21, R56 ;  /* 0x0000003815387221 */ /* 0x010fe20000000100 */
[----:B0-----:R-:W-:-:S03]  /*1460*/  DADD R32, R32, R34 ;  /* 0x0000000020207229 */ /* 0x001fc60000000022 */
[----:B------:R-:W-:-:S04]  /*1470*/  FMUL R56, R56, R56 ;  /* 0x0000003838387220 */ /* 0x000fc80000400000 */
[----:B------:R-:W0:Y:S01]  /*1480*/  F2F.F64.F32 R34, R56 ;  /* 0x0000003800227310 */ /* 0x000e220000201800 */
[----:B-1----:R-:W-:Y:S01]  /*1490*/  DADD R32, R32, R54 ;  /* 0x0000000020207229 */ /* 0x002fe20000000036 */
[----:B-----5:R-:W-:-:S04]  /*14a0*/  FADD R57, -R22, R57 ;  /* 0x0000003916397221 */ /* 0x020fc80000000100 */
[----:B------:R-:W-:-:S03]  /*14b0*/  FMUL R54, R57, R57 ;  /* 0x0000003939367220 */ /* 0x000fc60000400000 */
[----:B0-----:R-:W-:-:S03]  /*14c0*/  DADD R32, R32, R34 ;  /* 0x0000000020207229 */ /* 0x001fc60000000022 */
[----:B------:R-:W0:Y:S01]  /*14d0*/  F2F.F64.F32 R54, R54 ;  /* 0x0000003600367310 */ /* 0x000e220000201800 */
[----:B------:R-:W-:-:S04]  /*14e0*/  FADD R58, -R23, R58 ;  /* 0x0000003a173a7221 */ /* 0x000fc80000000100 */
[----:B------:R-:W-:-:S06]  /*14f0*/  FMUL R34, R58, R58 ;  /* 0x0000003a3a227220 */ /* 0x000fcc0000400000 */
[----:B------:R-:W1:Y:S01]  /*1500*/  F2F.F64.F32 R34, R34 ;  /* 0x0000002200227310 */ /* 0x000e620000201800 */
[----:B0-----:R-:W-:-:S08]  /*1510*/  DADD R32, R32, R54 ;  /* 0x0000000020207229 */ /* 0x001fd00000000036 */
[----:B-1----:R-:W-:-:S08]  /*1520*/  DADD R32, R32, R34 ;  /* 0x0000000020207229 */ /* 0x002fd00000000022 */
[----:B------:R-:W-:-:S06]  /*1530*/  DSETP.GEU.AND P0, PT, R32, R30, PT ;  /* 0x0000001e2000722a */ /* 0x000fcc0003f0e000 */
[----:B------:R-:W-:Y:S02]  /*1540*/  FSEL R30, R32, R30, !P0 ;  /* 0x0000001e201e7208 */ /* 0x000fe40004000000 */
[----:B------:R-:W-:Y:S02]  /*1550*/  FSEL R31, R33, R31, !P0 ;  /* 0x0000001f211f7208 */ /* 0x000fe40004000000 */
[----:B------:R-:W-:Y:S01]  /*1560*/  SEL R25, R24, R25, !P0 ;  /* 0x0000001918197207 */ /* 0x000fe20004000000 */
[----:B------:R-:W-:Y:S06]  /*1570*/  @P1 BRA `(.L_x_2058) ;  /* 0xfffffff400bc1947 */ /* 0x000fec000383ffff */
.L_x_2057:
[----:B------:R-:W0:Y:S02]  /*1580*/  LDC.64 R4, c[0x0][0x390] ;  /* 0x0000e400ff047b82 */ /* 0x000e240000000a00 */
[----:B0-----:R-:W-:-:S05]  /*1590*/  IMAD.WIDE R4, R2, 0x4, R4 ;  /* 0x0000000402047825 */ /* 0x001fca00078e0204 */
[----:B------:R-:W2:Y:S02]  /*15a0*/  LDG.E R0, desc[UR6][R4.64] ;  /* 0x0000000604007981 */ /* 0x000ea4000c1e1900 */
[----:B--2---:R-:W-:-:S13]  /*15b0*/  ISETP.NE.AND P0, PT, R0, R25, PT ;  /* 0x000000190000720c */ /* 0x004fda0003f05270 */
[----:B------:R-:W0:Y:S01]  /*15c0*/  @P0 LDC.64 R6, c[0x0][0x398] ;  /* 0x0000e600ff060b82 */ /* 0x000e220000000a00 */
[----:B------:R-:W-:Y:S01]  /*15d0*/  @P0 MOV R9, 0x1 ;  /* 0x0000000100090802 */ /* 0x000fe20000000f00 */
[----:B0-----:R-:W-:-:S05]  /*15e0*/  @P0 IMAD.WIDE R2, R2, 0x4, R6 ;  /* 0x0000000402020825 */ /* 0x001fca00078e0206 */
[----:B------:R-:W-:Y:S04]  /*15f0*/  @P0 STG.E desc[UR6][R2.64], R9 ;  /* 0x0000000902000986 */ /* 0x000fe8000c101906 */
[----:B------:R-:W-:Y:S01]  /*1600*/  STG.E desc[UR6][R4.64], R25 ;  /* 0x0000001904007986 */ /* 0x000fe2000c101906 */
[----:B------:R-:W-:Y:S05]  /*1610*/  EXIT ;  /* 0x000000000000794d */ /* 0x000fea0003800000 */
.L_x_2059:
        /* <DEDUP_REMOVED lines=14> */
.L_x_2793:


//--------------------- .text._Z17countNewCentroidsILi19EEvPfS0_PiS0_S1_S1_S1_ --------------------------
	.section	.text._Z17countNewCentroidsILi19EEvPfS0_PiS0_S1_S1_S1_,"ax",@progbits
	.align	128
        .global         _Z17countNewCentroidsILi19EEvPfS0_PiS0_S1_S1_S1_
        .type           _Z17countNewCentroidsILi19EEvPfS0_PiS0_S1_S1_S1_,@function
        .size           _Z17countNewCentroidsILi19EEvPfS0_PiS0_S1_S1_S1_,(.L_x_2794 - _Z17countNewCentroidsILi19EEvPfS0_PiS0_S1_S1_S1_)
        .other          _Z17countNewCentroidsILi19EEvPfS0_PiS0_S1_S1_S1_,@"STO_CUDA_ENTRY STV_DEFAULT"
_Z17countNewCentroidsILi19EEvPfS0_PiS0_S1_S1_S1_:
.text._Z17countNewCentroidsILi19EEvPfS0_PiS0_S1_S1_S1_:
        /* <DEDUP_REMOVED lines=24> */
.L_x_2062:
[----:B------:R-:W-:Y:S02]  /*0180*/  LEA R10, R9, R8, 0x2 ;  /* 0x00000008090a7211 */ /* 0x000fe400078e10ff */
[----:B-1----:R-:W-:-:S03]  /*0190*/  IADD3 R9, PT, PT, R12, R9, RZ ;  /* 0x000000090c097210 */ /* 0x002fc60007ffe0ff */
[----:B------:R0:W-:Y:S01]  /*01a0*/  STS [R10], RZ ;  /* 0x000000ff0a007388 */ /* 0x0001e20000000800 */
[----:B------:R-:W-:-:S13]  /*01b0*/  ISETP.GE.AND P1, PT, R9, R4, PT ;  /* 0x000000040900720c */ /* 0x000fda0003f26270 */
[----:B0-----:R-:W-:Y:S05]  /*01c0*/  @!P1 BRA `(.L_x_2062) ;  /* 0xfffffffc00ec9947 */ /* 0x001fea000383ffff */
.L_x_2061:
[----:B------:R-:W-:Y:S05]  /*01d0*/  BSYNC.RECONVERGENT B0 ;  /* 0x0000000000007941 */ /* 0x000fea0003800200 */
.L_x_2060:
[----:B------:R-:W-:Y:S04]  /*01e0*/  BSSY.RECONVERGENT B0, `(.L_x_2063) ;  /* 0x0000009000007945 */ /* 0x000fe80003800200 */
[----:B------:R-:W-:Y:S05]  /*01f0*/  @P0 BRA `(.L_x_2064) ;  /* 0x00000000001c0947 */ /* 0x000fea0003800000 */
[----:B------:R-:W0:Y:S01]  /*0200*/  LDC R10, c[0x0][0x360] ;  /* 0x0000d800ff0a7b82 */ /* 0x000e220000000800 */
[----:B------:R-:W-:-:S07]  /*0210*/  MOV R9, R5 ;  /* 0x0000000500097202 */ /* 0x000fce0000000f00 */
.L_x_2065:
[----:B------:R-:W-:Y:S02]  /*0220*/  LEA R8, R9, R2, 0x2 ;  /* 0x0000000209087211 */ /* 0x000fe400078e10ff */
[----:B0-----:R-:W-:-:S03]  /*0230*/  IADD3 R9, PT, PT, R10, R9, RZ ;  /* 0x000000090a097210 */ /* 0x001fc60007ffe0ff */
[----:B------:R1:W-:Y:S01]  /*0240*/  STS [R8], RZ ;  /* 0x000000ff08007388 */ /* 0x0003e20000000800 */
[----:B------:R-:W-:-:S13]  /*0250*/  ISETP.GE.AND P0, PT, R9, R0, PT ;  /* 0x000000000900720c */ /* 0x000fda0003f06270 */
[----:B-1----:R-:W-:Y:S05]  /*0260*/  @!P0 BRA `(.L_x_2065) ;  /* 0xfffffffc00ec8947 */ /* 0x002fea000383ffff */
.L_x_2064:
[----:B------:R-:W-:Y:S05]  /*0270*/  BSYNC.RECONVERGENT B0 ;  /* 0x0000000000007941 */ /* 0x000fea0003800200 */
.L_x_2063:
        /* <DEDUP_REMOVED lines=12> */
.L_x_2069:
[----:B------:R-:W0:Y:S02]  /*0340*/  LDS R8, [R7] ;  /* 0x0000000007087984 */ /* 0x000e240000000800 */
[----:B0----5:R-:W-:-:S05]  /*0350*/  FADD R9, R13, R8 ;  /* 0x000000080d097221 */ /* 0x021fca0000000000 */
[----:B------:R-:W0:Y:S02]  /*0360*/  ATOMS.CAST.SPIN P0, [R7], R8, R9 ;  /* 0x000000080700758d */ /* 0x000e240001800009 */
[----:B0-----:R-:W-:Y:S05]  /*0370*/  @!P0 BRA `(.L_x_2069) ;  /* 0xfffffffc00f08947 */ /* 0x001fea000383ffff */
[----:B------:R-:W-:Y:S05]  /*0380*/  BSYNC.RECONVERGENT B1 ;  /* 0x0000000000017941 */ /* 0x000fea0003800200 */
.L_x_2068:
[----:B------:R-:W-:-:S05]  /*0390*/  IMAD.WIDE R10, R6, 0x4, R10 ;  /* 0x00000004060a7825 */ /* 0x000fca00078e020a */
[----:B------:R0:W5:Y:S01]  /*03a0*/  LDG.E R13, desc[UR6][R10.64] ;  /* 0x000000060a0d7981 */ /* 0x000162000c1e1900 */
[----:B------:R-:W-:Y:S01]  /*03b0*/  BSSY.RECONVERGENT B1, `(.L_x_2070) ;  /* 0x0000006000017945 */ /* 0x000fe20003800200 */
[----:B------:R-:W-:-:S07]  /*03c0*/  LEA R9, R0, R7, 0x2 ;  /* 0x0000000700097211 */ /* 0x000fce00078e10ff */
.L_x_2071:
[----:B------:R-:W1:Y:S02]  /*03d0*/  LDS R14, [R9] ;  /* 0x00000000090e7984 */ /* 0x000e640000000800 */
[----:B-1---5:R-:W-:-:S05]  /*03e0*/  FADD R15, R13, R14 ;  /* 0x0000000e0d0f7221 */ /* 0x022fca0000000000 */
[----:B------:R-:W1:Y:S02]  /*03f0*/  ATOMS.CAST.SPIN P0, [R9], R14, R15 ;  /* 0x0000000e0900758d */ /* 0x000e64000180000f */
[----:B-1----:R-:W-:Y:S05]  /*0400*/  @!P0 BRA `(.L_x_2071) ;  /* 0xfffffffc00f08947 */ /* 0x002fea000383ffff */
[----:B------:R-:W-:Y:S05]  /*0410*/  BSYNC.RECONVERGENT B1 ;  /* 0x0000000000017941 */ /* 0x000fea0003800200 */
.L_x_2070:
[----:B0-----:R-:W-:-:S05]  /*0420*/  IMAD.WIDE R10, R6, 0x4, R10 ;  /* 0x00000004060a7825 */ /* 0x001fca00078e020a */
[----:B------:R0:W5:Y:S01]  /*0430*/  LDG.E R13, desc[UR6][R10.64] ;  /* 0x000000060a0d7981 */ /* 0x000162000c1e1900 */
[----:B------:R-:W-:Y:S01]  /*0440*/  BSSY.RECONVERGENT B1, `(.L_x_2072) ;  /* 0x0000006000017945 */ /* 0x000fe20003800200 */
[----:B------:R-:W-:-:S07]  /*0450*/  LEA R9, R0, R9, 0x2 ;  /* 0x0000000900097211 */ /* 0x000fce00078e10ff */
.L_x_2073:
[----:B------:R-:W1:Y:S02]  /*0460*/  LDS R14, [R9] ;  /* 0x00000000090e7984 */ /* 0x000e640000000800 */
[----:B-1---5:R-:W-:-:S05]  /*0470*/  FADD R15, R13, R14 ;  /* 0x0000000e0d0f7221 */ /* 0x022fca0000000000 */
[----:B------:R-:W1:Y:S02]  /*0480*/  ATOMS.CAST.SPIN P0, [R9], R14, R15 ;  /* 0x0000000e0900758d */ /* 0x000e64000180000f */
[----:B-1----:R-:W-:Y:S05]  /*0490*/  @!P0 BRA `(.L_x_2073) ;  /* 0xfffffffc00f08947 */ /* 0x002fea000383ffff */
[----:B------:R-:W-:Y:S05]  /*04a0*/  BSYNC.RECONVERGENT B1 ;  /* 0x0000000000017941 */ /* 0x000fea0003800200 */
.L_x_2072:
[----:B0-----:R-:W-:-:S05]  /*04b0*/  IMAD.WIDE R10, R6, 0x4, R10 ;  /* 0x00000004060a7825 */ /* 0x001fca00078e020a */
[----:B------:R0:W5:Y:S01]  /*04c0*/  LDG.E R13, desc[UR6][R10.64] ;  /* 0x000000060a0d7981 */ /* 0x000162000c1e1900 */
[----:B------:R-:W-:Y:S01]  /*04d0*/  BSSY.RECONVERGENT B1, `(.L_x_2074) ;  /* 0x0000006000017945 */ /* 0x000fe20003800200 */
[----:B------:R-:W-:-:S07]  /*04e0*/  LEA R9, R0, R9, 0x2 ;  /* 0x0000000900097211 */ /* 0x000fce00078e10ff */
.L_x_2075:
[----:B------:R-:W1:Y:S02]  /*04f0*/  LDS R14, [R9] ;  /* 0x00000000090e7984 */ /* 0x000e640000000800 */
[----:B-1---5:R-:W-:-:S05]  /*0500*/  FADD R15, R13, R14 ;  /* 0x0000000e0d0f7221 */ /* 0x022fca0000000000 */
[----:B------:R-:W1:Y:S02]  /*0510*/  ATOMS.CAST.SPIN P0, [R9], R14, R15 ;  /* 0x0000000e0900758d */ /* 0x000e64000180000f */
[----:B-1----:R-:W-:Y:S05]  /*0520*/  @!P0 BRA `(.L_x_2075) ;  /* 0xfffffffc00f08947 */ /* 0x002fea000383ffff */
[----:B------:R-:W-:Y:S05]  /*0530*/  BSYNC.RECONVERGENT B1 ;  /* 0x0000000000017941 */ /* 0x000fea0003800200 */
.L_x_2074:
[----:B0-----:R-:W-:-:S05]  /*0540*/  IMAD.WIDE R10, R6, 0x4, R10 ;  /* 0x00000004060a7825 */ /* 0x001fca00078e020a */
[----:B------:R0:W5:Y:S01]  /*0550*/  LDG.E R13, desc[UR6][R10.64] ;  /* 0x000000060a0d7981 */ /* 0x000162000c1e1900 */
[----:B------:R-:W-:Y:S01]  /*0560*/  BSSY.RECONVERGENT B1, `(.L_x_2076) ;  /* 0x0000006000017945 */ /* 0x000fe20003800200 */
[----:B------:R-:W-:-:S07]  /*0570*/  LEA R9, R0, R9, 0x2 ;  /* 0x0000000900097211 */ /* 0x000fce00078e10ff */
.L_x_2077:
[----:B------:R-:W1:Y:S02]  /*0580*/  LDS R14, [R9] ;  /* 0x00000000090e7984 */ /* 0x000e640000000800 */
[----:B-1---5:R-:W-:-:S05]  /*0590*/  FADD R15, R13, R14 ;  /* 0x0000000e0d0f7221 */ /* 0x022fca0000000000 */
[----:B------:R-:W1:Y:S02]  /*05a0*/  ATOMS.CAST.SPIN P0, [R9], R14, R15 ;  /* 0x0000000e0900758d */ /* 0x000e64000180000f */
[----:B-1----:R-:W-:Y:S05]  /*05b0*/  @!P0 BRA `(.L_x_2077) ;  /* 0xfffffffc00f08947 */ /* 0x002fea000383ffff */
[----:B------:R-:W-:Y:S05]  /*05c0*/  BSYNC.RECONVERGENT B1 ;  /* 0x0000000000017941 */ /* 0x000fea0003800200 */
.L_x_2076:
[----:B0-----:R-:W-:-:S05]  /*05d0*/  IMAD.WIDE R10, R6, 0x4, R10 ;  /* 0x00000004060a7825 */ /* 0x001fca00078e020a */
[----:B------:R0:W5:Y:S01]  /*05e0*/  LDG.E R13, desc[UR6][R10.64] ;  /* 0x000000060a0d7981 */ /* 0x000162000c1e1900 */
[----:B------:R-:W-:Y:S01]  /*05f0*/  BSSY.RECONVERGENT B1, `(.L_x_2078) ;  /* 0x0000006000017945 */ /* 0x000fe20003800200 */
[----:B------:R-:W-:-:S07]  /*0600*/  LEA R9, R0, R9, 0x2 ;  /* 0x0000000900097211 */ /* 0x000fce00078e10ff */
.L_x_2079:
[----:B------:R-:W1:Y:S02]  /*0610*/  LDS R14, [R9] ;  /* 0x00000000090e7984 */ /* 0x000e640000000800 */
[----:B-1---5:R-:W-:-:S05]  /*0620*/  FADD R15, R13, R14 ;  /* 0x0000000e0d0f7221 */ /* 0x022fca0000000000 */
[----:B------:R-:W1:Y:S02]  /*0630*/  ATOMS.CAST.SPIN P0, [R9], R14, R15 ;  /* 0x0000000e0900758d */ /* 0x000e64000180000f */
[----:B-1----:R-:W-:Y:S05]  /*0640*/  @!P0 BRA `(.L_x_2079) ;  /* 0xfffffffc00f08947 */ /* 0x002fea000383ffff */
[----:B------:R-:W-:Y:S05]  /*0650*/  BSYNC.RECONVERGENT B1 ;  /* 0x0000000000017941 */ /* 0x000fea0003800200 */
.L_x_2078:
[----:B0-----:R-:W-:-:S05]  /*0660*/  IMAD.WIDE R10, R6, 0x4, R10 ;  /* 0x00000004060a7825 */ /* 0x001fca00078e020a */
[----:B------:R0:W5:Y:S01]  /*0670*/  LDG.E R13, desc[UR6][R10.64] ;  /* 0x000000060a0d7981 */ /* 0x000162000c1e1900 */
[----:B------:R-:W-:Y:S01]  /*0680*/  BSSY.RECONVERGENT B1, `(.L_x_2080) ;  /* 0x0000006000017945 */ /* 0x000fe20003800200 */
[----:B------:R-:W-:-:S07]  /*0690*/  LEA R9, R0, R9, 0x2 ;  /* 0x0000000900097211 */ /* 0x000fce00078e10ff */
.L_x_2081:
[----:B------:R-:W1:Y:S02]  /*06a0*/  LDS R14, [R9] ;  /* 0x00000000090e7984 */ /* 0x000e640000000800 */
[----:B-1---5:R-:W-:-:S05]  /*06b0*/  FADD R15, R13, R14 ;  /* 0x0000000e0d0f7221 */ /* 0x022fca0000000000 */
[----:B------:R-:W1:Y:S02]  /*06c0*/  ATOMS.CAST.SPIN P0, [R9], R14, R15 ;  /* 0x0000000e0900758d */ /* 0x000e64000180000f */
[----:B-1----:R-:W-:Y:S05]  /*06d0*/  @!P0 BRA `(.L_x_2081) ;  /* 0xfffffffc00f08947 */ /* 0x002fea000383ffff */
[----:B------:R-:W-:Y:S05]  /*06e0*/  BSYNC.RECONVERGENT B1 ;  /* 0x0000000000017941 */ /* 0x000fea0003800200 */
.L_x_2080:
[----:B0-----:R-:W-:-:S05]  /*06f0*/  IMAD.WIDE R10, R6, 0x4, R10 ;  /* 0x00000004060a7825 */ /* 0x001fca00078e020a */
[----:B------:R0:W5:Y:S01]  /*0700*/  LDG.E R13, desc[UR6][R10.64] ;  /* 0x000000060a0d7981 */ /* 0x000162000c1e1900 */
[----:B------:R-:W-:Y:S01]  /*0710*/  BSSY.RECONVERGENT B1, `(.L_x_2082) ;  /* 0x0000006000017945 */ /* 0x000fe20003800200 */
[----:B------:R-:W-:-:S07]  /*0720*/  LEA R9, R0, R9, 0x2 ;  /* 0x0000000900097211 */ /* 0x000fce00078e10ff */
.L_x_2083:
[----:B------:R-:W1:Y:S02]  /*0730*/  LDS R14, [R9] ;  /* 0x00000000090e7984 */ /* 0x000e640000000800 */
[----:B-1---5:R-:W-:-:S05]  /*0740*/  FADD R15, R13, R14 ;  /* 0x0000000e0d0f7221 */ /* 0x022fca0000000000 */
[----:B------:R-:W1:Y:S02]  /*0750*/  ATOMS.CAST.SPIN P0, [R9], R14, R15 ;  /* 0x0000000e0900758d */ /* 0x000e64000180000f */
[----:B-1----:R-:W-:Y:S05]  /*0760*/  @!P0 BRA `(.L_x_2083) ;  /* 0xfffffffc00f08947 */ /* 0x002fea000383ffff */
[----:B------:R-:W-:Y:S05]  /*0770*/  BSYNC.RECONVERGENT B1 ;  /* 0x0000000000017941 */ /* 0x000fea0003800200 */
.L_x_2082:
[----:B0-----:R-:W-:-:S05]  /*0780*/  IMAD.WIDE R10, R6, 0x4, R10 ;  /* 0x00000004060a7825 */ /* 0x001fca00078e020a */
[----:B------:R0:W5:Y:S01]  /*0790*/  LDG.E R13, desc[UR6][R10.64] ;  /* 0x000000060a0d7981 */ /* 0x000162000c1e1900 */
[----:B------:R-:W-:Y:S01]  /*07a0*/  BSSY.RECONVERGENT B1, `(.L_x_2084) ;  /* 0x0000006000017945 */ /* 0x000fe20003800200 */
[----:B------:R-:W-:-:S07]  /*07b0*/  LEA R9, R0, R9, 0x2 ;  /* 0x0000000900097211 */ /* 0x000fce00078e10ff */
.L_x_2085:
[----:B------:R-:W1:Y:S02]  /*07c0*/  LDS R14, [R9] ;  /* 0x00000000090e7984 */ /* 0x000e640000000800 */
[----:B-1---5:R-:W-:-:S05]  /*07d0*/  FADD R15, R13, R14 ;  /* 0x0000000e0d0f7221 */ /* 0x022fca0000000000 */
[----:B------:R-:W1:Y:S02]  /*07e0*/  ATOMS.CAST.SPIN P0, [R9], R14, R15 ;  /* 0x0000000e0900758d */ /* 0x000e64000180000f */
[----:B-1----:R-:W-:Y:S05]  /*07f0*/  @!P0 BRA `(.L_x_2085) ;  /* 0xfffffffc00f08947 */ /* 0x002fea000383ffff */
[----:B------:R-:W-:Y:S05]  /*0800*/  BSYNC.RECONVERGENT B1 ;  /* 0x0000000000017941 */ /* 0x000fea0003800200 */
.L_x_2084:
[----:B0-----:R-:W-:-:S05]  /*0810*/  IMAD.WIDE R10, R6, 0x4, R10 ;  /* 0x00000004060a7825 */ /* 0x001fca00078e020a */
[----:B------:R0:W5:Y:S01]  /*0820*/  LDG.E R13, desc[UR6][R10.64] ;  /* 0x000000060a0d7981 */ /* 0x000162000c1e1900 */
[----:B------:R-:W-:Y:S01]  /*0830*/  BSSY.RECONVERGENT B1, `(.L_x_2086) ;  /* 0x0000006000017945 */ /* 0x000fe20003800200 */
[----:B------:R-:W-:-:S07]  /*0840*/  LEA R9, R0, R9, 0x2 ;  /* 0x0000000900097211 */ /* 0x000fce00078e10ff */
.L_x_2087:
[----:B------:R-:W1:Y:S02]  /*0850*/  LDS R14, [R9] ;  /* 0x00000000090e7984 */ /* 0x000e640000000800 */
[----:B-1---5:R-:W-:-:S05]  /*0860*/  FADD R15, R13, R14 ;  /* 0x0000000e0d0f7221 */ /* 0x022fca0000000000 */
[----:B------:R-:W1:Y:S02]  /*0870*/  ATOMS.CAST.SPIN P0, [R9], R14, R15 ;  /* 0x0000000e0900758d */ /* 0x000e64000180000f */
[----:B-1----:R-:W-:Y:S05]  /*0880*/  @!P0 BRA `(.L_x_2087) ;  /* 0xfffffffc00f08947 */ /* 0x002fea000383ffff */
[----:B------:R-:W-:Y:S05]  /*0890*/  BSYNC.RECONVERGENT B1 ;  /* 0x0000000000017941 */ /* 0x000fea0003800200 */
.L_x_2086:
[----:B0-----:R-:W-:-:S05]  /*08a0*/  IMAD.WIDE R10, R6, 0x4, R10 ;  /* 0x00000004060a7825 */ /* 0x001fca00078e020a */
[----:B------:R0:W5:Y:S01]  /*08b0*/  LDG.E R13, desc[UR6][R10.64] ;  /* 0x000000060a0d7981 */ /* 0x000162000c1e1900 */
[----:B------:R-:W-:Y:S01]  /*08c0*/  BSSY.RECONVERGENT B1, `(.L_x_2088) ;  /* 0x0000006000017945 */ /* 0x000fe20003800200 */
[----:B------:R-:W-:-:S07]  /*08d0*/  LEA R9, R0, R9, 0x2 ;  /* 0x0000000900097211 */ /* 0x000fce00078e10ff */
.L_x_2089:
[----:B------:R-:W1:Y:S02]  /*08e0*/  LDS R14, [R9] ;  /* 0x00000000090e7984 */ /* 0x000e640000000800 */
[----:B-1---5:R-:W-:-:S05]  /*08f0*/  FADD R15, R13, R14 ;  /* 0x0000000e0d0f7221 */ /* 0x022fca0000000000 */
[----:B------:R-:W1:Y:S02]  /*0900*/  ATOMS.CAST.SPIN P0, [R9], R14, R15 ;  /* 0x0000000e0900758d */ /* 0x000e64000180000f */
[----:B-1----:R-:W-:Y:S05]  /*0910*/  @!P0 BRA `(.L_x_2089) ;  /* 0xfffffffc00f08947 */ /* 0x002fea000383ffff */
[----:B------:R-:W-:Y:S05]  /*0920*/  BSYNC.RECONVERGENT B1 ;  /* 0x0000000000017941 */ /* 0x000fea0003800200 */
.L_x_2088:
[----:B0-----:R-:W-:-:S05]  /*0930*/  IMAD.WIDE R10, R6, 0x4, R10 ;  /* 0x00000004060a7825 */ /* 0x001fca00078e020a */
[----:B------:R0:W5:Y:S01]  /*0940*/  LDG.E R13, desc[UR6][R10.64] ;  /* 0x000000060a0d7981 */ /* 0x000162000c1e1900 */
[----:B------:R-:W-:Y:S01]  /*0950*/  BSSY.RECONVERGENT B1, `(.L_x_2090) ;  /* 0x0000006000017945 */ /* 0x000fe20003800200 */
[----:B------:R-:W-:-:S07]  /*0960*/  LEA R9, R0, R9, 0x2 ;  /* 0x0000000900097211 */ /* 0x000fce00078e10ff */
.L_x_2091:
[----:B------:R-:W1:Y:S02]  /*0970*/  LDS R14, [R9] ;  /* 0x00000000090e7984 */ /* 0x000e640000000800 */
[----:B-1---5:R-:W-:-:S05]  /*0980*/  FADD R15, R13, R14 ;  /* 0x0000000e0d0f7221 */ /* 0x022fca0000000000 */
[----:B------:R-:W1:Y:S02]  /*0990*/  ATOMS.CAST.SPIN P0, [R9], R14, R15 ;  /* 0x0000000e0900758d */ /* 0x000e64000180000f */
[----:B-1----:R-:W-:Y:S05]  /*09a0*/  @!P0 BRA `(.L_x_2091) ;  /* 0xfffffffc00f08947 */ /* 0x002fea000383ffff */
[----:B------:R-:W-:Y:S05]  /*09b0*/  BSYNC.RECONVERGENT B1 ;  /* 0x0000000000017941 */ /* 0x000fea0003800200 */
.L_x_2090:
[----:B0-----:R-:W-:-:S05]  /*09c0*/  IMAD.WIDE R10, R6, 0x4, R10 ;  /* 0x00000004060a7825 */ /* 0x001fca00078e020a */
[----:B------:R0:W5:Y:S01]  /*09d0*/  LDG.E R13, desc[UR6][R10.64] ;  /* 0x000000060a0d7981 */ /* 0x000162000c1e1900 */
[----:B------:R-:W-:Y:S01]  /*09e0*/  BSSY.RECONVERGENT B1, `(.L_x_2092) ;  /* 0x0000006000017945 */ /* 0x000fe20003800200 */
[----:B------:R-:W-:-:S07]  /*09f0*/  LEA R9, R0, R9, 0x2 ;  /* 0x0000000900097211 */ /* 0x000fce00078e10ff */
.L_x_2093:
[----:B------:R-:W1:Y:S02]  /*0a00*/  LDS R14, [R9] ;  /* 0x00000000090e7984 */ /* 0x000e640000000800 */
[----:B-1---5:R-:W-:-:S05]  /*0a10*/  FADD R15, R13, R14 ;  /* 0x0000000e0d0f7221 */ /* 0x022fca0000000000 */
[----:B------:R-:W1:Y:S02]  /*0a20*/  ATOMS.CAST.SPIN P0, [R9], R14, R15 ;  /* 0x0000000e0900758d */ /* 0x000e64000180000f */
[----:B-1----:R-:W-:Y:S05]  /*0a30*/  @!P0 BRA `(.L_x_2093) ;  /* 0xfffffffc00f08947 */ /* 0x002fea000383ffff */
[----:B------:R-:W-:Y:S05]  /*0a40*/  BSYNC.RECONVERGENT B1 ;  /* 0x0000000000017941 */ /* 0x000fea0003800200 */
.L_x_2092:
[----:B0-----:R-:W-:-:S05]  /*0a50*/  IMAD.WIDE R10, R6, 0x4, R10 ;  /* 0x00000004060a7825 */ /* 0x001fca00078e020a */
[----:B------:R0:W5:Y:S01]  /*0a60*/  LDG.E R13, desc[UR6][R10.64] ;  /* 0x000000060a0d7981 */ /* 0x000162000c1e1900 */
[----:B------:R-:W-:Y:S01]  /*0a70*/  BSSY.RECONVERGENT B1, `(.L_x_2094) ;  /* 0x0000006000017945 */ /* 0x000fe20003800200 */
[----:B------:R-:W-:-:S07]  /*0a80*/  LEA R9, R0, R9, 0x2 ;  /* 0x0000000900097211 */ /* 0x000fce00078e10ff */
.L_x_2095:
[----:B------:R-:W1:Y:S02]  /*0a90*/  LDS R14, [R9] ;  /* 0x00000000090e7984 */ /* 0x000e640000000800 */
[----:B-1---5:R-:W-:-:S05]  /*0aa0*/  FADD R15, R13, R14 ;  /* 0x0000000e0d0f7221 */ /* 0x022fca0000000000 */
[----:B------:R-:W1:Y:S02]  /*0ab0*/  ATOMS.CAST.SPIN P0, [R9], R14, R15 ;  /* 0x0000000e0900758d */ /* 0x000e64000180000f */
[----:B-1----:R-:W-:Y:S05]  /*0ac0*/  @!P0 BRA `(.L_x_2095) ;  /* 0xfffffffc00f08947 */ /* 0x002fea000383ffff */
[----:B------:R-:W-:Y:S05]  /*0ad0*/  BSYNC.RECONVERGENT B1 ;  /* 0x0000000000017941 */ /* 0x000fea0003800200 */
.L_x_2094:
[----:B0-----:R-:W-:-:S05]  /*0ae0*/  IMAD.WIDE R10, R6, 0x4, R10 ;  /* 0x00000004060a7825 */ /* 0x001fca00078e020a */
[----:B------:R0:W5:Y:S01]  /*0af0*/  LDG.E R13, desc[UR6][R10.64] ;  /* 0x000000060a0d7981 */ /* 0x000162000c1e1900 */
[----:B------:R-:W-:Y:S01]  /*0b00*/  BSSY.RECONVERGENT B1, `(.L_x_2096) ;  /* 0x0000006000017945 */ /* 0x000fe20003800200 */
[----:B------:R-:W-:-:S07]  /*0b10*/  LEA R9, R0, R9, 0x2 ;  /* 0x0000000900097211 */ /* 0x000fce00078e10ff */
.L_x_2097:
[----:B------:R-:W1:Y:S02]  /*0b20*/  LDS R14, [R9] ;  /* 0x00000000090e7984 */ /* 0x000e640000000800 */
[----:B-1---5:R-:W-:-:S05]  /*0b30*/  FADD R15, R13, R14 ;  /* 0x0000000e0d0f7221 */ /* 0x022fca0000000000 */
[----:B------:R-:W1:Y:S02]  /*0b40*/  ATOMS.CAST.SPIN P0, [R9], R14, R15 ;  /* 0x0000000e0900758d */ /* 0x000e64000180000f */
[----:B-1----:R-:W-:Y:S05]  /*0b50*/  @!P0 BRA `(.L_x_2097) ;  /* 0xfffffffc00f08947 */ /* 0x002fea000383ffff */
[----:B------:R-:W-:Y:S05]  /*0b60*/  BSYNC.RECONVERGENT B1 ;  /* 0x0000000000017941 */ /* 0x000fea0003800200 */
.L_x_2096:
[----:B0-----:R-:W-:-:S05]  /*0b70*/  IMAD.WIDE R10, R6, 0x4, R10 ;  /* 0x00000004060a7825 */ /* 0x001fca00078e020a */
[----:B------:R0:W5:Y:S01]  /*0b80*/  LDG.E R13, desc[UR6][R10.64] ;  /* 0x000000060a0d7981 */ /* 0x000162000c1e1900 */
[----:B------:R-:W-:Y:S01]  /*0b90*/  BSSY.RECONVERGENT B1, `(.L_x_2098) ;  /* 0x0000006000017945 */ /* 0x000fe20003800200 */
[----:B------:R-:W-:-:S07]  /*0ba0*/  LEA R9, R0, R9, 0x2 ;  /* 0x0000000900097211 */ /* 0x000fce00078e10ff */
.L_x_2099:
[----:B------:R-:W1:Y:S02]  /*0bb0*/  LDS R14, [R9] ;  /* 0x00000000090e7984 */ /* 0x000e640000000800 */
[----:B-1---5:R-:W-:-:S05]  /*0bc0*/  FADD R15, R13, R14 ;  /* 0x0000000e0d0f7221 */ /* 0x022fca0000000000 */
[----:B------:R-:W1:Y:S02]  /*0bd0*/  ATOMS.CAST.SPIN P0, [R9], R14, R15 ;  /* 0x0000000e0900758d */ /* 0x000e64000180000f */
[----:B-1----:R-:W-:Y:S05]  /*0be0*/  @!P0 BRA `(.L_x_2099) ;  /* 0xfffffffc00f08947 */ /* 0x002fea000383ffff */
[----:B------:R-:W-:Y:S05]  /*0bf0*/  BSYNC.RECONVERGENT B1 ;  /* 0x0000000000017941 */ /* 0x000fea0003800200 */
.L_x_2098:
[----:B0-----:R-:W-:-:S05]  /*0c00*/  IMAD.WIDE R10, R6, 0x4, R10 ;  /* 0x00000004060a7825 */ /* 0x001fca00078e020a */
[----:B------:R0:W5:Y:S01]  /*0c10*/  LDG.E R13, desc[UR6][R10.64] ;  /* 0x000000060a0d7981 */ /* 0x000162000c1e1900 */
[----:B------:R-:W-:Y:S01]  /*0c20*/  BSSY.RECONVERGENT B1, `(.L_x_2100) ;  /* 0x0000006000017945 */ /* 0x000fe20003800200 */
[----:B------:R-:W-:-:S07]  /*0c30*/  LEA R9, R0, R9, 0x2 ;  /* 0x0000000900097211 */ /* 0x000fce00078e10ff */
.L_x_2101:
[----:B------:R-:W1:Y:S02]  /*0c40*/  LDS R14, [R9] ;  /* 0x00000000090e7984 */ /* 0x000e640000000800 */
[----:B-1---5:R-:W-:-:S05]  /*0c50*/  FADD R15, R13, R14 ;  /* 0x0000000e0d0f7221 */ /* 0x022fca0000000000 */
[----:B------:R-:W1:Y:S02]  /*0c60*/  ATOMS.CAST.SPIN P0, [R9], R14, R15 ;  /* 0x0000000e0900758d */ /* 0x000e64000180000f */
[----:B-1----:R-:W-:Y:S05]  /*0c70*/  @!P0 BRA `(.L_x_2101) ;  /* 0xfffffffc00f08947 */ /* 0x002fea000383ffff */
[----:B------:R-:W-:Y:S05]  /*0c80*/  BSYNC.RECONVERGENT B1 ;  /* 0x0000000000017941 */ /* 0x000fea0003800200 */
.L_x_2100:
[----:B0-----:R-:W-:-:S05]  /*0c90*/  IMAD.WIDE R10, R6, 0x4, R10 ;  /* 0x00000004060a7825 */ /* 0x001fca00078e020a */
[----:B------:R0:W5:Y:S01]  /*0ca0*/  LDG.E R13, desc[UR6][R10.64] ;  /* 0x000000060a0d7981 */ /* 0x000162000c1e1900 */
[----:B------:R-:W-:Y:S01]  /*0cb0*/  BSSY.RECONVERGENT B1, `(.L_x_2102) ;  /* 0x0000006000017945 */ /* 0x000fe20003800200 */
[----:B------:R-:W-:-:S07]  /*0cc0*/  LEA R9, R0, R9, 0x2 ;  /* 0x0000000900097211 */ /* 0x000fce00078e10ff */
.L_x_2103:
[----:B------:R-:W1:Y:S02]  /*0cd0*/  LDS R14, [R9] ;  /* 0x00000000090e7984 */ /* 0x000e640000000800 */
[----:B-1---5:R-:W-:-:S05]  /*0ce0*/  FADD R15, R13, R14 ;  /* 0x0000000e0d0f7221 */ /* 0x022fca0000000000 */
[----:B------:R-:W1:Y:S02]  /*0cf0*/  ATOMS.CAST.SPIN P0, [R9], R14, R15 ;  /* 0x0000000e0900758d */ /* 0x000e64000180000f */
[----:B-1----:R-:W-:Y:S05]  /*0d00*/  @!P0 BRA `(.L_x_2103) ;  /* 0xfffffffc00f08947 */ /* 0x002fea000383ffff */
[----:B------:R-:W-:Y:S05]  /*0d10*/  BSYNC.RECONVERGENT B1 ;  /* 0x0000000000017941 */ /* 0x000fea0003800200 */
.L_x_2102:
[----:B0-----:R-:W-:-:S06]  /*0d20*/  IMAD.WIDE R10, R6, 0x4, R10 ;  /* 0x00000004060a7825 */ /* 0x001fcc00078e020a */
[----:B------:R0:W5:Y:S01]  /*0d30*/  LDG.E R11, desc[UR6][R10.64] ;  /* 0x000000060a0b7981 */ /* 0x000162000c1e1900 */
[----:B------:R-:W-:Y:S01]  /*0d40*/  BSSY.RECONVERGENT B1, `(.L_x_2104) ;  /* 0x0000006000017945 */ /* 0x000fe20003800200 */
[----:B------:R-:W-:-:S07]  /*0d50*/  LEA R9, R0, R9, 0x2 ;  /* 0x0000000900097211 */ /* 0x000fce00078e10ff */
.L_x_2105:
[----:B------:R-:W1:Y:S02]  /*0d60*/  LDS R12, [R9] ;  /* 0x00000000090c7984 */ /* 0x000e640000000800 */
[----:B-1---5:R-:W-:-:S05]  /*0d70*/  FADD R13, R11, R12 ;  /* 0x0000000c0b0d7221 */ /* 0x022fca0000000000 */
[----:B------:R-:W1:Y:S02]  /*0d80*/  ATOMS.CAST.SPIN P0, [R9], R12, R13 ;  /* 0x0000000c0900758d */ /* 0x000e64000180000d */
[----:B-1----:R-:W-:Y:S05]  /*0d90*/  @!P0 BRA `(.L_x_2105) ;  /* 0xfffffffc00f08947 */ /* 0x002fea000383ffff */
[----:B------:R-:W-:Y:S05]  /*0da0*/  BSYNC.RECONVERGENT B1 ;  /* 0x0000000000017941 */ /* 0x000fea0003800200 */
.L_x_2104:
[----:B------:R-:W-:-:S05]  /*0db0*/  IMAD R7, R0, 0x4c, R7 ;  /* 0x0000004c00077824 */ /* 0x000fca00078e0207 */
[----:B------:R1:W-:Y:S02]  /*0dc0*/  ATOMS.POPC.INC.32 RZ, [R7+URZ] ;  /* 0x0000000007ff7f8c */ /* 0x0003e4000d8000ff */
.L_x_2067:
[----:B------:R-:W-:Y:S05]  /*0dd0*/  BSYNC.RECONVERGENT B0 ;  /* 0x0000000000007941 */ /* 0x000fea0003800200 */
.L_x_2066:
        /* <DEDUP_REMOVED lines=8> */
.L_x_2108:
[C---:B0-----:R-:W-:Y:S01]  /*0e60*/  LEA R10, R11.reuse, R3, 0x2 ;  /* 0x000000030b0a7211 */ /* 0x041fe200078e10ff */
[----:B-1-34-:R-:W-:-:S04]  /*0e70*/  IMAD.WIDE R6, R11, 0x4, R8 ;  /* 0x000000040b067825 */ /* 0x01afc800078e0208 */
[----:B------:R-:W0:Y:S01]  /*0e80*/  LDS R13, [R10] ;  /* 0x000000000a0d7984 */ /* 0x000e220000000800 */
[----:B--2---:R-:W-:-:S04]  /*0e90*/  IADD3 R11, PT, PT, R12, R11, RZ ;  /* 0x0000000b0c0b7210 */ /* 0x004fc80007ffe0ff */
[----:B------:R-:W-:Y:S01]  /*0ea0*/  ISETP.GE.AND P1, PT, R11, R4, PT ;  /* 0x000000040b00720c */ /* 0x000fe20003f26270 */
[----:B0-----:R4:W-:-:S12]  /*0eb0*/  REDG.E.ADD.F32.FTZ.RN.STRONG.GPU desc[UR6][R6.64], R13 ;  /* 0x0000000d060079a6 */ /* 0x0019d8000c12f306 */
[----:B------:R-:W-:Y:S05]  /*0ec0*/  @!P1 BRA `(.L_x_2108) ;  /* 0xfffffffc00e49947 */ /* 0x000fea000383ffff */
.L_x_2107:
[----:B------:R-:W-:Y:S05]  /*0ed0*/  BSYNC.RECONVERGENT B0 ;  /* 0x0000000000007941 */ /* 0x000fea0003800200 */
.L_x_2106:
[----:B------:R-:W-:Y:S05]  /*0ee0*/  @P0 EXIT ;  /* 0x000000000000094d */ /* 0x000fea0003800000 */
[----:B------:R-:W2:Y:S01]  /*0ef0*/  LDC.64 R8, c[0x0][0x3a0] ;  /* 0x0000e800ff087b82 */ /* 0x000ea20000000a00 */
[----:B------:R-:W3:Y:S02]  /*0f00*/  LDCU UR4, c[0x0][0x360] ;  /* 0x00006c00ff0477ac */ /* 0x000ee40008000800 */
.L_x_2109:
        /* <DEDUP_REMOVED lines=8> */
.L_x_2110:
        /* <DEDUP_REMOVED lines=15> */
.L_x_2794:


//--------------------- .text._Z19countNewMembershipsILi19EEvPfS0_PiS1_S1_S1_ --------------------------
	.section	.text._Z19countNewMembershipsILi19EEvPfS0_PiS1_S1_S1_,"ax",@progbits
	.align	128
        .global         _Z19countNewMembershipsILi19EEvPfS0_PiS1_S1_S1_
        .type           _Z19countNewMembershipsILi19EEvPfS0_PiS1_S1_S1_,@function
        .size           _Z19countNewMembershipsILi19EEvPfS0_PiS1_S1_S1_,(.L_x_2795 - _Z19countNewMembershipsILi19EEvPfS0_PiS1_S1_S1_)
        .other          _Z19countNewMembershipsILi19EEvPfS0_PiS1_S1_S1_,@"STO_CUDA_ENTRY STV_DEFAULT"
_Z19countNewMembershipsILi19EEvPfS0_PiS1_S1_S1_:
.text._Z19countNewMembershipsILi19EEvPfS0_PiS1_S1_S1_:
        /* <DEDUP_REMOVED lines=41> */
[----:B------:R-:W4:Y:S04]  /*0290*/  LDG.E R7, desc[UR6][R40.64] ;  /* 0x0000000628077981 */ /* 0x000f28000c1e1900 */
[----:B------:R-:W4:Y:S01]  /*02a0*/  LDG.E R9, desc[UR6][R42.64] ;  /* 0x000000062a097981 */ /* 0x000f22000c1e1900 */
[----:B0-----:R-:W-:-:S03]  /*02b0*/  IMAD.WIDE R48, R2, 0x4, R22 ;  /* 0x0000000402307825 */ /* 0x001fc600078e0216 */
[----:B------:R-:W4:Y:S04]  /*02c0*/  LDG.E R10, desc[UR6][R10.64] ;  /* 0x000000060a0a7981 */ /* 0x000f28000c1e1900 */
[----:B------:R-:W5:Y:S04]  /*02d0*/  LDG.E R52, desc[UR6][R48.64] ;  /* 0x0000000630347981 */ /* 0x000f68000c1e1900 */
[----:B-1----:R0:W2:Y:S04]  /*02e0*/  LDG.E R51, desc[UR6][R30.64] ;  /* 0x000000061e337981 */ /* 0x0020a8000c1e1900 */
[----:B------:R-:W4:Y:S04]  /*02f0*/  LDG.E R11, desc[UR6][R44.64] ;  /* 0x000000062c0b7981 */ /* 0x000f28000c1e1900 */
[----:B------:R-:W4:Y:S01]  /*0300*/  LDG.E R12, desc[UR6][R12.64] ;  /* 0x000000060c0c7981 */ /* 0x000f22000c1e1900 */
[----:B0-----:R-:W-:-:S03]  /*0310*/  IMAD.WIDE R30, R2, 0x4, R48 ;  /* 0x00000004021e7825 */ /* 0x001fc600078e0230 */
[----:B------:R-:W4:Y:S04]  /*0320*/  LDG.E R14, desc[UR6][R14.64] ;  /* 0x000000060e0e7981 */ /* 0x000f28000c1e1900 */
[----:B------:R-:W3:Y:S01]  /*0330*/  LDG.E R49, desc[UR6][R30.64] ;  /* 0x000000061e317981 */ /* 0x000ee2000c1e1900 */
[----:B------:R-:W-:-:S03]  /*0340*/  IMAD.WIDE R36, R2, 0x4, R30 ;  /* 0x0000000402247825 */ /* 0x000fc600078e021e */
[----:B------:R-:W4:Y:S04]  /*0350*/  LDG.E R13, desc[UR6][R32.64] ;  /* 0x00000006200d7981 */ /* 0x000f28000c1e1900 */
[----:B------:R0:W4:Y:S04]  /*0360*/  LDG.E R50, desc[UR6][R36.64] ;  /* 0x0000000624327981 */ /* 0x000128000c1e1900 */
[----:B------:R-:W4:Y:S04]  /*0370*/  LDG.E R15, desc[UR6][R46.64] ;  /* 0x000000062e0f7981 */ /* 0x000f28000c1e1900 */
[----:B------:R-:W4:Y:S01]  /*0380*/  LDG.E R16, desc[UR6][R16.64] ;  /* 0x0000000610107981 */ /* 0x000f22000c1e1900 */
[----:B0-----:R-:W-:-:S03]  /*0390*/  IMAD.WIDE R36, R2, 0x4, R36 ;  /* 0x0000000402247825 */ /* 0x001fc600078e0224 */
[----:B------:R-:W4:Y:S04]  /*03a0*/  LDG.E R18, desc[UR6][R18.64] ;  /* 0x0000000612127981 */ /* 0x000f28000c1e1900 */
[----:B------:R-:W4:Y:S01]  /*03b0*/  LDG.E R3, desc[UR6][R36.64] ;  /* 0x0000000624037981 */ /* 0x000f22000c1e1900 */
        /* <DEDUP_REMOVED lines=10> */
[----:B------:R0:W4:Y:S02]  /*0460*/  LDG.E R36, desc[UR6][R40.64] ;  /* 0x0000000628247981 */ /* 0x000124000c1e1900 */
[----:B0-----:R-:W-:-:S05]  /*0470*/  IMAD.WIDE R40, R2, 0x4, R40 ;  /* 0x0000000402287825 */ /* 0x001fca00078e0228 */
[----:B------:R-:W4:Y:S01]  /*0480*/  LDG.E R37, desc[UR6][R40.64] ;  /* 0x0000000628257981 */ /* 0x000f22000c1e1900 */
[----:B------:R-:W-:-:S05]  /*0490*/  IMAD.WIDE R42, R2, 0x4, R40 ;  /* 0x00000004022a7825 */ /* 0x000fca00078e0228 */
        /* <DEDUP_REMOVED lines=16> */
[----:B------:R0:W4:Y:S01]  /*05a0*/  LDG.E R48, desc[UR6][R24.64] ;  /* 0x0000000618307981 */ /* 0x000122000c1e1900 */
[----:B------:R-:W-:-:S06]  /*05b0*/  IMAD.WIDE R32, R2, 0x4, R24 ;  /* 0x0000000402207825 */ /* 0x000fcc00078e0218 */
[----:B------:R-:W4:Y:S01]  /*05c0*/  LDG.E R33, desc[UR6][R32.64] ;  /* 0x0000000620217981 */ /* 0x000f22000c1e1900 */
[----:B-----5:R-:W-:Y:S01]  /*05d0*/  FADD R52, -R5, R52 ;  /* 0x0000003405347221 */ /* 0x020fe20000000100 */
[----:B--2---:R-:W-:-:S03]  /*05e0*/  FADD R51, -R4, R51 ;  /* 0x0000003304337221 */ /* 0x004fc60000000100 */
[----:B------:R-:W-:Y:S01]  /*05f0*/  FMUL R52, R52, R52 ;  /* 0x0000003434347220 */ /* 0x000fe20000400000 */
[----:B------:R-:W-:-:S03]  /*0600*/  FMUL R51, R51, R51 ;  /* 0x0000003333337220 */ /* 0x000fc60000400000 */
[----:B------:R-:W-:Y:S08]  /*0610*/  F2F.F64.F32 R28, R52 ;  /* 0x00000034001c7310 */ /* 0x000ff00000201800 */
[----:B------:R-:W1:Y:S01]  /*0620*/  F2F.F64.F32 R26, R51 ;  /* 0x00000033001a7310 */ /* 0x000e620000201800 */
[----:B---3--:R-:W-:-:S04]  /*0630*/  FADD R49, -R6, R49 ;  /* 0x0000003106317221 */ /* 0x008fc80000000100 */
[----:B------:R-:W-:Y:S01]  /*0640*/  FMUL R49, R49, R49 ;  /* 0x0000003131317220 */ /* 0x000fe20000400000 */
[----:B----4-:R-:W-:-:S03]  /*0650*/  FADD R50, -R7, R50 ;  /* 0x0000003207327221 */ /* 0x010fc60000000100 */
[----:B0-----:R-:W0:Y:S01]  /*0660*/  F2F.F64.F32 R24, R49 ;  /* 0x0000003100187310 */ /* 0x001e220000201800 */
[----:B------:R-:W-:Y:S01]  /*0670*/  FMUL R50, R50, R50 ;  /* 0x0000003232327220 */ /* 0x000fe20000400000 */
[----:B-1----:R-:W-:-:S06]  /*0680*/  DADD R26, R28, R26 ;  /* 0x000000001c1a7229 */ /* 0x002fcc000000001a */
[----:B------:R-:W1:Y:S01]  /*0690*/  F2F.F64.F32 R28, R50 ;  /* 0x00000032001c7310 */ /* 0x000e620000201800 */
[----:B------:R-:W-:Y:S01]  /*06a0*/  FADD R3, -R8, R3 ;  /* 0x0000000308037221 */ /* 0x000fe20000000100 */
[----:B0-----:R-:W-:-:S03]  /*06b0*/  DADD R24, R24, R26 ;  /* 0x0000000018187229 */ /* 0x001fc6000000001a */
[----:B------:R-:W-:Y:S01]  /*06c0*/  FMUL R3, R3, R3 ;  /* 0x0000000303037220 */ /* 0x000fe20000400000 */
[----:B------:R-:W-:-:S03]  /*06d0*/  FADD R30, -R9, R30 ;  /* 0x0000001e091e7221 */ /* 0x000fc60000000100 */
[----:B------:R-:W0:Y:S01]  /*06e0*/  F2F.F64.F32 R26, R3 ;  /* 0x00000003001a7310 */ /* 0x000e220000201800 */
[----:B------:R-:W-:Y:S01]  /*06f0*/  FMUL R30, R30, R30 ;  /* 0x0000001e1e1e7220 */ /* 0x000fe20000400000 */
[----:B-1----:R-:W-:-:S06]  /*0700*/  DADD R24, R28, R24 ;  /* 0x000000001c187229 */ /* 0x002fcc0000000018 */
[----:B------:R-:W1:Y:S01]  /*0710*/  F2F.F64.F32 R28, R30 ;  /* 0x0000001e001c7310 */ /* 0x000e620000201800 */
[----:B------:R-:W-:Y:S01]  /*0720*/  FADD R31, -R10, R31 ;  /* 0x0000001f0a1f7221 */ /* 0x000fe20000000100 */
[----:B0-----:R-:W-:-:S03]  /*0730*/  DADD R24, R26, R24 ;  /* 0x000000001a187229 */ /* 0x001fc60000000018 */
[----:B------:R-:W-:-:S04]  /*0740*/  FMUL R31, R31, R31 ;  /* 0x0000001f1f1f7220 */ /* 0x000fc80000400000 */
[----:B------:R-:W0:Y:S01]  /*0750*/  F2F.F64.F32 R26, R31 ;  /* 0x0000001f001a7310 */ /* 0x000e220000201800 */
[----:B------:R-:W-:Y:S01]  /*0760*/  FADD R36, -R11, R36 ;  /* 0x000000240b247221 */ /* 0x000fe20000000100 */
[----:B-1----:R-:W-:-:S03]  /*0770*/  DADD R24, R28, R24 ;  /* 0x000000001c187229 */ /* 0x002fc60000000018 */
[----:B------:R-:W-:-:S04]  /*0780*/  FMUL R36, R36, R36 ;  /* 0x0000002424247220 */ /* 0x000fc80000400000 */
        /* <DEDUP_REMOVED lines=9> */
[----:B------:R-:W-:-:S04]  /*0820*/  FADD R39, -R14, R39 ;  /* 0x000000270e277221 */ /* 0x000fc80000000100 */
[----:B------:R-:W-:Y:S01]  /*0830*/  FMUL R39, R39, R39 ;  /* 0x0000002727277220 */ /* 0x000fe20000400000 */
[----:B0-----:R-:W-:Y:S01]  /*0840*/  DADD R24, R26, R24 ;  /* 0x000000001a187229 */ /* 0x001fe20000000018 */
[----:B------:R-:W-:Y:S02]  /*0850*/  FADD R40, -R15, R40 ;  /* 0x000000280f287221 */ /* 0x000fe40000000100 */
[----:B------:R-:W0:Y:S02]  /*0860*/  F2F.F64.F32 R26, R39 ;  /* 0x00000027001a7310 */ /* 0x000e240000201800 */
[----:B------:R-:W-:-:S03]  /*0870*/  FMUL R40, R40, R40 ;  /* 0x0000002828287220 */ /* 0x000fc60000400000 */
[----:B-1----:R-:W-:-:S03]  /*0880*/  DADD R24, R28, R24 ;  /* 0x000000001c187229 */ /* 0x002fc60000000018 */
        /* <DEDUP_REMOVED lines=18> */
[----:B0-----:R-:W-:Y:S01]  /*09b0*/  DADD R24, R26, R24 ;  /* 0x000000001a187229 */ /* 0x001fe20000000018 */
[----:B------:R-:W-:Y:S01]  /*09c0*/  FMUL R45, R45, R45 ;  /* 0x0000002d2d2d7220 */ /* 0x000fe20000400000 */
[----:B------:R-:W0:Y:S01]  /*09d0*/  LDC.64 R26, c[0x0][0x388] ;  /* 0x0000e200ff1a7b82 */ /* 0x000e220000000a00 */
[----:B------:R-:W-:Y:S02]  /*09e0*/  FADD R48, -R21, R48 ;  /* 0x0000003015307221 */ /* 0x000fe40000000100 */
[----:B------:R-:W2:Y:S02]  /*09f0*/  F2F.F64.F32 R30, R45 ;  /* 0x0000002d001e7310 */ /* 0x000ea40000201800 */
[----:B------:R-:W-:Y:S01]  /*0a00*/  FMUL R48, R48, R48 ;  /* 0x0000003030307220 */ /* 0x000fe20000400000 */
[----:B-1----:R-:W-:Y:S01]  /*0a10*/  DADD R24, R28, R24 ;  /* 0x000000001c187229 */ /* 0x002fe20000000018 */
[----:B------:R-:W-:-:S04]  /*0a20*/  FADD R33, -R34, R33 ;  /* 0x0000002122217221 */ /* 0x000fc80000000100 */
[----:B------:R-:W1:Y:S01]  /*0a30*/  F2F.F64.F32 R28, R48 ;  /* 0x00000030001c7310 */ /* 0x000e620000201800 */
[----:B------:R-:W-:Y:S02]  /*0a40*/  FMUL R33, R33, R33 ;  /* 0x0000002121217220 */ /* 0x000fe40000400000 */
[----:B--2---:R-:W-:-:S05]  /*0a50*/  DADD R30, R30, R24 ;  /* 0x000000001e1e7229 */ /* 0x004fca0000000018 */
[----:B------:R-:W2:Y:S03]  /*0a60*/  F2F.F64.F32 R24, R33 ;  /* 0x0000002100187310 */ /* 0x000ea60000201800 */
[----:B-1----:R-:W-:Y:S01]  /*0a70*/  DADD R28, R28, R30 ;  /* 0x000000001c1c7229 */ /* 0x002fe2000000001e */
[----:B0-----:R-:W-:Y:S01]  /*0a80*/  IADD3 R32, P0, PT, R26, 0x4, RZ ;  /* 0x000000041a207810 */ /* 0x001fe20007f1e0ff */
[----:B------:R-:W-:-:S03]  /*0a90*/  IMAD R45, R2, 0x6, RZ ;  /* 0x00000006022d7824 */ /* 0x000fc600078e02ff */
[----:B------:R-:W-:Y:S01]  /*0aa0*/  IADD3.X R31, PT, PT, RZ, R27, RZ, P0, !PT ;  /* 0x0000001bff1f7210 */ /* 0x000fe200007fe4ff */
[C---:B------:R-:W-:Y:S01]  /*0ab0*/  IMAD R53, R2.reuse, 0xa, RZ ;  /* 0x0000000a02357824 */ /* 0x040fe200078e02ff */
[C---:B------:R-:W-:Y:S01]  /*0ac0*/  SHF.L.U32 R37, R2.reuse, 0x1, RZ ;  /* 0x0000000102257819 */ /* 0x040fe200000006ff */
[----:B--2---:R-:W-:Y:S01]  /*0ad0*/  DADD R26, R24, R28 ;  /* 0x00000000181a7229 */ /* 0x004fe2000000001c */
[CC--:B------:R-:W-:Y:S01]  /*0ae0*/  LEA R39, R2.reuse, R2.reuse, 0x1 ;  /* 0x0000000202277211 */ /* 0x0c0fe200078e08ff */
[C---:B------:R-:W-:Y:S01]  /*0af0*/  IMAD R38, R2.reuse, 0xc, RZ ;  /* 0x0000000c02267824 */ /* 0x040fe200078e02ff */
[C---:B------:R-:W-:Y:S01]  /*0b00*/  SHF.L.U32 R41, R2.reuse, 0x2, RZ ;  /* 0x0000000202297819 */ /* 0x040fe200000006ff */
[C---:B------:R-:W-:Y:S01]  /*0b10*/  IMAD R40, R2.reuse, 0xd, RZ ;  /* 0x0000000d02287824 */ /* 0x040fe200078e02ff */
[CC--:B------:R-:W-:Y:S01]  /*0b20*/  LEA R43, R2.reuse, R2.reuse, 0x2 ;  /* 0x00000002022b7211 */ /* 0x0c0fe200078e10ff */
[C---:B------:R-:W-:Y:S01]  /*0b30*/  IMAD R42, R2.reuse, 0xe, RZ ;  /* 0x0000000e022a7824 */ /* 0x040fe200078e02ff */
[CC--:B------:R-:W-:Y:S01]  /*0b40*/  LEA R47, R2.reuse, -R2.reuse, 0x3 ;  /* 0x80000002022f7211 */ /* 0x0c0fe200078e18ff */
[C---:B------:R-:W-:Y:S01]  /*0b50*/  IMAD R50, R2.reuse, 0x12, RZ ;  /* 0x0000001202327824 */ /* 0x040fe200078e02ff */
[C---:B------:R-:W-:Y:S01]  /*0b60*/  SHF.L.U32 R49, R2.reuse, 0x3, RZ ;  /* 0x0000000302317819 */ /* 0x040fe200000006ff */
[C---:B------:R-:W-:Y:S01]  /*0b70*/  IMAD R52, R2.reuse, 0xb, RZ ;  /* 0x0000000b02347824 */ /* 0x040fe200078e02ff */
[----:B------:R-:W-:-:S02]  /*0b80*/  LEA R51, R2, R2, 0x3 ;  /* 0x0000000202337211 */ /* 0x000fc400078e18ff */
[CC--:B------:R-:W-:Y:S02]  /*0b90*/  LEA R44, R2.reuse, -R2.reuse, 0x4 ;  /* 0x80000002022c7211 */ /* 0x0c0fe400078e20ff */
[C---:B------:R-:W-:Y:S02]  /*0ba0*/  SHF.L.U32 R46, R2.reuse, 0x4, RZ ;  /* 0x00000004022e7819 */ /* 0x040fe400000006ff */
[C---:B------:R-:W-:Y:S02]  /*0bb0*/  LEA R48, R2.reuse, R2, 0x4 ;  /* 0x0000000202307211 */ /* 0x040fe400078e20ff */
[----:B------:R-:W-:Y:S02]  /*0bc0*/  IADD3 R3, PT, PT, -R2, RZ, RZ ;  /* 0x000000ff02037210 */ /* 0x000fe40007ffe1ff */
[----:B------:R-:W-:Y:S02]  /*0bd0*/  MOV R35, RZ ;  /* 0x000000ff00237202 */ /* 0x000fe40000000f00 */
[----:B------:R-:W-:-:S07]  /*0be0*/  MOV R36, RZ ;  /* 0x000000ff00247202 */ /* 0x000fce0000000f00 */
.L_x_2112:
[----:B------:R-:W-:Y:S02]  /*0bf0*/  MOV R24, R32 ;  /* 0x0000002000187202 */ /* 0x000fe40000000f00 */
[----:B------:R-:W-:-:S05]  /*0c00*/  MOV R25, R31 ;  /* 0x0000001f00197202 */ /* 0x000fca0000000f00 */
[----:B------:R-:W2:Y:S01]  /*0c10*/  LDG.E R29, desc[UR6][R24.64] ;  /* 0x00000006181d7981 */ /* 0x000ea2000c1e1900 */
[----:B------:R-:W-:-:S06]  /*0c20*/  IMAD.WIDE.U32 R30, R2, 0x4, R24 ;  /* 0x00000004021e7825 */ /* 0x000fcc00078e0018 */
[----:B------:R-:W3:Y:S01]  /*0c30*/  LDG.E R30, desc[UR6][R30.64] ;  /* 0x000000061e1e7981 */ /* 0x000ee2000c1e1900 */
[----:B--2---:R-:W-:-:S04]  /*0c40*/  FADD R29, -R4, R29 ;  /* 0x0000001d041d7221 */ /* 0x004fc80000000100 */
[----:B------:R-:W-:Y:S01]  /*0c50*/  FMUL R32, R29, R29 ;  /* 0x0000001d1d207220 */ /* 0x000fe20000400000 */
[----:B---3--:R-:W-:-:S03]  /*0c60*/  FADD R28, -R5, R30 ;  /* 0x0000001e051c7221 */ /* 0x008fc60000000100 */
[----:B------:R0:W-:Y:S01]  /*0c70*/  F2F.F64.F32 R30, R32 ;  /* 0x00000020001e7310 */ /* 0x0001e20000201800 */
[----:B------:R-:W-:Y:S01]  /*0c80*/  FMUL R28, R28, R28 ;  /* 0x0000001c1c1c7220 */ /* 0x000fe20000400000 */
[----:B0-----:R-:W-:-:S06]  /*0c90*/  IMAD.WIDE.U32 R32, R37, 0x4, R24 ;  /* 0x0000000425207825 */ /* 0x001fcc00078e0018 */
[----:B------:R-:W0:Y:S01]  /*0ca0*/  F2F.F64.F32 R28, R28 ;  /* 0x0000001c001c7310 */ /* 0x000e220000201800 */
[----:B------:R-:W2:Y:S01]  /*0cb0*/  LDG.E R33, desc[UR6][R32.64] ;  /* 0x0000000620217981 */ /* 0x000ea2000c1e1900 */
[----:B0-----:R-:W-:Y:S01]  /*0cc0*/  DADD R28, R30, R28 ;  /* 0x000000001e1c7229 */ /* 0x001fe2000000001c */
[----:B------:R-:W-:Y:S01]  /*0cd0*/  IADD3 R39, PT, PT, R39, 0x1, RZ ;  /* 0x0000000127277810 */ /* 0x000fe20007ffe0ff */
[----:B--2---:R-:W-:-:S04]  /*0ce0*/  FADD R33, -R6, R33 ;  /* 0x0000002106217221 */ /* 0x004fc80000000100 */
[----:B------:R-:W-:-:S06]  /*0cf0*/  FMUL R30, R33, R33 ;  /* 0x00000021211e7220 */ /* 0x000fcc0000400000 */
[----:B------:R-:W0:Y:S01]  /*0d00*/  F2F.F64.F32 R30, R30 ;  /* 0x0000001e001e7310 */ /* 0x000e220000201800 */
[----:B------:R-:W-:Y:S01]  /*0d10*/  IMAD.WIDE.U32 R32, R39, 0x4, R22 ;  /* 0x0000000427207825 */ /* 0x000fe200078e0016 */
[----:B0-----:R-:W-:-:S04]  /*0d20*/  DADD R30, R28, R30 ;  /* 0x000000001c1e7229 */ /* 0x001fc8000000001e */
[----:B------:R0:W2:Y:S01]  /*0d30*/  LDG.E R29, desc[UR6][R32.64] ;  /* 0x00000006201d7981 */ /* 0x0000a2000c1e1900 */
[----:B------:R-:W-:-:S05]  /*0d40*/  IADD3 R41, PT, PT, R41, 0x1, RZ ;  /* 0x0000000129297810 */ /* 0x000fca0007ffe0ff */
[----:B0-----:R-:W-:-:S04]  /*0d50*/  IMAD.WIDE.U32 R32, R41, 0x4, R22 ;  /* 0x0000000429207825 */ /* 0x001fc800078e0016 */
[----:B--2---:R-:W-:-:S04]  /*0d60*/  FADD R29, -R7, R29 ;  /* 0x0000001d071d7221 */ /* 0x004fc80000000100 */
[----:B------:R-:W-:-:S06]  /*0d70*/  FMUL R29, R29, R29 ;  /* 0x0000001d1d1d7220 */ /* 0x000fcc0000400000 */
[----:B------:R-:W0:Y:S02]  /*0d80*/  F2F.F64.F32 R28, R29 ;  /* 0x0000001d001c7310 */ /* 0x000e240000201800 */
[----:B0-----:R-:W-:Y:S01]  /*0d90*/  DADD R28, R30, R28 ;  /* 0x000000001e1c7229 */ /* 0x001fe2000000001c */
        /* <DEDUP_REMOVED lines=91> */
[----:B------:R-:W2:Y:S01]  /*1350*/  LDG.E R28, desc[UR6][R32.64] ;  /* 0x00000006201c7981 */ /* 0x000ea2000c1e1900 */
[----:B------:R-:W-:Y:S01]  /*1360*/  IADD3 R50, PT, PT, R50, 0x1, RZ ;  /* 0x0000000132327810 */ /* 0x000fe20007ffe0ff */
[----:B--2---:R-:W-:-:S04]  /*1370*/  FADD R28, -R21, R28 ;  /* 0x0000001c151c7221 */ /* 0x004fc80000000100 */
[----:B------:R-:W-:-:S06]  /*1380*/  FMUL R28, R28, R28 ;  /* 0x0000001c1c1c7220 */ /* 0x000fcc0000400000 */
[----:B------:R-:W0:Y:S02]  /*1390*/  F2F.F64.F32 R28, R28 ;  /* 0x0000001c001c7310 */ /* 0x000e240000201800 */
[----:B0-----:R-:W-:Y:S01]  /*13a0*/  DADD R28, R30, R28 ;  /* 0x000000001e1c7229 */ /* 0x001fe2000000001c */
[----:B------:R-:W-:-:S06]  /*13b0*/  IMAD.WIDE.U32 R30, R50, 0x4, R22 ;  /* 0x00000004321e7825 */ /* 0x000fcc00078e0016 */
[----:B------:R-:W2:Y:S01]  /*13c0*/  LDG.E R31, desc[UR6][R30.64] ;  /* 0x000000061e1f7981 */ /* 0x000ea2000c1e1900 */
[----:B------:R-:W-:-:S04]  /*13d0*/  IADD3 R3, PT, PT, R3, 0x1, RZ ;  /* 0x0000000103037810 */ /* 0x000fc80007ffe0ff */
[----:B------:R-:W-:Y:S02]  /*13e0*/  ISETP.NE.AND P1, PT, R3, -0x1, PT ;  /* 0xffffffff0300780c */ /* 0x000fe40003f25270 */
[----:B------:R-:W-:Y:S01]  /*13f0*/  IADD3 R35, PT, PT, R35, 0x1, RZ ;  /* 0x0000000123237810 */ /* 0x000fe20007ffe0ff */
[----:B--2---:R-:W-:-:S04]  /*1400*/  FADD R31, -R34, R31 ;  /* 0x0000001f221f7221 */ /* 0x004fc80000000100 */
[----:B------:R-:W-:-:S06]  /*1410*/  FMUL R33, R31, R31 ;  /* 0x0000001f1f217220 */ /* 0x000fcc0000400000 */
[----:B------:R-:W0:Y:S02]  /*1420*/  F2F.F64.F32 R32, R33 ;  /* 0x0000002100207310 */ /* 0x000e240000201800 */
[----:B0-----:R-:W-:Y:S01]  /*1430*/  DADD R28, R28, R32 ;  /* 0x000000001c1c7229 */ /* 0x001fe20000000020 */
[----:B------:R-:W-:-:S07]  /*1440*/  IADD3 R32, P2, PT, R24, 0x4, RZ ;  /* 0x0000000418207810 */ /* 0x000fce0007f5e0ff */
[----:B------:R-:W-:Y:S01]  /*1450*/  DSETP.GEU.AND P0, PT, R28, R26, PT ;  /* 0x0000001a1c00722a */ /* 0x000fe20003f0e000 */
[----:B------:R-:W-:-:S05]  /*1460*/  IADD3.X R31, PT, PT, RZ, R25, RZ, P2, !PT ;  /* 0x00000019ff1f7210 */ /* 0x000fca00017fe4ff */
[----:B------:R-:W-:Y:S02]  /*1470*/  FSEL R26, R28, R26, !P0 ;  /* 0x0000001a1c1a7208 */ /* 0x000fe40004000000 */
[----:B------:R-:W-:Y:S02]  /*1480*/  FSEL R27, R29, R27, !P0 ;  /* 0x0000001b1d1b7208 */ /* 0x000fe40004000000 */
[----:B------:R-:W-:Y:S01]  /*1490*/  SEL R36, R35, R36, !P0 ;  /* 0x0000002423247207 */ /* 0x000fe20004000000 */
[----:B------:R-:W-:Y:S06]  /*14a0*/  @P1 BRA `(.L_x_2112) ;  /* 0xfffffff400d01947 */ /* 0x000fec000383ffff */
.L_x_2111:
        /* <DEDUP_REMOVED lines=10> */
.L_x_2113:
        /* <DEDUP_REMOVED lines=11> */
.L_x_2795:


//--------------------- .text._Z17countNewCentroidsILi18EEvPfS0_PiS0_S1_S1_S1_ --------------------------
	.section	.text._Z17countNewCentroidsILi18EEvPfS0_PiS0_S1_S1_S1_,"ax",@progbits
	.align	128
        .global         _Z17countNewCentroidsILi18EEvPfS0_PiS0_S1_S1_S1_
        .type           _Z17countNewCentroidsILi18EEvPfS0_PiS0_S1_S1_S1_,@function
        .size           _Z17countNewCentroidsILi18EEvPfS0_PiS0_S1_S1_S1_,(.L_x_2796 - _Z17countNewCentroidsILi18EEvPfS0_PiS0_S1_S1_S1_)
        .other          _Z17countNewCentroidsILi18EEvPfS0_PiS0_S1_S1_S1_,@"STO_CUDA_ENTRY STV_DEFAULT"
_Z17countNewCentroidsILi18EEvPfS0_PiS0_S1_S1_S1_:
.text._Z17countNewCentroidsILi18EEvPfS0_PiS0_S1_S1_S1_:
        /* <DEDUP_REMOVED lines=24> */
.L_x_2116:
[----:B------:R-:W-:Y:S02]  /*0180*/  LEA R10, R9, R8, 0x2 ;  /* 0x00000008090a7211 */ /* 0x000fe400078e10ff */
[----:B-1----:R-:W-:-:S03]  /*0190*/  IADD3 R9, PT, PT, R12, R9, RZ ;  /* 0x000000090c097210 */ /* 0x002fc60007ffe0ff */
[----:B------:R0:W-:Y:S01]  /*01a0*/  STS [R10], RZ ;  /* 0x000000ff0a007388 */ /* 0x0001e20000000800 */
[----:B------:R-:W-:-:S13]  /*01b0*/  ISETP.GE.AND P1, PT, R9, R4, PT ;  /* 0x000000040900720c */ /* 0x000fda0003f26270 */
[----:B0-----:R-:W-:Y:S05]  /*01c0*/  @!P1 BRA `(.L_x_2116) ;  /* 0xfffffffc00ec9947 */ /* 0x001fea000383ffff */
.L_x_2115:
[----:B------:R-:W-:Y:S05]  /*01d0*/  BSYNC.RECONVERGENT B0 ;  /* 0x0000000000007941 */ /* 0x000fea0003800200 */
.L_x_2114:
[----:B------:R-:W-:Y:S04]  /*01e0*/  BSSY.RECONVERGENT B0, `(.L_x_2117) ;  /* 0x0000009000007945 */ /* 0x000fe80003800200 */
[----:B------:R-:W-:Y:S05]  /*01f0*/  @P0 BRA `(.L_x_2118) ;  /* 0x00000000001c0947 */ /* 0x000fea0003800000 */
[----:B------:R-:W0:Y:S01]  /*0200*/  LDC R10, c[0x0][0x360] ;  /* 0x0000d800ff0a7b82 */ /* 0x000e220000000800 */
[----:B------:R-:W-:-:S07]  /*0210*/  MOV R9, R5 ;  /* 0x0000000500097202 */ /* 0x000fce0000000f00 */
.L_x_2119:
[----:B------:R-:W-:Y:S02]  /*0220*/  LEA R8, R9, R2, 0x2 ;  /* 0x0000000209087211 */ /* 0x000fe400078e10ff */
[----:B0-----:R-:W-:-:S03]  /*0230*/  IADD3 R9, PT, PT, R10, R9, RZ ;  /* 0x000000090a097210 */ /* 0x001fc60007ffe0ff */
[----:B------:R1:W-:Y:S01]  /*0240*/  STS [R8], RZ ;  /* 0x000000ff08007388 */ /* 0x0003e20000000800 */
[----:B------:R-:W-:-:S13]  /*0250*/  ISETP.GE.AND P0, PT, R9, R0, PT ;  /* 0x000000000900720c */ /* 0x000fda0003f06270 */
[----:B-1----:R-:W-:Y:S05]  /*0260*/  @!P0 BRA `(.L_x_2119) ;  /* 0xfffffffc00ec8947 */ /* 0x002fea000383ffff */
.L_x_2118:
[----:B------:R-:W-:Y:S05]  /*0270*/  BSYNC.RECONVERGENT B0 ;  /* 0x0000000000007941 */ /* 0x000fea0003800200 */
.L_x_2117:
        /* <DEDUP_REMOVED lines=12> */
.L_x_2123:
[----:B------:R-:W0:Y:S02]  /*0340*/  LDS R8, [R7] ;  /* 0x0000000007087984 */ /* 0x000e240000000800 */
[----:B0----5:R-:W-:-:S05]  /*0350*/  FADD R9, R13, R8 ;  /* 0x000000080d097221 */ /* 0x021fca0000000000 */
[----:B------:R-:W0:Y:S02]  /*0360*/  ATOMS.CAST.SPIN P0, [R7], R8, R9 ;  /* 0x000000080700758d */ /* 0x000e240001800009 */
[----:B0-----:R-:W-:Y:S05]  /*0370*/  @!P0 BRA `(.L_x_2123) ;  /* 0xfffffffc00f08947 */ /* 0x001fea000383ffff */
[----:B------:R-:W-:Y:S05]  /*0380*/  BSYNC.RECONVERGENT B1 ;  /* 0x0000000000017941 */ /* 0x000fea0003800200 */
.L_x_2122:
[----:B------:R-:W-:-:S05]  /*0390*/  IMAD.WIDE R10, R6, 0x4, R10 ;  /* 0x00000004060a7825 */ /* 0x000fca00078e020a */
[----:B------:R0:W5:Y:S01]  /*03a0*/  LDG.E R13, desc[UR6][R10.64] ;  /* 0x000000060a0d7981 */ /* 0x000162000c1e1900 */
[----:B------:R-:W-:Y:S01]  /*03b0*/  BSSY.RECONVERGENT B1, `(.L_x_2124) ;  /* 0x0000006000017945 */ /* 0x000fe20003800200 */
[----:B------:R-:W-:-:S07]  /*03c0*/  LEA R9, R0, R7, 0x2 ;  /* 0x0000000700097211 */ /* 0x000fce00078e10ff */
.L_x_2125:
[----:B------:R-:W1:Y:S02]  /*03d0*/  LDS R14, [R9] ;  /* 0x00000000090e7984 */ /* 0x000e640000000800 */
[----:B-1---5:R-:W-:-:S05]  /*03e0*/  FADD R15, R13, R14 ;  /* 0x0000000e0d0f7221 */ /* 0x022fca0000000000 */
[----:B------:R-:W1:Y:S02]  /*03f0*/  ATOMS.CAST.SPIN P0, [R9], R14, R15 ;  /* 0x0000000e0900758d */ /* 0x000e64000180000f */
[----:B-1----:R-:W-:Y:S05]  /*0400*/  @!P0 BRA `(.L_x_2125) ;  /* 0xfffffffc00f08947 */ /* 0x002fea000383ffff */
[----:B------:R-:W-:Y:S05]  /*0410*/  BSYNC.RECONVERGENT B1 ;  /* 0x0000000000017941 */ /* 0x000fea0003800200 */
.L_x_2124:
[----:B0-----:R-:W-:-:S05]  /*0420*/  IMAD.WIDE R10, R6, 0x4, R10 ;  /* 0x00000004060a7825 */ /* 0x001fca00078e020a */
[----:B------:R0:W5:Y:S01]  /*0430*/  LDG.E R13, desc[UR6][R10.64] ;  /* 0x000000060a0d7981 */ /* 0x000162000c1e1900 */
[----:B------:R-:W-:Y:S01]  /*0440*/  BSSY.RECONVERGENT B1, `(.L_x_2126) ;  /* 0x0000006000017945 */ /* 0x000fe20003800200 */
[----:B------:R-:W-:-:S07]  /*0450*/  LEA R9, R0, R9, 0x2 ;  /* 0x0000000900097211 */ /* 0x000fce00078e10ff */
.L_x_2127:
[----:B------:R-:W1:Y:S02]  /*0460*/  LDS R14, [R9] ;  /* 0x00000000090e7984 */ /* 0x000e640000000800 */
[----:B-1---5:R-:W-:-:S05]  /*0470*/  FADD R15, R13, R14 ;  /* 0x0000000e0d0f7221 */ /* 0x022fca0000000000 */
[----:B------:R-:W1:Y:S02]  /*0480*/  ATOMS.CAST.SPIN P0, [R9], R14, R15 ;  /* 0x0000000e0900758d */ /* 0x000e64000180000f */
[----:B-1----:R-:W-:Y:S05]  /*0490*/  @!P0 BRA `(.L_x_2127) ;  /* 0xfffffffc00f08947 */ /* 0x002fea000383ffff */
[----:B------:R-:W-:Y:S05]  /*04a0*/  BSYNC.RECONVERGENT B1 ;  /* 0x0000000000017941 */ /* 0x000fea0003800200 */
.L_x_2126:
[----:B0-----:R-:W-:-:S05]  /*04b0*/  IMAD.WIDE R10, R6, 0x4, R10 ;  /* 0x00000004060a7825 */ /* 0x001fca00078e020a */
[----:B------:R0:W5:Y:S01]  /*04c0*/  LDG.E R13, desc[UR6][R10.64] ;  /* 0x000000060a0d7981 */ /* 0x000162000c1e1900 */
[----:B------:R-:W-:Y:S01]  /*04d0*/  BSSY.RECONVERGENT B1, `(.L_x_2128) ;  /* 0x0000006000017945 */ /* 0x000fe20003800200 */
[----:B------:R-:W-:-:S07]  /*04e0*/  LEA R9, R0, R9, 0x2 ;  /* 0x0000000900097211 */ /* 0x000fce00078e10ff */
.L_x_2129:
[----:B------:R-:W1:Y:S02]  /*04f0*/  LDS R14, [R9] ;  /* 0x00000000090e7984 */ /* 0x000e640000000800 */
[----:B-1---5:R-:W-:-:S05]  /*0500*/  FADD R15, R13, R14 ;  /* 0x0000000e0d0f7221 */ /* 0x022fca0000000000 */
[----:B------:R-:W1:Y:S02]  /*0510*/  ATOMS.CAST.SPIN P0, [R9], R14, R15 ;  /* 0x0000000e0900758d */ /* 0x000e64000180000f */
[----:B-1----:R-:W-:Y:S05]  /*0520*/  @!P0 BRA `(.L_x_2129) ;  /* 0xfffffffc00f08947 */ /* 0x002fea000383ffff */
[----:B------:R-:W-:Y:S05]  /*0530*/  BSYNC.RECONVERGENT B1 ;  /* 0x0000000000017941 */ /* 0x000fea0003800200 */
.L_x_2128:
[----:B0-----:R-:W-:-:S05]  /*0540*/  IMAD.WIDE R10, R6, 0x4, R10 ;  /* 0x00000004060a7825 */ /* 0x001fca00078e020a */
[----:B------:R0:W5:Y:S01]  /*0550*/  LDG.E R13, desc[UR6][R10.64] ;  /* 0x000000060a0d7981 */ /* 0x000162000c1e1900 */
[----:B------:R-:W-:Y:S01]  /*0560*/  BSSY.RECONVERGENT B1, `(.L_x_2130) ;  /* 0x0000006000017945 */ /* 0x000fe20003800200 */
[----:B------:R-:W-:-:S07]  /*0570*/  LEA R9, R0, R9, 0x2 ;  /* 0x0000000900097211 */ /* 0x000fce00078e10ff */
.L_x_2131:
[----:B------:R-:W1:Y:S02]  /*0580*/  LDS R14, [R9] ;  /* 0x00000000090e7984 */ /* 0x000e640000000800 */
[----:B-1---5:R-:W-:-:S05]  /*0590*/  FADD R15, R13, R14 ;  /* 0x0000000e0d0f7221 */ /* 0x022fca0000000000 */
[----:B------:R-:W1:Y:S02]  /*05a0*/  ATOMS.CAST.SPIN P0, [R9], R14, R15 ;  /* 0x0000000e0900758d */ /* 0x000e64000180000f */
[----:B-1----:R-:W-:Y:S05]  /*05b0*/  @!P0 BRA `(.L_x_2131) ;  /* 0xfffffffc00f08947 */ /* 0x002fea000383ffff */
[----:B------:R-:W-:Y:S05]  /*05c0*/  BSYNC.RECONVERGENT B1 ;  /* 0x0000000000017941 */ /* 0x000fea0003800200 */
.L_x_2130:
[----:B0-----:R-:W-:-:S05]  /*05d0*/  IMAD.WIDE R10, R6, 0x4, R10 ;  /* 0x00000004060a7825 */ /* 0x001fca00078e020a */
[----:B------:R0:W5:Y:S01]  /*05e0*/  LDG.E R13, desc[UR6][R10.64] ;  /* 0x000000060a0d7981 */ /* 0x000162000c1e1900 */
[----:B------:R-:W-:Y:S01]  /*05f0*/  BSSY.RECONVERGENT B1, `(.L_x_2132) ;  /* 0x0000006000017945 */ /* 0x000fe20003800200 */
[----:B------:R-:W-:-:S07]  /*0600*/  LEA R9, R0, R9, 0x2 ;  /* 0x0000000900097211 */ /* 0x000fce00078e10ff */
.L_x_2133:
[----:B------:R-:W1:Y:S02]  /*0610*/  LDS R14, [R9] ;  /* 0x00000000090e7984 */ /* 0x000e640000000800 */
[----:B-1---5:R-:W-:-:S05]  /*0620*/  FADD R15, R13, R14 ;  /* 0x0000000e0d0f7221 */ /* 0x022fca0000000000 */
[----:B------:R-:W1:Y:S02]  /*0630*/  ATOMS.CAST.SPIN P0, [R9], R14, R15 ;  /* 0x0000000e0900758d */ /* 0x000e64000180000f */
[----:B-1----:R-:W-:Y:S05]  /*0640*/  @!P0 BRA `(.L_x_2133) ;  /* 0xfffffffc00f08947 */ /* 0x002fea000383ffff */
[----:B------:R-:W-:Y:S05]  /*0650*/  BSYNC.RECONVERGENT B1 ;  /* 0x0000000000017941 */ /* 0x000fea0003800200 */
.L_x_2132:
[----:B0-----:R-:W-:-:S05]  /*0660*/  IMAD.WIDE R10, R6, 0x4, R10 ;  /* 0x00000004060a7825 */ /* 0x001fca00078e020a */
[----:B------:R0:W5:Y:S01]  /*0670*/  LDG.E R13, desc[UR6][R10.64] ;  /* 0x000000060a0d7981 */ /* 0x000162000c1e1900 */
[----:B------:R-:W-:Y:S01]  /*0680*/  BSSY.RECONVERGENT B1, `(.L_x_2134) ;  /* 0x0000006000017945 */ /* 0x000fe20003800200 */
[----:B------:R-:W-:-:S07]  /*0690*/  LEA R9, R0, R9, 0x2 ;  /* 0x0000000900097211 */ /* 0x000fce00078e10ff */
.L_x_2135:
[----:B------:R-:W1:Y:S02]  /*06a0*/  LDS R14, [R9] ;  /* 0x00000000090e7984 */ /* 0x000e640000000800 */
[----:B-1---5:R-:W-:-:S05]  /*06b0*/  FADD R15, R13, R14 ;  /* 0x0000000e0d0f7221 */ /* 0x022fca0000000000 */
[----:B------:R-:W1:Y:S02]  /*06c0*/  ATOMS.CAST.SPIN P0, [R9], R14, R15 ;  /* 0x0000000e0900758d */ /* 0x000e64000180000f */
[----:B-1----:R-:W-:Y:S05]  /*06d0*/  @!P0 BRA `(.L_x_2135) ;  /* 0xfffffffc00f08947 */ /* 0x002fea000383ffff */
[----:B------:R-:W-:Y:S05]  /*06e0*/  BSYNC.RECONVERGENT B1 ;  /* 0x0000000000017941 */ /* 0x000fea0003800200 */
.L_x_2134:
[----:B0-----:R-:W-:-:S05]  /*06f0*/  IMAD.WIDE R10, R6, 0x4, R10 ;  /* 0x00000004060a7825 */ /* 0x001fca00078e020a */
[----:B------:R0:W5:Y:S01]  /*0700*/  LDG.E R13, desc[UR6][R10.64] ;  /* 0x000000060a0d7981 */ /* 0x000162000c1e1900 */
[----:B------:R-:W-:Y:S01]  /*0710*/  BSSY.RECONVERGENT B1, `(.L_x_2136) ;  /* 0x0000006000017945 */ /* 0x000fe20003800200 */
[----:B------:R-:W-:-:S07]  /*0720*/  LEA R9, R0, R9, 0x2 ;  /* 0x0000000900097211 */ /* 0x000fce00078e10ff */
.L_x_2137:
[----:B------:R-:W1:Y:S02]  /*0730*/  LDS R14, [R9] ;  /* 0x00000000090e7984 */ /* 0x000e640000000800 */
[----:B-1---5:R-:W-:-:S05]  /*0740*/  FADD R15, R13, R14 ;  /* 0x0000000e0d0f7221 */ /* 0x022fca0000000000 */
[----:B------:R-:W1:Y:S02]  /*0750*/  ATOMS.CAST.SPIN P0, [R9], R14, R15 ;  /* 0x0000000e0900758d */ /* 0x000e64000180000f */
[----:B-1----:R-:W-:Y:S05]  /*0760*/  @!P0 BRA `(.L_x_2137) ;  /* 0xfffffffc00f08947 */ /* 0x002fea000383ffff */
[----:B------:R-:W-:Y:S05]  /*0770*/  BSYNC.RECONVERGENT B1 ;  /* 0x0000000000017941 */ /* 0x000fea0003800200 */
.L_x_2136:
[----:B0-----:R-:W-:-:S05]  /*0780*/  IMAD.WIDE R10, R6, 0x4, R10 ;  /* 0x00000004060a7825 */ /* 0x001fca00078e020a */
[----:B------:R0:W5:Y:S01]  /*0790*/  LDG.E R13, desc[UR6][R10.64] ;  /* 0x000000060a0d7981 */ /* 0x000162000c1e1900 */
[----:B------:R-:W-:Y:S01]  /*07a0*/  BSSY.RECONVERGENT B1, `(.L_x_2138) ;  /* 0x0000006000017945 */ /* 0x000fe20003800200 */
[----:B------:R-:W-:-:S07]  /*07b0*/  LEA R9, R0, R9, 0x2 ;  /* 0x0000000900097211 */ /* 0x000fce00078e10ff */
.L_x_2139:
[----:B------:R-:W1:Y:S02]  /*07c0*/  LDS R14, [R9] ;  /* 0x00000000090e7984 */ /* 0x000e640000000800 */
[----:B-1---5:R-:W-:-:S05]  /*07d0*/  FADD R15, R13, R14 ;  /* 0x0000000e0d0f7221 */ /* 0x022fca0000000000 */
[----:B------:R-:W1:Y:S02]  /*07e0*/  ATOMS.CAST.SPIN P0, [R9], R14, R15 ;  /* 0x0000000e0900758d */ /* 0x000e64000180000f */
[----:B-1----:R-:W-:Y:S05]  /*07f0*/  @!P0 BRA `(.L_x_2139) ;  /* 0xfffffffc00f08947 */ /* 0x002fea000383ffff */
[----:B------:R-:W-:Y:S05]  /*0800*/  BSYNC.RECONVERGENT B1 ;  /* 0x0000000000017941 */ /* 0x000fea0003800200 */
.L_x_2138:
[----:B0-----:R-:W-:-:S05]  /*0810*/  IMAD.WIDE R10, R6, 0x4, R10 ;  /* 0x00000004060a7825 */ /* 0x001fca00078e020a */
[----:B------:R0:W5:Y:S01]  /*0820*/  LDG.E R13, desc[UR6][R10.64] ;  /* 0x000000060a0d7981 */ /* 0x000162000c1e1900 */
[----:B------:R-:W-:Y:S01]  /*0830*/  BSSY.RECONVERGENT B1, `(.L_x_2140) ;  /* 0x0000006000017945 */ /* 0x000fe20003800200 */
[----:B------:R-:W-:-:S07]  /*0840*/  LEA R9, R0, R9, 0x2 ;  /* 0x0000000900097211 */ /* 0x000fce00078e10ff */
.L_x_2141:
[----:B------:R-:W1:Y:S02]  /*0850*/  LDS R14, [R9] ;  /* 0x00000000090e7984 */ /* 0x000e640000000800 */
[----:B-1---5:R-:W-:-:S05]  /*0860*/  FADD R15, R13, R14 ;  /* 0x0000000e0d0f7221 */ /* 0x022fca0000000000 */
[----:B------:R-:W1:Y:S02]  /*0870*/  ATOMS.CAST.SPIN P0, [R9], R14, R15 ;  /* 0x0000000e0900758d */ /* 0x000e64000180000f */
[----:B-1----:R-:W-:Y:S05]  /*0880*/  @!P0 BRA `(.L_x_2141) ;  /* 0xfffffffc00f08947 */ /* 0x002fea000383ffff */
[----:B------:R-:W-:Y:S05]  /*0890*/  BSYNC.RECONVERGENT B1 ;  /* 0x0000000000017941 */ /* 0x000fea0003800200 */
.L_x_2140:
[----:B0-----:R-:W-:-:S05]  /*08a0*/  IMAD.WIDE R10, R6, 0x4, R10 ;  /* 0x00000004060a7825 */ /* 0x001fca00078e020a */
[----:B------:R0:W5:Y:S01]  /*08b0*/  LDG.E R13, desc[UR6][R10.64] ;  /* 0x000000060a0d7981 */ /* 0x000162000c1e1900 */
[----:B------:R-:W-:Y:S01]  /*08c0*/  BSSY.RECONVERGENT B1, `(.L_x_2142) ;  /* 0x0000006000017945 */ /* 0x000fe20003800200 */
[----:B------:R-:W-:-:S07]  /*08d0*/  LEA R9, R0, R9, 0x2 ;  /* 0x0000000900097211 */ /* 0x000fce00078e10ff */
.L_x_2143:
[----:B------:R-:W1:Y:S02]  /*08e0*/  LDS R14, [R9] ;  /* 0x00000000090e7984 */ /* 0x000e640000000800 */
[----:B-1---5:R-:W-:-:S05]  /*08f0*/  FADD R15, R13, R14 ;  /* 0x0000000e0d0f7221 */ /* 0x022fca0000000000 */
[----:B------:R-:W1:Y:S02]  /*0900*/  ATOMS.CAST.SPIN P0, [R9], R14, R15 ;  /* 0x0000000e0900758d */ /* 0x000e64000180000f */
[----:B-1----:R-:W-:Y:S05]  /*0910*/  @!P0 BRA `(.L_x_2143) ;  /* 0xfffffffc00f08947 */ /* 0x002fea000383ffff */
[----:B------:R-:W-:Y:S05]  /*0920*/  BSYNC.RECONVERGENT B1 ;  /* 0x0000000000017941 */ /* 0x000fea0003800200 */
.L_x_2142:
[----:B0-----:R-:W-:-:S05]  /*0930*/  IMAD.WIDE R10, R6, 0x4, R10 ;  /* 0x00000004060a7825 */ /* 0x001fca00078e020a */
[----:B------:R0:W5:Y:S01]  /*0940*/  LDG.E R13, desc[UR6][R10.64] ;  /* 0x000000060a0d7981 */ /* 0x000162000c1e1900 */
[----:B------:R-:W-:Y:S01]  /*0950*/  BSSY.RECONVERGENT B1, `(.L_x_2144) ;  /* 0x0000006000017945 */ /* 0x000fe20003800200 */
[----:B------:R-:W-:-:S07]  /*0960*/  LEA R9, R0, R9, 0x2 ;  /* 0x0000000900097211 */ /* 0x000fce00078e10ff */
.L_x_2145:
[----:B------:R-:W1:Y:S02]  /*0970*/  LDS R14, [R9] ;  /* 0x00000000090e7984 */ /* 0x000e640000000800 */
[----:B-1---5:R-:W-:-:S05]  /*0980*/  FADD R15, R13, R14 ;  /* 0x0000000e0d0f7221 */ /* 0x022fca0000000000 */
[----:B------:R-:W1:Y:S02]  /*0990*/  ATOMS.CAST.SPIN P0, [R9], R14, R15 ;  /* 0x0000000e0900758d */ /* 0x000e64000180000f */
[----:B-1----:R-:W-:Y:S05]  /*09a0*/  @!P0 BRA `(.L_x_2145) ;  /* 0xfffffffc00f08947 */ /* 0x002fea000383ffff */
[----:B------:R-:W-:Y:S05]  /*09b0*/  BSYNC.RECONVERGENT B1 ;  /* 0x0000000000017941 */ /* 0x000fea0003800200 */
.L_x_2144:
[----:B0-----:R-:W-:-:S05]  /*09c0*/  IMAD.WIDE R10, R6, 0x4, R10 ;  /* 0x00000004060a7825 */ /* 0x001fca00078e020a */
[----:B------:R0:W5:Y:S01]  /*09d0*/  LDG.E R13, desc[UR6][R10.64] ;  /* 0x000000060a0d7981 */ /* 0x000162000c1e1900 */
[----:B------:R-:W-:Y:S01]  /*09e0*/  BSSY.RECONVERGENT B1, `(.L_x_2146) ;  /* 0x0000006000017945 */ /* 0x000fe20003800200 */
[----:B------:R-:W-:-:S07]  /*09f0*/  LEA R9, R0, R9, 0x2 ;  /* 0x0000000900097211 */ /* 0x000fce00078e10ff */
.L_x_2147:
[----:B------:R-:W1:Y:S02]  /*0a00*/  LDS R14, [R9] ;  /* 0x00000000090e7984 */ /* 0x000e640000000800 */
[----:B-1---5:R-:W-:-:S05]  /*0a10*/  FADD R15, R13, R14 ;  /* 0x0000000e0d0f7221 */ /* 0x022fca0000000000 */
[----:B------:R-:W1:Y:S02]  /*0a20*/  ATOMS.CAST.SPIN P0, [R9], R14, R15 ;  /* 0x0000000e0900758d */ /* 0x000e64000180000f */
[----:B-1----:R-:W-:Y:S05]  /*0a30*/  @!P0 BRA `(.L_x_2147) ;  /* 0xfffffffc00f08947 */ /* 0x002fea000383ffff */
[----:B------:R-:W-:Y:S05]  /*0a40*/  BSYNC.RECONVERGENT B1 ;  /* 0x0000000000017941 */ /* 0x000fea0003800200 */
.L_x_2146:
[----:B0-----:R-:W-:-:S05]  /*0a50*/  IMAD.WIDE R10, R6, 0x4, R10 ;  /* 0x00000004060a7825 */ /* 0x001fca00078e020a */
[----:B------:R0:W5:Y:S01]  /*0a60*/  LDG.E R13, desc[UR6][R10.64] ;  /* 0x000000060a0d7981 */ /* 0x000162000c1e1900 */
[----:B------:R-:W-:Y:S01]  /*0a70*/  BSSY.RECONVERGENT B1, `(.L_x_2148) ;  /* 0x0000006000017945 */ /* 0x000fe20003800200 */
[----:B------:R-:W-:-:S07]  /*0a80*/  LEA R9, R0, R9, 0x2 ;  /* 0x0000000900097211 */ /* 0x000fce00078e10ff */
.L_x_2149:
[----:B------:R-:W1:Y:S02]  /*0a90*/  LDS R14, [R9] ;  /* 0x00000000090e7984 */ /* 0x000e640000000800 */
[----:B-1---5:R-:W-:-:S05]  /*0aa0*/  FADD R15, R13, R14 ;  /* 0x0000000e0d0f7221 */ /* 0x022fca0000000000 */
[----:B------:R-:W1:Y:S02]  /*0ab0*/  ATOMS.CAST.SPIN P0, [R9], R14, R15 ;  /* 0x0000000e0900758d */ /* 0x000e64000180000f */
[----:B-1----:R-:W-:Y:S05]  /*0ac0*/  @!P0 BRA `(.L_x_2149) ;  /* 0xfffffffc00f08947 */ /* 0x002fea000383ffff */
[----:B------:R-:W-:Y:S05]  /*0ad0*/  BSYNC.RECONVERGENT B1 ;  /* 0x0000000000017941 */ /* 0x000fea0003800200 */
.L_x_2148:
[----:B0-----:R-:W-:-:S05]  /*0ae0*/  IMAD.WIDE R10, R6, 0x4, R10 ;  /* 0x00000004060a7825 */ /* 0x001fca00078e020a */
[----:B------:R0:W5:Y:S01]  /*0af0*/  LDG.E R13, desc[UR6][R10.64] ;  /* 0x000000060a0d7981 */ /* 0x000162000c1e1900 */
[----:B------:R-:W-:Y:S01]  /*0b00*/  BSSY.RECONVERGENT B1, `(.L_x_2150) ;  /* 0x0000006000017945 */ /* 0x000fe20003800200 */
[----:B------:R-:W-:-:S07]  /*0b10*/  LEA R9, R0, R9, 0x2 ;  /* 0x0000000900097211 */ /* 0x000fce00078e10ff */
.L_x_2151:
[----:B------:R-:W1:Y:S02]  /*0b20*/  LDS R14, [R9] ;  /* 0x00000000090e7984 */ /* 0x000e640000000800 */
[----:B-1---5:R-:W-:-:S05]  /*0b30*/  FADD R15, R13, R14 ;  /* 0x0000000e0d0f7221 */ /* 0x022fca0000000000 */
[----:B------:R-:W1:Y:S02]  /*0b40*/  ATOMS.CAST.SPIN P0, [R9], R14, R15 ;  /* 0x0000000e0900758d */ /* 0x000e64000180000f */
[----:B-1----:R-:W-:Y:S05]  /*0b50*/  @!P0 BRA `(.L_x_2151) ;  /* 0xfffffffc00f08947 */ /* 0x002fea000383ffff */
[----:B------:R-:W-:Y:S05]  /*0b60*/  BSYNC.RECONVERGENT B1 ;  /* 0x0000000000017941 */ /* 0x000fea0003800200 */
.L_x_2150:
[----:B0-----:R-:W-:-:S05]  /*0b70*/  IMAD.WIDE R10, R6, 0x4, R10 ;  /* 0x00000004060a7825 */ /* 0x001fca00078e020a */
[----:B------:R0:W5:Y:S01]  /*0b80*/  LDG.E R13, desc[UR6][R10.64] ;  /* 0x000000060a0d7981 */ /* 0x000162000c1e1900 */
[----:B------:R-:W-:Y:S01]  /*0b90*/  BSSY.RECONVERGENT B1, `(.L_x_2152) ;  /* 0x0000006000017945 */ /* 0x000fe20003800200 */
[----:B------:R-:W-:-:S07]  /*0ba0*/  LEA R9, R0, R9, 0x2 ;  /* 0x0000000900097211 */ /* 0x000fce00078e10ff */
.L_x_2153:
[----:B------:R-:W1:Y:S02]  /*0bb0*/  LDS R14, [R9] ;  /* 0x00000000090e7984 */ /* 0x000e640000000800 */
[----:B-1---5:R-:W-:-:S05]  /*0bc0*/  FADD R15, R13, R14 ;  /* 0x0000000e0d0f7221 */ /* 0x022fca0000000000 */
[----:B------:R-:W1:Y:S02]  /*0bd0*/  ATOMS.CAST.SPIN P0, [R9], R14, R15 ;  /* 0x0000000e0900758d */ /* 0x000e64000180000f */
[----:B-1----:R-:W-:Y:S05]  /*0be0*/  @!P0 BRA `(.L_x_2153) ;  /* 0xfffffffc00f08947 */ /* 0x002fea000383ffff */
[----:B------:R-:W-:Y:S05]  /*0bf0*/  BSYNC.RECONVERGENT B1 ;  /* 0x0000000000017941 */ /* 0x000fea0003800200 */
.L_x_2152:
[----:B0-----:R-:W-:-:S05]  /*0c00*/  IMAD.WIDE R10, R6, 0x4, R10 ;  /* 0x00000004060a7825 */ /* 0x001fca00078e020a */
[----:B------:R0:W5:Y:S01]  /*0c10*/  LDG.E R13, desc[UR6][R10.64] ;  /* 0x000000060a0d7981 */ /* 0x000162000c1e1900 */
[----:B------:R-:W-:Y:S01]  /*0c20*/  BSSY.RECONVERGENT B1, `(.L_x_2154) ;  /* 0x0000006000017945 */ /* 0x000fe20003800200 */
[----:B------:R-:W-:-:S07]  /*0c30*/  LEA R9, R0, R9, 0x2 ;  /* 0x0000000900097211 */ /* 0x000fce00078e10ff */
.L_x_2155:
[----:B------:R-:W1:Y:S02]  /*0c40*/  LDS R14, [R9] ;  /* 0x00000000090e7984 */ /* 0x000e640000000800 */
[----:B-1---5:R-:W-:-:S05]  /*0c50*/  FADD R15, R13, R14 ;  /* 0x0000000e0d0f7221 */ /* 0x022fca0000000000 */
[----:B------:R-:W1:Y:S02]  /*0c60*/  ATOMS.CAST.SPIN P0, [R9], R14, R15 ;  /* 0x0000000e0900758d */ /* 0x000e64000180000f */
[----:B-1----:R-:W-:Y:S05]  /*0c70*/  @!P0 BRA `(.L_x_2155) ;  /* 0xfffffffc00f08947 */ /* 0x002fea000383ffff */
[----:B------:R-:W-:Y:S05]  /*0c80*/  BSYNC.RECONVERGENT B1 ;  /* 0x0000000000017941 */ /* 0x000fea0003800200 */
.L_x_2154:
[----:B0-----:R-:W-:-:S06]  /*0c90*/  IMAD.WIDE R10, R6, 0x4, R10 ;  /* 0x00000004060a7825 */ /* 0x001fcc00078e020a */
[----:B------:R0:W5:Y:S01]  /*0ca0*/  LDG.E R11, desc[UR6][R10.64] ;  /* 0x000000060a0b7981 */ /* 0x000162000c1e1900 */
[----:B------:R-:W-:Y:S01]  /*0cb0*/  BSSY.RECONVERGENT B1, `(.L_x_2156) ;  /* 0x0000006000017945 */ /* 0x000fe20003800200 */
[----:B------:R-:W-:-:S07]  /*0cc0*/  LEA R9, R0, R9, 0x2 ;  /* 0x0000000900097211 */ /* 0x000fce00078e10ff */
.L_x_2157:
[----:B------:R-:W1:Y:S02]  /*0cd0*/  LDS R12, [R9] ;  /* 0x00000000090c7984 */ /* 0x000e640000000800 */
[----:B-1---5:R-:W-:-:S05]  /*0ce0*/  FADD R13, R11, R12 ;  /* 0x0000000c0b0d7221 */ /* 0x022fca0000000000 */
[----:B------:R-:W1:Y:S02]  /*0cf0*/  ATOMS.CAST.SPIN P0, [R9], R12, R13 ;  /* 0x0000000c0900758d */ /* 0x000e64000180000d */
[----:B-1----:R-:W-:Y:S05]  /*0d00*/  @!P0 BRA `(.L_x_2157) ;  /* 0xfffffffc00f08947 */ /* 0x002fea000383ffff */
[----:B------:R-:W-:Y:S05]  /*0d10*/  BSYNC.RECONVERGENT B1 ;  /* 0x0000000000017941 */ /* 0x000fea0003800200 */
.L_x_2156:
[----:B------:R-:W-:-:S05]  /*0d20*/  IMAD R7, R0, 0x48, R7 ;  /* 0x0000004800077824 */ /* 0x000fca00078e0207 */
[----:B------:R1:W-:Y:S02]  /*0d30*/  ATOMS.POPC.INC.32 RZ, [R7+URZ] ;  /* 0x0000000007ff7f8c */ /* 0x0003e4000d8000ff */
.L_x_2121:
[----:B------:R-:W-:Y:S05]  /*0d40*/  BSYNC.RECONVERGENT B0 ;  /* 0x0000000000007941 */ /* 0x000fea0003800200 */
.L_x_2120:
        /* <DEDUP_REMOVED lines=8> */
.L_x_2160:
[C---:B0-----:R-:W-:Y:S01]  /*0dd0*/  LEA R10, R11.reuse, R3, 0x2 ;  /* 0x000000030b0a7211 */ /* 0x041fe200078e10ff */
[----:B-1-34-:R-:W-:-:S04]  /*0de0*/  IMAD.WIDE R6, R11, 0x4, R8 ;  /* 0x000000040b067825 */ /* 0x01afc800078e0208 */
[----:B------:R-:W0:Y:S01]  /*0df0*/  LDS R13, [R10] ;  /* 0x000000000a0d7984 */ /* 0x000e220000000800 */
[----:B--2---:R-:W-:-:S04]  /*0e00*/  IADD3 R11, PT, PT, R12, R11, RZ ;  /* 0x0000000b0c0b7210 */ /* 0x004fc80007ffe0ff */
[----:B------:R-:W-:Y:S01]  /*0e10*/  ISETP.GE.AND P1, PT, R11, R4, PT ;  /* 0x000000040b00720c */ /* 0x000fe20003f26270 */
[----:B0-----:R4:W-:-:S12]  /*0e20*/  REDG.E.ADD.F32.FTZ.RN.STRONG.GPU desc[UR6][R6.64], R13 ;  /* 0x0000000d060079a6 */ /* 0x0019d8000c12f306 */
[----:B------:R-:W-:Y:S05]  /*0e30*/  @!P1 BRA `(.L_x_2160) ;  /* 0xfffffffc00e49947 */ /* 0x000fea000383ffff */
.L_x_2159:
[----:B------:R-:W-:Y:S05]  /*0e40*/  BSYNC.RECONVERGENT B0 ;  /* 0x0000000000007941 */ /* 0x000fea0003800200 */
.L_x_2158:
[----:B------:R-:W-:Y:S05]  /*0e50*/  @P0 EXIT ;  /* 0x000000000000094d */ /* 0x000fea0003800000 */
[----:B------:R-:W2:Y:S01]  /*0e60*/  LDC.64 R8, c[0x0][0x3a0] ;  /* 0x0000e800ff087b82 */ /* 0x000ea20000000a00 */
[----:B------:R-:W3:Y:S02]  /*0e70*/  LDCU UR4, c[0x0][0x360] ;  /* 0x00006c00ff0477ac */ /* 0x000ee40008000800 */
.L_x_2161:
        /* <DEDUP_REMOVED lines=8> */
.L_x_2162:
        /* <DEDUP_REMOVED lines=16> */
.L_x_2796:


//--------------------- .text._Z19countNewMembershipsILi18EEvPfS0_PiS1_S1_S1_ --------------------------
	.section	.text._Z19countNewMembershipsILi18EEvPfS0_PiS1_S1_S1_,"ax",@progbits
	.align	128
        .global         _Z19countNewMembershipsILi18EEvPfS0_PiS1_S1_S1_
        .type           _Z19countNewMembershipsILi18EEvPfS0_PiS1_S1_S1_,@function
        .size           _Z19countNewMembershipsILi18EEvPfS0_PiS1_S1_S1_,(.L_x_2797 - _Z19countNewMembershipsILi18EEvPfS0_PiS1_S1_S1_)
        .other          _Z19countNewMembershipsILi18EEvPfS0_PiS1_S1_S1_,@"STO_CUDA_ENTRY STV_DEFAULT"
_Z19countNewMembershipsILi18EEvPfS0_PiS1_S1_S1_:
.text._Z19countNewMembershipsILi18EEvPfS0_PiS1_S1_S1_:
        /* <DEDUP_REMOVED lines=41> */
[----:B------:R-:W5:Y:S01]  /*0290*/  LDG.E R9, desc[UR6][R34.64] ;  /* 0x0000000622097981 */ /* 0x000f62000c1e1900 */
[----:B0-----:R-:W-:-:S03]  /*02a0*/  IMAD.WIDE R36, R3, 0x4, R22 ;  /* 0x0000000403247825 */ /* 0x001fc600078e0216 */
[----:B------:R-:W5:Y:S04]  /*02b0*/  LDG.E R11, desc[UR6][R26.64] ;  /* 0x000000061a0b7981 */ /* 0x000f68000c1e1900 */
[----:B------:R-:W3:Y:S01]  /*02c0*/  LDG.E R53, desc[UR6][R36.64] ;  /* 0x0000000624357981 */ /* 0x000ee2000c1e1900 */
[----:B------:R-:W-:-:S03]  /*02d0*/  IMAD.WIDE R44, R3, 0x4, R36 ;  /* 0x00000004032c7825 */ /* 0x000fc600078e0224 */
[----:B-1----:R-:W2:Y:S04]  /*02e0*/  LDG.E R50, desc[UR6][R50.64] ;  /* 0x0000000632327981 */ /* 0x002ea8000c1e1900 */
[----:B------:R0:W4:Y:S04]  /*02f0*/  LDG.E R46, desc[UR6][R44.64] ;  /* 0x000000062c2e7981 */ /* 0x000128000c1e1900 */
        /* <DEDUP_REMOVED lines=13> */
[----:B------:R-:W5:Y:S01]  /*03d0*/  LDG.E R19, desc[UR6][R32.64] ;  /* 0x0000000620137981 */ /* 0x000f62000c1e1900 */
[----:B0-----:R-:W-:-:S05]  /*03e0*/  IMAD.WIDE R36, R3, 0x4, R36 ;  /* 0x0000000403247825 */ /* 0x001fca00078e0224 */
[----:B------:R-:W5:Y:S01]  /*03f0*/  LDG.E R26, desc[UR6][R36.64] ;  /* 0x00000006241a7981 */ /* 0x000f62000c1e1900 */
[----:B------:R-:W-:-:S05]  /*0400*/  IMAD.WIDE R34, R3, 0x4, R36 ;  /* 0x0000000403227825 */ /* 0x000fca00078e0224 */
[----:B------:R0:W5:Y:S02]  /*0410*/  LDG.E R45, desc[UR6][R34.64] ;  /* 0x00000006222d7981 */ /* 0x000164000c1e1900 */
[----:B0-----:R-:W-:-:S05]  /*0420*/  IMAD.WIDE R34, R3, 0x4, R34 ;  /* 0x0000000403227825 */ /* 0x001fca00078e0222 */
[----:B------:R0:W5:Y:S02]  /*0430*/  LDG.E R24, desc[UR6][R34.64] ;  /* 0x0000000622187981 */ /* 0x000164000c1e1900 */
[----:B0-----:R-:W-:-:S05]  /*0440*/  IMAD.WIDE R34, R3, 0x4, R34 ;  /* 0x0000000403227825 */ /* 0x001fca00078e0222 */
[----:B------:R-:W5:Y:S01]  /*0450*/  LDG.E R43, desc[UR6][R34.64] ;  /* 0x00000006222b7981 */ /* 0x000f62000c1e1900 */
[----:B------:R-:W-:-:S05]  /*0460*/  IMAD.WIDE R36, R3, 0x4, R34 ;  /* 0x0000000403247825 */ /* 0x000fca00078e0222 */
[----:B------:R0:W5:Y:S04]  /*0470*/  LDG.E R4, desc[UR6][R36.64] ;  /* 0x0000000624047981 */ /* 0x000168000c1e1900 */
[----:B------:R-:W5:Y:S01]  /*0480*/  LDG.E R34, desc[UR6][R38.64] ;  /* 0x0000000626227981 */ /* 0x000f62000c1e1900 */
[----:B0-----:R-:W-:-:S05]  /*0490*/  IMAD.WIDE R36, R3, 0x4, R36 ;  /* 0x0000000403247825 */ /* 0x001fca00078e0224 */
[----:B------:R-:W5:Y:S01]  /*04a0*/  LDG.E R35, desc[UR6][R36.64] ;  /* 0x0000000624237981 */ /* 0x000f62000c1e1900 */
[----:B------:R-:W-:-:S05]  /*04b0*/  IMAD.WIDE R20, R3, 0x4, R36 ;  /* 0x0000000403147825 */ /* 0x000fca00078e0224 */
[----:B------:R-:W5:Y:S01]  /*04c0*/  LDG.E R0, desc[UR6][R20.64] ;  /* 0x0000000614007981 */ /* 0x000f62000c1e1900 */
[----:B------:R-:W-:-:S05]  /*04d0*/  IMAD.WIDE R48, R3, 0x4, R20 ;  /* 0x0000000403307825 */ /* 0x000fca00078e0214 */
[----:B------:R0:W5:Y:S04]  /*04e0*/  LDG.E R27, desc[UR6][R48.64] ;  /* 0x00000006301b7981 */ /* 0x000168000c1e1900 */
[----:B------:R-:W5:Y:S04]  /*04f0*/  LDG.E R20, desc[UR6][R28.64] ;  /* 0x000000061c147981 */ /* 0x000f68000c1e1900 */
[----:B------:R1:W5:Y:S01]  /*0500*/  LDG.E R21, desc[UR6][R30.64] ;  /* 0x000000061e157981 */ /* 0x000362000c1e1900 */
[----:B0-----:R-:W-:-:S05]  /*0510*/  IMAD.WIDE R48, R3, 0x4, R48 ;  /* 0x0000000403307825 */ /* 0x001fca00078e0230 */
[----:B------:R-:W5:Y:S01]  /*0520*/  LDG.E R44, desc[UR6][R48.64] ;  /* 0x00000006302c7981 */ /* 0x000f62000c1e1900 */
[----:B------:R-:W-:-:S05]  /*0530*/  IMAD.WIDE R32, R3, 0x4, R48 ;  /* 0x0000000403207825 */ /* 0x000fca00078e0230 */
[----:B------:R0:W5:Y:S01]  /*0540*/  LDG.E R51, desc[UR6][R32.64] ;  /* 0x0000000620337981 */ /* 0x000162000c1e1900 */
[----:B------:R-:W-:-:S05]  /*0550*/  IMAD.WIDE R36, R3, 0x4, R32 ;  /* 0x0000000403247825 */ /* 0x000fca00078e0220 */
[----:B------:R5:W5:Y:S01]  /*0560*/  LDG.E R52, desc[UR6][R36.64] ;  /* 0x0000000624347981 */ /* 0x000b62000c1e1900 */
[----:B------:R-:W-:-:S06]  /*0570*/  IMAD.WIDE R40, R3, 0x4, R36 ;  /* 0x0000000403287825 */ /* 0x000fcc00078e0224 */
[----:B------:R-:W5:Y:S01]  /*0580*/  LDG.E R41, desc[UR6][R40.64] ;  /* 0x0000000628297981 */ /* 0x000f62000c1e1900 */
[----:B---3--:R-:W-:Y:S01]  /*0590*/  FADD R53, -R6, R53 ;  /* 0x0000003506357221 */ /* 0x008fe20000000100 */
[----:B--2---:R-:W-:-:S03]  /*05a0*/  FADD R50, -R5, R50 ;  /* 0x0000003205327221 */ /* 0x004fc60000000100 */
[----:B------:R-:W-:Y:S01]  /*05b0*/  FMUL R53, R53, R53 ;  /* 0x0000003535357220 */ /* 0x000fe20000400000 */
[----:B------:R-:W-:Y:S01]  /*05c0*/  FMUL R50, R50, R50 ;  /* 0x0000003232327220 */ /* 0x000fe20000400000 */
[----:B----4-:R-:W-:Y:S02]  /*05d0*/  FADD R46, -R7, R46 ;  /* 0x0000002e072e7221 */ /* 0x010fe40000000100 */
[----:B-1----:R-:W-:Y:S02]  /*05e0*/  F2F.F64.F32 R30, R53 ;  /* 0x00000035001e7310 */ /* 0x002fe40000201800 */
[----:B------:R-:W-:-:S06]  /*05f0*/  FMUL R46, R46, R46 ;  /* 0x0000002e2e2e7220 */ /* 0x000fcc0000400000 */
[----:B------:R-:W1:Y:S08]  /*0600*/  F2F.F64.F32 R28, R50 ;  /* 0x00000032001c7310 */ /* 0x000e700000201800 */
[----:B0-----:R-:W0:Y:S01]  /*0610*/  F2F.F64.F32 R32, R46 ;  /* 0x0000002e00207310 */ /* 0x001e220000201800 */
[----:B-----5:R-:W-:-:S04]  /*0620*/  FADD R25, -R8, R25 ;  /* 0x0000001908197221 */ /* 0x020fc80000000100 */
[----:B------:R-:W-:Y:S01]  /*0630*/  FMUL R25, R25, R25 ;  /* 0x0000001919197220 */ /* 0x000fe20000400000 */
[----:B-1----:R-:W-:-:S03]  /*0640*/  DADD R28, R30, R28 ;  /* 0x000000001e1c7229 */ /* 0x002fc6000000001c */
[----:B------:R-:W1:Y:S01]  /*0650*/  F2F.F64.F32 R30, R25 ;  /* 0x00000019001e7310 */ /* 0x000e620000201800 */
[----:B------:R-:W-:-:S04]  /*0660*/  FADD R42, -R9, R42 ;  /* 0x0000002a092a7221 */ /* 0x000fc80000000100 */
[----:B0-----:R-:W-:Y:S01]  /*0670*/  DADD R28, R32, R28 ;  /* 0x00000000201c7229 */ /* 0x001fe2000000001c */
[----:B------:R-:W-:Y:S01]  /*0680*/  FMUL R42, R42, R42 ;  /* 0x0000002a2a2a7220 */ /* 0x000fe20000400000 */
[----:B------:R-:W-:-:S03]  /*0690*/  FADD R47, -R10, R47 ;  /* 0x0000002f0a2f7221 */ /* 0x000fc60000000100 */
[----:B------:R-:W0:Y:S01]  /*06a0*/  F2F.F64.F32 R32, R42 ;  /* 0x0000002a00207310 */ /* 0x000e220000201800 */
[----:B------:R-:W-:Y:S02]  /*06b0*/  FMUL R47, R47, R47 ;  /* 0x0000002f2f2f7220 */ /* 0x000fe40000400000 */
[----:B-1----:R-:W-:-:S05]  /*06c0*/  DADD R28, R30, R28 ;  /* 0x000000001e1c7229 */ /* 0x002fca000000001c */
[----:B------:R-:W1:Y:S01]  /*06d0*/  F2F.F64.F32 R30, R47 ;  /* 0x0000002f001e7310 */ /* 0x000e620000201800 */
[----:B------:R-:W-:Y:S02]  /*06e0*/  FADD R26, -R11, R26 ;  /* 0x0000001a0b1a7221 */ /* 0x000fe40000000100 */
[----:B0-----:R-:W-:Y:S02]  /*06f0*/  DADD R28, R32, R28 ;  /* 0x00000000201c7229 */ /* 0x001fe4000000001c */
[----:B------:R-:W-:Y:S01]  /*0700*/  FMUL R36, R26, R26 ;  /* 0x0000001a1a247220 */ /* 0x000fe20000400000 */
[----:B------:R-:W-:-:S03]  /*0710*/  FADD R45, -R12, R45 ;  /* 0x0000002d0c2d7221 */ /* 0x000fc60000000100 */
[----:B------:R-:W0:Y:S01]  /*0720*/  F2F.F64.F32 R32, R36 ;  /* 0x0000002400207310 */ /* 0x000e220000201800 */
[----:B------:R-:W-:Y:S01]  /*0730*/  FMUL R45, R45, R45 ;  /* 0x0000002d2d2d7220 */ /* 0x000fe20000400000 */
[----:B-1----:R-:W-:Y:S01]  /*0740*/  DADD R28, R30, R28 ;  /* 0x000000001e1c7229 */ /* 0x002fe2000000001c */
[----:B------:R-:W-:-:S05]  /*0750*/  FADD R26, -R13, R24 ;  /* 0x000000180d1a7221 */ /* 0x000fca0000000100 */
[----:B------:R-:W1:Y:S01]  /*0760*/  F2F.F64.F32 R24, R45 ;  /* 0x0000002d00187310 */ /* 0x000e620000201800 */
[----:B------:R-:W-:Y:S01]  /*0770*/  FMUL R26, R26, R26 ;  /* 0x0000001a1a1a7220 */ /* 0x000fe20000400000 */
[----:B0-----:R-:W-:-:S06]  /*0780*/  DADD R28, R32, R28 ;  /* 0x00000000201c7229 */ /* 0x001fcc000000001c */
[----:B------:R-:W0:Y:S01]  /*0790*/  F2F.F64.F32 R30, R26 ;  /* 0x0000001a001e7310 */ /* 0x000e220000201800 */
[----:B------:R-:W-:-:S04]  /*07a0*/  FADD R43, -R14, R43 ;  /* 0x0000002b0e2b7221 */ /* 0x000fc80000000100 */
[----:B------:R-:W-:Y:S01]  /*07b0*/  FMUL R43, R43, R43 ;  /* 0x0000002b2b2b7220 */ /* 0x000fe20000400000 */
[----:B-1----:R-:W-:Y:S01]  /*07c0*/  DADD R24, R24, R28 ;  /* 0x0000000018187229 */ /* 0x002fe2000000001c */
[----:B------:R-:W-:Y:S02]  /*07d0*/  FADD R4, -R15, R4 ;  /* 0x000000040f047221 */ /* 0x000fe40000000100 */
[----:B------:R-:W1:Y:S02]  /*07e0*/  F2F.F64.F32 R28, R43 ;  /* 0x0000002b001c7310 */ /* 0x000e640000201800 */
[----:B------:R-:W-:-:S03]  /*07f0*/  FMUL R32, R4, R4 ;  /* 0x0000000404207220 */ /* 0x000fc60000400000 */
[----:B0-----:R-:W-:-:S03]  /*0800*/  DADD R24, R30, R24 ;  /* 0x000000001e187229 */ /* 0x001fc60000000018 */
[----:B------:R-:W0:Y:S01]  /*0810*/  F2F.F64.F32 R30, R32 ;  /* 0x00000020001e7310 */ /* 0x000e220000201800 */
[----:B------:R-:W-:-:S04]  /*0820*/  FADD R35, -R16, R35 ;  /* 0x0000002310237221 */ /* 0x000fc80000000100 */
[----:B------:R-:W-:Y:S01]  /*0830*/  FMUL R35, R35, R35 ;  /* 0x0000002323237220 */ /* 0x000fe20000400000 */
[----:B-1----:R-:W-:Y:S01]  /*0840*/  DADD R24, R28, R24 ;  /* 0x000000001c187229 */ /* 0x002fe20000000018 */
[----:B------:R-:W-:Y:S02]  /*0850*/  FADD R0, -R17, R0 ;  /* 0x0000000011007221 */ /* 0x000fe40000000100 */
[----:B------:R-:W1:Y:S02]  /*0860*/  F2F.F64.F32 R28, R35 ;  /* 0x00000023001c7310 */ /* 0x000e640000201800 */
[----:B------:R-:W-:Y:S01]  /*0870*/  FMUL R4, R0, R0 ;  /* 0x0000000000047220 */ /* 0x000fe20000400000 */
[----:B------:R-:W-:Y:S02]  /*0880*/  FADD R0, -R18, R27 ;  /* 0x0000001b12007221 */ /* 0x000fe40000000100 */
[----:B0-----:R-:W-:-:S03]  /*0890*/  DADD R24, R30, R24 ;  /* 0x000000001e187229 */ /* 0x001fc60000000018 */
[----:B------:R-:W0:Y:S01]  /*08a0*/  F2F.F64.F32 R26, R4 ;  /* 0x00000004001a7310 */ /* 0x000e220000201800 */
[----:B------:R-:W-:-:S04]  /*08b0*/  FMUL R0, R0, R0 ;  /* 0x0000000000007220 */ /* 0x000fc80000400000 */
        /* <DEDUP_REMOVED lines=8> */
[----:B-1----:R-:W-:Y:S01]  /*0940*/  DADD R26, R28, R26 ;  /* 0x000000001c1a7229 */ /* 0x002fe2000000001a */
[----:B------:R-:W-:Y:S01]  /*0950*/  FADD R52, -R21, R52 ;  /* 0x0000003415347221 */ /* 0x000fe20000000100 */
[----:B------:R-:W1:Y:S01]  /*0960*/  LDC.64 R28, c[0x0][0x388] ;  /* 0x0000e200ff1c7b82 */ /* 0x000e620000000a00 */
[----:B------:R-:W2:Y:S02]  /*0970*/  F2F.F64.F32 R30, R51 ;  /* 0x00000033001e7310 */ /* 0x000ea40000201800 */
[----:B------:R-:W-:Y:S01]  /*0980*/  FMUL R52, R52, R52 ;  /* 0x0000003434347220 */ /* 0x000fe20000400000 */
[----:B------:R-:W-:Y:S02]  /*0990*/  FADD R41, -R34, R41 ;  /* 0x0000002922297221 */ /* 0x000fe40000000100 */
[----:B0-----:R-:W-:-:S03]  /*09a0*/  DADD R26, R24, R26 ;  /* 0x00000000181a7229 */ /* 0x001fc6000000001a */
[----:B------:R-:W0:Y:S01]  /*09b0*/  F2F.F64.F32 R24, R52 ;  /* 0x0000003400187310 */ /* 0x000e220000201800 */
[----:B------:R-:W-:-:S04]  /*09c0*/  FMUL R0, R41, R41 ;  /* 0x0000002929007220 */ /* 0x000fc80000400000 */
[----:B--2---:R-:W-:-:S03]  /*09d0*/  DADD R30, R30, R26 ;  /* 0x000000001e1e7229 */ /* 0x004fc6000000001a */
[----:B------:R-:W2:Y:S05]  /*09e0*/  F2F.F64.F32 R26, R0 ;  /* 0x00000000001a7310 */ /* 0x000eaa0000201800 */
[----:B0-----:R-:W-:Y:S01]  /*09f0*/  DADD R30, R24, R30 ;  /* 0x00000000181e7229 */ /* 0x001fe2000000001e */
[----:B-1----:R-:W-:Y:S01]  /*0a00*/  IADD3 R24, P0, PT, R28, 0x4, RZ ;  /* 0x000000041c187810 */ /* 0x002fe20007f1e0ff */
[C---:B------:R-:W-:Y:S01]  /*0a10*/  IMAD R45, R3.reuse, 0x6, RZ ;  /* 0x00000006032d7824 */ /* 0x040fe200078e02ff */
[C---:B------:R-:W-:Y:S01]  /*0a20*/  SHF.L.U32 R37, R3.reuse, 0x1, RZ ;  /* 0x0000000103257819 */ /* 0x040fe200000006ff */
[----:B------:R-:W-:Y:S01]  /*0a30*/  IMAD R53, R3, 0xa, RZ ;  /* 0x0000000a03357824 */ /* 0x000fe200078e02ff */
[----:B------:R-:W-:-:S03]  /*0a40*/  IADD3.X R25, PT, PT, RZ, R29, RZ, P0, !PT ;  /* 0x0000001dff197210 */ /* 0x000fc600007fe4ff */
        /* <DEDUP_REMOVED lines=9> */
[C---:B------:R-:W-:Y:S02]  /*0ae0*/  SHF.L.U32 R49, R3.reuse, 0x3, RZ ;  /* 0x0000000303317819 */ /* 0x040fe400000006ff */
[----:B------:R-:W-:-:S02]  /*0af0*/  LEA R51, R3, R3, 0x3 ;  /* 0x0000000303337211 */ /* 0x000fc400078e18ff */
[CC--:B------:R-:W-:Y:S02]  /*0b00*/  LEA R44, R3.reuse, -R3.reuse, 0x4 ;  /* 0x80000003032c7211 */ /* 0x0c0fe400078e20ff */
[C---:B------:R-:W-:Y:S02]  /*0b10*/  SHF.L.U32 R0, R3.reuse, 0x4, RZ ;  /* 0x0000000403007819 */ /* 0x040fe400000006ff */
[C---:B------:R-:W-:Y:S02]  /*0b20*/  LEA R46, R3.reuse, R3, 0x4 ;  /* 0x00000003032e7211 */ /* 0x040fe400078e20ff */
[----:B------:R-:W-:Y:S02]  /*0b30*/  IADD3 R4, PT, PT, -R3, RZ, RZ ;  /* 0x000000ff03047210 */ /* 0x000fe40007ffe1ff */
[----:B------:R-:W-:Y:S02]  /*0b40*/  MOV R35, RZ ;  /* 0x000000ff00237202 */ /* 0x000fe40000000f00 */
[----:B------:R-:W-:-:S07]  /*0b50*/  MOV R36, RZ ;  /* 0x000000ff00247202 */ /* 0x000fce0000000f00 */
.L_x_2164:
[--C-:B------:R-:W-:Y:S01]  /*0b60*/  IMAD.WIDE.U32 R28, R3, 0x4, R24.reuse ;  /* 0x00000004031c7825 */ /* 0x100fe200078e0018 */
[----:B------:R-:W2:Y:S05]  /*0b70*/  LDG.E R30, desc[UR6][R24.64] ;  /* 0x00000006181e7981 */ /* 0x000eaa000c1e1900 */
[----:B------:R-:W3:Y:S01]  /*0b80*/  LDG.E R29, desc[UR6][R28.64] ;  /* 0x000000061c1d7981 */ /* 0x000ee2000c1e1900 */
[----:B------:R-:W-:-:S06]  /*0b90*/  IMAD.WIDE.U32 R32, R37, 0x4, R24 ;  /* 0x0000000425207825 */ /* 0x000fcc00078e0018 */
[----:B------:R-:W4:Y:S01]  /*0ba0*/  LDG.E R32, desc[UR6][R32.64] ;  /* 0x0000000620207981 */ /* 0x000f22000c1e1900 */
[----:B------:R-:W-:Y:S01]  /*0bb0*/  IADD3 R39, PT, PT, R39, 0x1, RZ ;  /* 0x0000000127277810 */ /* 0x000fe20007ffe0ff */
[----:B--2---:R-:W-:-:S04]  /*0bc0*/  FADD R30, -R5, R30 ;  /* 0x0000001e051e7221 */ /* 0x004fc80000000100 */
[----:B------:R-:W-:Y:S01]  /*0bd0*/  FMUL R50, R30, R30 ;  /* 0x0000001e1e327220 */ /* 0x000fe20000400000 */
[----:B---3--:R-:W-:-:S03]  /*0be0*/  FADD R30, -R6, R29 ;  /* 0x0000001d061e7221 */ /* 0x008fc60000000100 */
[----:B------:R-:W-:Y:S01]  /*0bf0*/  F2F.F64.F32 R28, R50 ;  /* 0x00000032001c7310 */ /* 0x000fe20000201800 */
[----:B------:R-:W-:-:S07]  /*0c00*/  FMUL R52, R30, R30 ;  /* 0x0000001e1e347220 */ /* 0x000fce0000400000 */
[----:B------:R-:W0:Y:S01]  /*0c10*/  F2F.F64.F32 R30, R52 ;  /* 0x00000034001e7310 */ /* 0x000e220000201800 */
[----:B----4-:R-:W-:Y:S01]  /*0c20*/  FADD R32, -R7, R32 ;  /* 0x0000002007207221 */ /* 0x010fe20000000100 */
[----:B0-----:R-:W-:-:S03]  /*0c30*/  DADD R30, R28, R30 ;  /* 0x000000001c1e7229 */ /* 0x001fc6000000001e */
        /* <DEDUP_REMOVED lines=8> */
[----:B------:R-:W-:-:S04]  /*0cc0*/  FMUL R50, R31, R31 ;  /* 0x0000001f1f327220 */ /* 0x000fc80000400000 */
[----:B------:R-:W0:Y:S02]  /*0cd0*/  F2F.F64.F32 R30, R50 ;  /* 0x00000032001e7310 */ /* 0x000e240000201800 */
[----:B0-----:R-:W-:Y:S01]  /*0ce0*/  DADD R30, R28, R30 ;  /* 0x000000001c1e7229 */ /* 0x001fe2000000001e */
        /* <DEDUP_REMOVED lines=84> */
[----:B------:R-:W2:Y:S01]  /*1230*/  LDG.E R28, desc[UR6][R32.64] ;  /* 0x00000006201c7981 */ /* 0x000ea2000c1e1900 */
[----:B------:R-:W-:Y:S01]  /*1240*/  IADD3 R46, PT, PT, R46, 0x1, RZ ;  /* 0x000000012e2e7810 */ /* 0x000fe20007ffe0ff */
[----:B--2---:R-:W-:-:S04]  /*1250*/  FADD R28, -R21, R28 ;  /* 0x0000001c151c7221 */ /* 0x004fc80000000100 */
[----:B------:R-:W-:-:S04]  /*1260*/  FMUL R52, R28, R28 ;  /* 0x0000001c1c347220 */ /* 0x000fc80000400000 */
[----:B------:R-:W0:Y:S02]  /*1270*/  F2F.F64.F32 R28, R52 ;  /* 0x00000034001c7310 */ /* 0x000e240000201800 */
[----:B0-----:R-:W-:Y:S01]  /*1280*/  DADD R28, R30, R28 ;  /* 0x000000001e1c7229 */ /* 0x001fe2000000001c */
[----:B------:R-:W-:-:S06]  /*1290*/  IMAD.WIDE.U32 R30, R46, 0x4, R22 ;  /* 0x000000042e1e7825 */ /* 0x000fcc00078e0016 */
[----:B------:R-:W2:Y:S01]  /*12a0*/  LDG.E R31, desc[UR6][R30.64] ;  /* 0x000000061e1f7981 */ /* 0x000ea2000c1e1900 */
[----:B------:R-:W-:-:S04]  /*12b0*/  IADD3 R4, PT, PT, R4, 0x1, RZ ;  /* 0x0000000104047810 */ /* 0x000fc80007ffe0ff */
[----:B------:R-:W-:Y:S02]  /*12c0*/  ISETP.NE.AND P1, PT, R4, -0x1, PT ;  /* 0xffffffff0400780c */ /* 0x000fe40003f25270 */
[----:B------:R-:W-:Y:S02]  /*12d0*/  IADD3 R24, P2, PT, R24, 0x4, RZ ;  /* 0x0000000418187810 */ /* 0x000fe40007f5e0ff */
[----:B------:R-:W-:Y:S02]  /*12e0*/  IADD3 R35, PT, PT, R35, 0x1, RZ ;  /* 0x0000000123237810 */ /* 0x000fe40007ffe0ff */
[----:B------:R-:W-:Y:S01]  /*12f0*/  IADD3.X R25, PT, PT, RZ, R25, RZ, P2, !PT ;  /* 0x00000019ff197210 */ /* 0x000fe200017fe4ff */
[----:B--2---:R-:W-:-:S04]  /*1300*/  FADD R50, -R34, R31 ;  /* 0x0000001f22327221 */ /* 0x004fc80000000100 */
[----:B------:R-:W-:-:S04]  /*1310*/  FMUL R50, R50, R50 ;  /* 0x0000003232327220 */ /* 0x000fc80000400000 */
[----:B------:R-:W0:Y:S02]  /*1320*/  F2F.F64.F32 R32, R50 ;  /* 0x0000003200207310 */ /* 0x000e240000201800 */
[----:B0-----:R-:W-:-:S08]  /*1330*/  DADD R28, R28, R32 ;  /* 0x000000001c1c7229 */ /* 0x001fd00000000020 */
[----:B------:R-:W-:-:S06]  /*1340*/  DSETP.GEU.AND P0, PT, R28, R26, PT ;  /* 0x0000001a1c00722a */ /* 0x000fcc0003f0e000 */
[----:B------:R-:W-:Y:S02]  /*1350*/  FSEL R26, R28, R26, !P0 ;  /* 0x0000001a1c1a7208 */ /* 0x000fe40004000000 */
[----:B------:R-:W-:Y:S02]  /*1360*/  FSEL R27, R29, R27, !P0 ;  /* 0x0000001b1d1b7208 */ /* 0x000fe40004000000 */
[----:B------:R-:W-:Y:S01]  /*1370*/  SEL R36, R35, R36, !P0 ;  /* 0x0000002423247207 */ /* 0x000fe20004000000 */
[----:B------:R-:W-:Y:S06]  /*1380*/  @P1 BRA `(.L_x_2164) ;  /* 0xfffffff400f41947 */ /* 0x000fec000383ffff */
.L_x_2163:
        /* <DEDUP_REMOVED lines=10> */
.L_x_2165:
        /* <DEDUP_REMOVED lines=13> */
.L_x_2797:


//--------------------- .text._Z17countNewCentroidsILi17EEvPfS0_PiS0_S1_S1_S1_ --------------------------
	.section	.text._Z17countNewCentroidsILi17EEvPfS0_PiS0_S1_S1_S1_,"ax",@progbits
	.align	128
        .global         _Z17countNewCentroidsILi17EEvPfS0_PiS0_S1_S1_S1_
        .type           _Z17countNewCentroidsILi17EEvPfS0_PiS0_S1_S1_S1_,@function
        .size           _Z17countNewCentroidsILi17EEvPfS0_PiS0_S1_S1_S1_,(.L_x_2798 - _Z17countNewCentroidsILi17EEvPfS0_PiS0_S1_S1_S1_)
        .other          _Z17countNewCentroidsILi17EEvPfS0_PiS0_S1_S1_S1_,@"STO_CUDA_ENTRY STV_DEFAULT"
_Z17countNewCentroidsILi17EEvPfS0_PiS0_S1_S1_S1_:
.text._Z17countNewCentroidsILi17EEvPfS0_PiS0_S1_S1_S1_:
        /* <DEDUP_REMOVED lines=24> */
.L_x_2168:
[----:B------:R-:W-:Y:S02]  /*0180*/  LEA R10, R9, R8, 0x2 ;  /* 0x00000008090a7211 */ /* 0x000fe400078e10ff */
[----:B-1----:R-:W-:-:S03]  /*0190*/  IADD3 R9, PT, PT, R12, R9, RZ ;  /* 0x000000090c097210 */ /* 0x002fc60007ffe0ff */
[----:B------:R0:W-:Y:S01]  /*01a0*/  STS [R10], RZ ;  /* 0x000000ff0a007388 */ /* 0x0001e20000000800 */
[----:B------:R-:W-:-:S13]  /*01b0*/  ISETP.GE.AND P1, PT, R9, R4, PT ;  /* 0x000000040900720c */ /* 0x000fda0003f26270 */
[----:B0-----:R-:W-:Y:S05]  /*01c0*/  @!P1 BRA `(.L_x_2168) ;  /* 0xfffffffc00ec9947 */ /* 0x001fea000383ffff */
.L_x_2167:
[----:B------:R-:W-:Y:S05]  /*01d0*/  BSYNC.RECONVERGENT B0 ;  /* 0x0000000000007941 */ /* 0x000fea0003800200 */
.L_x_2166:
[----:B------:R-:W-:Y:S04]  /*01e0*/  BSSY.RECONVERGENT B0, `(.L_x_2169) ;  /* 0x0000009000007945 */ /* 0x000fe80003800200 */
[----:B------:R-:W-:Y:S05]  /*01f0*/  @P0 BRA `(.L_x_2170) ;  /* 0x00000000001c0947 */ /* 0x000fea0003800000 */
[----:B------:R-:W0:Y:S01]  /*0200*/  LDC R10, c[0x0][0x360] ;  /* 0x0000d800ff0a7b82 */ /* 0x000e220000000800 */
[----:B------:R-:W-:-:S07]  /*0210*/  MOV R9, R5 ;  /* 0x0000000500097202 */ /* 0x000fce0000000f00 */
.L_x_2171:
[----:B------:R-:W-:Y:S02]  /*0220*/  LEA R8, R9, R2, 0x2 ;  /* 0x0000000209087211 */ /* 0x000fe400078e10ff */
[----:B0-----:R-:W-:-:S03]  /*0230*/  IADD3 R9, PT, PT, R10, R9, RZ ;  /* 0x000000090a097210 */ /* 0x001fc60007ffe0ff */
[----:B------:R1:W-:Y:S01]  /*0240*/  STS [R8], RZ ;  /* 0x000000ff08007388 */ /* 0x0003e20000000800 */
[----:B------:R-:W-:-:S13]  /*0250*/  ISETP.GE.AND P0, PT, R9, R0, PT ;  /* 0x000000000900720c */ /* 0x000fda0003f06270 */
[----:B-1----:R-:W-:Y:S05]  /*0260*/  @!P0 BRA `(.L_x_2171) ;  /* 0xfffffffc00ec8947 */ /* 0x002fea000383ffff */
.L_x_2170:
[----:B------:R-:W-:Y:S05]  /*0270*/  BSYNC.RECONVERGENT B0 ;  /* 0x0000000000007941 */ /* 0x000fea0003800200 */
.L_x_2169:
        /* <DEDUP_REMOVED lines=12> */
.L_x_2175:
[----:B------:R-:W0:Y:S02]  /*0340*/  LDS R8, [R7] ;  /* 0x0000000007087984 */ /* 0x000e240000000800 */
[----:B0----5:R-:W-:-:S05]  /*0350*/  FADD R9, R13, R8 ;  /* 0x000000080d097221 */ /* 0x021fca0000000000 */
[----:B------:R-:W0:Y:S02]  /*0360*/  ATOMS.CAST.SPIN P0, [R7], R8, R9 ;  /* 0x000000080700758d */ /* 0x000e240001800009 */
[----:B0-----:R-:W-:Y:S05]  /*0370*/  @!P0 BRA `(.L_x_2175) ;  /* 0xfffffffc00f08947 */ /* 0x001fea000383ffff */
[----:B------:R-:W-:Y:S05]  /*0380*/  BSYNC.RECONVERGENT B1 ;  /* 0x0000000000017941 */ /* 0x000fea0003800200 */
.L_x_2174:
[----:B------:R-:W-:-:S05]  /*0390*/  IMAD.WIDE R10, R6, 0x4, R10 ;  /* 0x00000004060a7825 */ /* 0x000fca00078e020a */
[----:B------:R0:W5:Y:S01]  /*03a0*/  LDG.E R13, desc[UR6][R10.64] ;  /* 0x000000060a0d7981 */ /* 0x000162000c1e1900 */
[----:B------:R-:W-:Y:S01]  /*03b0*/  BSSY.RECONVERGENT B1, `(.L_x_2176) ;  /* 0x0000006000017945 */ /* 0x000fe20003800200 */
[----:B------:R-:W-:-:S07]  /*03c0*/  LEA R9, R0, R7, 0x2 ;  /* 0x0000000700097211 */ /* 0x000fce00078e10ff */
.L_x_2177:
[----:B------:R-:W1:Y:S02]  /*03d0*/  LDS R14, [R9] ;  /* 0x00000000090e7984 */ /* 0x000e640000000800 */
[----:B-1---5:R-:W-:-:S05]  /*03e0*/  FADD R15, R13, R14 ;  /* 0x0000000e0d0f7221 */ /* 0x022fca0000000000 */
[----:B------:R-:W1:Y:S02]  /*03f0*/  ATOMS.CAST.SPIN P0, [R9], R14, R15 ;  /* 0x0000000e0900758d */ /* 0x000e64000180000f */
[----:B-1----:R-:W-:Y:S05]  /*0400*/  @!P0 BRA `(.L_x_2177) ;  /* 0xfffffffc00f08947 */ /* 0x002fea000383ffff */
[----:B------:R-:W-:Y:S05]  /*0410*/  BSYNC.RECONVERGENT B1 ;  /* 0x0000000000017941 */ /* 0x000fea0003800200 */
.L_x_2176:
[----:B0-----:R-:W-:-:S05]  /*0420*/  IMAD.WIDE R10, R6, 0x4, R10 ;  /* 0x00000004060a7825 */ /* 0x001fca00078e020a */
[----:B------:R0:W5:Y:S01]  /*0430*/  LDG.E R13, desc[UR6][R10.64] ;  /* 0x000000060a0d7981 */ /* 0x000162000c1e1900 */
[----:B------:R-:W-:Y:S01]  /*0440*/  BSSY.RECONVERGENT B1, `(.L_x_2178) ;  /* 0x0000006000017945 */ /* 0x000fe20003800200 */
[----:B------:R-:W-:-:S07]  /*0450*/  LEA R9, R0, R9, 0x2 ;  /* 0x0000000900097211 */ /* 0x000fce00078e10ff */
.L_x_2179:
[----:B------:R-:W1:Y:S02]  /*0460*/  LDS R14, [R9] ;  /* 0x00000000090e7984 */ /* 0x000e640000000800 */
[----:B-1---5:R-:W-:-:S05]  /*0470*/  FADD R15, R13, R14 ;  /* 0x0000000e0d0f7221 */ /* 0x022fca0000000000 */
[----:B------:R-:W1:Y:S02]  /*0480*/  ATOMS.CAST.SPIN P0, [R9], R14, R15 ;  /* 0x0000000e0900758d */ /* 0x000e64000180000f */
[----:B-1----:R-:W-:Y:S05]  /*0490*/  @!P0 BRA `(.L_x_2179) ;  /* 0xfffffffc00f08947 */ /* 0x002fea000383ffff */
[----:B------:R-:W-:Y:S05]  /*04a0*/  BSYNC.RECONVERGENT B1 ;  /* 0x0000000000017941 */ /* 0x000fea0003800200 */
.L_x_2178:
[----:B0-----:R-:W-:-:S05]  /*04b0*/  IMAD.WIDE R10, R6, 0x4, R10 ;  /* 0x00000004060a7825 */ /* 0x001fca00078e020a */
[----:B------:R0:W5:Y:S01]  /*04c0*/  LDG.E R13, desc[UR6][R10.64] ;  /* 0x000000060a0d7981 */ /* 0x000162000c1e1900 */
[----:B------:R-:W-:Y:S01]  /*04d0*/  BSSY.RECONVERGENT B1, `(.L_x_2180) ;  /* 0x0000006000017945 */ /* 0x000fe20003800200 */
[----:B------:R-:W-:-:S07]  /*04e0*/  LEA R9, R0, R9, 0x2 ;  /* 0x0000000900097211 */ /* 0x000fce00078e10ff */
.L_x_2181:
[----:B------:R-:W1:Y:S02]  /*04f0*/  LDS R14, [R9] ;  /* 0x00000000090e7984 */ /* 0x000e640000000800 */
[----:B-1---5:R-:W-:-:S05]  /*0500*/  FADD R15, R13, R14 ;  /* 0x0000000e0d0f7221 */ /* 0x022fca0000000000 */
[----:B------:R-:W1:Y:S02]  /*0510*/  ATOMS.CAST.SPIN P0, [R9], R14, R15 ;  /* 0x0000000e0900758d */ /* 0x000e64000180000f */
[----:B-1----:R-:W-:Y:S05]  /*0520*/  @!P0 BRA `(.L_x_2181) ;  /* 0xfffffffc00f08947 */ /* 0x002fea000383ffff */
[----:B------:R-:W-:Y:S05]  /*0530*/  BSYNC.RECONVERGENT B1 ;  /* 0x0000000000017941 */ /* 0x000fea0003800200 */
.L_x_2180:
[----:B0-----:R-:W-:-:S05]  /*0540*/  IMAD.WIDE R10, R6, 0x4, R10 ;  /* 0x00000004060a7825 */ /* 0x001fca00078e020a */
[----:B------:R0:W5:Y:S01]  /*0550*/  LDG.E R13, desc[UR6][R10.64] ;  /* 0x000000060a0d7981 */ /* 0x000162000c1e1900 */
[----:B------:R-:W-:Y:S01]  /*0560*/  BSSY.RECONVERGENT B1, `(.L_x_2182) ;  /* 0x0000006000017945 */ /* 0x000fe20003800200 */
[----:B------:R-:W-:-:S07]  /*0570*/  LEA R9, R0, R9, 0x2 ;  /* 0x0000000900097211 */ /* 0x000fce00078e10ff */
.L_x_2183:
[----:B------:R-:W1:Y:S02]  /*0580*/  LDS R14, [R9] ;  /* 0x00000000090e7984 */ /* 0x000e640000000800 */
[----:B-1---5:R-:W-:-:S05]  /*0590*/  FADD R15, R13, R14 ;  /* 0x0000000e0d0f7221 */ /* 0x022fca0000000000 */
[----:B------:R-:W1:Y:S02]  /*05a0*/  ATOMS.CAST.SPIN P0, [R9], R14, R15 ;  /* 0x0000000e0900758d */ /* 0x000e64000180000f */
[----:B-1----:R-:W-:Y:S05]  /*05b0*/  @!P0 BRA `(.L_x_2183) ;  /* 0xfffffffc00f08947 */ /* 0x002fea000383ffff */
[----:B------:R-:W-:Y:S05]  /*05c0*/  BSYNC.RECONVERGENT B1 ;  /* 0x0000000000017941 */ /* 0x000fea0003800200 */
.L_x_2182:
[----:B0-----:R-:W-:-:S05]  /*05d0*/  IMAD.WIDE R10, R6, 0x4, R10 ;  /* 0x00000004060a7825 */ /* 0x001fca00078e020a */
[----:B------:R0:W5:Y:S01]  /*05e0*/  LDG.E R13, desc[UR6][R10.64] ;  /* 0x000000060a0d7981 */ /* 0x000162000c1e1900 */
[----:B------:R-:W-:Y:S01]  /*05f0*/  BSSY.RECONVERGENT B1, `(.L_x_2184) ;  /* 0x0000006000017945 */ /* 0x000fe20003800200 */
[----:B------:R-:W-:-:S07]  /*0600*/  LEA R9, R0, R9, 0x2 ;  /* 0x0000000900097211 */ /* 0x000fce00078e10ff */
.L_x_2185:
[----:B------:R-:W1:Y:S02]  /*0610*/  LDS R14, [R9] ;  /* 0x00000000090e7984 */ /* 0x000e640000000800 */
[----:B-1---5:R-:W-:-:S05]  /*0620*/  FADD R15, R13, R14 ;  /* 0x0000000e0d0f7221 */ /* 0x022fca0000000000 */
[----:B------:R-:W1:Y:S02]  /*0630*/  ATOMS.CAST.SPIN P0, [R9], R14, R15 ;  /* 0x0000000e0900758d */ /* 0x000e64000180000f */
[----:B-1----:R-:W-:Y:S05]  /*0640*/  @!P0 BRA `(.L_x_2185) ;  /* 0xfffffffc00f08947 */ /* 0x002fea000383ffff */
[----:B------:R-:W-:Y:S05]  /*0650*/  BSYNC.RECONVERGENT B1 ;  /* 0x0000000000017941 */ /* 0x000fea0003800200 */
.L_x_2184:
[----:B0-----:R-:W-:-:S05]  /*0660*/  IMAD.WIDE R10, R6, 0x4, R10 ;  /* 0x00000004060a7825 */ /* 0x001fca00078e020a */
[----:B------:R0:W5:Y:S01]  /*0670*/  LDG.E R13, desc[UR6][R10.64] ;  /* 0x000000060a0d7981 */ /* 0x000162000c1e1900 */
[----:B------:R-:W-:Y:S01]  /*0680*/  BSSY.RECONVERGENT B1, `(.L_x_2186) ;  /* 0x0000006000017945 */ /* 0x000fe20003800200 */
[----:B------:R-:W-:-:S07]  /*0690*/  LEA R9, R0, R9, 0x2 ;  /* 0x0000000900097211 */ /* 0x000fce00078e10ff */
.L_x_2187:
[----:B------:R-:W1:Y:S02]  /*06a0*/  LDS R14, [R9] ;  /* 0x00000000090e7984 */ /* 0x000e640000000800 */
[----:B-1---5:R-:W-:-:S05]  /*06b0*/  FADD R15, R13, R14 ;  /* 0x0000000e0d0f7221 */ /* 0x022fca0000000000 */
[----:B------:R-:W1:Y:S02]  /*06c0*/  ATOMS.CAST.SPIN P0, [R9], R14, R15 ;  /* 0x0000000e0900758d */ /* 0x000e64000180000f */
[----:B-1----:R-:W-:Y:S05]  /*06d0*/  @!P0 BRA `(.L_x_2187) ;  /* 0xfffffffc00f08947 */ /* 0x002fea000383ffff */
[----:B------:R-:W-:Y:S05]  /*06e0*/  BSYNC.RECONVERGENT B1 ;  /* 0x0000000000017941 */ /* 0x000fea0003800200 */
.L_x_2186:
[----:B0-----:R-:W-:-:S05]  /*06f0*/  IMAD.WIDE R10, R6, 0x4, R10 ;  /* 0x00000004060a7825 */ /* 0x001fca00078e020a */
[----:B------:R0:W5:Y:S01]  /*0700*/  LDG.E R13, desc[UR6][R10.64] ;  /* 0x000000060a0d7981 */ /* 0x000162000c1e1900 */
[----:B------:R-:W-:Y:S01]  /*0710*/  BSSY.RECONVERGENT B1, `(.L_x_2188) ;  /* 0x0000006000017945 */ /* 0x000fe20003800200 */
[----:B------:R-:W-:-:S07]  /*0720*/  LEA R9, R0, R9, 0x2 ;  /* 0x0000000900097211 */ /* 0x000fce00078e10ff */
.L_x_2189:
[----:B------:R-:W1:Y:S02]  /*0730*/  LDS R14, [R9] ;  /* 0x00000000090e7984 */ /* 0x000e640000000800 */
[----:B-1---5:R-:W-:-:S05]  /*0740*/  FADD R15, R13, R14 ;  /* 0x0000000e0d0f7221 */ /* 0x022fca0000000000 */
[----:B------:R-:W1:Y:S02]  /*0750*/  ATOMS.CAST.SPIN P0, [R9], R14, R15 ;  /* 0x0000000e0900758d */ /* 0x000e64000180000f */
[----:B-1----:R-:W-:Y:S05]  /*0760*/  @!P0 BRA `(.L_x_2189) ;  /* 0xfffffffc00f08947 */ /* 0x002fea000383ffff */
[----:B------:R-:W-:Y:S05]  /*0770*/  BSYNC.RECONVERGENT B1 ;  /* 0x0000000000017941 */ /* 0x000fea0003800200 */
.L_x_2188:
[----:B0-----:R-:W-:-:S05]  /*0780*/  IMAD.WIDE R10, R6, 0x4, R10 ;  /* 0x00000004060a7825 */ /* 0x001fca00078e020a */
[----:B------:R0:W5:Y:S01]  /*0790*/  LDG.E R13, desc[UR6][R10.64] ;  /* 0x000000060a0d7981 */ /* 0x000162000c1e1900 */
[----:B------:R-:W-:Y:S01]  /*07a0*/  BSSY.RECONVERGENT B1, `(.L_x_2190) ;  /* 0x0000006000017945 */ /* 0x000fe20003800200 */
[----:B------:R-:W-:-:S07]  /*07b0*/  LEA R9, R0, R9, 0x2 ;  /* 0x0000000900097211 */ /* 0x000fce00078e10ff */
.L_x_2191:
[----:B------:R-:W1:Y:S02]  /*07c0*/  LDS R14, [R9] ;  /* 0x00000000090e7984 */ /* 0x000e640000000800 */
[----:B-1---5:R-:W-:-:S05]  /*07d0*/  FADD R15, R13, R14 ;  /* 0x0000000e0d0f7221 */ /* 0x022fca0000000000 */
[----:B------:R-:W1:Y:S02]  /*07e0*/  ATOMS.CAST.SPIN P0, [R9], R14, R15 ;  /* 0x0000000e0900758d */ /* 0x000e64000180000f */
[----:B-1----:R-:W-:Y:S05]  /*07f0*/  @!P0 BRA `(.L_x_2191) ;  /* 0xfffffffc00f08947 */ /* 0x002fea000383ffff */
[----:B------:R-:W-:Y:S05]  /*0800*/  BSYNC.RECONVERGENT B1 ;  /* 0x0000000000017941 */ /* 0x000fea0003800200 */
.L_x_2190:
[----:B0-----:R-:W-:-:S05]  /*0810*/  IMAD.WIDE R10, R6, 0x4, R10 ;  /* 0x00000004060a7825 */ /* 0x001fca00078e020a */
[----:B------:R0:W5:Y:S01]  /*0820*/  LDG.E R13, desc[UR6][R10.64] ;  /* 0x000000060a0d7981 */ /* 0x000162000c1e1900 */
[----:B------:R-:W-:Y:S01]  /*0830*/  BSSY.RECONVERGENT B1, `(.L_x_2192) ;  /* 0x0000006000017945 */ /* 0x000fe20003800200 */
[----:B------:R-:W-:-:S07]  /*0840*/  LEA R9, R0, R9, 0x2 ;  /* 0x0000000900097211 */ /* 0x000fce00078e10ff */
.L_x_2193:
[----:B------:R-:W1:Y:S02]  /*0850*/  LDS R14, [R9] ;  /* 0x00000000090e7984 */ /* 0x000e640000000800 */
[----:B-1---5:R-:W-:-:S05]  /*0860*/  FADD R15, R13, R14 ;  /* 0x0000000e0d0f7221 */ /* 0x022fca0000000000 */
[----:B------:R-:W1:Y:S02]  /*0870*/  ATOMS.CAST.SPIN P0, [R9], R14, R15 ;  /* 0x0000000e0900758d */ /* 0x000e64000180000f */
[----:B-1----:R-:W-:Y:S05]  /*0880*/  @!P0 BRA `(.L_x_2193) ;  /* 0xfffffffc00f08947 */ /* 0x002fea000383ffff */
[----:B------:R-:W-:Y:S05]  /*0890*/  BSYNC.RECONVERGENT B1 ;  /* 0x0000000000017941 */ /* 0x000fea0003800200 */
.L_x_2192:
[----:B0-----:R-:W-:-:S05]  /*08a0*/  IMAD.WIDE R10, R6, 0x4, R10 ;  /* 0x00000004060a7825 */ /* 0x001fca00078e020a */
[----:B------:R0:W5:Y:S01]  /*08b0*/  LDG.E R13, desc[UR6][R10.64] ;  /* 0x000000060a0d7981 */ /* 0x000162000c1e1900 */
[----:B------:R-:W-:Y:S01]  /*08c0*/  BSSY.RECONVERGENT B1, `(.L_x_2194) ;  /* 0x0000006000017945 */ /* 0x000fe20003800200 */
[----:B------:R-:W-:-:S07]  /*08d0*/  LEA R9, R0, R9, 0x2 ;  /* 0x0000000900097211 */ /* 0x000fce00078e10ff */
.L_x_2195:
[----:B------:R-:W1:Y:S02]  /*08e0*/  LDS R14, [R9] ;  /* 0x00000000090e7984 */ /* 0x000e640000000800 */
[----:B-1---5:R-:W-:-:S05]  /*08f0*/  FADD R15, R13, R14 ;  /* 0x0000000e0d0f7221 */ /* 0x022fca0000000000 */
[----:B------:R-:W1:Y:S02]  /*0900*/  ATOMS.CAST.SPIN P0, [R9], R14, R15 ;  /* 0x0000000e0900758d */ /* 0x000e64000180000f */
[----:B-1----:R-:W-:Y:S05]  /*0910*/  @!P0 BRA `(.L_x_2195) ;  /* 0xfffffffc00f08947 */ /* 0x002fea000383ffff */
[----:B------:R-:W-:Y:S05]  /*0920*/  BSYNC.RECONVERGENT B1 ;  /* 0x0000000000017941 */ /* 0x000fea0003800200 */
.L_x_2194:
[----:B0-----:R-:W-:-:S05]  /*0930*/  IMAD.WIDE R10, R6, 0x4, R10 ;  /* 0x00000004060a7825 */ /* 0x001fca00078e020a */
[----:B------:R0:W5:Y:S01]  /*0940*/  LDG.E R13, desc[UR6][R10.64] ;  /* 0x000000060a0d7981 */ /* 0x000162000c1e1900 */
[----:B------:R-:W-:Y:S01]  /*0950*/  BSSY.RECONVERGENT B1, `(.L_x_2196) ;  /* 0x0000006000017945 */ /* 0x000fe20003800200 */
[----:B------:R-:W-:-:S07]  /*0960*/  LEA R9, R0, R9, 0x2 ;  /* 0x0000000900097211 */ /* 0x000fce00078e10ff */
.L_x_2197:
[----:B------:R-:W1:Y:S02]  /*0970*/  LDS R14, [R9] ;  /* 0x00000000090e7984 */ /* 0x000e640000000800 */
[----:B-1---5:R-:W-:-:S05]  /*0980*/  FADD R15, R13, R14 ;  /* 0x0000000e0d0f7221 */ /* 0x022fca0000000000 */
[----:B------:R-:W1:Y:S02]  /*0990*/  ATOMS.CAST.SPIN P0, [R9], R14, R15 ;  /* 0x0000000e0900758d */ /* 0x000e64000180000f */
[----:B-1----:R-:W-:Y:S05]  /*09a0*/  @!P0 BRA `(.L_x_2197) ;  /* 0xfffffffc00f08947 */ /* 0x002fea000383ffff */
[----:B------:R-:W-:Y:S05]  /*09b0*/  BSYNC.RECONVERGENT B1 ;  /* 0x0000000000017941 */ /* 0x000fea0003800200 */
.L_x_2196:
[----:B0-----:R-:W-:-:S05]  /*09c0*/  IMAD.WIDE R10, R6, 0x4, R10 ;  /* 0x00000004060a7825 */ /* 0x001fca00078e020a */
[----:B------:R0:W5:Y:S01]  /*09d0*/  LDG.E R13, desc[UR6][R10.64] ;  /* 0x000000060a0d7981 */ /* 0x000162000c1e1900 */
[----:B------:R-:W-:Y:S01]  /*09e0*/  BSSY.RECONVERGENT B1, `(.L_x_2198) ;  /* 0x0000006000017945 */ /* 0x000fe20003800200 */
[----:B------:R-:W-:-:S07]  /*09f0*/  LEA R9, R0, R9, 0x2 ;  /* 0x0000000900097211 */ /* 0x000fce00078e10ff */
.L_x_2199:
[----:B------:R-:W1:Y:S02]  /*0a00*/  LDS R14, [R9] ;  /* 0x00000000090e7984 */ /* 0x000e640000000800 */
[----:B-1---5:R-:W-:-:S05]  /*0a10*/  FADD R15, R13, R14 ;  /* 0x0000000e0d0f7221 */ /* 0x022fca0000000000 */
[----:B------:R-:W1:Y:S02]  /*0a20*/  ATOMS.CAST.SPIN P0, [R9], R14, R15 ;  /* 0x0000000e0900758d */ /* 0x000e64000180000f */
[----:B-1----:R-:W-:Y:S05]  /*0a30*/  @!P0 BRA `(.L_x_2199) ;  /* 0xfffffffc00f08947 */ /* 0x002fea000383ffff */
[----:B------:R-:W-:Y:S05]  /*0a40*/  BSYNC.RECONVERGENT B1 ;  /* 0x0000000000017941 */ /* 0x000fea0003800200 */
.L_x_2198:
[----:B0-----:R-:W-:-:S05]  /*0a50*/  IMAD.WIDE R10, R6, 0x4, R10 ;  /* 0x00000004060a7825 */ /* 0x001fca00078e020a */
[----:B------:R0:W5:Y:S01]  /*0a60*/  LDG.E R13, desc[UR6][R10.64] ;  /* 0x000000060a0d7981 */ /* 0x000162000c1e1900 */
[----:B------:R-:W-:Y:S01]  /*0a70*/  BSSY.RECONVERGENT B1, `(.L_x_2200) ;  /* 0x0000006000017945 */ /* 0x000fe20003800200 */
[----:B------:R-:W-:-:S07]  /*0a80*/  LEA R9, R0, R9, 0x2 ;  /* 0x0000000900097211 */ /* 0x000fce00078e10ff */
.L_x_2201:
[----:B------:R-:W1:Y:S02]  /*0a90*/  LDS R14, [R9] ;  /* 0x00000000090e7984 */ /* 0x000e640000000800 */
[----:B-1---5:R-:W-:-:S05]  /*0aa0*/  FADD R15, R13, R14 ;  /* 0x0000000e0d0f7221 */ /* 0x022fca0000000000 */
[----:B------:R-:W1:Y:S02]  /*0ab0*/  ATOMS.CAST.SPIN P0, [R9], R14, R15 ;  /* 0x0000000e0900758d */ /* 0x000e64000180000f */
[----:B-1----:R-:W-:Y:S05]  /*0ac0*/  @!P0 BRA `(.L_x_2201) ;  /* 0xfffffffc00f08947 */ /* 0x002fea000383ffff */
[----:B------:R-:W-:Y:S05]  /*0ad0*/  BSYNC.RECONVERGENT B1 ;  /* 0x0000000000017941 */ /* 0x000fea0003800200 */
.L_x_2200:
[----:B0-----:R-:W-:-:S05]  /*0ae0*/  IMAD.WIDE R10, R6, 0x4, R10 ;  /* 0x00000004060a7825 */ /* 0x001fca00078e020a */
[----:B------:R0:W5:Y:S01]  /*0af0*/  LDG.E R13, desc[UR6][R10.64] ;  /* 0x000000060a0d7981 */ /* 0x000162000c1e1900 */
[----:B------:R-:W-:Y:S01]  /*0b00*/  BSSY.RECONVERGENT B1, `(.L_x_2202) ;  /* 0x0000006000017945 */ /* 0x000fe20003800200 */
[----:B------:R-:W-:-:S07]  /*0b10*/  LEA R9, R0, R9, 0x2 ;  /* 0x0000000900097211 */ /* 0x000fce00078e10ff */
.L_x_2203:
[----:B------:R-:W1:Y:S02]  /*0b20*/  LDS R14, [R9] ;  /* 0x00000000090e7984 */ /* 0x000e640000000800 */
[----:B-1---5:R-:W-:-:S05]  /*0b30*/  FADD R15, R13, R14 ;  /* 0x0000000e0d0f7221 */ /* 0x022fca0000000000 */
[----:B------:R-:W1:Y:S02]  /*0b40*/  ATOMS.CAST.SPIN P0, [R9], R14, R15 ;  /* 0x0000000e0900758d */ /* 0x000e64000180000f */
[----:B-1----:R-:W-:Y:S05]  /*0b50*/  @!P0 BRA `(.L_x_2203) ;  /* 0xfffffffc00f08947 */ /* 0x002fea000383ffff */
[----:B------:R-:W-:Y:S05]  /*0b60*/  BSYNC.RECONVERGENT B1 ;  /* 0x0000000000017941 */ /* 0x000fea0003800200 */
.L_x_2202:
[----:B0-----:R-:W-:-:S05]  /*0b70*/  IMAD.WIDE R10, R6, 0x4, R10 ;  /* 0x00000004060a7825 */ /* 0x001fca00078e020a */
[----:B------:R0:W5:Y:S01]  /*0b80*/  LDG.E R13, desc[UR6][R10.64] ;  /* 0x000000060a0d7981 */ /* 0x000162000c1e1900 */
[----:B------:R-:W-:Y:S01]  /*0b90*/  BSSY.RECONVERGENT B1, `(.L_x_2204) ;  /* 0x0000006000017945 */ /* 0x000fe20003800200 */
[----:B------:R-:W-:-:S07]  /*0ba0*/  LEA R9, R0, R9, 0x2 ;  /* 0x0000000900097211 */ /* 0x000fce00078e10ff */
.L_x_2205:
[----:B------:R-:W1:Y:S02]  /*0bb0*/  LDS R14, [R9] ;  /* 0x00000000090e7984 */ /* 0x000e640000000800 */
[----:B-1---5:R-:W-:-:S05]  /*0bc0*/  FADD R15, R13, R14 ;  /* 0x0000000e0d0f7221 */ /* 0x022fca0000000000 */
[----:B------:R-:W1:Y:S02]  /*0bd0*/  ATOMS.CAST.SPIN P0, [R9], R14, R15 ;  /* 0x0000000e0900758d */ /* 0x000e64000180000f */
[----:B-1----:R-:W-:Y:S05]  /*0be0*/  @!P0 BRA `(.L_x_2205) ;  /* 0xfffffffc00f08947 */ /* 0x002fea000383ffff */
[----:B------:R-:W-:Y:S05]  /*0bf0*/  BSYNC.RECONVERGENT B1 ;  /* 0x0000000000017941 */ /* 0x000fea0003800200 */
.L_x_2204:
[----:B0-----:R-:W-:-:S06]  /*0c00*/  IMAD.WIDE R10, R6, 0x4, R10 ;  /* 0x00000004060a7825 */ /* 0x001fcc00078e020a */
[----:B------:R0:W5:Y:S01]  /*0c10*/  LDG.E R11, desc[UR6][R10.64] ;  /* 0x000000060a0b7981 */ /* 0x000162000c1e1900 */
[----:B------:R-:W-:Y:S01]  /*0c20*/  BSSY.RECONVERGENT B1, `(.L_x_2206) ;  /* 0x0000006000017945 */ /* 0x000fe20003800200 */
[----:B------:R-:W-:-:S07]  /*0c30*/  LEA R9, R0, R9, 0x2 ;  /* 0x0000000900097211 */ /* 0x000fce00078e10ff */
.L_x_2207:
[----:B------:R-:W1:Y:S02]  /*0c40*/  LDS R12, [R9] ;  /* 0x00000000090c7984 */ /* 0x000e640000000800 */
[----:B-1---5:R-:W-:-:S05]  /*0c50*/  FADD R13, R11, R12 ;  /* 0x0000000c0b0d7221 */ /* 0x022fca0000000000 */
[----:B------:R-:W1:Y:S02]  /*0c60*/  ATOMS.CAST.SPIN P0, [R9], R12, R13 ;  /* 0x0000000c0900758d */ /* 0x000e64000180000d */
[----:B-1----:R-:W-:Y:S05]  /*0c70*/  @!P0 BRA `(.L_x_2207) ;  /* 0xfffffffc00f08947 */ /* 0x002fea000383ffff */
[----:B------:R-:W-:Y:S05]  /*0c80*/  BSYNC.RECONVERGENT B1 ;  /* 0x0000000000017941 */ /* 0x000fea0003800200 */
.L_x_2206:
[----:B------:R-:W-:-:S05]  /*0c90*/  IMAD R7, R0, 0x44, R7 ;  /* 0x0000004400077824 */ /* 0x000fca00078e0207 */
[----:B------:R1:W-:Y:S02]  /*0ca0*/  ATOMS.POPC.INC.32 RZ, [R7+URZ] ;  /* 0x0000000007ff7f8c */ /* 0x0003e4000d8000ff */
.L_x_2173:
[----:B------:R-:W-:Y:S05]  /*0cb0*/  BSYNC.RECONVERGENT B0 ;  /* 0x0000000000007941 */ /* 0x000fea0003800200 */
.L_x_2172:
        /* <DEDUP_REMOVED lines=8> */
.L_x_2210:
[C---:B0-----:R-:W-:Y:S01]  /*0d40*/  LEA R10, R11.reuse, R3, 0x2 ;  /* 0x000000030b0a7211 */ /* 0x041fe200078e10ff */
[----:B-1-34-:R-:W-:-:S04]  /*0d50*/  IMAD.WIDE R6, R11, 0x4, R8 ;  /* 0x000000040b067825 */ /* 0x01afc800078e0208 */
[----:B------:R-:W0:Y:S01]  /*0d60*/  LDS R13, [R10] ;  /* 0x000000000a0d7984 */ /* 0x000e220000000800 */
[----:B--2---:R-:W-:-:S04]  /*0d70*/  IADD3 R11, PT, PT, R12, R11, RZ ;  /* 0x0000000b0c0b7210 */ /* 0x004fc80007ffe0ff */
[----:B------:R-:W-:Y:S01]  /*0d80*/  ISETP.GE.AND P1, PT, R11, R4, PT ;  /* 0x000000040b00720c */ /* 0x000fe20003f26270 */
[----:B0-----:R4:W-:-:S12]  /*0d90*/  REDG.E.ADD.F32.FTZ.RN.STRONG.GPU desc[UR6][R6.64], R13 ;  /* 0x0000000d060079a6 */ /* 0x0019d8000c12f306 */
[----:B------:R-:W-:Y:S05]  /*0da0*/  @!P1 BRA `(.L_x_2210) ;  /* 0xfffffffc00e49947 */ /* 0x000fea000383ffff */
.L_x_2209:
[----:B------:R-:W-:Y:S05]  /*0db0*/  BSYNC.RECONVERGENT B0 ;  /* 0x0000000000007941 */ /* 0x000fea0003800200 */
.L_x_2208:
[----:B------:R-:W-:Y:S05]  /*0dc0*/  @P0 EXIT ;  /* 0x000000000000094d */ /* 0x000fea0003800000 */
[----:B------:R-:W2:Y:S01]  /*0dd0*/  LDC.64 R8, c[0x0][0x3a0] ;  /* 0x0000e800ff087b82 */ /* 0x000ea20000000a00 */
[----:B------:R-:W3:Y:S02]  /*0de0*/  LDCU UR4, c[0x0][0x360] ;  /* 0x00006c00ff0477ac */ /* 0x000ee40008000800 */
.L_x_2211:
        /* <DEDUP_REMOVED lines=8> */
.L_x_2212:
        /* <DEDUP_REMOVED lines=9> */
.L_x_2798:


//--------------------- .text._Z19countNewMembershipsILi17EEvPfS0_PiS1_S1_S1_ --------------------------
	.section	.text._Z19countNewMembershipsILi17EEvPfS0_PiS1_S1_S1_,"ax",@progbits
	.align	128
        .global         _Z19countNewMembershipsILi17EEvPfS0_PiS1_S1_S1_
        .type           _Z19countNewMembershipsILi17EEvPfS0_PiS1_S1_S1_,@function
        .size           _Z19countNewMembershipsILi17EEvPfS0_PiS1_S1_S1_,(.L_x_2799 - _Z19countNewMembershipsILi17EEvPfS0_PiS1_S1_S1_)
        .other          _Z19countNewMembershipsILi17EEvPfS0_PiS1_S1_S1_,@"STO_CUDA_ENTRY STV_DEFAULT"
_Z19countNewMembershipsILi17EEvPfS0_PiS1_S1_S1_:
.text._Z19countNewMembershipsILi17EEvPfS0_PiS1_S1_S1_:
        /* <DEDUP_REMOVED lines=44> */
[----:B-1----:R-:W2:Y:S01]  /*02c0*/  LDG.E R53, desc[UR6][R42.64] ;  /* 0x000000062a357981 */ /* 0x002ea2000c1e1900 */
[----:B------:R-:W-:-:S03]  /*02d0*/  IMAD.WIDE R44, R3, 0x4, R34 ;  /* 0x00000004032c7825 */ /* 0x000fc600078e0222 */
[----:B------:R-:W5:Y:S04]  /*02e0*/  LDG.E R11, desc[UR6][R18.64] ;  /* 0x00000006120b7981 */ /* 0x000f68000c1e1900 */
[----:B------:R-:W4:Y:S01]  /*02f0*/  LDG.E R49, desc[UR6][R44.64] ;  /* 0x000000062c317981 */ /* 0x000f22000c1e1900 */
[----:B0-----:R-:W-:-:S03]  /*0300*/  IMAD.WIDE R34, R3, 0x4, R44 ;  /* 0x0000000403227825 */ /* 0x001fc600078e022c */
[----:B------:R-:W5:Y:S04]  /*0310*/  LDG.E R12, desc[UR6][R46.64] ;  /* 0x000000062e0c7981 */ /* 0x000f68000c1e1900 */
[----:B------:R0:W5:Y:S04]  /*0320*/  LDG.E R48, desc[UR6][R34.64] ;  /* 0x0000000622307981 */ /* 0x000168000c1e1900 */
[----:B------:R-:W5:Y:S01]  /*0330*/  LDG.E R13, desc[UR6][R16.64] ;  /* 0x00000006100d7981 */ /* 0x000f62000c1e1900 */
[----:B0-----:R-:W-:-:S03]  /*0340*/  IMAD.WIDE R34, R3, 0x4, R34 ;  /* 0x0000000403227825 */ /* 0x001fc600078e0222 */
[----:B------:R-:W5:Y:S04]  /*0350*/  LDG.E R16, desc[UR6][R36.64] ;  /* 0x0000000624107981 */ /* 0x000f68000c1e1900 */
[----:B------:R-:W5:Y:S01]  /*0360*/  LDG.E R45, desc[UR6][R34.64] ;  /* 0x00000006222d7981 */ /* 0x000f62000c1e1900 */
[----:B------:R-:W-:-:S03]  /*0370*/  IMAD.WIDE R22, R3, 0x4, R34 ;  /* 0x0000000403167825 */ /* 0x000fc600078e0222 */
[----:B------:R-:W5:Y:S04]  /*0380*/  LDG.E R17, desc[UR6][R50.64] ;  /* 0x0000000632117981 */ /* 0x000f68000c1e1900 */
[----:B------:R0:W5:Y:S02]  /*0390*/  LDG.E R42, desc[UR6][R22.64] ;  /* 0x00000006162a7981 */ /* 0x000164000c1e1900 */
[----:B0-----:R-:W-:-:S05]  /*03a0*/  IMAD.WIDE R22, R3, 0x4, R22 ;  /* 0x0000000403167825 */ /* 0x001fca00078e0216 */
[----:B------:R-:W5:Y:S01]  /*03b0*/  LDG.E R41, desc[UR6][R22.64] ;  /* 0x0000000616297981 */ /* 0x000f62000c1e1900 */
[----:B------:R-:W-:-:S05]  /*03c0*/  IMAD.WIDE R14, R3, 0x4, R22 ;  /* 0x00000004030e7825 */ /* 0x000fca00078e0216 */
[----:B------:R-:W5:Y:S01]  /*03d0*/  LDG.E R40, desc[UR6][R14.64] ;  /* 0x000000060e287981 */ /* 0x000f62000c1e1900 */
[----:B------:R-:W-:-:S05]  /*03e0*/  IMAD.WIDE R18, R3, 0x4, R14 ;  /* 0x0000000403127825 */ /* 0x000fca00078e020e */
[----:B------:R-:W5:Y:S01]  /*03f0*/  LDG.E R39, desc[UR6][R18.64] ;  /* 0x0000000612277981 */ /* 0x000f62000c1e1900 */
[----:B------:R-:W-:-:S03]  /*0400*/  IMAD.WIDE R34, R3, 0x4, R18 ;  /* 0x0000000403227825 */ /* 0x000fc600078e0212 */
[----:B------:R-:W5:Y:S04]  /*0410*/  LDG.E R14, desc[UR6][R30.64] ;  /* 0x000000061e0e7981 */ /* 0x000f68000c1e1900 */
[----:B------:R0:W5:Y:S04]  /*0420*/  LDG.E R38, desc[UR6][R34.64] ;  /* 0x0000000622267981 */ /* 0x000168000c1e1900 */
[----:B------:R-:W5:Y:S01]  /*0430*/  LDG.E R15, desc[UR6][R20.64] ;  /* 0x00000006140f7981 */ /* 0x000f62000c1e1900 */
[----:B0-----:R-:W-:-:S03]  /*0440*/  IMAD.WIDE R34, R3, 0x4, R34 ;  /* 0x0000000403227825 */ /* 0x001fc600078e0222 */
[----:B------:R-:W5:Y:S04]  /*0450*/  LDG.E R20, desc[UR6][R26.64] ;  /* 0x000000061a147981 */ /* 0x000f68000c1e1900 */
[----:B------:R-:W5:Y:S01]  /*0460*/  LDG.E R23, desc[UR6][R34.64] ;  /* 0x0000000622177981 */ /* 0x000f62000c1e1900 */
[----:B------:R-:W-:-:S05]  /*0470*/  IMAD.WIDE R18, R3, 0x4, R34 ;  /* 0x0000000403127825 */ /* 0x000fca00078e0222 */
[----:B------:R-:W5:Y:S01]  /*0480*/  LDG.E R22, desc[UR6][R18.64] ;  /* 0x0000000612167981 */ /* 0x000f62000c1e1900 */
[----:B------:R-:W-:-:S05]  /*0490*/  IMAD.WIDE R46, R3, 0x4, R18 ;  /* 0x00000004032e7825 */ /* 0x000fca00078e0212 */
[----:B------:R0:W5:Y:S04]  /*04a0*/  LDG.E R21, desc[UR6][R46.64] ;  /* 0x000000062e157981 */ /* 0x000168000c1e1900 */
[----:B------:R-:W5:Y:S04]  /*04b0*/  LDG.E R18, desc[UR6][R28.64] ;  /* 0x000000061c127981 */ /* 0x000f68000c1e1900 */
[----:B------:R-:W5:Y:S01]  /*04c0*/  LDG.E R19, desc[UR6][R32.64] ;  /* 0x0000000620137981 */ /* 0x000f62000c1e1900 */
[----:B0-----:R-:W-:-:S05]  /*04d0*/  IMAD.WIDE R46, R3, 0x4, R46 ;  /* 0x00000004032e7825 */ /* 0x001fca00078e022e */
[----:B------:R0:W5:Y:S01]  /*04e0*/  LDG.E R0, desc[UR6][R46.64] ;  /* 0x000000062e007981 */ /* 0x000162000c1e1900 */
[----:B------:R-:W-:-:S05]  /*04f0*/  IMAD.WIDE R30, R3, 0x4, R46 ;  /* 0x00000004031e7825 */ /* 0x000fca00078e022e */
[----:B------:R-:W5:Y:S01]  /*0500*/  LDG.E R43, desc[UR6][R30.64] ;  /* 0x000000061e2b7981 */ /* 0x000f62000c1e1900 */
[----:B------:R-:W-:-:S05]  /*0510*/  IMAD.WIDE R34, R3, 0x4, R30 ;  /* 0x0000000403227825 */ /* 0x000fca00078e021e */
[----:B------:R1:W5:Y:S01]  /*0520*/  LDG.E R44, desc[UR6][R34.64] ;  /* 0x00000006222c7981 */ /* 0x000362000c1e1900 */
[----:B------:R-:W-:-:S06]  /*0530*/  IMAD.WIDE R36, R3, 0x4, R34 ;  /* 0x0000000403247825 */ /* 0x000fcc00078e0222 */
[----:B------:R-:W5:Y:S01]  /*0540*/  LDG.E R37, desc[UR6][R36.64] ;  /* 0x0000000624257981 */ /* 0x000f62000c1e1900 */
[C---:B0-----:R-:W-:Y:S01]  /*0550*/  SHF.L.U32 R47, R3.reuse, 0x3, RZ ;  /* 0x00000003032f7819 */ /* 0x041fe200000006ff */
[C---:B------:R-:W-:Y:S01]  /*0560*/  IMAD R51, R3.reuse, 0xb, RZ ;  /* 0x0000000b03337824 */ /* 0x040fe200078e02ff */
[----:B-1----:R-:W-:Y:S02]  /*0570*/  LEA R35, R3, R3, 0x1 ;  /* 0x0000000303237211 */ /* 0x002fe400078e08ff */
[----:B------:R-:W-:Y:S01]  /*0580*/  MOV R34, RZ ;  /* 0x000000ff00227202 */ /* 0x000fe20000000f00 */
[----:B---3--:R-:W-:Y:S01]  /*0590*/  FADD R52, -R5, R52 ;  /* 0x0000003405347221 */ /* 0x008fe20000000100 */
[----:B--2---:R-:W-:-:S03]  /*05a0*/  FADD R53, -R4, R53 ;  /* 0x0000003504357221 */ /* 0x004fc60000000100 */
[----:B------:R-:W-:Y:S01]  /*05b0*/  FMUL R52, R52, R52 ;  /* 0x0000003434347220 */ /* 0x000fe20000400000 */
[----:B------:R-:W-:-:S03]  /*05c0*/  FMUL R53, R53, R53 ;  /* 0x0000003535357220 */ /* 0x000fc60000400000 */
[----:B------:R-:W-:Y:S01]  /*05d0*/  F2F.F64.F32 R30, R52 ;  /* 0x00000034001e7310 */ /* 0x000fe20000201800 */
[----:B----4-:R-:W-:-:S07]  /*05e0*/  FADD R49, -R6, R49 ;  /* 0x0000003106317221 */ /* 0x010fce0000000100 */
[----:B------:R-:W0:Y:S01]  /*05f0*/  F2F.F64.F32 R28, R53 ;  /* 0x00000035001c7310 */ /* 0x000e220000201800 */
[----:B------:R-:W-:Y:S01]  /*0600*/  FMUL R49, R49, R49 ;  /* 0x0000003131317220 */ /* 0x000fe20000400000 */
[----:B-----5:R-:W-:-:S06]  /*0610*/  FADD R48, -R7, R48 ;  /* 0x0000003007307221 */ /* 0x020fcc0000000100 */
        /* <DEDUP_REMOVED lines=9> */
[----:B------:R-:W-:Y:S01]  /*06b0*/  FMUL R42, R42, R42 ;  /* 0x0000002a2a2a7220 */ /* 0x000fe20000400000 */
[----:B0-----:R-:W-:-:S03]  /*06c0*/  DADD R26, R28, R26 ;  /* 0x000000001c1a7229 */ /* 0x001fc6000000001a */
[----:B------:R-:W0:Y:S01]  /*06d0*/  F2F.F64.F32 R28, R42 ;  /* 0x0000002a001c7310 */ /* 0x000e220000201800 */
[----:B------:R-:W-:-:S04]  /*06e0*/  FADD R41, -R10, R41 ;  /* 0x000000290a297221 */ /* 0x000fc80000000100 */
[----:B-1----:R-:W-:Y:S01]  /*06f0*/  DADD R26, R30, R26 ;  /* 0x000000001e1a7229 */ /* 0x002fe2000000001a */
[----:B------:R-:W-:Y:S01]  /*0700*/  FMUL R41, R41, R41 ;  /* 0x0000002929297220 */ /* 0x000fe20000400000 */
[----:B------:R-:W-:-:S03]  /*0710*/  FADD R40, -R11, R40 ;  /* 0x000000280b287221 */ /* 0x000fc60000000100 */
[----:B------:R-:W1:Y:S01]  /*0720*/  F2F.F64.F32 R30, R41 ;  /* 0x00000029001e7310 */ /* 0x000e620000201800 */
[----:B------:R-:W-:Y:S02]  /*0730*/  FMUL R40, R40, R40 ;  /* 0x0000002828287220 */ /* 0x000fe40000400000 */
[----:B0-----:R-:W-:Y:S01]  /*0740*/  DADD R26, R28, R26 ;  /* 0x000000001c1a7229 */ /* 0x001fe2000000001a */
[----:B------:R-:W-:-:S04]  /*0750*/  FADD R39, -R12, R39 ;  /* 0x000000270c277221 */ /* 0x000fc80000000100 */
[----:B------:R-:W0:Y:S01]  /*0760*/  F2F.F64.F32 R28, R40 ;  /* 0x00000028001c7310 */ /* 0x000e220000201800 */
[----:B------:R-:W-:Y:S01]  /*0770*/  FMUL R39, R39, R39 ;  /* 0x0000002727277220 */ /* 0x000fe20000400000 */
[----:B------:R-:W-:Y:S01]  /*0780*/  FADD R38, -R13, R38 ;  /* 0x000000260d267221 */ /* 0x000fe20000000100 */
[----:B-1----:R-:W-:-:S05]  /*0790*/  DADD R26, R30, R26 ;  /* 0x000000001e1a7229 */ /* 0x002fca000000001a */
[----:B------:R-:W1:Y:S01]  /*07a0*/  F2F.F64.F32 R30, R39 ;  /* 0x00000027001e7310 */ /* 0x000e620000201800 */
[----:B------:R-:W-:Y:S02]  /*07b0*/  FMUL R38, R38, R38 ;  /* 0x0000002626267220 */ /* 0x000fe40000400000 */
[----:B0-----:R-:W-:-:S05]  /*07c0*/  DADD R26, R28, R26 ;  /* 0x000000001c1a7229 */ /* 0x001fca000000001a */
        /* <DEDUP_REMOVED lines=34> */
[C---:B------:R-:W-:Y:S01]  /*09f0*/  IMAD R0, R3.reuse, 0xa, RZ ;  /* 0x0000000a03007824 */ /* 0x040fe200078e02ff */
[----:B------:R-:W-:Y:S01]  /*0a00*/  IADD3.X R27, PT, PT, RZ, R27, RZ, P0, !PT ;  /* 0x0000001bff1b7210 */ /* 0x000fe200007fe4ff */
[----:B------:R-:W-:-:S02]  /*0a10*/  IMAD R44, R3, 0xc, RZ ;  /* 0x0000000c032c7824 */ /* 0x000fc400078e02ff */
[----:B--2---:R-:W-:Y:S01]  /*0a20*/  DADD R22, R22, R28 ;  /* 0x0000000016167229 */ /* 0x004fe2000000001c */
[CC--:B------:R-:W-:Y:S01]  /*0a30*/  LEA R41, R3.reuse, R3.reuse, 0x2 ;  /* 0x0000000303297211 */ /* 0x0c0fe200078e10ff */
[C---:B------:R-:W-:Y:S01]  /*0a40*/  IMAD R53, R3.reuse, 0xd, RZ ;  /* 0x0000000d03357824 */ /* 0x040fe200078e02ff */
[CC--:B------:R-:W-:Y:S01]  /*0a50*/  LEA R45, R3.reuse, -R3.reuse, 0x3 ;  /* 0x80000003032d7211 */ /* 0x0c0fe200078e18ff */
[C---:B------:R-:W-:Y:S01]  /*0a60*/  IMAD R42, R3.reuse, 0xe, RZ ;  /* 0x0000000e032a7824 */ /* 0x040fe200078e02ff */
[CC--:B------:R-:W-:Y:S02]  /*0a70*/  LEA R49, R3.reuse, R3.reuse, 0x3 ;  /* 0x0000000303317211 */ /* 0x0c0fe400078e18ff */
[C---:B------:R-:W-:Y:S02]  /*0a80*/  LEA R38, R3.reuse, -R3, 0x4 ;  /* 0x8000000303267211 */ /* 0x040fe400078e20ff */
[C---:B------:R-:W-:Y:S02]  /*0a90*/  SHF.L.U32 R36, R3.reuse, 0x4, RZ ;  /* 0x0000000403247819 */ /* 0x040fe400000006ff */
[----:B------:R-:W-:-:S02]  /*0aa0*/  IADD3 R40, PT, PT, -R3, RZ, RZ ;  /* 0x000000ff03287210 */ /* 0x000fc40007ffe1ff */
[----:B------:R-:W-:Y:S02]  /*0ab0*/  MOV R21, RZ ;  /* 0x000000ff00157202 */ /* 0x000fe40000000f00 */
[----:B------:R-:W-:-:S07]  /*0ac0*/  SHF.L.U32 R37, R3, 0x1, RZ ;  /* 0x0000000103257819 */ /* 0x000fce00000006ff */
.L_x_2214:
[--C-:B------:R-:W-:Y:S01]  /*0ad0*/  IMAD.WIDE.U32 R30, R3, 0x4, R26.reuse ;  /* 0x00000004031e7825 */ /* 0x100fe200078e001a */
[----:B------:R-:W2:Y:S05]  /*0ae0*/  LDG.E R33, desc[UR6][R26.64] ;  /* 0x000000061a217981 */ /* 0x000eaa000c1e1900 */
[----:B------:R-:W3:Y:S01]  /*0af0*/  LDG.E R30, desc[UR6][R30.64] ;  /* 0x000000061e1e7981 */ /* 0x000ee2000c1e1900 */
[----:B------:R-:W-:-:S06]  /*0b00*/  IMAD.WIDE.U32 R28, R37, 0x4, R26 ;  /* 0x00000004251c7825 */ /* 0x000fcc00078e001a */
[----:B------:R-:W4:Y:S01]  /*0b10*/  LDG.E R29, desc[UR6][R28.64] ;  /* 0x000000061c1d7981 */ /* 0x000f22000c1e1900 */
[----:B------:R-:W-:Y:S02]  /*0b20*/  IADD3 R35, PT, PT, R35, 0x1, RZ ;  /* 0x0000000123237810 */ /* 0x000fe40007ffe0ff */
[----:B------:R-:W-:Y:S01]  /*0b30*/  IADD3 R39, PT, PT, R39, 0x1, RZ ;  /* 0x0000000127277810 */ /* 0x000fe20007ffe0ff */
[----:B--2---:R-:W-:Y:S02]  /*0b40*/  FADD R48, -R4, R33 ;  /* 0x0000002104307221 */ /* 0x004fe40000000100 */
[----:B------:R-:W-:-:S04]  /*0b50*/  IMAD.WIDE.U32 R32, R35, 0x4, R24 ;  /* 0x0000000423207825 */ /* 0x000fc800078e0018 */
[----:B---3--:R-:W-:Y:S01]  /*0b60*/  FADD R50, -R5, R30 ;  /* 0x0000001e05327221 */ /* 0x008fe20000000100 */
[----:B------:R-:W-:Y:S01]  /*0b70*/  FMUL R48, R48, R48 ;  /* 0x0000003030307220 */ /* 0x000fe20000400000 */
[----:B------:R0:W2:Y:S02]  /*0b80*/  LDG.E R46, desc[UR6][R32.64] ;  /* 0x00000006202e7981 */ /* 0x0000a4000c1e1900 */
[----:B------:R-:W-:Y:S01]  /*0b90*/  FMUL R50, R50, R50 ;  /* 0x0000003232327220 */ /* 0x000fe20000400000 */
[----:B------:R-:W-:Y:S08]  /*0ba0*/  F2F.F64.F32 R30, R48 ;  /* 0x00000030001e7310 */ /* 0x000ff00000201800 */
[----:B0-----:R-:W0:Y:S02]  /*0bb0*/  F2F.F64.F32 R32, R50 ;  /* 0x0000003200207310 */ /* 0x001e240000201800 */
[----:B0-----:R-:W-:Y:S01]  /*0bc0*/  DADD R32, R30, R32 ;  /* 0x000000001e207229 */ /* 0x001fe20000000020 */
[----:B------:R-:W-:-:S06]  /*0bd0*/  IMAD.WIDE.U32 R30, R39, 0x4, R24 ;  /* 0x00000004271e7825 */ /* 0x000fcc00078e0018 */
[----:B------:R-:W3:Y:S01]  /*0be0*/  LDG.E R31, desc[UR6][R30.64] ;  /* 0x000000061e1f7981 */ /* 0x000ee2000c1e1900 */
[----:B----4-:R-:W-:Y:S01]  /*0bf0*/  FADD R29, -R6, R29 ;  /* 0x0000001d061d7221 */ /* 0x010fe20000000100 */
[----:B------:R-:W-:-:S03]  /*0c00*/  IADD3 R41, PT, PT, R41, 0x1, RZ ;  /* 0x0000000129297810 */ /* 0x000fc60007ffe0ff */
[----:B------:R-:W-:-:S04]  /*0c10*/  FMUL R52, R29, R29 ;  /* 0x0000001d1d347220 */ /* 0x000fc80000400000 */
[----:B------:R-:W0:Y:S02]  /*0c20*/  F2F.F64.F32 R28, R52 ;  /* 0x00000034001c7310 */ /* 0x000e240000201800 */
[----:B0-----:R-:W-:Y:S01]  /*0c30*/  DADD R28, R32, R28 ;  /* 0x00000000201c7229 */ /* 0x001fe2000000001c */
[----:B------:R-:W-:-:S05]  /*0c40*/  IMAD.WIDE.U32 R32, R41, 0x4, R24 ;  /* 0x0000000429207825 */ /* 0x000fca00078e0018 */
[----:B------:R0:W4:Y:S01]  /*0c50*/  LDG.E R30, desc[UR6][R32.64] ;  /* 0x00000006201e7981 */ /* 0x000122000c1e1900 */
[----:B------:R-:W-:Y:S02]  /*0c60*/  IADD3 R43, PT, PT, R43, 0x1, RZ ;  /* 0x000000012b2b7810 */ /* 0x000fe40007ffe0ff */
[----:B------:R-:W-:Y:S01]  /*0c70*/  IADD3 R45, PT, PT, R45, 0x1, RZ ;  /* 0x000000012d2d7810 */ /* 0x000fe20007ffe0ff */
[----:B--2---:R-:W-:-:S04]  /*0c80*/  FADD R46, -R7, R46 ;  /* 0x0000002e072e7221 */ /* 0x004fc80000000100 */
[----:B------:R-:W-:-:S04]  /*0c90*/  FMUL R46, R46, R46 ;  /* 0x0000002e2e2e7220 */ /* 0x000fc80000400000 */
[----:B0-----:R-:W0:Y:S02]  /*0ca0*/  F2F.F64.F32 R32, R46 ;  /* 0x0000002e00207310 */ /* 0x001e240000201800 */
[----:B0-----:R-:W-:Y:S01]  /*0cb0*/  DADD R32, R28, R32 ;  /* 0x000000001c207229 */ /* 0x001fe20000000020 */
[----:B------:R-:W-:-:S05]  /*0cc0*/  IMAD.WIDE.U32 R28, R43, 0x4, R24 ;  /* 0x000000042b1c7825 */ /* 0x000fca00078e0018 */
[----:B------:R0:W2:Y:S01]  /*0cd0*/  LDG.E R48, desc[UR6][R28.64] ;  /* 0x000000061c307981 */ /* 0x0000a2000c1e1900 */
[----:B---3--:R-:W-:-:S04]  /*0ce0*/  FADD R31, -R8, R31 ;  /* 0x0000001f081f7221 */ /* 0x008fc80000000100 */
[----:B------:R-:W-:-:S04]  /*0cf0*/  FMUL R50, R31, R31 ;  /* 0x0000001f1f327220 */ /* 0x000fc80000400000 */
[----:B0-----:R-:W0:Y:S02]  /*0d00*/  F2F.F64.F32 R28, R50 ;  /* 0x00000032001c7310 */ /* 0x001e240000201800 */
[----:B0-----:R-:W-:Y:S01]  /*0d10*/  DADD R28, R32, R28 ;  /* 0x00000000201c7229 */ /* 0x001fe2000000001c */
[----:B------:R-:W-:-:S05]  /*0d20*/  IMAD.WIDE.U32 R32, R45, 0x4, R24 ;  /* 0x000000042d207825 */ /* 0x000fca00078e0018 */
[----:B------:R0:W3:Y:S01]  /*0d30*/  LDG.E R46, desc[UR6][R32.64] ;  /* 0x00000006202e7981 */ /* 0x0000e2000c1e1900 */
[----:B----4-:R-:W-:-:S04]  /*0d40*/  FADD R30, -R9, R30 ;  /* 0x0000001e091e7221 */ /* 0x010fc80000000100 */
[----:B------:R-:W-:-:S04]  /*0d50*/  FMUL R52, R30, R30 ;  /* 0x0000001e1e347220 */ /* 0x000fc80000400000 */
[----:B------:R-:W1:Y:S01]  /*0d60*/  F2F.F64.F32 R30, R52 ;  /* 0x00000034001e7310 */ /* 0x000e620000201800 */
[----:B------:R-:W-:Y:S02]  /*0d70*/  IADD3 R47, PT, PT, R47, 0x1, RZ ;  /* 0x000000012f2f7810 */ /* 0x000fe40007ffe0ff */
[----:B------:R-:W-:Y:S01]  /*0d80*/  IADD3 R49, PT, PT, R49, 0x1, RZ ;  /* 0x0000000131317810 */ /* 0x000fe20007ffe0ff */
[----:B-1----:R-:W-:Y:S02]  /*0d90*/  DADD R30, R28, R30 ;  /* 0x000000001c1e7229 */ /* 0x002fe4000000001e */
[----:B------:R-:W-:-:S06]  /*0da0*/  IMAD.WIDE.U32 R28, R47, 0x4, R24 ;  /* 0x000000042f1c7825 */ /* 0x000fcc00078e0018 */
[----:B------:R-:W4:Y:S01]  /*0db0*/  LDG.E R29, desc[UR6][R28.64] ;  /* 0x000000061c1d7981 */ /* 0x000f22000c1e1900 */
        /* <DEDUP_REMOVED lines=16> */
[----:B------:R-:W-:-:S05]  /*0ec0*/  IADD3 R51, PT, PT, R51, 0x1, RZ ;  /* 0x0000000133337810 */ /* 0x000fca0007ffe0ff */
[----:B0-----:R-:W-:Y:S01]  /*0ed0*/  IMAD.WIDE.U32 R32, R51, 0x4, R24 ;  /* 0x0000000433207825 */ /* 0x001fe200078e0018 */
[----:B------:R-:W-:Y:S01]  /*0ee0*/  IADD3 R44, PT, PT, R44, 0x1, RZ ;  /* 0x000000012c2c7810 */ /* 0x000fe20007ffe0ff */
[----:B-1----:R-:W-:Y:S01]  /*0ef0*/  DADD R28, R30, R28 ;  /* 0x000000001e1c7229 */ /* 0x002fe2000000001c */
[----:B------:R-:W-:Y:S01]  /*0f00*/  IADD3 R53, PT, PT, R53, 0x1, RZ ;  /* 0x0000000135357810 */ /* 0x000fe20007ffe0ff */
[----:B--2---:R-:W-:-:S04]  /*0f10*/  FADD R48, -R13, R48 ;  /* 0x000000300d307221 */ /* 0x004fc80000000100 */
[----:B------:R-:W-:Y:S02]  /*0f20*/  FMUL R52, R48, R48 ;  /* 0x0000003030347220 */ /* 0x000fe40000400000 */
[----:B------:R0:W2:Y:S02]  /*0f30*/  LDG.E R48, desc[UR6][R32.64] ;  /* 0x0000000620307981 */ /* 0x0000a4000c1e1900 */
[----:B------:R-:W1:Y:S01]  /*0f40*/  F2F.F64.F32 R30, R52 ;  /* 0x00000034001e7310 */ /* 0x000e620000201800 */
[----:B0-----:R-:W-:Y:S01]  /*0f50*/  IMAD.WIDE.U32 R32, R44, 0x4, R24 ;  /* 0x000000042c207825 */ /* 0x001fe200078e0018 */
[----:B-1----:R-:W-:-:S03]  /*0f60*/  DADD R28, R28, R30 ;  /* 0x000000001c1c7229 */ /* 0x002fc6000000001e */
[----:B---3--:R-:W-:-:S04]  /*0f70*/  FADD R46, -R14, R46 ;  /* 0x0000002e0e2e7221 */ /* 0x008fc80000000100 */
[----:B------:R-:W-:Y:S02]  /*0f80*/  FMUL R50, R46, R46 ;  /* 0x0000002e2e327220 */ /* 0x000fe40000400000 */
[----:B------:R0:W3:Y:S02]  /*0f90*/  LDG.E R46, desc[UR6][R32.64] ;  /* 0x00000006202e7981 */ /* 0x0000e4000c1e1900 */
[----:B------:R-:W1:Y:S02]  /*0fa0*/  F2F.F64.F32 R30, R50 ;  /* 0x00000032001e7310 */ /* 0x000e640000201800 */
[----:B-1----:R-:W-:Y:S01]  /*0fb0*/  DADD R28, R28, R30 ;  /* 0x000000001c1c7229 */ /* 0x002fe2000000001e */
[----:B------:R-:W-:-:S06]  /*0fc0*/  IMAD.WIDE.U32 R30, R53, 0x4, R24 ;  /* 0x00000004351e7825 */ /* 0x000fcc00078e0018 */
[----:B------:R-:W4:Y:S01]  /*0fd0*/  LDG.E R30, desc[UR6][R30.64] ;  /* 0x000000061e1e7981 */ /* 0x000f22000c1e1900 */
        /* <DEDUP_REMOVED lines=9> */
[----:B------:R-:W0:Y:S02]  /*1070*/  F2F.F64.F32 R32, R46 ;  /* 0x0000002e00207310 */ /* 0x000e240000201800 */
[----:B0-----:R-:W-:Y:S01]  /*1080*/  DADD R28, R28, R32 ;  /* 0x000000001c1c7229 */ /* 0x001fe20000000020 */
[----:B----4-:R-:W-:Y:S01]  /*1090*/  FADD R32, -R17, R30 ;  /* 0x0000001e11207221 */ /* 0x010fe20000000100 */
[----:B------:R-:W-:-:S04]  /*10a0*/  IMAD.WIDE.U32 R30, R42, 0x4, R24 ;  /* 0x000000042a1e7825 */ /* 0x000fc800078e0018 */
[----:B------:R-:W-:Y:S02]  /*10b0*/  FMUL R50, R32, R32 ;  /* 0x0000002020327220 */ /* 0x000fe40000400000 */
[----:B------:R-:W2:Y:S02]  /*10c0*/  LDG.E R31, desc[UR6][R30.64] ;  /* 0x000000061e1f7981 */ /* 0x000ea4000c1e1900 */
[----:B------:R-:W0:Y:S02]  /*10d0*/  F2F.F64.F32 R32, R50 ;  /* 0x0000003200207310 */ /* 0x000e240000201800 */
[----:B0-----:R-:W-:Y:S01]  /*10e0*/  DADD R32, R28, R32 ;  /* 0x000000001c207229 */ /* 0x001fe20000000020 */
[----:B------:R-:W-:-:S05]  /*10f0*/  IMAD.WIDE.U32 R28, R38, 0x4, R24 ;  /* 0x00000004261c7825 */ /* 0x000fca00078e0018 */
[----:B------:R0:W3:Y:S02]  /*1100*/  LDG.E R46, desc[UR6][R28.64] ;  /* 0x000000061c2e7981 */ /* 0x0000e4000c1e1900 */
[----:B0-----:R-:W-:-:S05]  /*1110*/  IMAD.WIDE.U32 R28, R36, 0x4, R24 ;  /* 0x00000004241c7825 */ /* 0x001fca00078e0018 */
[----:B------:R-:W4:Y:S01]  /*1120*/  LDG.E R48, desc[UR6][R28.64] ;  /* 0x000000061c307981 */ /* 0x000f22000c1e1900 */
[----:B------:R-:W-:-:S04]  /*1130*/  IADD3 R40, PT, PT, R40, 0x1, RZ ;  /* 0x0000000128287810 */ /* 0x000fc80007ffe0ff */
[----:B------:R-:W-:Y:S02]  /*1140*/  ISETP.NE.AND P1, PT, R40, -0x1, PT ;  /* 0xffffffff2800780c */ /* 0x000fe40003f25270 */
[----:B------:R-:W-:Y:S02]  /*1150*/  IADD3 R26, P2, PT, R26, 0x4, RZ ;  /* 0x000000041a1a7810 */ /* 0x000fe40007f5e0ff */
[----:B------:R-:W-:Y:S02]  /*1160*/  IADD3 R21, PT, PT, R21, 0x1, RZ ;  /* 0x0000000115157810 */ /* 0x000fe40007ffe0ff */
[----:B------:R-:W-:Y:S01]  /*1170*/  IADD3.X R27, PT, PT, RZ, R27, RZ, P2, !PT ;  /* 0x0000001bff1b7210 */ /* 0x000fe200017fe4ff */
[----:B--2---:R-:W-:-:S04]  /*1180*/  FADD R52, -R18, R31 ;  /* 0x0000001f12347221 */ /* 0x004fc80000000100 */
[----:B------:R-:W-:-:S04]  /*1190*/  FMUL R52, R52, R52 ;  /* 0x0000003434347220 */ /* 0x000fc80000400000 */
[----:B------:R-:W0:Y:S01]  /*11a0*/  F2F.F64.F32 R30, R52 ;  /* 0x00000034001e7310 */ /* 0x000e220000201800 */
[----:B---3--:R-:W-:Y:S01]  /*11b0*/  FADD R46, -R19, R46 ;  /* 0x0000002e132e7221 */ /* 0x008fe20000000100 */
[----:B0-----:R-:W-:-:S03]  /*11c0*/  DADD R32, R32, R30 ;  /* 0x0000000020207229 */ /* 0x001fc6000000001e */
[----:B------:R-:W-:-:S04]  /*11d0*/  FMUL R46, R46, R46 ;  /* 0x0000002e2e2e7220 */ /* 0x000fc80000400000 */
[----:B------:R-:W0:Y:S01]  /*11e0*/  F2F.F64.F32 R30, R46 ;  /* 0x0000002e001e7310 */ /* 0x000e220000201800 */
[----:B----4-:R-:W-:-:S04]  /*11f0*/  FADD R48, -R20, R48 ;  /* 0x0000003014307221 */ /* 0x010fc80000000100 */
[----:B------:R-:W-:-:S04]  /*1200*/  FMUL R48, R48, R48 ;  /* 0x0000003030307220 */ /* 0x000fc80000400000 */
        /* <DEDUP_REMOVED lines=8> */
.L_x_2213:
        /* <DEDUP_REMOVED lines=10> */
.L_x_2215:
        /* <DEDUP_REMOVED lines=13> */
.L_x_2799:


//--------------------- .text._Z17countNewCentroidsILi16EEvPfS0_PiS0_S1_S1_S1_ --------------------------
	.section	.text._Z17countNewCentroidsILi16EEvPfS0_PiS0_S1_S1_S1_,"ax",@progbits
	.align	128
        .global         _Z17countNewCentroidsILi16EEvPfS0_PiS0_S1_S1_S1_
        .type           _Z17countNewCentroidsILi16EEvPfS0_PiS0_S1_S1_S1_,@function
        .size           _Z17countNewCentroidsILi16EEvPfS0_PiS0_S1_S1_S1_,(.L_x_2800 - _Z17countNewCentroidsILi16EEvPfS0_PiS0_S1_S1_S1_)
        .other          _Z17countNewCentroidsILi16EEvPfS0_PiS0_S1_S1_S1_,@"STO_CUDA_ENTRY STV_DEFAULT"
_Z17countNewCentroidsILi16EEvPfS0_PiS0_S1_S1_S1_:
.text._Z17countNewCentroidsILi16EEvPfS0_PiS0_S1_S1_S1_:
[----:B------:R-:W-:Y:S08]  /*0000*/  LDC R1, c[0x0][0x37c] ;  /* 0x0000df00ff017b82 */ /* 0x000ff00000000800 */
[----:B------:R-:W0:Y:S01]  /*0010*/  LDC.64 R8, c[0x0][0x3a8] ;  /* 0x0000ea00ff087b82 */ /* 0x000e220000000a00 */
[----:B------:R-:W0:Y:S07]  /*0020*/  LDCU.64 UR6, c[0x0][0x358] ;  /* 0x00006b00ff0677ac */ /* 0x000e2e0008000a00 */
[----:B------:R-:W1:Y:S01]  /*0030*/  LDC.64 R6, c[0x0][0x3b0] ;  /* 0x0000ec00ff067b82 */ /* 0x000e620000000a00 */
[----:B0-----:R-:W2:Y:S01]  /*0040*/  LDG.E R0, desc[UR6][R8.64] ;  /* 0x0000000608007981 */ /* 0x001ea2000c1e1900 */
[----:B------:R-:W0:Y:S06]  /*0050*/  S2R R5, SR_TID.X ;  /* 0x0000000000057919 */ /* 0x000e2c0000002100 */
[----:B------:R-:W3:Y:S01]  /*0060*/  S2UR UR4, SR_CTAID.X ;  /* 0x00000000000479c3 */ /* 0x000ee20000002500 */
[----:B------:R-:W4:Y:S01]  /*0070*/  S2R R2, SR_CgaCtaId ;  /* 0x0000000000027919 */ /* 0x000f220000008800 */
[----:B------:R-:W-:Y:S01]  /*0080*/  MOV R3, 0x400 ;  /* 0x0000040000037802 */ /* 0x000fe20000000f00 */
[----:B------:R-:W-:Y:S01]  /*0090*/  BSSY.RECONVERGENT B0, `(.L_x_2216) ;  /* 0x0000014000007945 */ /* 0x000fe20003800200 */
[----:B-1----:R0:W5:Y:S01]  /*00a0*/  LDG.E R6, desc[UR6][R6.64] ;  /* 0x0000000606067981 */ /* 0x002162000c1e1900 */
[----:B---3--:R-:W-:-:S06]  /*00b0*/  USHF.L.U32 UR4, UR4, 0xa, URZ ;  /* 0x0000000a04047899 */ /* 0x008fcc00080006ff */
[C---:B0-----:R-:W-:Y:S02]  /*00c0*/  LOP3.LUT R7, R5.reuse, UR4, RZ, 0xfc, !PT ;  /* 0x0000000405077c12 */ /* 0x041fe4000f8efcff */
[----:B----4-:R-:W-:Y:S02]  /*00d0*/  LEA R3, R2, R3, 0x18 ;  /* 0x0000000302037211 */ /* 0x010fe400078ec0ff */
[C---:B--2---:R-:W-:Y:S02]  /*00e0*/  SHF.L.U32 R4, R0.reuse, 0x4, RZ ;  /* 0x0000000400047819 */ /* 0x044fe400000006ff */
[C---:B------:R-:W-:Y:S02]  /*00f0*/  ISETP.GE.AND P0, PT, R5.reuse, R0, PT ;  /* 0x000000000500720c */ /* 0x040fe40003f06270 */
[----:B------:R-:W-:Y:S02]  /*0100*/  ISETP.GE.AND P1, PT, R5, R4, PT ;  /* 0x000000040500720c */ /* 0x000fe40003f26270 */
[----:B------:R-:W-:-:S11]  /*0110*/  LEA R2, R0, R3, 0x6 ;  /* 0x0000000300027211 */ /* 0x000fd600078e30ff */
[----:B------:R-:W-:Y:S05]  /*0120*/  @P1 BRA `(.L_x_2217) ;  /* 0x0000000000281947 */ /* 0x000fea0003800000 */
[----:B------:R-:W0:Y:S01]  /*0130*/  S2R R11, SR_CgaCtaId ;  /* 0x00000000000b7919 */ /* 0x000e220000008800 */
[----:B------:R-:W1:Y:S01]  /*0140*/  LDC R12, c[0x0][0x360] ;  /* 0x0000d800ff0c7b82 */ /* 0x000e620000000800 */
[----:B------:R-:W-:Y:S02]  /*0150*/  MOV R8, 0x400 ;  /* 0x0000040000087802 */ /* 0x000fe40000000f00 */
[----:B------:R-:W-:Y:S02]  /*0160*/  MOV R9, R5 ;  /* 0x0000000500097202 */ /* 0x000fe40000000f00 */
[----:B0-----:R-:W-:-:S07]  /*0170*/  LEA R8, R11, R8, 0x18 ;  /* 0x000000080b087211 */ /* 0x001fce00078ec0ff */
.L_x_2218:
[----:B------:R-:W-:Y:S02]  /*0180*/  LEA R10, R9, R8, 0x2 ;  /* 0x00000008090a7211 */ /* 0x000fe400078e10ff */
[----:B-1----:R-:W-:-:S03]  /*0190*/  IADD3 R9, PT, PT, R12, R9, RZ ;  /* 0x000000090c097210 */ /* 0x002fc60007ffe0ff */
[----:B------:R0:W-:Y:S01]  /*01a0*/  STS [R10], RZ ;  /* 0x000000ff0a007388 */ /* 0x0001e20000000800 */
[----:B------:R-:W-:-:S13]  /*01b0*/  ISETP.GE.AND P1, PT, R9, R4, PT ;  /* 0x000000040900720c */ /* 0x000fda0003f26270 */
[----:B0-----:R-:W-:Y:S05]  /*01c0*/  @!P1 BRA `(.L_x_2218) ;  /* 0xfffffffc00ec9947 */ /* 0x001fea000383ffff */
.L_x_2217:
[----:B------:R-:W-:Y:S05]  /*01d0*/  BSYNC.RECONVERGENT B0 ;  /* 0x0000000000007941 */ /* 0x000fea0003800200 */
.L_x_2216:
[----:B------:R-:W-:Y:S04]  /*01e0*/  BSSY.RECONVERGENT B0, `(.L_x_2219) ;  /* 0x0000009000007945 */ /* 0x000fe80003800200 */
[----:B------:R-:W-:Y:S05]  /*01f0*/  @P0 BRA `(.L_x_2220) ;  /* 0x00000000001c0947 */ /* 0x000fea0003800000 */
[----:B------:R-:W0:Y:S01]  /*0200*/  LDC R10, c[0x0][0x360] ;  /* 0x0000d800ff0a7b82 */ /* 0x000e220000000800 */
[----:B------:R-:W-:-:S07]  /*0210*/  MOV R9, R5 ;  /* 0x0000000500097202 */ /* 0x000fce0000000f00 */
.L_x_2221:
[----:B------:R-:W-:Y:S01]  /*0220*/  IMAD R8, R9, 0x4, R2 ;  /* 0x0000000409087824 */ /* 0x000fe200078e0202 */
[----:B0-----:R-:W-:-:S04]  /*0230*/  IADD3 R9, PT, PT, R10, R9, RZ ;  /* 0x000000090a097210 */ /* 0x001fc80007ffe0ff */
[----:B------:R1:W-:Y:S01]  /*0240*/  STS [R8], RZ ;  /* 0x000000ff08007388 */ /* 0x0003e20000000800 */
[----:B------:R-:W-:-:S13]  /*0250*/  ISETP.GE.AND P0, PT, R9, R0, PT ;  /* 0x000000000900720c */ /* 0x000fda0003f06270 */
[----:B-1----:R-:W-:Y:S05]  /*0260*/  @!P0 BRA `(.L_x_2221) ;  /* 0xfffffffc00ec8947 */ /* 0x002fea000383ffff */
.L_x_2220:
[----:B------:R-:W-:Y:S05]  /*0270*/  BSYNC.RECONVERGENT B0 ;  /* 0x0000000000007941 */ /* 0x000fea0003800200 */
.L_x_2219:
        /* <DEDUP_REMOVED lines=12> */
.L_x_2225:
[----:B------:R-:W0:Y:S02]  /*0340*/  LDS R8, [R7] ;  /* 0x0000000007087984 */ /* 0x000e240000000800 */
[----:B0----5:R-:W-:-:S05]  /*0350*/  FADD R9, R13, R8 ;  /* 0x000000080d097221 */ /* 0x021fca0000000000 */
[----:B------:R-:W0:Y:S02]  /*0360*/  ATOMS.CAST.SPIN P0, [R7], R8, R9 ;  /* 0x000000080700758d */ /* 0x000e240001800009 */
[----:B0-----:R-:W-:Y:S05]  /*0370*/  @!P0 BRA `(.L_x_2225) ;  /* 0xfffffffc00f08947 */ /* 0x001fea000383ffff */
[----:B------:R-:W-:Y:S05]  /*0380*/  BSYNC.RECONVERGENT B1 ;  /* 0x0000000000017941 */ /* 0x000fea0003800200 */
.L_x_2224:
[----:B------:R-:W-:-:S05]  /*0390*/  IMAD.WIDE R10, R6, 0x4, R10 ;  /* 0x00000004060a7825 */ /* 0x000fca00078e020a */
[----:B------:R0:W5:Y:S01]  /*03a0*/  LDG.E R13, desc[UR6][R10.64] ;  /* 0x000000060a0d7981 */ /* 0x000162000c1e1900 */
[----:B------:R-:W-:Y:S01]  /*03b0*/  BSSY.RECONVERGENT B1, `(.L_x_2226) ;  /* 0x0000006000017945 */ /* 0x000fe20003800200 */
[----:B------:R-:W-:-:S07]  /*03c0*/  LEA R9, R0, R7, 0x2 ;  /* 0x0000000700097211 */ /* 0x000fce00078e10ff */
.L_x_2227:
[----:B------:R-:W1:Y:S02]  /*03d0*/  LDS R14, [R9] ;  /* 0x00000000090e7984 */ /* 0x000e640000000800 */
[----:B-1---5:R-:W-:-:S05]  /*03e0*/  FADD R15, R13, R14 ;  /* 0x0000000e0d0f7221 */ /* 0x022fca0000000000 */
[----:B------:R-:W1:Y:S02]  /*03f0*/  ATOMS.CAST.SPIN P0, [R9], R14, R15 ;  /* 0x0000000e0900758d */ /* 0x000e64000180000f */
[----:B-1----:R-:W-:Y:S05]  /*0400*/  @!P0 BRA `(.L_x_2227) ;  /* 0xfffffffc00f08947 */ /* 0x002fea000383ffff */
[----:B------:R-:W-:Y:S05]  /*0410*/  BSYNC.RECONVERGENT B1 ;  /* 0x0000000000017941 */ /* 0x000fea0003800200 */
.L_x_2226:
[----:B0-----:R-:W-:-:S05]  /*0420*/  IMAD.WIDE R10, R6, 0x4, R10 ;  /* 0x00000004060a7825 */ /* 0x001fca00078e020a */
[----:B------:R0:W5:Y:S01]  /*0430*/  LDG.E R13, desc[UR6][R10.64] ;  /* 0x000000060a0d7981 */ /* 0x000162000c1e1900 */
[----:B------:R-:W-:Y:S01]  /*0440*/  BSSY.RECONVERGENT B1, `(.L_x_2228) ;  /* 0x0000006000017945 */ /* 0x000fe20003800200 */
[----:B------:R-:W-:-:S07]  /*0450*/  LEA R9, R0, R9, 0x2 ;  /* 0x0000000900097211 */ /* 0x000fce00078e10ff */
.L_x_2229:
[----:B------:R-:W1:Y:S02]  /*0460*/  LDS R14, [R9] ;  /* 0x00000000090e7984 */ /* 0x000e640000000800 */
[----:B-1---5:R-:W-:-:S05]  /*0470*/  FADD R15, R13, R14 ;  /* 0x0000000e0d0f7221 */ /* 0x022fca0000000000 */
[----:B------:R-:W1:Y:S02]  /*0480*/  ATOMS.CAST.SPIN P0, [R9], R14, R15 ;  /* 0x0000000e0900758d */ /* 0x000e64000180000f */
[----:B-1----:R-:W-:Y:S05]  /*0490*/  @!P0 BRA `(.L_x_2229) ;  /* 0xfffffffc00f08947 */ /* 0x002fea000383ffff */
[----:B------:R-:W-:Y:S05]  /*04a0*/  BSYNC.RECONVERGENT B1 ;  /* 0x0000000000017941 */ /* 0x000fea0003800200 */
.L_x_2228:
[----:B0-----:R-:W-:-:S05]  /*04b0*/  IMAD.WIDE R10, R6, 0x4, R10 ;  /* 0x00000004060a7825 */ /* 0x001fca00078e020a */
[----:B------:R0:W5:Y:S01]  /*04c0*/  LDG.E R13, desc[UR6][R10.64] ;  /* 0x000000060a0d7981 */ /* 0x000162000c1e1900 */
[----:B------:R-:W-:Y:S01]  /*04d0*/  BSSY.RECONVERGENT B1, `(.L_x_2230) ;  /* 0x0000006000017945 */ /* 0x000fe20003800200 */
[----:B------:R-:W-:-:S07]  /*04e0*/  LEA R9, R0, R9, 0x2 ;  /* 0x0000000900097211 */ /* 0x000fce00078e10ff */
.L_x_2231:
[----:B------:R-:W1:Y:S02]  /*04f0*/  LDS R14, [R9] ;  /* 0x00000000090e7984 */ /* 0x000e640000000800 */
[----:B-1---5:R-:W-:-:S05]  /*0500*/  FADD R15, R13, R14 ;  /* 0x0000000e0d0f7221 */ /* 0x022fca0000000000 */
[----:B------:R-:W1:Y:S02]  /*0510*/  ATOMS.CAST.SPIN P0, [R9], R14, R15 ;  /* 0x0000000e0900758d */ /* 0x000e64000180000f */
[----:B-1----:R-:W-:Y:S05]  /*0520*/  @!P0 BRA `(.L_x_2231) ;  /* 0xfffffffc00f08947 */ /* 0x002fea000383ffff */
[----:B------:R-:W-:Y:S05]  /*0530*/  BSYNC.RECONVERGENT B1 ;  /* 0x0000000000017941 */ /* 0x000fea0003800200 */
.L_x_2230:
[----:B0-----:R-:W-:-:S05]  /*0540*/  IMAD.WIDE R10, R6, 0x4, R10 ;  /* 0x00000004060a7825 */ /* 0x001fca00078e020a */
[----:B------:R0:W5:Y:S01]  /*0550*/  LDG.E R13, desc[UR6][R10.64] ;  /* 0x000000060a0d7981 */ /* 0x000162000c1e1900 */
[----:B------:R-:W-:Y:S01]  /*0560*/  BSSY.RECONVERGENT B1, `(.L_x_2232) ;  /* 0x0000006000017945 */ /* 0x000fe20003800200 */
[----:B------:R-:W-:-:S07]  /*0570*/  IMAD R9, R0, 0x4, R9 ;  /* 0x0000000400097824 */ /* 0x000fce00078e0209 */
.L_x_2233:
[----:B------:R-:W1:Y:S02]  /*0580*/  LDS R14, [R9] ;  /* 0x00000000090e7984 */ /* 0x000e640000000800 */
[----:B-1---5:R-:W-:-:S05]  /*0590*/  FADD R15, R13, R14 ;  /* 0x0000000e0d0f7221 */ /* 0x022fca0000000000 */
[----:B------:R-:W1:Y:S02]  /*05a0*/  ATOMS.CAST.SPIN P0, [R9], R14, R15 ;  /* 0x0000000e0900758d */ /* 0x000e64000180000f */
[----:B-1----:R-:W-:Y:S05]  /*05b0*/  @!P0 BRA `(.L_x_2233) ;  /* 0xfffffffc00f08947 */ /* 0x002fea000383ffff */
[----:B------:R-:W-:Y:S05]  /*05c0*/  BSYNC.RECONVERGENT B1 ;  /* 0x0000000000017941 */ /* 0x000fea0003800200 */
.L_x_2232:
[----:B0-----:R-:W-:-:S05]  /*05d0*/  IMAD.WIDE R10, R6, 0x4, R10 ;  /* 0x00000004060a7825 */ /* 0x001fca00078e020a */
[----:B------:R0:W5:Y:S01]  /*05e0*/  LDG.E R13, desc[UR6][R10.64] ;  /* 0x000000060a0d7981 */ /* 0x000162000c1e1900 */
[----:B------:R-:W-:Y:S01]  /*05f0*/  BSSY.RECONVERGENT B1, `(.L_x_2234) ;  /* 0x0000006000017945 */ /* 0x000fe20003800200 */
[----:B------:R-:W-:-:S07]  /*0600*/  LEA R9, R0, R9, 0x2 ;  /* 0x0000000900097211 */ /* 0x000fce00078e10ff */
.L_x_2235:
[----:B------:R-:W1:Y:S02]  /*0610*/  LDS R14, [R9] ;  /* 0x00000000090e7984 */ /* 0x000e640000000800 */
[----:B-1---5:R-:W-:-:S05]  /*0620*/  FADD R15, R13, R14 ;  /* 0x0000000e0d0f7221 */ /* 0x022fca0000000000 */
[----:B------:R-:W1:Y:S02]  /*0630*/  ATOMS.CAST.SPIN P0, [R9], R14, R15 ;  /* 0x0000000e0900758d */ /* 0x000e64000180000f */
[----:B-1----:R-:W-:Y:S05]  /*0640*/  @!P0 BRA `(.L_x_2235) ;  /* 0xfffffffc00f08947 */ /* 0x002fea000383ffff */
[----:B------:R-:W-:Y:S05]  /*0650*/  BSYNC.RECONVERGENT B1 ;  /* 0x0000000000017941 */ /* 0x000fea0003800200 */
.L_x_2234:
[----:B0-----:R-:W-:-:S05]  /*0660*/  IMAD.WIDE R10, R6, 0x4, R10 ;  /* 0x00000004060a7825 */ /* 0x001fca00078e020a */
[----:B------:R0:W5:Y:S01]  /*0670*/  LDG.E R13, desc[UR6][R10.64] ;  /* 0x000000060a0d7981 */ /* 0x000162000c1e1900 */
[----:B------:R-:W-:Y:S01]  /*0680*/  BSSY.RECONVERGENT B1, `(.L_x_2236) ;  /* 0x0000006000017945 */ /* 0x000fe20003800200 */
[----:B------:R-:W-:-:S07]  /*0690*/  LEA R9, R0, R9, 0x2 ;  /* 0x0000000900097211 */ /* 0x000fce00078e10ff */
.L_x_2237:
[----:B------:R-:W1:Y:S02]  /*06a0*/  LDS R14, [R9] ;  /* 0x00000000090e7984 */ /* 0x000e640000000800 */
[----:B-1---5:R-:W-:-:S05]  /*06b0*/  FADD R15, R13, R14 ;  /* 0x0000000e0d0f7221 */ /* 0x022fca0000000000 */
[----:B------:R-:W1:Y:S02]  /*06c0*/  ATOMS.CAST.SPIN P0, [R9], R14, R15 ;  /* 0x0000000e0900758d */ /* 0x000e64000180000f */
[----:B-1----:R-:W-:Y:S05]  /*06d0*/  @!P0 BRA `(.L_x_2237) ;  /* 0xfffffffc00f08947 */ /* 0x002fea000383ffff */
[----:B------:R-:W-:Y:S05]  /*06e0*/  BSYNC.RECONVERGENT B1 ;  /* 0x0000000000017941 */ /* 0x000fea0003800200 */
.L_x_2236:
[----:B0-----:R-:W-:-:S05]  /*06f0*/  IMAD.WIDE R10, R6, 0x4, R10 ;  /* 0x00000004060a7825 */ /* 0x001fca00078e020a */
[----:B------:R0:W5:Y:S01]  /*0700*/  LDG.E R13, desc[UR6][R10.64] ;  /* 0x000000060a0d7981 */ /* 0x000162000c1e1900 */
[----:B------:R-:W-:Y:S01]  /*0710*/  BSSY.RECONVERGENT B1, `(.L_x_2238) ;  /* 0x0000006000017945 */ /* 0x000fe20003800200 */
[----:B------:R-:W-:-:S07]  /*0720*/  LEA R9, R0, R9, 0x2 ;  /* 0x0000000900097211 */ /* 0x000fce00078e10ff */
.L_x_2239:
[----:B------:R-:W1:Y:S02]  /*0730*/  LDS R14, [R9] ;  /* 0x00000000090e7984 */ /* 0x000e640000000800 */
[----:B-1---5:R-:W-:-:S05]  /*0740*/  FADD R15, R13, R14 ;  /* 0x0000000e0d0f7221 */ /* 0x022fca0000000000 */
[----:B------:R-:W1:Y:S02]  /*0750*/  ATOMS.CAST.SPIN P0, [R9], R14, R15 ;  /* 0x0000000e0900758d */ /* 0x000e64000180000f */
[----:B-1----:R-:W-:Y:S05]  /*0760*/  @!P0 BRA `(.L_x_2239) ;  /* 0xfffffffc00f08947 */ /* 0x002fea000383ffff */
[----:B------:R-:W-:Y:S05]  /*0770*/  BSYNC.RECONVERGENT B1 ;  /* 0x0000000000017941 */ /* 0x000fea0003800200 */
.L_x_2238:
[----:B0-----:R-:W-:-:S05]  /*0780*/  IMAD.WIDE R10, R6, 0x4, R10 ;  /* 0x00000004060a7825 */ /* 0x001fca00078e020a */
[----:B------:R0:W5:Y:S01]  /*0790*/  LDG.E R13, desc[UR6][R10.64] ;  /* 0x000000060a0d7981 */ /* 0x000162000c1e1900 */
[----:B------:R-:W-:Y:S01]  /*07a0*/  BSSY.RECONVERGENT B1, `(.L_x_2240) ;  /* 0x0000006000017945 */ /* 0x000fe20003800200 */
[----:B------:R-:W-:-:S07]  /*07b0*/  LEA R9, R0, R9, 0x2 ;  /* 0x0000000900097211 */ /* 0x000fce00078e10ff */
.L_x_2241:
[----:B------:R-:W1:Y:S02]  /*07c0*/  LDS R14, [R9] ;  /* 0x00000000090e7984 */ /* 0x000e640000000800 */
[----:B-1---5:R-:W-:-:S05]  /*07d0*/  FADD R15, R13, R14 ;  /* 0x0000000e0d0f7221 */ /* 0x022fca0000000000 */
[----:B------:R-:W1:Y:S02]  /*07e0*/  ATOMS.CAST.SPIN P0, [R9], R14, R15 ;  /* 0x0000000e0900758d */ /* 0x000e64000180000f */
[----:B-1----:R-:W-:Y:S05]  /*07f0*/  @!P0 BRA `(.L_x_2241) ;  /* 0xfffffffc00f08947 */ /* 0x002fea000383ffff */
[----:B------:R-:W-:Y:S05]  /*0800*/  BSYNC.RECONVERGENT B1 ;  /* 0x0000000000017941 */ /* 0x000fea0003800200 */
.L_x_2240:
[----:B0-----:R-:W-:-:S05]  /*0810*/  IMAD.WIDE R10, R6, 0x4, R10 ;  /* 0x00000004060a7825 */ /* 0x001fca00078e020a */
[----:B------:R0:W5:Y:S01]  /*0820*/  LDG.E R13, desc[UR6][R10.64] ;  /* 0x000000060a0d7981 */ /* 0x000162000c1e1900 */
[----:B------:R-:W-:Y:S01]  /*0830*/  BSSY.RECONVERGENT B1, `(.L_x_2242) ;  /* 0x0000006000017945 */ /* 0x000fe20003800200 */
[----:B------:R-:W-:-:S07]  /*0840*/  LEA R9, R0, R9, 0x2 ;  /* 0x0000000900097211 */ /* 0x000fce00078e10ff */
.L_x_2243:
[----:B------:R-:W1:Y:S02]  /*0850*/  LDS R14, [R9] ;  /* 0x00000000090e7984 */ /* 0x000e640000000800 */
[----:B-1---5:R-:W-:-:S05]  /*0860*/  FADD R15, R13, R14 ;  /* 0x0000000e0d0f7221 */ /* 0x022fca0000000000 */
[----:B------:R-:W1:Y:S02]  /*0870*/  ATOMS.CAST.SPIN P0, [R9], R14, R15 ;  /* 0x0000000e0900758d */ /* 0x000e64000180000f */
[----:B-1----:R-:W-:Y:S05]  /*0880*/  @!P0 BRA `(.L_x_2243) ;  /* 0xfffffffc00f08947 */ /* 0x002fea000383ffff */
[----:B------:R-:W-:Y:S05]  /*0890*/  BSYNC.RECONVERGENT B1 ;  /* 0x0000000000017941 */ /* 0x000fea0003800200 */
.L_x_2242:
[----:B0-----:R-:W-:-:S05]  /*08a0*/  IMAD.WIDE R10, R6, 0x4, R10 ;  /* 0x00000004060a7825 */ /* 0x001fca00078e020a */
[----:B------:R0:W5:Y:S01]  /*08b0*/  LDG.E R13, desc[UR6][R10.64] ;  /* 0x000000060a0d7981 */ /* 0x000162000c1e1900 */
[----:B------:R-:W-:Y:S01]  /*08c0*/  BSSY.RECONVERGENT B1, `(.L_x_2244) ;  /* 0x0000006000017945 */ /* 0x000fe20003800200 */
[----:B------:R-:W-:-:S07]  /*08d0*/  IMAD R9, R0, 0x4, R9 ;  /* 0x0000000400097824 */ /* 0x000fce00078e0209 */
.L_x_2245:
[----:B------:R-:W1:Y:S02]  /*08e0*/  LDS R14, [R9] ;  /* 0x00000000090e7984 */ /* 0x000e640000000800 */
[----:B-1---5:R-:W-:-:S05]  /*08f0*/  FADD R15, R13, R14 ;  /* 0x0000000e0d0f7221 */ /* 0x022fca0000000000 */
[----:B------:R-:W1:Y:S02]  /*0900*/  ATOMS.CAST.SPIN P0, [R9], R14, R15 ;  /* 0x0000000e0900758d */ /* 0x000e64000180000f */
[----:B-1----:R-:W-:Y:S05]  /*0910*/  @!P0 BRA `(.L_x_2245) ;  /* 0xfffffffc00f08947 */ /* 0x002fea000383ffff */
[----:B------:R-:W-:Y:S05]  /*0920*/  BSYNC.RECONVERGENT B1 ;  /* 0x0000000000017941 */ /* 0x000fea0003800200 */
.L_x_2244:
[----:B0-----:R-:W-:-:S05]  /*0930*/  IMAD.WIDE R10, R6, 0x4, R10 ;  /* 0x00000004060a7825 */ /* 0x001fca00078e020a */
[----:B------:R0:W5:Y:S01]  /*0940*/  LDG.E R13, desc[UR6][R10.64] ;  /* 0x000000060a0d7981 */ /* 0x000162000c1e1900 */
[----:B------:R-:W-:Y:S01]  /*0950*/  BSSY.RECONVERGENT B1, `(.L_x_2246) ;  /* 0x0000006000017945 */ /* 0x000fe20003800200 */
[----:B------:R-:W-:-:S07]  /*0960*/  LEA R9, R0, R9, 0x2 ;  /* 0x0000000900097211 */ /* 0x000fce00078e10ff */
.L_x_2247:
[----:B------:R-:W1:Y:S02]  /*0970*/  LDS R14, [R9] ;  /* 0x00000000090e7984 */ /* 0x000e640000000800 */
[----:B-1---5:R-:W-:-:S05]  /*0980*/  FADD R15, R13, R14 ;  /* 0x0000000e0d0f7221 */ /* 0x022fca0000000000 */
[----:B------:R-:W1:Y:S02]  /*0990*/  ATOMS.CAST.SPIN P0, [R9], R14, R15 ;  /* 0x0000000e0900758d */ /* 0x000e64000180000f */
[----:B-1----:R-:W-:Y:S05]  /*09a0*/  @!P0 BRA `(.L_x_2247) ;  /* 0xfffffffc00f08947 */ /* 0x002fea000383ffff */
[----:B------:R-:W-:Y:S05]  /*09b0*/  BSYNC.RECONVERGENT B1 ;  /* 0x0000000000017941 */ /* 0x000fea0003800200 */
.L_x_2246:
[----:B0-----:R-:W-:-:S05]  /*09c0*/  IMAD.WIDE R10, R6, 0x4, R10 ;  /* 0x00000004060a7825 */ /* 0x001fca00078e020a */
[----:B------:R0:W5:Y:S01]  /*09d0*/  LDG.E R13, desc[UR6][R10.64] ;  /* 0x000000060a0d7981 */ /* 0x000162000c1e1900 */
[----:B------:R-:W-:Y:S01]  /*09e0*/  BSSY.RECONVERGENT B1, `(.L_x_2248) ;  /* 0x0000006000017945 */ /* 0x000fe20003800200 */
[----:B------:R-:W-:-:S07]  /*09f0*/  LEA R9, R0, R9, 0x2 ;  /* 0x0000000900097211 */ /* 0x000fce00078e10ff */
.L_x_2249:
[----:B------:R-:W1:Y:S02]  /*0a00*/  LDS R14, [R9] ;  /* 0x00000000090e7984 */ /* 0x000e640000000800 */
[----:B-1---5:R-:W-:-:S05]  /*0a10*/  FADD R15, R13, R14 ;  /* 0x0000000e0d0f7221 */ /* 0x022fca0000000000 */
[----:B------:R-:W1:Y:S02]  /*0a20*/  ATOMS.CAST.SPIN P0, [R9], R14, R15 ;  /* 0x0000000e0900758d */ /* 0x000e64000180000f */
[----:B-1----:R-:W-:Y:S05]  /*0a30*/  @!P0 BRA `(.L_x_2249) ;  /* 0xfffffffc00f08947 */ /* 0x002fea000383ffff */
[----:B------:R-:W-:Y:S05]  /*0a40*/  BSYNC.RECONVERGENT B1 ;  /* 0x0000000000017941 */ /* 0x000fea0003800200 */
.L_x_2248:
[----:B0-----:R-:W-:-:S05]  /*0a50*/  IMAD.WIDE R10, R6, 0x4, R10 ;  /* 0x00000004060a7825 */ /* 0x001fca00078e020a */
[----:B------:R0:W5:Y:S01]  /*0a60*/  LDG.E R13, desc[UR6][R10.64] ;  /* 0x000000060a0d7981 */ /* 0x000162000c1e1900 */
[----:B------:R-:W-:Y:S01]  /*0a70*/  BSSY.RECONVERGENT B1, `(.L_x_2250) ;  /* 0x0000006000017945 */ /* 0x000fe20003800200 */
[----:B------:R-:W-:-:S07]  /*0a80*/  LEA R9, R0, R9, 0x2 ;  /* 0x0000000900097211 */ /* 0x000fce00078e10ff */
.L_x_2251:
[----:B------:R-:W1:Y:S02]  /*0a90*/  LDS R14, [R9] ;  /* 0x00000000090e7984 */ /* 0x000e640000000800 */
[----:B-1---5:R-:W-:-:S05]  /*0aa0*/  FADD R15, R13, R14 ;  /* 0x0000000e0d0f7221 */ /* 0x022fca0000000000 */
[----:B------:R-:W1:Y:S02]  /*0ab0*/  ATOMS.CAST.SPIN P0, [R9], R14, R15 ;  /* 0x0000000e0900758d */ /* 0x000e64000180000f */
[----:B-1----:R-:W-:Y:S05]  /*0ac0*/  @!P0 BRA `(.L_x_2251) ;  /* 0xfffffffc00f08947 */ /* 0x002fea000383ffff */
[----:B------:R-:W-:Y:S05]  /*0ad0*/  BSYNC.RECONVERGENT B1 ;  /* 0x0000000000017941 */ /* 0x000fea0003800200 */
.L_x_2250:
[----:B0-----:R-:W-:-:S05]  /*0ae0*/  IMAD.WIDE R10, R6, 0x4, R10 ;  /* 0x00000004060a7825 */ /* 0x001fca00078e020a */
[----:B------:R0:W5:Y:S01]  /*0af0*/  LDG.E R13, desc[UR6][R10.64] ;  /* 0x000000060a0d7981 */ /* 0x000162000c1e1900 */
[----:B------:R-:W-:Y:S01]  /*0b00*/  BSSY.RECONVERGENT B1, `(.L_x_2252) ;  /* 0x0000006000017945 */ /* 0x000fe20003800200 */
[----:B------:R-:W-:-:S07]  /*0b10*/  LEA R9, R0, R9, 0x2 ;  /* 0x0000000900097211 */ /* 0x000fce00078e10ff */
.L_x_2253:
[----:B------:R-:W1:Y:S02]  /*0b20*/  LDS R14, [R9] ;  /* 0x00000000090e7984 */ /* 0x000e640000000800 */
[----:B-1---5:R-:W-:-:S05]  /*0b30*/  FADD R15, R13, R14 ;  /* 0x0000000e0d0f7221 */ /* 0x022fca0000000000 */
[----:B------:R-:W1:Y:S02]  /*0b40*/  ATOMS.CAST.SPIN P0, [R9], R14, R15 ;  /* 0x0000000e0900758d */ /* 0x000e64000180000f */
[----:B-1----:R-:W-:Y:S05]  /*0b50*/  @!P0 BRA `(.L_x_2253) ;  /* 0xfffffffc00f08947 */ /* 0x002fea000383ffff */
[----:B------:R-:W-:Y:S05]  /*0b60*/  BSYNC.RECONVERGENT B1 ;  /* 0x0000000000017941 */ /* 0x000fea0003800200 */
.L_x_2252:
[----:B0-----:R-:W-:-:S06]  /*0b70*/  IMAD.WIDE R10, R6, 0x4, R10 ;  /* 0x00000004060a7825 */ /* 0x001fcc00078e020a */
[----:B------:R0:W5:Y:S01]  /*0b80*/  LDG.E R11, desc[UR6][R10.64] ;  /* 0x000000060a0b7981 */ /* 0x000162000c1e1900 */
[----:B------:R-:W-:Y:S01]  /*0b90*/  BSSY.RECONVERGENT B1, `(.L_x_2254) ;  /* 0x0000006000017945 */ /* 0x000fe20003800200 */
[----:B------:R-:W-:-:S07]  /*0ba0*/  LEA R9, R0, R9, 0x2 ;  /* 0x0000000900097211 */ /* 0x000fce00078e10ff */
.L_x_2255:
[----:B------:R-:W1:Y:S02]  /*0bb0*/  LDS R12, [R9] ;  /* 0x00000000090c7984 */ /* 0x000e640000000800 */
[----:B-1---5:R-:W-:-:S05]  /*0bc0*/  FADD R13, R11, R12 ;  /* 0x0000000c0b0d7221 */ /* 0x022fca0000000000 */
[----:B------:R-:W1:Y:S02]  /*0bd0*/  ATOMS.CAST.SPIN P0, [R9], R12, R13 ;  /* 0x0000000c0900758d */ /* 0x000e64000180000d */
[----:B-1----:R-:W-:Y:S05]  /*0be0*/  @!P0 BRA `(.L_x_2255) ;  /* 0xfffffffc00f08947 */ /* 0x002fea000383ffff */
[----:B------:R-:W-:Y:S05]  /*0bf0*/  BSYNC.RECONVERGENT B1 ;  /* 0x0000000000017941 */ /* 0x000fea0003800200 */
.L_x_2254:
[----:B------:R-:W-:-:S05]  /*0c00*/  IMAD R7, R0, 0x40, R7 ;  /* 0x0000004000077824 */ /* 0x000fca00078e0207 */
[----:B------:R1:W-:Y:S02]  /*0c10*/  ATOMS.POPC.INC.32 RZ, [R7+URZ] ;  /* 0x0000000007ff7f8c */ /* 0x0003e4000d8000ff */
.L_x_2223:
[----:B------:R-:W-:Y:S05]  /*0c20*/  BSYNC.RECONVERGENT B0 ;  /* 0x0000000000007941 */ /* 0x000fea0003800200 */
.L_x_2222:
        /* <DEDUP_REMOVED lines=8> */
.L_x_2258:
[C---:B0-----:R-:W-:Y:S01]  /*0cb0*/  LEA R10, R11.reuse, R3, 0x2 ;  /* 0x000000030b0a7211 */ /* 0x041fe200078e10ff */
[----:B-1-34-:R-:W-:-:S04]  /*0cc0*/  IMAD.WIDE R6, R11, 0x4, R8 ;  /* 0x000000040b067825 */ /* 0x01afc800078e0208 */
[----:B------:R-:W0:Y:S01]  /*0cd0*/  LDS R13, [R10] ;  /* 0x000000000a0d7984 */ /* 0x000e220000000800 */
[----:B--2---:R-:W-:-:S04]  /*0ce0*/  IADD3 R11, PT, PT, R12, R11, RZ ;  /* 0x0000000b0c0b7210 */ /* 0x004fc80007ffe0ff */
[----:B------:R-:W-:Y:S01]  /*0cf0*/  ISETP.GE.AND P1, PT, R11, R4, PT ;  /* 0x000000040b00720c */ /* 0x000fe20003f26270 */
[----:B0-----:R4:W-:-:S12]  /*0d00*/  REDG.E.ADD.F32.FTZ.RN.STRONG.GPU desc[UR6][R6.64], R13 ;  /* 0x0000000d060079a6 */ /* 0x0019d8000c12f306 */
[----:B------:R-:W-:Y:S05]  /*0d10*/  @!P1 BRA `(.L_x_2258) ;  /* 0xfffffffc00e49947 */ /* 0x000fea000383ffff */
.L_x_2257:
[----:B------:R-:W-:Y:S05]  /*0d20*/  BSYNC.RECONVERGENT B0 ;  /* 0x0000000000007941 */ /* 0x000fea0003800200 */
.L_x_2256:
[----:B------:R-:W-:Y:S05]  /*0d30*/  @P0 EXIT ;  /* 0x000000000000094d */ /* 0x000fea0003800000 */
[----:B------:R-:W2:Y:S01]  /*0d40*/  LDC.64 R8, c[0x0][0x3a0] ;  /* 0x0000e800ff087b82 */ /* 0x000ea20000000a00 */
[----:B------:R-:W3:Y:S02]  /*0d50*/  LDCU UR4, c[0x0][0x360] ;  /* 0x00006c00ff0477ac */ /* 0x000ee40008000800 */
.L_x_2259:
        /* <DEDUP_REMOVED lines=8> */
.L_x_2260:
        /* <DEDUP_REMOVED lines=10> */
.L_x_2800:


//--------------------- .text._Z19countNewMembershipsILi16EEvPfS0_PiS1_S1_S1_ --------------------------
	.section	.text._Z19countNewMembershipsILi16EEvPfS0_PiS1_S1_S1_,"ax",@progbits
	.align	128
        .global         _Z19countNewMembershipsILi16EEvPfS0_PiS1_S1_S1_
        .type           _Z19countNewMembershipsILi16EEvPfS0_PiS1_S1_S1_,@function
        .size           _Z19countNewMembershipsILi16EEvPfS0_PiS1_S1_S1_,(.L_x_2801 - _Z19countNewMembershipsILi16EEvPfS0_PiS1_S1_S1_)
        .other          _Z19countNewMembershipsILi16EEvPfS0_PiS1_S1_S1_,@"STO_CUDA_ENTRY STV_DEFAULT"
_Z19countNewMembershipsILi16EEvPfS0_PiS1_S1_S1_:
.text._Z19countNewMembershipsILi16EEvPfS0_PiS1_S1_S1_:
        /* <DEDUP_REMOVED lines=56> */
[----:B------:R-:W5:Y:S01]  /*0380*/  LDG.E R23, desc[UR6][R14.64] ;  /* 0x000000060e177981 */ /* 0x000f62000c1e1900 */
[----:B------:R-:W-:-:S05]  /*0390*/  IMAD.WIDE R48, R3, 0x4, R14 ;  /* 0x0000000403307825 */ /* 0x000fca00078e020e */
[----:B------:R-:W5:Y:S01]  /*03a0*/  LDG.E R20, desc[UR6][R48.64] ;  /* 0x0000000630147981 */ /* 0x000f62000c1e1900 */
[----:B------:R-:W-:-:S03]  /*03b0*/  IMAD.WIDE R16, R3, 0x4, R48 ;  /* 0x0000000403107825 */ /* 0x000fc600078e0230 */
[----:B------:R-:W5:Y:S04]  /*03c0*/  LDG.E R14, desc[UR6][R36.64] ;  /* 0x00000006240e7981 */ /* 0x000f68000c1e1900 */
[----:B------:R-:W5:Y:S01]  /*03d0*/  LDG.E R33, desc[UR6][R16.64] ;  /* 0x0000000610217981 */ /* 0x000f62000c1e1900 */
[----:B------:R-:W-:-:S03]  /*03e0*/  IMAD.WIDE R18, R3, 0x4, R16 ;  /* 0x0000000403127825 */ /* 0x000fc600078e0210 */
[----:B------:R-:W5:Y:S04]  /*03f0*/  LDG.E R15, desc[UR6][R38.64] ;  /* 0x00000006260f7981 */ /* 0x000f68000c1e1900 */
[----:B------:R0:W5:Y:S04]  /*0400*/  LDG.E R22, desc[UR6][R18.64] ;  /* 0x0000000612167981 */ /* 0x000168000c1e1900 */
[----:B------:R-:W5:Y:S04]  /*0410*/  LDG.E R16, desc[UR6][R44.64] ;  /* 0x000000062c107981 */ /* 0x000f68000c1e1900 */
[----:B------:R-:W5:Y:S01]  /*0420*/  LDG.E R17, desc[UR6][R28.64] ;  /* 0x000000061c117981 */ /* 0x000f62000c1e1900 */
[----:B0-----:R-:W-:-:S05]  /*0430*/  IMAD.WIDE R18, R3, 0x4, R18 ;  /* 0x0000000403127825 */ /* 0x001fca00078e0212 */
[----:B------:R-:W5:Y:S01]  /*0440*/  LDG.E R43, desc[UR6][R18.64] ;  /* 0x00000006122b7981 */ /* 0x000f62000c1e1900 */
[----:B------:R-:W-:-:S05]  /*0450*/  IMAD.WIDE R46, R3, 0x4, R18 ;  /* 0x00000004032e7825 */ /* 0x000fca00078e0212 */
[----:B------:R-:W5:Y:S01]  /*0460*/  LDG.E R32, desc[UR6][R46.64] ;  /* 0x000000062e207981 */ /* 0x000f62000c1e1900 */
[----:B------:R-:W-:-:S03]  /*0470*/  IMAD.WIDE R40, R3, 0x4, R46 ;  /* 0x0000000403287825 */ /* 0x000fc600078e022e */
[----:B------:R-:W5:Y:S04]  /*0480*/  LDG.E R18, desc[UR6][R30.64] ;  /* 0x000000061e127981 */ /* 0x000f68000c1e1900 */
[----:B------:R0:W5:Y:S01]  /*0490*/  LDG.E R49, desc[UR6][R40.64] ;  /* 0x0000000628317981 */ /* 0x000162000c1e1900 */
[----:B------:R-:W-:-:S03]  /*04a0*/  IMAD.WIDE R34, R3, 0x4, R40 ;  /* 0x0000000403227825 */ /* 0x000fc600078e0228 */
[----:B------:R-:W5:Y:S04]  /*04b0*/  LDG.E R19, desc[UR6][R26.64] ;  /* 0x000000061a137981 */ /* 0x000f68000c1e1900 */
[----:B------:R-:W5:Y:S01]  /*04c0*/  LDG.E R48, desc[UR6][R34.64] ;  /* 0x0000000622307981 */ /* 0x000f62000c1e1900 */
[----:B------:R-:W-:-:S05]  /*04d0*/  IMAD.WIDE R36, R3, 0x4, R34 ;  /* 0x0000000403247825 */ /* 0x000fca00078e0222 */
[----:B------:R1:W5:Y:S01]  /*04e0*/  LDG.E R52, desc[UR6][R36.64] ;  /* 0x0000000624347981 */ /* 0x000362000c1e1900 */
[----:B------:R-:W-:-:S06]  /*04f0*/  IMAD.WIDE R38, R3, 0x4, R36 ;  /* 0x0000000403267825 */ /* 0x000fcc00078e0224 */
[----:B------:R1:W5:Y:S01]  /*0500*/  LDG.E R38, desc[UR6][R38.64] ;  /* 0x0000000626267981 */ /* 0x000362000c1e1900 */
[CC--:B0-----:R-:W-:Y:S02]  /*0510*/  LEA R41, R3.reuse, R3.reuse, 0x2 ;  /* 0x0000000303297211 */ /* 0x0c1fe400078e10ff */
[CC--:B------:R-:W-:Y:S02]  /*0520*/  LEA R45, R3.reuse, -R3.reuse, 0x3 ;  /* 0x80000003032d7211 */ /* 0x0c0fe400078e18ff */
[C---:B------:R-:W-:Y:S02]  /*0530*/  SHF.L.U32 R47, R3.reuse, 0x3, RZ ;  /* 0x00000003032f7819 */ /* 0x040fe400000006ff */
[C---:B-1----:R-:W-:Y:S02]  /*0540*/  LEA R36, R3.reuse, -R3, 0x4 ;  /* 0x8000000303247211 */ /* 0x042fe400078e20ff */
[C---:B------:R-:W-:Y:S02]  /*0550*/  IADD3 R40, PT, PT, -R3.reuse, RZ, RZ ;  /* 0x000000ff03287210 */ /* 0x040fe40007ffe1ff */
[----:B------:R-:W-:-:S02]  /*0560*/  SHF.L.U32 R39, R3, 0x2, RZ ;  /* 0x0000000203277819 */ /* 0x000fc400000006ff */
[----:B------:R-:W-:Y:S01]  /*0570*/  SHF.L.U32 R37, R3, 0x1, RZ ;  /* 0x0000000103257819 */ /* 0x000fe200000006ff */
        /* <DEDUP_REMOVED lines=26> */
[----:B------:R-:W-:-:S03]  /*0720*/  FMUL R34, R20, R20 ;  /* 0x0000001414227220 */ /* 0x000fc60000400000 */
[----:B0-----:R-:W-:Y:S01]  /*0730*/  DADD R26, R30, R26 ;  /* 0x000000001e1a7229 */ /* 0x001fe2000000001a */
[----:B------:R-:W-:Y:S02]  /*0740*/  FADD R33, -R12, R33 ;  /* 0x000000210c217221 */ /* 0x000fe40000000100 */
[----:B------:R-:W0:Y:S02]  /*0750*/  F2F.F64.F32 R20, R34 ;  /* 0x0000002200147310 */ /* 0x000e240000201800 */
[----:B------:R-:W-:Y:S01]  /*0760*/  FMUL R33, R33, R33 ;  /* 0x0000002121217220 */ /* 0x000fe20000400000 */
[----:B------:R-:W-:Y:S02]  /*0770*/  FADD R0, -R13, R22 ;  /* 0x000000160d007221 */ /* 0x000fe40000000100 */
[----:B-1----:R-:W-:-:S03]  /*0780*/  DADD R26, R28, R26 ;  /* 0x000000001c1a7229 */ /* 0x002fc6000000001a */
[----:B------:R-:W1:Y:S01]  /*0790*/  F2F.F64.F32 R22, R33 ;  /* 0x0000002100167310 */ /* 0x000e620000201800 */
[----:B------:R-:W-:-:S04]  /*07a0*/  FMUL R0, R0, R0 ;  /* 0x0000000000007220 */ /* 0x000fc80000400000 */
        /* <DEDUP_REMOVED lines=15> */
[----:B------:R-:W-:Y:S01]  /*08a0*/  FMUL R48, R48, R48 ;  /* 0x0000003030307220 */ /* 0x000fe20000400000 */
[----:B------:R-:W-:Y:S01]  /*08b0*/  FADD R52, -R18, R52 ;  /* 0x0000003412347221 */ /* 0x000fe20000000100 */
[----:B0-----:R-:W-:-:S05]  /*08c0*/  DADD R28, R26, R22 ;  /* 0x000000001a1c7229 */ /* 0x001fca0000000016 */
[----:B------:R-:W0:Y:S01]  /*08d0*/  F2F.F64.F32 R26, R48 ;  /* 0x00000030001a7310 */ /* 0x000e220000201800 */
[----:B------:R-:W2:Y:S01]  /*08e0*/  LDC.64 R22, c[0x0][0x388] ;  /* 0x0000e200ff167b82 */ /* 0x000ea20000000a00 */
[----:B------:R-:W-:Y:S01]  /*08f0*/  FMUL R52, R52, R52 ;  /* 0x0000003434347220 */ /* 0x000fe20000400000 */
[----:B------:R-:W-:Y:S01]  /*0900*/  FADD R38, -R19, R38 ;  /* 0x0000002613267221 */ /* 0x000fe20000000100 */
[----:B-1----:R-:W-:-:S04]  /*0910*/  DADD R28, R20, R28 ;  /* 0x00000000141c7229 */ /* 0x002fc8000000001c */
[----:B------:R-:W1:Y:S01]  /*0920*/  F2F.F64.F32 R20, R52 ;  /* 0x0000003400147310 */ /* 0x000e620000201800 */
[----:B------:R-:W-:-:S03]  /*0930*/  FMUL R38, R38, R38 ;  /* 0x0000002626267220 */ /* 0x000fc60000400000 */
[----:B0-----:R-:W-:-:S04]  /*0940*/  DADD R28, R26, R28 ;  /* 0x000000001a1c7229 */ /* 0x001fc8000000001c */
[----:B------:R-:W0:Y:S04]  /*0950*/  F2F.F64.F32 R26, R38 ;  /* 0x00000026001a7310 */ /* 0x000e280000201800 */
[----:B-1----:R-:W-:Y:S01]  /*0960*/  DADD R20, R20, R28 ;  /* 0x0000000014147229 */ /* 0x002fe2000000001c */
[----:B--2---:R-:W-:Y:S01]  /*0970*/  IADD3 R22, P0, PT, R22, 0x4, RZ ;  /* 0x0000000416167810 */ /* 0x004fe20007f1e0ff */
[C---:B------:R-:W-:Y:S01]  /*0980*/  IMAD R43, R3.reuse, 0x6, RZ ;  /* 0x00000006032b7824 */ /* 0x040fe200078e02ff */
[C---:B------:R-:W-:Y:S01]  /*0990*/  LEA R35, R3.reuse, R3, 0x1 ;  /* 0x0000000303237211 */ /* 0x040fe200078e08ff */
[C---:B------:R-:W-:Y:S01]  /*09a0*/  IMAD R51, R3.reuse, 0xa, RZ ;  /* 0x0000000a03337824 */ /* 0x040fe200078e02ff */
[----:B------:R-:W-:Y:S01]  /*09b0*/  IADD3.X R23, PT, PT, RZ, R23, RZ, P0, !PT ;  /* 0x00000017ff177210 */ /* 0x000fe200007fe4ff */
[C---:B------:R-:W-:Y:S01]  /*09c0*/  IMAD R53, R3.reuse, 0xb, RZ ;  /* 0x0000000b03357824 */ /* 0x040fe200078e02ff */
[C---:B------:R-:W-:Y:S01]  /*09d0*/  LEA R49, R3.reuse, R3, 0x3 ;  /* 0x0000000303317211 */ /* 0x040fe200078e18ff */
[----:B0-----:R-:W-:Y:S01]  /*09e0*/  DADD R26, R26, R20 ;  /* 0x000000001a1a7229 */ /* 0x001fe20000000014 */
[C---:B------:R-:W-:Y:S01]  /*09f0*/  IMAD R0, R3.reuse, 0xd, RZ ;  /* 0x0000000d03007824 */ /* 0x040fe200078e02ff */
[----:B------:R-:W-:Y:S01]  /*0a00*/  CS2R R20, SRZ ;  /* 0x0000000000147805 */ /* 0x000fe2000001ff00 */
[----:B------:R-:W-:-:S02]  /*0a10*/  IMAD R34, R3, 0xe, RZ ;  /* 0x0000000e03227824 */ /* 0x000fc400078e02ff */
[----:B------:R-:W-:-:S07]  /*0a20*/  IMAD R38, R3, 0xc, RZ ;  /* 0x0000000c03267824 */ /* 0x000fce00078e02ff */
.L_x_2262:
[--C-:B------:R-:W-:Y:S01]  /*0a30*/  IMAD.WIDE.U32 R28, R3, 0x4, R22.reuse ;  /* 0x00000004031c7825 */ /* 0x100fe200078e0016 */
[----:B------:R-:W2:Y:S04]  /*0a40*/  LDG.E R48, desc[UR6][R22.64] ;  /* 0x0000000616307981 */ /* 0x000ea8000c1e1900 */
[----:B------:R0:W3:Y:S01]  /*0a50*/  LDG.E R42, desc[UR6][R28.64] ;  /* 0x000000061c2a7981 */ /* 0x0000e2000c1e1900 */
[----:B------:R-:W-:-:S05]  /*0a60*/  IMAD.WIDE.U32 R30, R37, 0x4, R22 ;  /* 0x00000004251e7825 */ /* 0x000fca00078e0016 */
[----:B------:R1:W4:Y:S01]  /*0a70*/  LDG.E R33, desc[UR6][R30.64] ;  /* 0x000000061e217981 */ /* 0x000322000c1e1900 */
[----:B------:R-:W-:-:S05]  /*0a80*/  IADD3 R35, PT, PT, R35, 0x1, RZ ;  /* 0x0000000123237810 */ /* 0x000fca0007ffe0ff */
[----:B0-----:R-:W-:-:S05]  /*0a90*/  IMAD.WIDE.U32 R28, R35, 0x4, R24 ;  /* 0x00000004231c7825 */ /* 0x001fca00078e0018 */
[----:B------:R0:W5:Y:S01]  /*0aa0*/  LDG.E R32, desc[UR6][R28.64] ;  /* 0x000000061c207981 */ /* 0x000162000c1e1900 */
[----:B------:R-:W-:-:S05]  /*0ab0*/  IADD3 R39, PT, PT, R39, 0x1, RZ ;  /* 0x0000000127277810 */ /* 0x000fca0007ffe0ff */
[----:B-1----:R-:W-:-:S05]  /*0ac0*/  IMAD.WIDE.U32 R30, R39, 0x4, R24 ;  /* 0x00000004271e7825 */ /* 0x002fca00078e0018 */
[----:B------:R1:W5:Y:S01]  /*0ad0*/  LDG.E R46, desc[UR6][R30.64] ;  /* 0x000000061e2e7981 */ /* 0x000362000c1e1900 */
[----:B------:R-:W-:-:S05]  /*0ae0*/  IADD3 R41, PT, PT, R41, 0x1, RZ ;  /* 0x0000000129297810 */ /* 0x000fca0007ffe0ff */
[----:B0-----:R-:W-:-:S05]  /*0af0*/  IMAD.WIDE.U32 R28, R41, 0x4, R24 ;  /* 0x00000004291c7825 */ /* 0x001fca00078e0018 */
[----:B------:R0:W5:Y:S01]  /*0b00*/  LDG.E R44, desc[UR6][R28.64] ;  /* 0x000000061c2c7981 */ /* 0x000162000c1e1900 */
        /* <DEDUP_REMOVED lines=9> */
[----:B-1----:R-:W-:Y:S01]  /*0ba0*/  F2F.F64.F32 R30, R48 ;  /* 0x00000030001e7310 */ /* 0x002fe20000201800 */
[----:B----4-:R-:W-:-:S04]  /*0bb0*/  FADD R33, -R6, R33 ;  /* 0x0000002106217221 */ /* 0x010fc80000000100 */
[----:B------:R-:W-:-:S03]  /*0bc0*/  FMUL R50, R33, R33 ;  /* 0x0000002121327220 */ /* 0x000fc60000400000 */
[----:B0-----:R0:W1:Y:S01]  /*0bd0*/  F2F.F64.F32 R28, R42 ;  /* 0x0000002a001c7310 */ /* 0x0010620000201800 */
[----:B-----5:R-:W-:-:S04]  /*0be0*/  FADD R32, -R7, R32 ;  /* 0x0000002007207221 */ /* 0x020fc80000000100 */
[----:B------:R-:W-:Y:S01]  /*0bf0*/  FMUL R52, R32, R32 ;  /* 0x0000002020347220 */ /* 0x000fe20000400000 */
[----:B------:R-:W-:-:S05]  /*0c00*/  IMAD.WIDE.U32 R32, R43, 0x4, R24 ;  /* 0x000000042b207825 */ /* 0x000fca00078e0018 */
[----:B0-----:R0:W2:Y:S01]  /*0c10*/  LDG.E R42, desc[UR6][R32.64] ;  /* 0x00000006202a7981 */ /* 0x0010a2000c1e1900 */
[----:B-1----:R-:W-:Y:S01]  /*0c20*/  DADD R28, R30, R28 ;  /* 0x000000001e1c7229 */ /* 0x002fe2000000001c */
[----:B------:R-:W1:Y:S01]  /*0c30*/  F2F.F64.F32 R30, R50 ;  /* 0x00000032001e7310 */ /* 0x000e620000201800 */
[----:B------:R-:W-:-:S06]  /*0c40*/  FADD R46, -R8, R46 ;  /* 0x0000002e082e7221 */ /* 0x000fcc0000000100 */
[----:B-1----:R-:W-:Y:S02]  /*0c50*/  DADD R30, R28, R30 ;  /* 0x000000001c1e7229 */ /* 0x002fe4000000001e */
[----:B------:R-:W1:Y:S01]  /*0c60*/  F2F.F64.F32 R28, R52 ;  /* 0x00000034001c7310 */ /* 0x000e620000201800 */
[----:B------:R-:W-:Y:S01]  /*0c70*/  FMUL R48, R46, R46 ;  /* 0x0000002e2e307220 */ /* 0x000fe20000400000 */
[----:B0-----:R-:W-:-:S05]  /*0c80*/  IMAD.WIDE.U32 R32, R45, 0x4, R24 ;  /* 0x000000042d207825 */ /* 0x001fca00078e0018 */
[----:B------:R0:W3:Y:S01]  /*0c90*/  LDG.E R46, desc[UR6][R32.64] ;  /* 0x00000006202e7981 */ /* 0x0000e2000c1e1900 */
[----:B-1----:R-:W-:Y:S01]  /*0ca0*/  DADD R28, R30, R28 ;  /* 0x000000001e1c7229 */ /* 0x002fe2000000001c */
[----:B------:R-:W1:Y:S01]  /*0cb0*/  F2F.F64.F32 R30, R48 ;  /* 0x00000030001e7310 */ /* 0x000e620000201800 */
[----:B------:R-:W-:Y:S01]  /*0cc0*/  FADD R50, -R9, R44 ;  /* 0x0000002c09327221 */ /* 0x000fe20000000100 */
[----:B0-----:R-:W-:-:S04]  /*0cd0*/  IMAD.WIDE.U32 R32, R49, 0x4, R24 ;  /* 0x0000000431207825 */ /* 0x001fc800078e0018 */
[----:B------:R-:W-:Y:S02]  /*0ce0*/  FMUL R50, R50, R50 ;  /* 0x0000003232327220 */ /* 0x000fe40000400000 */
[----:B------:R-:W4:Y:S01]  /*0cf0*/  LDG.E R32, desc[UR6][R32.64] ;  /* 0x0000000620207981 */ /* 0x000f22000c1e1900 */
[----:B-1----:R-:W-:Y:S01]  /*0d00*/  DADD R30, R28, R30 ;  /* 0x000000001c1e7229 */ /* 0x002fe2000000001e */
        /* <DEDUP_REMOVED lines=17> */
[----:B------:R-:W0:Y:S02]  /*0e20*/  F2F.F64.F32 R28, R46 ;  /* 0x0000002e001c7310 */ /* 0x000e240000201800 */
[----:B0-----:R-:W-:Y:S01]  /*0e30*/  DADD R30, R30, R28 ;  /* 0x000000001e1e7229 */ /* 0x001fe2000000001c */
[----:B----4-:R-:W-:Y:S01]  /*0e40*/  FADD R28, -R13, R32 ;  /* 0x000000200d1c7221 */ /* 0x010fe20000000100 */
[----:B-----5:R-:W-:-:S04]  /*0e50*/  FADD R44, -R12, R44 ;  /* 0x0000002c0c2c7221 */ /* 0x020fc80000000100 */
[----:B------:R-:W-:Y:S01]  /*0e60*/  FMUL R44, R44, R44 ;  /* 0x0000002c2c2c7220 */ /* 0x000fe20000400000 */
[----:B------:R-:W-:Y:S01]  /*0e70*/  FMUL R50, R28, R28 ;  /* 0x0000001c1c327220 */ /* 0x000fe20000400000 */
[--C-:B------:R-:W-:Y:S02]  /*0e80*/  IMAD.WIDE.U32 R28, R53, 0x4, R24.reuse ;  /* 0x00000004351c7825 */ /* 0x100fe400078e0018 */
[----:B------:R-:W0:Y:S03]  /*0e90*/  F2F.F64.F32 R32, R44 ;  /* 0x0000002c00207310 */ /* 0x000e260000201800 */
[----:B------:R1:W2:Y:S05]  /*0ea0*/  LDG.E R42, desc[UR6][R28.64] ;  /* 0x000000061c2a7981 */ /* 0x0002aa000c1e1900 */
[----:B-1----:R-:W1:Y:S01]  /*0eb0*/  F2F.F64.F32 R28, R50 ;  /* 0x00000032001c7310 */ /* 0x002e620000201800 */
[----:B0-----:R-:W-:Y:S01]  /*0ec0*/  DADD R30, R30, R32 ;  /* 0x000000001e1e7229 */ /* 0x001fe20000000020 */
[----:B------:R-:W-:-:S05]  /*0ed0*/  IMAD.WIDE.U32 R32, R38, 0x4, R24 ;  /* 0x0000000426207825 */ /* 0x000fca00078e0018 */
[----:B------:R0:W3:Y:S01]  /*0ee0*/  LDG.E R44, desc[UR6][R32.64] ;  /* 0x00000006202c7981 */ /* 0x0000e2000c1e1900 */
[----:B------:R-:W-:-:S04]  /*0ef0*/  FADD R48, -R14, R48 ;  /* 0x000000300e307221 */ /* 0x000fc80000000100 */
[----:B------:R-:W-:Y:S01]  /*0f00*/  FMUL R52, R48, R48 ;  /* 0x0000003030347220 */ /* 0x000fe20000400000 */
[----:B-1----:R-:W-:-:S03]  /*0f10*/  DADD R30, R30, R28 ;  /* 0x000000001e1e7229 */ /* 0x002fc6000000001c */
[----:B------:R-:W1:Y:S01]  /*0f20*/  F2F.F64.F32 R28, R52 ;  /* 0x00000034001c7310 */ /* 0x000e620000201800 */
[----:B0-----:R-:W-:-:S05]  /*0f30*/  IMAD.WIDE.U32 R32, R0, 0x4, R24 ;  /* 0x0000000400207825 */ /* 0x001fca00078e0018 */
[----:B------:R0:W4:Y:S01]  /*0f40*/  LDG.E R46, desc[UR6][R32.64] ;  /* 0x00000006202e7981 */ /* 0x000122000c1e1900 */
[----:B-1----:R-:W-:Y:S01]  /*0f50*/  DADD R28, R30, R28 ;  /* 0x000000001e1c7229 */ /* 0x002fe2000000001c */
[----:B------:R-:W-:-:S05]  /*0f60*/  IMAD.WIDE.U32 R30, R34, 0x4, R24 ;  /* 0x00000004221e7825 */ /* 0x000fca00078e0018 */
[----:B------:R1:W5:Y:S01]  /*0f70*/  LDG.E R48, desc[UR6][R30.64] ;  /* 0x000000061e307981 */ /* 0x000362000c1e1900 */
        /* <DEDUP_REMOVED lines=9> */
[----:B-1----:R-:W1:Y:S01]  /*1010*/  F2F.F64.F32 R30, R42 ;  /* 0x0000002a001e7310 */ /* 0x002e620000201800 */
[----:B---3--:R-:W-:-:S04]  /*1020*/  FADD R44, -R16, R44 ;  /* 0x0000002c102c7221 */ /* 0x008fc80000000100 */
[----:B------:R-:W-:-:S04]  /*1030*/  FMUL R44, R44, R44 ;  /* 0x0000002c2c2c7220 */ /* 0x000fc80000400000 */
[----:B0-----:R-:W0:Y:S01]  /*1040*/  F2F.F64.F32 R32, R44 ;  /* 0x0000002c00207310 */ /* 0x001e220000201800 */
[----:B-1----:R-:W-:Y:S01]  /*1050*/  DADD R28, R28, R30 ;  /* 0x000000001c1c7229 */ /* 0x002fe2000000001e */
[----:B----4-:R-:W-:-:S04]  /*1060*/  FADD R46, -R17, R46 ;  /* 0x0000002e112e7221 */ /* 0x010fc80000000100 */
[----:B------:R-:W-:-:S04]  /*1070*/  FMUL R46, R46, R46 ;  /* 0x0000002e2e2e7220 */ /* 0x000fc80000400000 */
[----:B------:R-:W1:Y:S01]  /*1080*/  F2F.F64.F32 R30, R46 ;  /* 0x0000002e001e7310 */ /* 0x000e620000201800 */
[----:B0-----:R-:W-:Y:S01]  /*1090*/  DADD R28, R28, R32 ;  /* 0x000000001c1c7229 */ /* 0x001fe20000000020 */
[----:B-----5:R-:W-:-:S04]  /*10a0*/  FADD R48, -R18, R48 ;  /* 0x0000003012307221 */ /* 0x020fc80000000100 */
[----:B------:R-:W-:Y:S01]  /*10b0*/  FMUL R32, R48, R48 ;  /* 0x0000003030207220 */ /* 0x000fe20000400000 */
[----:B------:R-:W-:Y:S02]  /*10c0*/  FADD R50, -R19, R50 ;  /* 0x0000003213327221 */ /* 0x000fe40000000100 */
[----:B-1----:R-:W-:-:S03]  /*10d0*/  DADD R28, R28, R30 ;  /* 0x000000001c1c7229 */ /* 0x002fc6000000001e */
[----:B------:R-:W0:Y:S01]  /*10e0*/  F2F.F64.F32 R32, R32 ;  /* 0x0000002000207310 */ /* 0x000e220000201800 */
[----:B------:R-:W-:-:S07]  /*10f0*/  FMUL R30, R50, R50 ;  /* 0x00000032321e7220 */ /* 0x000fce0000400000 */
        /* <DEDUP_REMOVED lines=8> */
.L_x_2261:
        /* <DEDUP_REMOVED lines=10> */
.L_x_2263:
        /* <DEDUP_REMOVED lines=14> */
.L_x_2801:


//--------------------- .text._Z17countNewCentroidsILi15EEvPfS0_PiS0_S1_S1_S1_ --------------------------
	.section	.text._Z17countNewCentroidsILi15EEvPfS0_PiS0_S1_S1_S1_,"ax",@progbits
	.align	128
        .global         _Z17countNewCentroidsILi15EEvPfS0_PiS0_S1_S1_S1_
        .type           _Z17countNewCentroidsILi15EEvPfS0_PiS0_S1_S1_S1_,@function
        .size           _Z17countNewCentroidsILi15EEvPfS0_PiS0_S1_S1_S1_,(.L_x_2802 - _Z17countNewCentroidsILi15EEvPfS0_PiS0_S1_S1_S1_)
        .other          _Z17countNewCentroidsILi15EEvPfS0_PiS0_S1_S1_S1_,@"STO_CUDA_ENTRY STV_DEFAULT"
_Z17countNewCentroidsILi15EEvPfS0_PiS0_S1_S1_S1_:
.text._Z17countNewCentroidsILi15EEvPfS0_PiS0_S1_S1_S1_:
        /* <DEDUP_REMOVED lines=24> */
.L_x_2266:
[----:B------:R-:W-:Y:S02]  /*0180*/  LEA R10, R9, R8, 0x2 ;  /* 0x00000008090a7211 */ /* 0x000fe400078e10ff */
[----:B-1----:R-:W-:-:S03]  /*0190*/  IADD3 R9, PT, PT, R12, R9, RZ ;  /* 0x000000090c097210 */ /* 0x002fc60007ffe0ff */
[----:B------:R0:W-:Y:S01]  /*01a0*/  STS [R10], RZ ;  /* 0x000000ff0a007388 */ /* 0x0001e20000000800 */
[----:B------:R-:W-:-:S13]  /*01b0*/  ISETP.GE.AND P1, PT, R9, R4, PT ;  /* 0x000000040900720c */ /* 0x000fda0003f26270 */
[----:B0-----:R-:W-:Y:S05]  /*01c0*/  @!P1 BRA `(.L_x_2266) ;  /* 0xfffffffc00ec9947 */ /* 0x001fea000383ffff */
.L_x_2265:
[----:B------:R-:W-:Y:S05]  /*01d0*/  BSYNC.RECONVERGENT B0 ;  /* 0x0000000000007941 */ /* 0x000fea0003800200 */
.L_x_2264:
[----:B------:R-:W-:Y:S04]  /*01e0*/  BSSY.RECONVERGENT B0, `(.L_x_2267) ;  /* 0x0000009000007945 */ /* 0x000fe80003800200 */
[----:B------:R-:W-:Y:S05]  /*01f0*/  @P0 BRA `(.L_x_2268) ;  /* 0x00000000001c0947 */ /* 0x000fea0003800000 */
[----:B------:R-:W0:Y:S01]  /*0200*/  LDC R10, c[0x0][0x360] ;  /* 0x0000d800ff0a7b82 */ /* 0x000e220000000800 */
[----:B------:R-:W-:-:S07]  /*0210*/  MOV R9, R5 ;  /* 0x0000000500097202 */ /* 0x000fce0000000f00 */
.L_x_2269:
[----:B------:R-:W-:Y:S02]  /*0220*/  LEA R8, R9, R2, 0x2 ;  /* 0x0000000209087211 */ /* 0x000fe400078e10ff */
[----:B0-----:R-:W-:-:S03]  /*0230*/  IADD3 R9, PT, PT, R10, R9, RZ ;  /* 0x000000090a097210 */ /* 0x001fc60007ffe0ff */
[----:B------:R1:W-:Y:S01]  /*0240*/  STS [R8], RZ ;  /* 0x000000ff08007388 */ /* 0x0003e20000000800 */
[----:B------:R-:W-:-:S13]  /*0250*/  ISETP.GE.AND P0, PT, R9, R0, PT ;  /* 0x000000000900720c */ /* 0x000fda0003f06270 */
[----:B-1----:R-:W-:Y:S05]  /*0260*/  @!P0 BRA `(.L_x_2269) ;  /* 0xfffffffc00ec8947 */ /* 0x002fea000383ffff */
.L_x_2268:
[----:B------:R-:W-:Y:S05]  /*0270*/  BSYNC.RECONVERGENT B0 ;  /* 0x0000000000007941 */ /* 0x000fea0003800200 */
.L_x_2267:
        /* <DEDUP_REMOVED lines=12> */
.L_x_2273:
[----:B------:R-:W0:Y:S02]  /*0340*/  LDS R8, [R7] ;  /* 0x0000000007087984 */ /* 0x000e240000000800 */
[----:B0----5:R-:W-:-:S05]  /*0350*/  FADD R9, R13, R8 ;  /* 0x000000080d097221 */ /* 0x021fca0000000000 */
[----:B------:R-:W0:Y:S02]  /*0360*/  ATOMS.CAST.SPIN P0, [R7], R8, R9 ;  /* 0x000000080700758d */ /* 0x000e240001800009 */
[----:B0-----:R-:W-:Y:S05]  /*0370*/  @!P0 BRA `(.L_x_2273) ;  /* 0xfffffffc00f08947 */ /* 0x001fea000383ffff */
[----:B------:R-:W-:Y:S05]  /*0380*/  BSYNC.RECONVERGENT B1 ;  /* 0x0000000000017941 */ /* 0x000fea0003800200 */
.L_x_2272:
[----:B------:R-:W-:-:S05]  /*0390*/  IMAD.WIDE R10, R6, 0x4, R10 ;  /* 0x00000004060a7825 */ /* 0x000fca00078e020a */
[----:B------:R0:W5:Y:S01]  /*03a0*/  LDG.E R13, desc[UR6][R10.64] ;  /* 0x000000060a0d7981 */ /* 0x000162000c1e1900 */
[----:B------:R-:W-:Y:S01]  /*03b0*/  BSSY.RECONVERGENT B1, `(.L_x_2274) ;  /* 0x0000006000017945 */ /* 0x000fe20003800200 */
[----:B------:R-:W-:-:S07]  /*03c0*/  LEA R9, R0, R7, 0x2 ;  /* 0x0000000700097211 */ /* 0x000fce00078e10ff */
.L_x_2275:
[----:B------:R-:W1:Y:S02]  /*03d0*/  LDS R14, [R9] ;  /* 0x00000000090e7984 */ /* 0x000e640000000800 */
[----:B-1---5:R-:W-:-:S05]  /*03e0*/  FADD R15, R13, R14 ;  /* 0x0000000e0d0f7221 */ /* 0x022fca0000000000 */
[----:B------:R-:W1:Y:S02]  /*03f0*/  ATOMS.CAST.SPIN P0, [R9], R14, R15 ;  /* 0x0000000e0900758d */ /* 0x000e64000180000f */
[----:B-1----:R-:W-:Y:S05]  /*0400*/  @!P0 BRA `(.L_x_2275) ;  /* 0xfffffffc00f08947 */ /* 0x002fea000383ffff */
[----:B------:R-:W-:Y:S05]  /*0410*/  BSYNC.RECONVERGENT B1 ;  /* 0x0000000000017941 */ /* 0x000fea0003800200 */
.L_x_2274:
[----:B0-----:R-:W-:-:S05]  /*0420*/  IMAD.WIDE R10, R6, 0x4, R10 ;  /* 0x00000004060a7825 */ /* 0x001fca00078e020a */
[----:B------:R0:W5:Y:S01]  /*0430*/  LDG.E R13, desc[UR6][R10.64] ;  /* 0x000000060a0d7981 */ /* 0x000162000c1e1900 */
[----:B------:R-:W-:Y:S01]  /*0440*/  BSSY.RECONVERGENT B1, `(.L_x_2276) ;  /* 0x0000006000017945 */ /* 0x000fe20003800200 */
[----:B------:R-:W-:-:S07]  /*0450*/  LEA R9, R0, R9, 0x2 ;  /* 0x0000000900097211 */ /* 0x000fce00078e10ff */
.L_x_2277:
[----:B------:R-:W1:Y:S02]  /*0460*/  LDS R14, [R9] ;  /* 0x00000000090e7984 */ /* 0x000e640000000800 */
[----:B-1---5:R-:W-:-:S05]  /*0470*/  FADD R15, R13, R14 ;  /* 0x0000000e0d0f7221 */ /* 0x022fca0000000000 */
[----:B------:R-:W1:Y:S02]  /*0480*/  ATOMS.CAST.SPIN P0, [R9], R14, R15 ;  /* 0x0000000e0900758d */ /* 0x000e64000180000f */
[----:B-1----:R-:W-:Y:S05]  /*0490*/  @!P0 BRA `(.L_x_2277) ;  /* 0xfffffffc00f08947 */ /* 0x002fea000383ffff */
[----:B------:R-:W-:Y:S05]  /*04a0*/  BSYNC.RECONVERGENT B1 ;  /* 0x0000000000017941 */ /* 0x000fea0003800200 */
.L_x_2276:
[----:B0-----:R-:W-:-:S05]  /*04b0*/  IMAD.WIDE R10, R6, 0x4, R10 ;  /* 0x00000004060a7825 */ /* 0x001fca00078e020a */
[----:B------:R0:W5:Y:S01]  /*04c0*/  LDG.E R13, desc[UR6][R10.64] ;  /* 0x000000060a0d7981 */ /* 0x000162000c1e1900 */
[----:B------:R-:W-:Y:S01]  /*04d0*/  BSSY.RECONVERGENT B1, `(.L_x_2278) ;  /* 0x0000006000017945 */ /* 0x000fe20003800200 */
[----:B------:R-:W-:-:S07]  /*04e0*/  LEA R9, R0, R9, 0x2 ;  /* 0x0000000900097211 */ /* 0x000fce00078e10ff */
.L_x_2279:
[----:B------:R-:W1:Y:S02]  /*04f0*/  LDS R14, [R9] ;  /* 0x00000000090e7984 */ /* 0x000e640000000800 */
[----:B-1---5:R-:W-:-:S05]  /*0500*/  FADD R15, R13, R14 ;  /* 0x0000000e0d0f7221 */ /* 0x022fca0000000000 */
[----:B------:R-:W1:Y:S02]  /*0510*/  ATOMS.CAST.SPIN P0, [R9], R14, R15 ;  /* 0x0000000e0900758d */ /* 0x000e64000180000f */
[----:B-1----:R-:W-:Y:S05]  /*0520*/  @!P0 BRA `(.L_x_2279) ;  /* 0xfffffffc00f08947 */ /* 0x002fea000383ffff */
[----:B------:R-:W-:Y:S05]  /*0530*/  BSYNC.RECONVERGENT B1 ;  /* 0x0000000000017941 */ /* 0x000fea0003800200 */
.L_x_2278:
[----:B0-----:R-:W-:-:S05]  /*0540*/  IMAD.WIDE R10, R6, 0x4, R10 ;  /* 0x00000004060a7825 */ /* 0x001fca00078e020a */
[----:B------:R0:W5:Y:S01]  /*0550*/  LDG.E R13, desc[UR6][R10.64] ;  /* 0x000000060a0d7981 */ /* 0x000162000c1e1900 */
[----:B------:R-:W-:Y:S01]  /*0560*/  BSSY.RECONVERGENT B1, `(.L_x_2280) ;  /* 0x0000006000017945 */ /* 0x000fe20003800200 */
[----:B------:R-:W-:-:S07]  /*0570*/  LEA R9, R0, R9, 0x2 ;  /* 0x0000000900097211 */ /* 0x000fce00078e10ff */
.L_x_2281:
[----:B------:R-:W1:Y:S02]  /*0580*/  LDS R14, [R9] ;  /* 0x00000000090e7984 */ /* 0x000e640000000800 */
[----:B-1---5:R-:W-:-:S05]  /*0590*/  FADD R15, R13, R14 ;  /* 0x0000000e0d0f7221 */ /* 0x022fca0000000000 */
[----:B------:R-:W1:Y:S02]  /*05a0*/  ATOMS.CAST.SPIN P0, [R9], R14, R15 ;  /* 0x0000000e0900758d */ /* 0x000e64000180000f */
[----:B-1----:R-:W-:Y:S05]  /*05b0*/  @!P0 BRA `(.L_x_2281) ;  /* 0xfffffffc00f08947 */ /* 0x002fea000383ffff */
[----:B------:R-:W-:Y:S05]  /*05c0*/  BSYNC.RECONVERGENT B1 ;  /* 0x0000000000017941 */ /* 0x000fea0003800200 */
.L_x_2280:
[----:B0-----:R-:W-:-:S05]  /*05d0*/  IMAD.WIDE R10, R6, 0x4, R10 ;  /* 0x00000004060a7825 */ /* 0x001fca00078e020a */
[----:B------:R0:W5:Y:S01]  /*05e0*/  LDG.E R13, desc[UR6][R10.64] ;  /* 0x000000060a0d7981 */ /* 0x000162000c1e1900 */
[----:B------:R-:W-:Y:S01]  /*05f0*/  BSSY.RECONVERGENT B1, `(.L_x_2282) ;  /* 0x0000006000017945 */ /* 0x000fe20003800200 */
[----:B------:R-:W-:-:S07]  /*0600*/  LEA R9, R0, R9, 0x2 ;  /* 0x0000000900097211 */ /* 0x000fce00078e10ff */
.L_x_2283:
[----:B------:R-:W1:Y:S02]  /*0610*/  LDS R14, [R9] ;  /* 0x00000000090e7984 */ /* 0x000e640000000800 */
[----:B-1---5:R-:W-:-:S05]  /*0620*/  FADD R15, R13, R14 ;  /* 0x0000000e0d0f7221 */ /* 0x022fca0000000000 */
[----:B------:R-:W1:Y:S02]  /*0630*/  ATOMS.CAST.SPIN P0, [R9], R14, R15 ;  /* 0x0000000e0900758d */ /* 0x000e64000180000f */
[----:B-1----:R-:W-:Y:S05]  /*0640*/  @!P0 BRA `(.L_x_2283) ;  /* 0xfffffffc00f08947 */ /* 0x002fea000383ffff */
[----:B------:R-:W-:Y:S05]  /*0650*/  BSYNC.RECONVERGENT B1 ;  /* 0x0000000000017941 */ /* 0x000fea0003800200 */
.L_x_2282:
[----:B0-----:R-:W-:-:S05]  /*0660*/  IMAD.WIDE R10, R6, 0x4, R10 ;  /* 0x00000004060a7825 */ /* 0x001fca00078e020a */
[----:B------:R0:W5:Y:S01]  /*0670*/  LDG.E R13, desc[UR6][R10.64] ;  /* 0x000000060a0d7981 */ /* 0x000162000c1e1900 */
[----:B------:R-:W-:Y:S01]  /*0680*/  BSSY.RECONVERGENT B1, `(.L_x_2284) ;  /* 0x0000006000017945 */ /* 0x000fe20003800200 */
[----:B------:R-:W-:-:S07]  /*0690*/  IMAD R9, R0, 0x4, R9 ;  /* 0x0000000400097824 */ /* 0x000fce00078e0209 */
.L_x_2285:
[----:B------:R-:W1:Y:S02]  /*06a0*/  LDS R14, [R9] ;  /* 0x00000000090e7984 */ /* 0x000e640000000800 */
[----:B-1---5:R-:W-:-:S05]  /*06b0*/  FADD R15, R13, R14 ;  /* 0x0000000e0d0f7221 */ /* 0x022fca0000000000 */
[----:B------:R-:W1:Y:S02]  /*06c0*/  ATOMS.CAST.SPIN P0, [R9], R14, R15 ;  /* 0x0000000e0900758d */ /* 0x000e64000180000f */
[----:B-1----:R-:W-:Y:S05]  /*06d0*/  @!P0 BRA `(.L_x_2285) ;  /* 0xfffffffc00f08947 */ /* 0x002fea000383ffff */
[----:B------:R-:W-:Y:S05]  /*06e0*/  BSYNC.RECONVERGENT B1 ;  /* 0x0000000000017941 */ /* 0x000fea0003800200 */
.L_x_2284:
[----:B0-----:R-:W-:-:S05]  /*06f0*/  IMAD.WIDE R10, R6, 0x4, R10 ;  /* 0x00000004060a7825 */ /* 0x001fca00078e020a */
[----:B------:R0:W5:Y:S01]  /*0700*/  LDG.E R13, desc[UR6][R10.64] ;  /* 0x000000060a0d7981 */ /* 0x000162000c1e1900 */
[----:B------:R-:W-:Y:S01]  /*0710*/  BSSY.RECONVERGENT B1, `(.L_x_2286) ;  /* 0x0000006000017945 */ /* 0x000fe20003800200 */
[----:B------:R-:W-:-:S07]  /*0720*/  LEA R9, R0, R9, 0x2 ;  /* 0x0000000900097211 */ /* 0x000fce00078e10ff */
.L_x_2287:
[----:B------:R-:W1:Y:S02]  /*0730*/  LDS R14, [R9] ;  /* 0x00000000090e7984 */ /* 0x000e640000000800 */
[----:B-1---5:R-:W-:-:S05]  /*0740*/  FADD R15, R13, R14 ;  /* 0x0000000e0d0f7221 */ /* 0x022fca0000000000 */
[----:B------:R-:W1:Y:S02]  /*0750*/  ATOMS.CAST.SPIN P0, [R9], R14, R15 ;  /* 0x0000000e0900758d */ /* 0x000e64000180000f */
[----:B-1----:R-:W-:Y:S05]  /*0760*/  @!P0 BRA `(.L_x_2287) ;  /* 0xfffffffc00f08947 */ /* 0x002fea000383ffff */
[----:B------:R-:W-:Y:S05]  /*0770*/  BSYNC.RECONVERGENT B1 ;  /* 0x0000000000017941 */ /* 0x000fea0003800200 */
.L_x_2286:
[----:B0-----:R-:W-:-:S05]  /*0780*/  IMAD.WIDE R10, R6, 0x4, R10 ;  /* 0x00000004060a7825 */ /* 0x001fca00078e020a */
[----:B------:R0:W5:Y:S01]  /*0790*/  LDG.E R13, desc[UR6][R10.64] ;  /* 0x000000060a0d7981 */ /* 0x000162000c1e1900 */
[----:B------:R-:W-:Y:S01]  /*07a0*/  BSSY.RECONVERGENT B1, `(.L_x_2288) ;  /* 0x0000006000017945 */ /* 0x000fe20003800200 */
[----:B------:R-:W-:-:S07]  /*07b0*/  LEA R9, R0, R9, 0x2 ;  /* 0x0000000900097211 */ /* 0x000fce00078e10ff */
.L_x_2289:
[----:B------:R-:W1:Y:S02]  /*07c0*/  LDS R14, [R9] ;  /* 0x00000000090e7984 */ /* 0x000e640000000800 */
[----:B-1---5:R-:W-:-:S05]  /*07d0*/  FADD R15, R13, R14 ;  /* 0x0000000e0d0f7221 */ /* 0x022fca0000000000 */
[----:B------:R-:W1:Y:S02]  /*07e0*/  ATOMS.CAST.SPIN P0, [R9], R14, R15 ;  /* 0x0000000e0900758d */ /* 0x000e64000180000f */
[----:B-1----:R-:W-:Y:S05]  /*07f0*/  @!P0 BRA `(.L_x_2289) ;  /* 0xfffffffc00f08947 */ /* 0x002fea000383ffff */
[----:B------:R-:W-:Y:S05]  /*0800*/  BSYNC.RECONVERGENT B1 ;  /* 0x0000000000017941 */ /* 0x000fea0003800200 */
.L_x_2288:
[----:B0-----:R-:W-:-:S05]  /*0810*/  IMAD.WIDE R10, R6, 0x4, R10 ;  /* 0x00000004060a7825 */ /* 0x001fca00078e020a */
[----:B------:R0:W5:Y:S01]  /*0820*/  LDG.E R13, desc[UR6][R10.64] ;  /* 0x000000060a0d7981 */ /* 0x000162000c1e1900 */
[----:B------:R-:W-:Y:S01]  /*0830*/  BSSY.RECONVERGENT B1, `(.L_x_2290) ;  /* 0x0000006000017945 */ /* 0x000fe20003800200 */
[----:B------:R-:W-:-:S07]  /*0840*/  LEA R9, R0, R9, 0x2 ;  /* 0x0000000900097211 */ /* 0x000fce00078e10ff */
.L_x_2291:
[----:B------:R-:W1:Y:S02]  /*0850*/  LDS R14, [R9] ;  /* 0x00000000090e7984 */ /* 0x000e640000000800 */
[----:B-1---5:R-:W-:-:S05]  /*0860*/  FADD R15, R13, R14 ;  /* 0x0000000e0d0f7221 */ /* 0x022fca0000000000 */
[----:B------:R-:W1:Y:S02]  /*0870*/  ATOMS.CAST.SPIN P0, [R9], R14, R15 ;  /* 0x0000000e0900758d */ /* 0x000e64000180000f */
[----:B-1----:R-:W-:Y:S05]  /*0880*/  @!P0 BRA `(.L_x_2291) ;  /* 0xfffffffc00f08947 */ /* 0x002fea000383ffff */
[----:B------:R-:W-:Y:S05]  /*0890*/  BSYNC.RECONVERGENT B1 ;  /* 0x0000000000017941 */ /* 0x000fea0003800200 */
.L_x_2290:
[----:B0-----:R-:W-:-:S05]  /*08a0*/  IMAD.WIDE R10, R6, 0x4, R10 ;  /* 0x00000004060a7825 */ /* 0x001fca00078e020a */
[----:B------:R0:W5:Y:S01]  /*08b0*/  LDG.E R13, desc[UR6][R10.64] ;  /* 0x000000060a0d7981 */ /* 0x000162000c1e1900 */
[----:B------:R-:W-:Y:S01]  /*08c0*/  BSSY.RECONVERGENT B1, `(.L_x_2292) ;  /* 0x0000006000017945 */ /* 0x000fe20003800200 */
[----:B------:R-:W-:-:S07]  /*08d0*/  LEA R9, R0, R9, 0x2 ;  /* 0x0000000900097211 */ /* 0x000fce00078e10ff */
.L_x_2293:
[----:B------:R-:W1:Y:S02]  /*08e0*/  LDS R14, [R9] ;  /* 0x00000000090e7984 */ /* 0x000e640000000800 */
[----:B-1---5:R-:W-:-:S05]  /*08f0*/  FADD R15, R13, R14 ;  /* 0x0000000e0d0f7221 */ /* 0x022fca0000000000 */
[----:B------:R-:W1:Y:S02]  /*0900*/  ATOMS.CAST.SPIN P0, [R9], R14, R15 ;  /* 0x0000000e0900758d */ /* 0x000e64000180000f */
[----:B-1----:R-:W-:Y:S05]  /*0910*/  @!P0 BRA `(.L_x_2293) ;  /* 0xfffffffc00f08947 */ /* 0x002fea000383ffff */
[----:B------:R-:W-:Y:S05]  /*0920*/  BSYNC.RECONVERGENT B1 ;  /* 0x0000000000017941 */ /* 0x000fea0003800200 */
.L_x_2292:
[----:B0-----:R-:W-:-:S05]  /*0930*/  IMAD.WIDE R10, R6, 0x4, R10 ;  /* 0x00000004060a7825 */ /* 0x001fca00078e020a */
[----:B------:R0:W5:Y:S01]  /*0940*/  LDG.E R13, desc[UR6][R10.64] ;  /* 0x000000060a0d7981 */ /* 0x000162000c1e1900 */
[----:B------:R-:W-:Y:S01]  /*0950*/  BSSY.RECONVERGENT B1, `(.L_x_2294) ;  /* 0x0000006000017945 */ /* 0x000fe20003800200 */
[----:B------:R-:W-:-:S07]  /*0960*/  LEA R9, R0, R9, 0x2 ;  /* 0x0000000900097211 */ /* 0x000fce00078e10ff */
.L_x_2295:
[----:B------:R-:W1:Y:S02]  /*0970*/  LDS R14, [R9] ;  /* 0x00000000090e7984 */ /* 0x000e640000000800 */
[----:B-1---5:R-:W-:-:S05]  /*0980*/  FADD R15, R13, R14 ;  /* 0x0000000e0d0f7221 */ /* 0x022fca0000000000 */
[----:B------:R-:W1:Y:S02]  /*0990*/  ATOMS.CAST.SPIN P0, [R9], R14, R15 ;  /* 0x0000000e0900758d */ /* 0x000e64000180000f */
[----:B-1----:R-:W-:Y:S05]  /*09a0*/  @!P0 BRA `(.L_x_2295) ;  /* 0xfffffffc00f08947 */ /* 0x002fea000383ffff */
[----:B------:R-:W-:Y:S05]  /*09b0*/  BSYNC.RECONVERGENT B1 ;  /* 0x0000000000017941 */ /* 0x000fea0003800200 */
.L_x_2294:
[----:B0-----:R-:W-:-:S05]  /*09c0*/  IMAD.WIDE R10, R6, 0x4, R10 ;  /* 0x00000004060a7825 */ /* 0x001fca00078e020a */
[----:B------:R0:W5:Y:S01]  /*09d0*/  LDG.E R13, desc[UR6][R10.64] ;  /* 0x000000060a0d7981 */ /* 0x000162000c1e1900 */
[----:B------:R-:W-:Y:S01]  /*09e0*/  BSSY.RECONVERGENT B1, `(.L_x_2296) ;  /* 0x0000006000017945 */ /* 0x000fe20003800200 */
[----:B------:R-:W-:-:S07]  /*09f0*/  LEA R9, R0, R9, 0x2 ;  /* 0x0000000900097211 */ /* 0x000fce00078e10ff */
.L_x_2297:
[----:B------:R-:W1:Y:S02]  /*0a00*/  LDS R14, [R9] ;  /* 0x00000000090e7984 */ /* 0x000e640000000800 */
[----:B-1---5:R-:W-:-:S05]  /*0a10*/  FADD R15, R13, R14 ;  /* 0x0000000e0d0f7221 */ /* 0x022fca0000000000 */
[----:B------:R-:W1:Y:S02]  /*0a20*/  ATOMS.CAST.SPIN P0, [R9], R14, R15 ;  /* 0x0000000e0900758d */ /* 0x000e64000180000f */
[----:B-1----:R-:W-:Y:S05]  /*0a30*/  @!P0 BRA `(.L_x_2297) ;  /* 0xfffffffc00f08947 */ /* 0x002fea000383ffff */
[----:B------:R-:W-:Y:S05]  /*0a40*/  BSYNC.RECONVERGENT B1 ;  /* 0x0000000000017941 */ /* 0x000fea0003800200 */
.L_x_2296:
[----:B0-----:R-:W-:-:S05]  /*0a50*/  IMAD.WIDE R10, R6, 0x4, R10 ;  /* 0x00000004060a7825 */ /* 0x001fca00078e020a */
[----:B------:R0:W5:Y:S01]  /*0a60*/  LDG.E R13, desc[UR6][R10.64] ;  /* 0x000000060a0d7981 */ /* 0x000162000c1e1900 */
[----:B------:R-:W-:Y:S01]  /*0a70*/  BSSY.RECONVERGENT B1, `(.L_x_2298) ;  /* 0x0000006000017945 */ /* 0x000fe20003800200 */
[----:B------:R-:W-:-:S07]  /*0a80*/  IMAD R9, R0, 0x4, R9 ;  /* 0x0000000400097824 */ /* 0x000fce00078e0209 */
.L_x_2299:
[----:B------:R-:W1:Y:S02]  /*0a90*/  LDS R14, [R9] ;  /* 0x00000000090e7984 */ /* 0x000e640000000800 */
[----:B-1---5:R-:W-:-:S05]  /*0aa0*/  FADD R15, R13, R14 ;  /* 0x0000000e0d0f7221 */ /* 0x022fca0000000000 */
[----:B------:R-:W1:Y:S02]  /*0ab0*/  ATOMS.CAST.SPIN P0, [R9], R14, R15 ;  /* 0x0000000e0900758d */ /* 0x000e64000180000f */
[----:B-1----:R-:W-:Y:S05]  /*0ac0*/  @!P0 BRA `(.L_x_2299) ;  /* 0xfffffffc00f08947 */ /* 0x002fea000383ffff */
[----:B------:R-:W-:Y:S05]  /*0ad0*/  BSYNC.RECONVERGENT B1 ;  /* 0x0000000000017941 */ /* 0x000fea0003800200 */
.L_x_2298:
[----:B0-----:R-:W-:-:S06]  /*0ae0*/  IMAD.WIDE R10, R6, 0x4, R10 ;  /* 0x00000004060a7825 */ /* 0x001fcc00078e020a */
[----:B------:R0:W5:Y:S01]  /*0af0*/  LDG.E R11, desc[UR6][R10.64] ;  /* 0x000000060a0b7981 */ /* 0x000162000c1e1900 */
[----:B------:R-:W-:Y:S01]  /*0b00*/  BSSY.RECONVERGENT B1, `(.L_x_2300) ;  /* 0x0000006000017945 */ /* 0x000fe20003800200 */
[----:B------:R-:W-:-:S07]  /*0b10*/  LEA R9, R0, R9, 0x2 ;  /* 0x0000000900097211 */ /* 0x000fce00078e10ff */
.L_x_2301:
[----:B------:R-:W1:Y:S02]  /*0b20*/  LDS R12, [R9] ;  /* 0x00000000090c7984 */ /* 0x000e640000000800 */
[----:B-1---5:R-:W-:-:S05]  /*0b30*/  FADD R13, R11, R12 ;  /* 0x0000000c0b0d7221 */ /* 0x022fca0000000000 */
[----:B------:R-:W1:Y:S02]  /*0b40*/  ATOMS.CAST.SPIN P0, [R9], R12, R13 ;  /* 0x0000000c0900758d */ /* 0x000e64000180000d */
[----:B-1----:R-:W-:Y:S05]  /*0b50*/  @!P0 BRA `(.L_x_2301) ;  /* 0xfffffffc00f08947 */ /* 0x002fea000383ffff */
[----:B------:R-:W-:Y:S05]  /*0b60*/  BSYNC.RECONVERGENT B1 ;  /* 0x0000000000017941 */ /* 0x000fea0003800200 */
.L_x_2300:
[----:B------:R-:W-:-:S05]  /*0b70*/  IMAD R7, R0, 0x3c, R7 ;  /* 0x0000003c00077824 */ /* 0x000fca00078e0207 */
[----:B------:R1:W-:Y:S02]  /*0b80*/  ATOMS.POPC.INC.32 RZ, [R7+URZ] ;  /* 0x0000000007ff7f8c */ /* 0x0003e4000d8000ff */
.L_x_2271:
[----:B------:R-:W-:Y:S05]  /*0b90*/  BSYNC.RECONVERGENT B0 ;  /* 0x0000000000007941 */ /* 0x000fea0003800200 */
.L_x_2270:
        /* <DEDUP_REMOVED lines=8> */
.L_x_2304:
[C---:B0-----:R-:W-:Y:S01]  /*0c20*/  LEA R10, R11.reuse, R3, 0x2 ;  /* 0x000000030b0a7211 */ /* 0x041fe200078e10ff */
[----:B-1-34-:R-:W-:-:S04]  /*0c30*/  IMAD.WIDE R6, R11, 0x4, R8 ;  /* 0x000000040b067825 */ /* 0x01afc800078e0208 */
[----:B------:R-:W0:Y:S01]  /*0c40*/  LDS R13, [R10] ;  /* 0x000000000a0d7984 */ /* 0x000e220000000800 */
[----:B--2---:R-:W-:-:S04]  /*0c50*/  IADD3 R11, PT, PT, R12, R11, RZ ;  /* 0x0000000b0c0b7210 */ /* 0x004fc80007ffe0ff */
[----:B------:R-:W-:Y:S01]  /*0c60*/  ISETP.GE.AND P1, PT, R11, R4, PT ;  /* 0x000000040b00720c */ /* 0x000fe20003f26270 */
[----:B0-----:R4:W-:-:S12]  /*0c70*/  REDG.E.ADD.F32.FTZ.RN.STRONG.GPU desc[UR6][R6.64], R13 ;  /* 0x0000000d060079a6 */ /* 0x0019d8000c12f306 */
[----:B------:R-:W-:Y:S05]  /*0c80*/  @!P1 BRA `(.L_x_2304) ;  /* 0xfffffffc00e49947 */ /* 0x000fea000383ffff */
.L_x_2303:
[----:B------:R-:W-:Y:S05]  /*0c90*/  BSYNC.RECONVERGENT B0 ;  /* 0x0000000000007941 */ /* 0x000fea0003800200 */
.L_x_2302:
[----:B------:R-:W-:Y:S05]  /*0ca0*/  @P0 EXIT ;  /* 0x000000000000094d */ /* 0x000fea0003800000 */
[----:B------:R-:W2:Y:S01]  /*0cb0*/  LDC.64 R8, c[0x0][0x3a0] ;  /* 0x0000e800ff087b82 */ /* 0x000ea20000000a00 */
[----:B------:R-:W3:Y:S02]  /*0cc0*/  LDCU UR4, c[0x0][0x360] ;  /* 0x00006c00ff0477ac */ /* 0x000ee40008000800 */
.L_x_2305:
        /* <DEDUP_REMOVED lines=8> */
.L_x_2306:
        /* <DEDUP_REMOVED lines=11> */
.L_x_2802:


//--------------------- .text._Z19countNewMembershipsILi15EEvPfS0_PiS1_S1_S1_ --------------------------
	.section	.text._Z19countNewMembershipsILi15EEvPfS0_PiS1_S1_S1_,"ax",@progbits
	.align	128
        .global         _Z19countNewMembershipsILi15EEvPfS0_PiS1_S1_S1_
        .type           _Z19countNewMembershipsILi15EEvPfS0_PiS1_S1_S1_,@function
        .size           _Z19countNewMembershipsILi15EEvPfS0_PiS1_S1_S1_,(.L_x_2803 - _Z19countNewMembershipsILi15EEvPfS0_PiS1_S1_S1_)
        .other          _Z19countNewMembershipsILi15EEvPfS0_PiS1_S1_S1_,@"STO_CUDA_ENTRY STV_DEFAULT"
_Z19countNewMembershipsILi15EEvPfS0_PiS1_S1_S1_:
.text._Z19countNewMembershipsILi15EEvPfS0_PiS1_S1_S1_:
        /* <DEDUP_REMOVED lines=41> */
[----:B------:R-:W5:Y:S01]  /*0290*/  LDG.E R42, desc[UR6][R32.64] ;  /* 0x00000006202a7981 */ /* 0x000f62000c1e1900 */
[----:B------:R-:W-:-:S03]  /*02a0*/  IMAD.WIDE R10, R2, 0x4, R32 ;  /* 0x00000004020a7825 */ /* 0x000fc600078e0220 */
[----:B-1----:R-:W2:Y:S04]  /*02b0*/  LDG.E R43, desc[UR6][R20.64] ;  /* 0x00000006142b7981 */ /* 0x002ea8000c1e1900 */
[----:B------:R0:W3:Y:S04]  /*02c0*/  LDG.E R41, desc[UR6][R10.64] ;  /* 0x000000060a297981 */ /* 0x0000e8000c1e1900 */
[----:B------:R-:W4:Y:S04]  /*02d0*/  LDG.E R13, desc[UR6][R34.64] ;  /* 0x00000006220d7981 */ /* 0x000f28000c1e1900 */
[----:B------:R-:W4:Y:S01]  /*02e0*/  LDG.E R30, desc[UR6][R30.64] ;  /* 0x000000061e1e7981 */ /* 0x000f22000c1e1900 */
[----:B0-----:R-:W-:-:S05]  /*02f0*/  IMAD.WIDE R10, R2, 0x4, R10 ;  /* 0x00000004020a7825 */ /* 0x001fca00078e020a */
[----:B------:R-:W4:Y:S01]  /*0300*/  LDG.E R20, desc[UR6][R10.64] ;  /* 0x000000060a147981 */ /* 0x000f22000c1e1900 */
[----:B------:R-:W-:-:S05]  /*0310*/  IMAD.WIDE R32, R2, 0x4, R10 ;  /* 0x0000000402207825 */ /* 0x000fca00078e020a */
[----:B------:R-:W4:Y:S01]  /*0320*/  LDG.E R3, desc[UR6][R32.64] ;  /* 0x0000000620037981 */ /* 0x000f22000c1e1900 */
[----:B------:R-:W-:-:S03]  /*0330*/  IMAD.WIDE R36, R2, 0x4, R32 ;  /* 0x0000000402247825 */ /* 0x000fc600078e0220 */
[----:B------:R-:W4:Y:S04]  /*0340*/  LDG.E R10, desc[UR6][R44.64] ;  /* 0x000000062c0a7981 */ /* 0x000f28000c1e1900 */
[----:B------:R-:W4:Y:S04]  /*0350*/  LDG.E R11, desc[UR6][R38.64] ;  /* 0x00000006260b7981 */ /* 0x000f28000c1e1900 */
[----:B------:R-:W4:Y:S01]  /*0360*/  LDG.E R32, desc[UR6][R36.64] ;  /* 0x0000000624207981 */ /* 0x000f22000c1e1900 */
[----:B------:R-:W-:-:S05]  /*0370*/  IMAD.WIDE R14, R2, 0x4, R36 ;  /* 0x00000004020e7825 */ /* 0x000fca00078e0224 */
[----:B------:R0:W4:Y:S02]  /*0380*/  LDG.E R21, desc[UR6][R14.64] ;  /* 0x000000060e157981 */ /* 0x000124000c1e1900 */
[----:B0-----:R-:W-:-:S05]  /*0390*/  IMAD.WIDE R14, R2, 0x4, R14 ;  /* 0x00000004020e7825 */ /* 0x001fca00078e020e */
[----:B------:R-:W4:Y:S01]  /*03a0*/  LDG.E R36, desc[UR6][R14.64] ;  /* 0x000000060e247981 */ /* 0x000f22000c1e1900 */
[----:B------:R-:W-:-:S05]  /*03b0*/  IMAD.WIDE R16, R2, 0x4, R14 ;  /* 0x0000000402107825 */ /* 0x000fca00078e020e */
[----:B------:R0:W4:Y:S04]  /*03c0*/  LDG.E R33, desc[UR6][R16.64] ;  /* 0x0000000610217981 */ /* 0x000128000c1e1900 */
[----:B------:R-:W4:Y:S04]  /*03d0*/  LDG.E R14, desc[UR6][R28.64] ;  /* 0x000000061c0e7981 */ /* 0x000f28000c1e1900 */
[----:B------:R-:W4:Y:S01]  /*03e0*/  LDG.E R15, desc[UR6][R26.64] ;  /* 0x000000061a0f7981 */ /* 0x000f22000c1e1900 */
[----:B0-----:R-:W-:-:S05]  /*03f0*/  IMAD.WIDE R16, R2, 0x4, R16 ;  /* 0x0000000402107825 */ /* 0x001fca00078e0210 */
[----:B------:R-:W4:Y:S01]  /*0400*/  LDG.E R38, desc[UR6][R16.64] ;  /* 0x0000000610267981 */ /* 0x000f22000c1e1900 */
[----:B------:R-:W-:-:S05]  /*0410*/  IMAD.WIDE R44, R2, 0x4, R16 ;  /* 0x00000004022c7825 */ /* 0x000fca00078e0210 */
[----:B------:R0:W4:Y:S04]  /*0420*/  LDG.E R37, desc[UR6][R44.64] ;  /* 0x000000062c257981 */ /* 0x000128000c1e1900 */
[----:B------:R-:W4:Y:S04]  /*0430*/  LDG.E R16, desc[UR6][R22.64] ;  /* 0x0000000616107981 */ /* 0x000f28000c1e1900 */
[----:B------:R-:W4:Y:S01]  /*0440*/  LDG.E R17, desc[UR6][R24.64] ;  /* 0x0000000618117981 */ /* 0x000f22000c1e1900 */
[----:B0-----:R-:W-:-:S05]  /*0450*/  IMAD.WIDE R44, R2, 0x4, R44 ;  /* 0x00000004022c7825 */ /* 0x001fca00078e022c */
[----:B------:R0:W4:Y:S01]  /*0460*/  LDG.E R40, desc[UR6][R44.64] ;  /* 0x000000062c287981 */ /* 0x000122000c1e1900 */
[----:B------:R-:W-:-:S05]  /*0470*/  IMAD.WIDE R34, R2, 0x4, R44 ;  /* 0x0000000402227825 */ /* 0x000fca00078e022c */
[----:B------:R1:W4:Y:S01]  /*0480*/  LDG.E R39, desc[UR6][R34.64] ;  /* 0x0000000622277981 */ /* 0x000322000c1e1900 */
[----:B------:R-:W-:-:S04]  /*0490*/  IMAD.WIDE R26, R2, 0x4, R34 ;  /* 0x00000004021a7825 */ /* 0x000fc800078e0222 */
[C---:B------:R-:W-:Y:S01]  /*04a0*/  IMAD.WIDE R28, R2.reuse, 0x4, R26 ;  /* 0x00000004021c7825 */ /* 0x040fe200078e021a */
[----:B------:R4:W4:Y:S05]  /*04b0*/  LDG.E R34, desc[UR6][R26.64] ;  /* 0x000000061a227981 */ /* 0x00092a000c1e1900 */
[----:B------:R4:W4:Y:S01]  /*04c0*/  LDG.E R29, desc[UR6][R28.64] ;  /* 0x000000061c1d7981 */ /* 0x000922000c1e1900 */
[C---:B0-----:R-:W-:Y:S01]  /*04d0*/  SHF.L.U32 R45, R2.reuse, 0x3, RZ ;  /* 0x00000003022d7819 */ /* 0x041fe200000006ff */
[C---:B------:R-:W-:Y:S01]  /*04e0*/  IMAD R44, R2.reuse, 0xe, RZ ;  /* 0x0000000e022c7824 */ /* 0x040fe200078e02ff */
[----:B------:R-:W-:Y:S02]  /*04f0*/  MOV R31, RZ ;  /* 0x000000ff001f7202 */ /* 0x000fe40000000f00 */
[----:B-1----:R-:W-:Y:S01]  /*0500*/  SHF.L.U32 R35, R2, 0x1, RZ ;  /* 0x0000000102237819 */ /* 0x002fe200000006ff */
[----:B-----5:R-:W-:Y:S01]  /*0510*/  FADD R42, -R5, R42 ;  /* 0x0000002a052a7221 */ /* 0x020fe20000000100 */
[----:B--2---:R-:W-:-:S03]  /*0520*/  FADD R43, -R4, R43 ;  /* 0x0000002b042b7221 */ /* 0x004fc60000000100 */
[----:B------:R-:W-:Y:S01]  /*0530*/  FMUL R42, R42, R42 ;  /* 0x0000002a2a2a7220 */ /* 0x000fe20000400000 */
[----:B------:R-:W-:Y:S01]  /*0540*/  FMUL R43, R43, R43 ;  /* 0x0000002b2b2b7220 */ /* 0x000fe20000400000 */
[----:B---3--:R-:W-:Y:S02]  /*0550*/  FADD R41, -R6, R41 ;  /* 0x0000002906297221 */ /* 0x008fe40000000100 */
[----:B------:R-:W-:Y:S02]  /*0560*/  F2F.F64.F32 R24, R42 ;  /* 0x0000002a00187310 */ /* 0x000fe40000201800 */
[----:B------:R-:W-:-:S06]  /*0570*/  FMUL R41, R41, R41 ;  /* 0x0000002929297220 */ /* 0x000fcc0000400000 */
[----:B------:R-:W0:Y:S01]  /*0580*/  F2F.F64.F32 R22, R43 ;  /* 0x0000002b00167310 */ /* 0x000e220000201800 */
[----:B----4-:R-:W-:-:S07]  /*0590*/  FADD R20, -R7, R20 ;  /* 0x0000001407147221 */ /* 0x010fce0000000100 */
        /* <DEDUP_REMOVED lines=9> */
[----:B------:R-:W-:Y:S01]  /*0630*/  FMUL R32, R32, R32 ;  /* 0x0000002020207220 */ /* 0x000fe20000400000 */
[----:B------:R-:W-:Y:S01]  /*0640*/  FADD R21, -R10, R21 ;  /* 0x000000150a157221 */ /* 0x000fe20000000100 */
[----:B0-----:R-:W-:-:S05]  /*0650*/  DADD R22, R24, R22 ;  /* 0x0000000018167229 */ /* 0x001fca0000000016 */
[----:B------:R-:W0:Y:S01]  /*0660*/  F2F.F64.F32 R24, R32 ;  /* 0x0000002000187310 */ /* 0x000e220000201800 */
[----:B------:R-:W-:Y:S02]  /*0670*/  FMUL R3, R21, R21 ;  /* 0x0000001515037220 */ /* 0x000fe40000400000 */
[----:B-1----:R-:W-:-:S05]  /*0680*/  DADD R22, R26, R22 ;  /* 0x000000001a167229 */ /* 0x002fca0000000016 */
        /* <DEDUP_REMOVED lines=24> */
[----:B------:R-:W1:Y:S01]  /*0810*/  LDC.64 R22, c[0x0][0x388] ;  /* 0x0000e200ff167b82 */ /* 0x000e620000000a00 */
[----:B------:R-:W-:Y:S01]  /*0820*/  FADD R34, -R17, R34 ;  /* 0x0000002211227221 */ /* 0x000fe20000000100 */
[----:B------:R-:W2:Y:S03]  /*0830*/  F2F.F64.F32 R26, R39 ;  /* 0x00000027001a7310 */ /* 0x000ea60000201800 */
[----:B------:R-:W-:Y:S01]  /*0840*/  FMUL R34, R34, R34 ;  /* 0x0000002222227220 */ /* 0x000fe20000400000 */
[----:B------:R-:W-:Y:S01]  /*0850*/  FADD R29, -R30, R29 ;  /* 0x0000001d1e1d7221 */ /* 0x000fe20000000100 */
        /* <DEDUP_REMOVED lines=8> */
[CC--:B------:R-:W-:Y:S01]  /*08e0*/  LEA R33, R2.reuse, R2.reuse, 0x1 ;  /* 0x0000000202217211 */ /* 0x0c0fe200078e08ff */
[C---:B------:R-:W-:Y:S01]  /*08f0*/  IMAD R36, R2.reuse, 0xa, RZ ;  /* 0x0000000a02247824 */ /* 0x040fe200078e02ff */
[----:B------:R-:W-:Y:S01]  /*0900*/  IADD3.X R23, PT, PT, RZ, R23, RZ, P0, !PT ;  /* 0x00000017ff177210 */ /* 0x000fe200007fe4ff */
[C---:B------:R-:W-:Y:S01]  /*0910*/  IMAD R38, R2.reuse, 0xb, RZ ;  /* 0x0000000b02267824 */ /* 0x040fe200078e02ff */
[C---:B------:R-:W-:Y:S01]  /*0920*/  SHF.L.U32 R37, R2.reuse, 0x2, RZ ;  /* 0x0000000202257819 */ /* 0x040fe200000006ff */
[----:B--2---:R-:W-:Y:S01]  /*0930*/  DADD R20, R20, R24 ;  /* 0x0000000014147229 */ /* 0x004fe20000000018 */
[CC--:B------:R-:W-:Y:S01]  /*0940*/  LEA R39, R2.reuse, R2.reuse, 0x2 ;  /* 0x0000000202277211 */ /* 0x0c0fe200078e10ff */
[C---:B------:R-:W-:Y:S01]  /*0950*/  IMAD R40, R2.reuse, 0xc, RZ ;  /* 0x0000000c02287824 */ /* 0x040fe200078e02ff */
[CC--:B------:R-:W-:Y:S01]  /*0960*/  LEA R43, R2.reuse, -R2.reuse, 0x3 ;  /* 0x80000002022b7211 */ /* 0x0c0fe200078e18ff */
[C---:B------:R-:W-:Y:S01]  /*0970*/  IMAD R42, R2.reuse, 0xd, RZ ;  /* 0x0000000d022a7824 */ /* 0x040fe200078e02ff */
[----:B------:R-:W-:-:S02]  /*0980*/  LEA R34, R2, R2, 0x3 ;  /* 0x0000000202227211 */ /* 0x000fc400078e18ff */
[----:B------:R-:W-:Y:S02]  /*0990*/  IADD3 R3, PT, PT, -R2, RZ, RZ ;  /* 0x000000ff02037210 */ /* 0x000fe40007ffe1ff */
[----:B------:R-:W-:-:S07]  /*09a0*/  MOV R32, RZ ;  /* 0x000000ff00207202 */ /* 0x000fce0000000f00 */
.L_x_2308:
        /* <DEDUP_REMOVED lines=102> */
[----:B------:R-:W-:-:S06]  /*1010*/  FMUL R28, R27, R27 ;  /* 0x0000001b1b1c7220 */ /* 0x000fcc0000400000 */
[----:B------:R-:W0:Y:S02]  /*1020*/  F2F.F64.F32 R28, R28 ;  /* 0x0000001c001c7310 */ /* 0x000e240000201800 */
[----:B0-----:R-:W-:-:S08]  /*1030*/  DADD R24, R24, R28 ;  /* 0x0000000018187229 */ /* 0x001fd0000000001c */
[----:B------:R-:W-:-:S06]  /*1040*/  DSETP.GEU.AND P0, PT, R24, R20, PT ;  /* 0x000000141800722a */ /* 0x000fcc0003f0e000 */
[----:B------:R-:W-:Y:S02]  /*1050*/  FSEL R20, R24, R20, !P0 ;  /* 0x0000001418147208 */ /* 0x000fe40004000000 */
[----:B------:R-:W-:Y:S02]  /*1060*/  FSEL R21, R25, R21, !P0 ;  /* 0x0000001519157208 */ /* 0x000fe40004000000 */
[----:B------:R-:W-:Y:S01]  /*1070*/  SEL R32, R31, R32, !P0 ;  /* 0x000000201f207207 */ /* 0x000fe20004000000 */
[----:B------:R-:W-:Y:S06]  /*1080*/  @P1 BRA `(.L_x_2308) ;  /* 0xfffffff800481947 */ /* 0x000fec000383ffff */
.L_x_2307:
        /* <DEDUP_REMOVED lines=10> */
.L_x_2309:
        /* <DEDUP_REMOVED lines=13> */
.L_x_2803:


//--------------------- .text._Z17countNewCentroidsILi14EEvPfS0_PiS0_S1_S1_S1_ --------------------------
	.section	.text._Z17countNewCentroidsILi14EEvPfS0_PiS0_S1_S1_S1_,"ax",@progbits
	.align	128
        .global         _Z17countNewCentroidsILi14EEvPfS0_PiS0_S1_S1_S1_
        .type           _Z17countNewCentroidsILi14EEvPfS0_PiS0_S1_S1_S1_,@function
        .size           _Z17countNewCentroidsILi14EEvPfS0_PiS0_S1_S1_S1_,(.L_x_2804 - _Z17countNewCentroidsILi14EEvPfS0_PiS0_S1_S1_S1_)
        .other          _Z17countNewCentroidsILi14EEvPfS0_PiS0_S1_S1_S1_,@"STO_CUDA_ENTRY STV_DEFAULT"
_Z17countNewCentroidsILi14EEvPfS0_PiS0_S1_S1_S1_:
.text._Z17countNewCentroidsILi14EEvPfS0_PiS0_S1_S1_S1_:
        /* <DEDUP_REMOVED lines=24> */
.L_x_2312:
[----:B------:R-:W-:Y:S02]  /*0180*/  LEA R10, R9, R8, 0x2 ;  /* 0x00000008090a7211 */ /* 0x000fe400078e10ff */
[----:B-1----:R-:W-:-:S03]  /*0190*/  IADD3 R9, PT, PT, R12, R9, RZ ;  /* 0x000000090c097210 */ /* 0x002fc60007ffe0ff */
[----:B------:R0:W-:Y:S01]  /*01a0*/  STS [R10], RZ ;  /* 0x000000ff0a007388 */ /* 0x0001e20000000800 */
[----:B------:R-:W-:-:S13]  /*01b0*/  ISETP.GE.AND P1, PT, R9, R4, PT ;  /* 0x000000040900720c */ /* 0x000fda0003f26270 */
[----:B0-----:R-:W-:Y:S05]  /*01c0*/  @!P1 BRA `(.L_x_2312) ;  /* 0xfffffffc00ec9947 */ /* 0x001fea000383ffff */
.L_x_2311:
[----:B------:R-:W-:Y:S05]  /*01d0*/  BSYNC.RECONVERGENT B0 ;  /* 0x0000000000007941 */ /* 0x000fea0003800200 */
.L_x_2310:
[----:B------:R-:W-:Y:S04]  /*01e0*/  BSSY.RECONVERGENT B0, `(.L_x_2313) ;  /* 0x0000009000007945 */ /* 0x000fe80003800200 */
[----:B------:R-:W-:Y:S05]  /*01f0*/  @P0 BRA `(.L_x_2314) ;  /* 0x00000000001c0947 */ /* 0x000fea0003800000 */
[----:B------:R-:W0:Y:S01]  /*0200*/  LDC R10, c[0x0][0x360] ;  /* 0x0000d800ff0a7b82 */ /* 0x000e220000000800 */
[----:B------:R-:W-:-:S07]  /*0210*/  MOV R9, R5 ;  /* 0x0000000500097202 */ /* 0x000fce0000000f00 */
.L_x_2315:
[----:B------:R-:W-:Y:S02]  /*0220*/  LEA R8, R9, R2, 0x2 ;  /* 0x0000000209087211 */ /* 0x000fe400078e10ff */
[----:B0-----:R-:W-:-:S03]  /*0230*/  IADD3 R9, PT, PT, R10, R9, RZ ;  /* 0x000000090a097210 */ /* 0x001fc60007ffe0ff */
[----:B------:R1:W-:Y:S01]  /*0240*/  STS [R8], RZ ;  /* 0x000000ff08007388 */ /* 0x0003e20000000800 */
[----:B------:R-:W-:-:S13]  /*0250*/  ISETP.GE.AND P0, PT, R9, R0, PT ;  /* 0x000000000900720c */ /* 0x000fda0003f06270 */
[----:B-1----:R-:W-:Y:S05]  /*0260*/  @!P0 BRA `(.L_x_2315) ;  /* 0xfffffffc00ec8947 */ /* 0x002fea000383ffff */
.L_x_2314:
[----:B------:R-:W-:Y:S05]  /*0270*/  BSYNC.RECONVERGENT B0 ;  /* 0x0000000000007941 */ /* 0x000fea0003800200 */
.L_x_2313:
        /* <DEDUP_REMOVED lines=12> */
.L_x_2319:
[----:B------:R-:W0:Y:S02]  /*0340*/  LDS R8, [R7] ;  /* 0x0000000007087984 */ /* 0x000e240000000800 */
[----:B0----5:R-:W-:-:S05]  /*0350*/  FADD R9, R13, R8 ;  /* 0x000000080d097221 */ /* 0x021fca0000000000 */
[----:B------:R-:W0:Y:S02]  /*0360*/  ATOMS.CAST.SPIN P0, [R7], R8, R9 ;  /* 0x000000080700758d */ /* 0x000e240001800009 */
[----:B0-----:R-:W-:Y:S05]  /*0370*/  @!P0 BRA `(.L_x_2319) ;  /* 0xfffffffc00f08947 */ /* 0x001fea000383ffff */
[----:B------:R-:W-:Y:S05]  /*0380*/  BSYNC.RECONVERGENT B1 ;  /* 0x0000000000017941 */ /* 0x000fea0003800200 */
.L_x_2318:
[----:B------:R-:W-:-:S05]  /*0390*/  IMAD.WIDE R10, R6, 0x4, R10 ;  /* 0x00000004060a7825 */ /* 0x000fca00078e020a */
[----:B------:R0:W5:Y:S01]  /*03a0*/  LDG.E R13, desc[UR6][R10.64] ;  /* 0x000000060a0d7981 */ /* 0x000162000c1e1900 */
[----:B------:R-:W-:Y:S01]  /*03b0*/  BSSY.RECONVERGENT B1, `(.L_x_2320) ;  /* 0x0000006000017945 */ /* 0x000fe20003800200 */
[----:B------:R-:W-:-:S07]  /*03c0*/  LEA R9, R0, R7, 0x2 ;  /* 0x0000000700097211 */ /* 0x000fce00078e10ff */
.L_x_2321:
[----:B------:R-:W1:Y:S02]  /*03d0*/  LDS R14, [R9] ;  /* 0x00000000090e7984 */ /* 0x000e640000000800 */
[----:B-1---5:R-:W-:-:S05]  /*03e0*/  FADD R15, R13, R14 ;  /* 0x0000000e0d0f7221 */ /* 0x022fca0000000000 */
[----:B------:R-:W1:Y:S02]  /*03f0*/  ATOMS.CAST.SPIN P0, [R9], R14, R15 ;  /* 0x0000000e0900758d */ /* 0x000e64000180000f */
[----:B-1----:R-:W-:Y:S05]  /*0400*/  @!P0 BRA `(.L_x_2321) ;  /* 0xfffffffc00f08947 */ /* 0x002fea000383ffff */
[----:B------:R-:W-:Y:S05]  /*0410*/  BSYNC.RECONVERGENT B1 ;  /* 0x0000000000017941 */ /* 0x000fea0003800200 */
.L_x_2320:
[----:B0-----:R-:W-:-:S05]  /*0420*/  IMAD.WIDE R10, R6, 0x4, R10 ;  /* 0x00000004060a7825 */ /* 0x001fca00078e020a */
[----:B------:R0:W5:Y:S01]  /*0430*/  LDG.E R13, desc[UR6][R10.64] ;  /* 0x000000060a0d7981 */ /* 0x000162000c1e1900 */
[----:B------:R-:W-:Y:S01]  /*0440*/  BSSY.RECONVERGENT B1, `(.L_x_2322) ;  /* 0x0000006000017945 */ /* 0x000fe20003800200 */
[----:B------:R-:W-:-:S07]  /*0450*/  LEA R9, R0, R9, 0x2 ;  /* 0x0000000900097211 */ /* 0x000fce00078e10ff */
.L_x_2323:
[----:B------:R-:W1:Y:S02]  /*0460*/  LDS R14, [R9] ;  /* 0x00000000090e7984 */ /* 0x000e640000000800 */
[----:B-1---5:R-:W-:-:S05]  /*0470*/  FADD R15, R13, R14 ;  /* 0x0000000e0d0f7221 */ /* 0x022fca0000000000 */
[----:B------:R-:W1:Y:S02]  /*0480*/  ATOMS.CAST.SPIN P0, [R9], R14, R15 ;  /* 0x0000000e0900758d */ /* 0x000e64000180000f */
[----:B-1----:R-:W-:Y:S05]  /*0490*/  @!P0 BRA `(.L_x_2323) ;  /* 0xfffffffc00f08947 */ /* 0x002fea000383ffff */
[----:B------:R-:W-:Y:S05]  /*04a0*/  BSYNC.RECONVERGENT B1 ;  /* 0x0000000000017941 */ /* 0x000fea0003800200 */
.L_x_2322:
[----:B0-----:R-:W-:-:S05]  /*04b0*/  IMAD.WIDE R10, R6, 0x4, R10 ;  /* 0x00000004060a7825 */ /* 0x001fca00078e020a */
[----:B------:R0:W5:Y:S01]  /*04c0*/  LDG.E R13, desc[UR6][R10.64] ;  /* 0x000000060a0d7981 */ /* 0x000162000c1e1900 */
[----:B------:R-:W-:Y:S01]  /*04d0*/  BSSY.RECONVERGENT B1, `(.L_x_2324) ;  /* 0x0000006000017945 */ /* 0x000fe20003800200 */
[----:B------:R-:W-:-:S07]  /*04e0*/  LEA R9, R0, R9, 0x2 ;  /* 0x0000000900097211 */ /* 0x000fce00078e10ff */
.L_x_2325:
[----:B------:R-:W1:Y:S02]  /*04f0*/  LDS R14, [R9] ;  /* 0x00000000090e7984 */ /* 0x000e640000000800 */
[----:B-1---5:R-:W-:-:S05]  /*0500*/  FADD R15, R13, R14 ;  /* 0x0000000e0d0f7221 */ /* 0x022fca0000000000 */
[----:B------:R-:W1:Y:S02]  /*0510*/  ATOMS.CAST.SPIN P0, [R9], R14, R15 ;  /* 0x0000000e0900758d */ /* 0x000e64000180000f */
[----:B-1----:R-:W-:Y:S05]  /*0520*/  @!P0 BRA `(.L_x_2325) ;  /* 0xfffffffc00f08947 */ /* 0x002fea000383ffff */
[----:B------:R-:W-:Y:S05]  /*0530*/  BSYNC.RECONVERGENT B1 ;  /* 0x0000000000017941 */ /* 0x000fea0003800200 */
.L_x_2324:
[----:B0-----:R-:W-:-:S05]  /*0540*/  IMAD.WIDE R10, R6, 0x4, R10 ;  /* 0x00000004060a7825 */ /* 0x001fca00078e020a */
[----:B------:R0:W5:Y:S01]  /*0550*/  LDG.E R13, desc[UR6][R10.64] ;  /* 0x000000060a0d7981 */ /* 0x000162000c1e1900 */
[----:B------:R-:W-:Y:S01]  /*0560*/  BSSY.RECONVERGENT B1, `(.L_x_2326) ;  /* 0x0000006000017945 */ /* 0x000fe20003800200 */
[----:B------:R-:W-:-:S07]  /*0570*/  LEA R9, R0, R9, 0x2 ;  /* 0x0000000900097211 */ /* 0x000fce00078e10ff */
.L_x_2327:
[----:B------:R-:W1:Y:S02]  /*0580*/  LDS R14, [R9] ;  /* 0x00000000090e7984 */ /* 0x000e640000000800 */
[----:B-1---5:R-:W-:-:S05]  /*0590*/  FADD R15, R13, R14 ;  /* 0x0000000e0d0f7221 */ /* 0x022fca0000000000 */
[----:B------:R-:W1:Y:S02]  /*05a0*/  ATOMS.CAST.SPIN P0, [R9], R14, R15 ;  /* 0x0000000e0900758d */ /* 0x000e64000180000f */
[----:B-1----:R-:W-:Y:S05]  /*05b0*/  @!P0 BRA `(.L_x_2327) ;  /* 0xfffffffc00f08947 */ /* 0x002fea000383ffff */
[----:B------:R-:W-:Y:S05]  /*05c0*/  BSYNC.RECONVERGENT B1 ;  /* 0x0000000000017941 */ /* 0x000fea0003800200 */
.L_x_2326:
[----:B0-----:R-:W-:-:S05]  /*05d0*/  IMAD.WIDE R10, R6, 0x4, R10 ;  /* 0x00000004060a7825 */ /* 0x001fca00078e020a */
[----:B------:R0:W5:Y:S01]  /*05e0*/  LDG.E R13, desc[UR6][R10.64] ;  /* 0x000000060a0d7981 */ /* 0x000162000c1e1900 */
[----:B------:R-:W-:Y:S01]  /*05f0*/  BSSY.RECONVERGENT B1, `(.L_x_2328) ;  /* 0x0000006000017945 */ /* 0x000fe20003800200 */
[----:B------:R-:W-:-:S07]  /*0600*/  IMAD R9, R0, 0x4, R9 ;  /* 0x0000000400097824 */ /* 0x000fce00078e0209 */
.L_x_2329:
[----:B------:R-:W1:Y:S02]  /*0610*/  LDS R14, [R9] ;  /* 0x00000000090e7984 */ /* 0x000e640000000800 */
[----:B-1---5:R-:W-:-:S05]  /*0620*/  FADD R15, R13, R14 ;  /* 0x0000000e0d0f7221 */ /* 0x022fca0000000000 */
[----:B------:R-:W1:Y:S02]  /*0630*/  ATOMS.CAST.SPIN P0, [R9], R14, R15 ;  /* 0x0000000e0900758d */ /* 0x000e64000180000f */
[----:B-1----:R-:W-:Y:S05]  /*0640*/  @!P0 BRA `(.L_x_2329) ;  /* 0xfffffffc00f08947 */ /* 0x002fea000383ffff */
[----:B------:R-:W-:Y:S05]  /*0650*/  BSYNC.RECONVERGENT B1 ;  /* 0x0000000000017941 */ /* 0x000fea0003800200 */
.L_x_2328:
[----:B0-----:R-:W-:-:S05]  /*0660*/  IMAD.WIDE R10, R6, 0x4, R10 ;  /* 0x00000004060a7825 */ /* 0x001fca00078e020a */
[----:B------:R0:W5:Y:S01]  /*0670*/  LDG.E R13, desc[UR6][R10.64] ;  /* 0x000000060a0d7981 */ /* 0x000162000c1e1900 */
[----:B------:R-:W-:Y:S01]  /*0680*/  BSSY.RECONVERGENT B1, `(.L_x_2330) ;  /* 0x0000006000017945 */ /* 0x000fe20003800200 */
[----:B------:R-:W-:-:S07]  /*0690*/  LEA R9, R0, R9, 0x2 ;  /* 0x0000000900097211 */ /* 0x000fce00078e10ff */
.L_x_2331:
[----:B------:R-:W1:Y:S02]  /*06a0*/  LDS R14, [R9] ;  /* 0x00000000090e7984 */ /* 0x000e640000000800 */
[----:B-1---5:R-:W-:-:S05]  /*06b0*/  FADD R15, R13, R14 ;  /* 0x0000000e0d0f7221 */ /* 0x022fca0000000000 */
[----:B------:R-:W1:Y:S02]  /*06c0*/  ATOMS.CAST.SPIN P0, [R9], R14, R15 ;  /* 0x0000000e0900758d */ /* 0x000e64000180000f */
[----:B-1----:R-:W-:Y:S05]  /*06d0*/  @!P0 BRA `(.L_x_2331) ;  /* 0xfffffffc00f08947 */ /* 0x002fea000383ffff */
[----:B------:R-:W-:Y:S05]  /*06e0*/  BSYNC.RECONVERGENT B1 ;  /* 0x0000000000017941 */ /* 0x000fea0003800200 */
.L_x_2330:
[----:B0-----:R-:W-:-:S05]  /*06f0*/  IMAD.WIDE R10, R6, 0x4, R10 ;  /* 0x00000004060a7825 */ /* 0x001fca00078e020a */
[----:B------:R0:W5:Y:S01]  /*0700*/  LDG.E R13, desc[UR6][R10.64] ;  /* 0x000000060a0d7981 */ /* 0x000162000c1e1900 */
[----:B------:R-:W-:Y:S01]  /*0710*/  BSSY.RECONVERGENT B1, `(.L_x_2332) ;  /* 0x0000006000017945 */ /* 0x000fe20003800200 */
[----:B------:R-:W-:-:S07]  /*0720*/  LEA R9, R0, R9, 0x2 ;  /* 0x0000000900097211 */ /* 0x000fce00078e10ff */
.L_x_2333:
[----:B------:R-:W1:Y:S02]  /*0730*/  LDS R14, [R9] ;  /* 0x00000000090e7984 */ /* 0x000e640000000800 */
[----:B-1---5:R-:W-:-:S05]  /*0740*/  FADD R15, R13, R14 ;  /* 0x0000000e0d0f7221 */ /* 0x022fca0000000000 */
[----:B------:R-:W1:Y:S02]  /*0750*/  ATOMS.CAST.SPIN P0, [R9], R14, R15 ;  /* 0x0000000e0900758d */ /* 0x000e64000180000f */
[----:B-1----:R-:W-:Y:S05]  /*0760*/  @!P0 BRA `(.L_x_2333) ;  /* 0xfffffffc00f08947 */ /* 0x002fea000383ffff */
[----:B------:R-:W-:Y:S05]  /*0770*/  BSYNC.RECONVERGENT B1 ;  /* 0x0000000000017941 */ /* 0x000fea0003800200 */
.L_x_2332:
[----:B0-----:R-:W-:-:S05]  /*0780*/  IMAD.WIDE R10, R6, 0x4, R10 ;  /* 0x00000004060a7825 */ /* 0x001fca00078e020a */
[----:B------:R0:W5:Y:S01]  /*0790*/  LDG.E R13, desc[UR6][R10.64] ;  /* 0x000000060a0d7981 */ /* 0x000162000c1e1900 */
[----:B------:R-:W-:Y:S01]  /*07a0*/  BSSY.RECONVERGENT B1, `(.L_x_2334) ;  /* 0x0000006000017945 */ /* 0x000fe20003800200 */
[----:B------:R-:W-:-:S07]  /*07b0*/  LEA R9, R0, R9, 0x2 ;  /* 0x0000000900097211 */ /* 0x000fce00078e10ff */
.L_x_2335:
[----:B------:R-:W1:Y:S02]  /*07c0*/  LDS R14, [R9] ;  /* 0x00000000090e7984 */ /* 0x000e640000000800 */
[----:B-1---5:R-:W-:-:S05]  /*07d0*/  FADD R15, R13, R14 ;  /* 0x0000000e0d0f7221 */ /* 0x022fca0000000000 */
[----:B------:R-:W1:Y:S02]  /*07e0*/  ATOMS.CAST.SPIN P0, [R9], R14, R15 ;  /* 0x0000000e0900758d */ /* 0x000e64000180000f */
[----:B-1----:R-:W-:Y:S05]  /*07f0*/  @!P0 BRA `(.L_x_2335) ;  /* 0xfffffffc00f08947 */ /* 0x002fea000383ffff */
[----:B------:R-:W-:Y:S05]  /*0800*/  BSYNC.RECONVERGENT B1 ;  /* 0x0000000000017941 */ /* 0x000fea0003800200 */
.L_x_2334:
[----:B0-----:R-:W-:-:S05]  /*0810*/  IMAD.WIDE R10, R6, 0x4, R10 ;  /* 0x00000004060a7825 */ /* 0x001fca00078e020a */
[----:B------:R0:W5:Y:S01]  /*0820*/  LDG.E R13, desc[UR6][R10.64] ;  /* 0x000000060a0d7981 */ /* 0x000162000c1e1900 */
[----:B------:R-:W-:Y:S01]  /*0830*/  BSSY.RECONVERGENT B1, `(.L_x_2336) ;  /* 0x0000006000017945 */ /* 0x000fe20003800200 */
[----:B------:R-:W-:-:S07]  /*0840*/  LEA R9, R0, R9, 0x2 ;  /* 0x0000000900097211 */ /* 0x000fce00078e10ff */
.L_x_2337:
[----:B------:R-:W1:Y:S02]  /*0850*/  LDS R14, [R9] ;  /* 0x00000000090e7984 */ /* 0x000e640000000800 */
[----:B-1---5:R-:W-:-:S05]  /*0860*/  FADD R15, R13, R14 ;  /* 0x0000000e0d0f7221 */ /* 0x022fca0000000000 */
[----:B------:R-:W1:Y:S02]  /*0870*/  ATOMS.CAST.SPIN P0, [R9], R14, R15 ;  /* 0x0000000e0900758d */ /* 0x000e64000180000f */
[----:B-1----:R-:W-:Y:S05]  /*0880*/  @!P0 BRA `(.L_x_2337) ;  /* 0xfffffffc00f08947 */ /* 0x002fea000383ffff */
[----:B------:R-:W-:Y:S05]  /*0890*/  BSYNC.RECONVERGENT B1 ;  /* 0x0000000000017941 */ /* 0x000fea0003800200 */
.L_x_2336:
[----:B0-----:R-:W-:-:S05]  /*08a0*/  IMAD.WIDE R10, R6, 0x4, R10 ;  /* 0x00000004060a7825 */ /* 0x001fca00078e020a */
[----:B------:R0:W5:Y:S01]  /*08b0*/  LDG.E R13, desc[UR6][R10.64] ;  /* 0x000000060a0d7981 */ /* 0x000162000c1e1900 */
[----:B------:R-:W-:Y:S01]  /*08c0*/  BSSY.RECONVERGENT B1, `(.L_x_2338) ;  /* 0x0000006000017945 */ /* 0x000fe20003800200 */
[----:B------:R-:W-:-:S07]  /*08d0*/  LEA R9, R0, R9, 0x2 ;  /* 0x0000000900097211 */ /* 0x000fce00078e10ff */
.L_x_2339:
[----:B------:R-:W1:Y:S02]  /*08e0*/  LDS R14, [R9] ;  /* 0x00000000090e7984 */ /* 0x000e640000000800 */
[----:B-1---5:R-:W-:-:S05]  /*08f0*/  FADD R15, R13, R14 ;  /* 0x0000000e0d0f7221 */ /* 0x022fca0000000000 */
[----:B------:R-:W1:Y:S02]  /*0900*/  ATOMS.CAST.SPIN P0, [R9], R14, R15 ;  /* 0x0000000e0900758d */ /* 0x000e64000180000f */
[----:B-1----:R-:W-:Y:S05]  /*0910*/  @!P0 BRA `(.L_x_2339) ;  /* 0xfffffffc00f08947 */ /* 0x002fea000383ffff */
[----:B------:R-:W-:Y:S05]  /*0920*/  BSYNC.RECONVERGENT B1 ;  /* 0x0000000000017941 */ /* 0x000fea0003800200 */
.L_x_2338:
[----:B0-----:R-:W-:-:S05]  /*0930*/  IMAD.WIDE R10, R6, 0x4, R10 ;  /* 0x00000004060a7825 */ /* 0x001fca00078e020a */
[----:B------:R0:W5:Y:S01]  /*0940*/  LDG.E R13, desc[UR6][R10.64] ;  /* 0x000000060a0d7981 */ /* 0x000162000c1e1900 */
[----:B------:R-:W-:Y:S01]  /*0950*/  BSSY.RECONVERGENT B1, `(.L_x_2340) ;  /* 0x0000006000017945 */ /* 0x000fe20003800200 */
[----:B------:R-:W-:-:S07]  /*0960*/  LEA R9, R0, R9, 0x2 ;  /* 0x0000000900097211 */ /* 0x000fce00078e10ff */
.L_x_2341:
[----:B------:R-:W1:Y:S02]  /*0970*/  LDS R14, [R9] ;  /* 0x00000000090e7984 */ /* 0x000e640000000800 */
[----:B-1---5:R-:W-:-:S05]  /*0980*/  FADD R15, R13, R14 ;  /* 0x0000000e0d0f7221 */ /* 0x022fca0000000000 */
[----:B------:R-:W1:Y:S02]  /*0990*/  ATOMS.CAST.SPIN P0, [R9], R14, R15 ;  /* 0x0000000e0900758d */ /* 0x000e64000180000f */
[----:B-1----:R-:W-:Y:S05]  /*09a0*/  @!P0 BRA `(.L_x_2341) ;  /* 0xfffffffc00f08947 */ /* 0x002fea000383ffff */
[----:B------:R-:W-:Y:S05]  /*09b0*/  BSYNC.RECONVERGENT B1 ;  /* 0x0000000000017941 */ /* 0x000fea0003800200 */
.L_x_2340:
[----:B0-----:R-:W-:-:S05]  /*09c0*/  IMAD.WIDE R10, R6, 0x4, R10 ;  /* 0x00000004060a7825 */ /* 0x001fca00078e020a */
[----:B------:R0:W5:Y:S01]  /*09d0*/  LDG.E R13, desc[UR6][R10.64] ;  /* 0x000000060a0d7981 */ /* 0x000162000c1e1900 */
[----:B------:R-:W-:Y:S01]  /*09e0*/  BSSY.RECONVERGENT B1, `(.L_x_2342) ;  /* 0x0000006000017945 */ /* 0x000fe20003800200 */
[----:B------:R-:W-:-:S07]  /*09f0*/  IMAD R9, R0, 0x4, R9 ;  /* 0x0000000400097824 */ /* 0x000fce00078e0209 */
.L_x_2343:
[----:B------:R-:W1:Y:S02]  /*0a00*/  LDS R14, [R9] ;  /* 0x00000000090e7984 */ /* 0x000e640000000800 */
[----:B-1---5:R-:W-:-:S05]  /*0a10*/  FADD R15, R13, R14 ;  /* 0x0000000e0d0f7221 */ /* 0x022fca0000000000 */
[----:B------:R-:W1:Y:S02]  /*0a20*/  ATOMS.CAST.SPIN P0, [R9], R14, R15 ;  /* 0x0000000e0900758d */ /* 0x000e64000180000f */
[----:B-1----:R-:W-:Y:S05]  /*0a30*/  @!P0 BRA `(.L_x_2343) ;  /* 0xfffffffc00f08947 */ /* 0x002fea000383ffff */
[----:B------:R-:W-:Y:S05]  /*0a40*/  BSYNC.RECONVERGENT B1 ;  /* 0x0000000000017941 */ /* 0x000fea0003800200 */
.L_x_2342:
[----:B0-----:R-:W-:-:S06]  /*0a50*/  IMAD.WIDE R10, R6, 0x4, R10 ;  /* 0x00000004060a7825 */ /* 0x001fcc00078e020a */
[----:B------:R0:W5:Y:S01]  /*0a60*/  LDG.E R11, desc[UR6][R10.64] ;  /* 0x000000060a0b7981 */ /* 0x000162000c1e1900 */
[----:B------:R-:W-:Y:S01]  /*0a70*/  BSSY.RECONVERGENT B1, `(.L_x_2344) ;  /* 0x0000006000017945 */ /* 0x000fe20003800200 */
[----:B------:R-:W-:-:S07]  /*0a80*/  LEA R9, R0, R9, 0x2 ;  /* 0x0000000900097211 */ /* 0x000fce00078e10ff */
.L_x_2345:
[----:B------:R-:W1:Y:S02]  /*0a90*/  LDS R12, [R9] ;  /* 0x00000000090c7984 */ /* 0x000e640000000800 */
[----:B-1---5:R-:W-:-:S05]  /*0aa0*/  FADD R13, R11, R12 ;  /* 0x0000000c0b0d7221 */ /* 0x022fca0000000000 */
[----:B------:R-:W1:Y:S02]  /*0ab0*/  ATOMS.CAST.SPIN P0, [R9], R12, R13 ;  /* 0x0000000c0900758d */ /* 0x000e64000180000d */
[----:B-1----:R-:W-:Y:S05]  /*0ac0*/  @!P0 BRA `(.L_x_2345) ;  /* 0xfffffffc00f08947 */ /* 0x002fea000383ffff */
[----:B------:R-:W-:Y:S05]  /*0ad0*/  BSYNC.RECONVERGENT B1 ;  /* 0x0000000000017941 */ /* 0x000fea0003800200 */
.L_x_2344:
[----:B------:R-:W-:-:S05]  /*0ae0*/  IMAD R7, R0, 0x38, R7 ;  /* 0x0000003800077824 */ /* 0x000fca00078e0207 */
[----:B------:R1:W-:Y:S02]  /*0af0*/  ATOMS.POPC.INC.32 RZ, [R7+URZ] ;  /* 0x0000000007ff7f8c */ /* 0x0003e4000d8000ff */
.L_x_2317:
[----:B------:R-:W-:Y:S05]  /*0b00*/  BSYNC.RECONVERGENT B0 ;  /* 0x0000000000007941 */ /* 0x000fea0003800200 */
.L_x_2316:
        /* <DEDUP_REMOVED lines=8> */
.L_x_2348:
[C---:B0-----:R-:W-:Y:S01]  /*0b90*/  LEA R10, R11.reuse, R3, 0x2 ;  /* 0x000000030b0a7211 */ /* 0x041fe200078e10ff */
[----:B-1-34-:R-:W-:-:S04]  /*0ba0*/  IMAD.WIDE R6, R11, 0x4, R8 ;  /* 0x000000040b067825 */ /* 0x01afc800078e0208 */
[----:B------:R-:W0:Y:S01]  /*0bb0*/  LDS R13, [R10] ;  /* 0x000000000a0d7984 */ /* 0x000e220000000800 */
[----:B--2---:R-:W-:-:S04]  /*0bc0*/  IADD3 R11, PT, PT, R12, R11, RZ ;  /* 0x0000000b0c0b7210 */ /* 0x004fc80007ffe0ff */
[----:B------:R-:W-:Y:S01]  /*0bd0*/  ISETP.GE.AND P1, PT, R11, R4, PT ;  /* 0x000000040b00720c */ /* 0x000fe20003f26270 */
[----:B0-----:R4:W-:-:S12]  /*0be0*/  REDG.E.ADD.F32.FTZ.RN.STRONG.GPU desc[UR6][R6.64], R13 ;  /* 0x0000000d060079a6 */ /* 0x0019d8000c12f306 */
[----:B------:R-:W-:Y:S05]  /*0bf0*/  @!P1 BRA `(.L_x_2348) ;  /* 0xfffffffc00e49947 */ /* 0x000fea000383ffff */
.L_x_2347:
[----:B------:R-:W-:Y:S05]  /*0c00*/  BSYNC.RECONVERGENT B0 ;  /* 0x0000000000007941 */ /* 0x000fea0003800200 */
.L_x_2346:
[----:B------:R-:W-:Y:S05]  /*0c10*/  @P0 EXIT ;  /* 0x000000000000094d */ /* 0x000fea0003800000 */
[----:B------:R-:W2:Y:S01]  /*0c20*/  LDC.64 R8, c[0x0][0x3a0] ;  /* 0x0000e800ff087b82 */ /* 0x000ea20000000a00 */
[----:B------:R-:W3:Y:S02]  /*0c30*/  LDCU UR4, c[0x0][0x360] ;  /* 0x00006c00ff0477ac */ /* 0x000ee40008000800 */
.L_x_2349:
        /* <DEDUP_REMOVED lines=8> */
.L_x_2350:
        /* <DEDUP_REMOVED lines=12> */
.L_x_2804:


//--------------------- .text._Z19countNewMembershipsILi14EEvPfS0_PiS1_S1_S1_ --------------------------
	.section	.text._Z19countNewMembershipsILi14EEvPfS0_PiS1_S1_S1_,"ax",@progbits
	.align	128
        .global         _Z19countNewMembershipsILi14EEvPfS0_PiS1_S1_S1_
        .type           _Z19countNewMembershipsILi14EEvPfS0_PiS1_S1_S1_,@function
        .size           _Z19countNewMembershipsILi14EEvPfS0_PiS1_S1_S1_,(.L_x_2805 - _Z19countNewMembershipsILi14EEvPfS0_PiS1_S1_S1_)
        .other          _Z19countNewMembershipsILi14EEvPfS0_PiS1_S1_S1_,@"STO_CUDA_ENTRY STV_DEFAULT"
_Z19countNewMembershipsILi14EEvPfS0_PiS1_S1_S1_:
.text._Z19countNewMembershipsILi14EEvPfS0_PiS1_S1_S1_:
        /* <DEDUP_REMOVED lines=31> */
[----:B------:R0:W2:Y:S04]  /*01f0*/  LDG.E R4, desc[UR6][R32.64] ;  /* 0x0000000620047981 */ /* 0x0000a8000c1e1900 */
        /* <DEDUP_REMOVED lines=8> */
[----:B------:R-:W3:Y:S04]  /*0280*/  LDG.E R40, desc[UR6][R32.64] ;  /* 0x0000000620287981 */ /* 0x000ee8000c1e1900 */
[----:B-1----:R-:W2:Y:S01]  /*0290*/  LDG.E R45, desc[UR6][R44.64] ;  /* 0x000000062c2d7981 */ /* 0x002ea2000c1e1900 */
[----:B------:R-:W-:-:S03]  /*02a0*/  IMAD.WIDE R34, R3, 0x4, R32 ;  /* 0x0000000403227825 */ /* 0x000fc600078e0220 */
[----:B------:R-:W5:Y:S04]  /*02b0*/  LDG.E R11, desc[UR6][R26.64] ;  /* 0x000000061a0b7981 */ /* 0x000f68000c1e1900 */
[----:B------:R-:W4:Y:S01]  /*02c0*/  LDG.E R43, desc[UR6][R34.64] ;  /* 0x00000006222b7981 */ /* 0x000f22000c1e1900 */
[----:B------:R-:W-:-:S03]  /*02d0*/  IMAD.WIDE R30, R3, 0x4, R34 ;  /* 0x00000004031e7825 */ /* 0x000fc600078e0222 */
[----:B------:R-:W5:Y:S04]  /*02e0*/  LDG.E R12, desc[UR6][R36.64] ;  /* 0x00000006240c7981 */ /* 0x000f68000c1e1900 */
[----:B------:R-:W5:Y:S04]  /*02f0*/  LDG.E R13, desc[UR6][R28.64] ;  /* 0x000000061c0d7981 */ /* 0x000f68000c1e1900 */
[----:B------:R0:W5:Y:S04]  /*0300*/  LDG.E R34, desc[UR6][R30.64] ;  /* 0x000000061e227981 */ /* 0x000168000c1e1900 */
[----:B------:R-:W5:Y:S01]  /*0310*/  LDG.E R14, desc[UR6][R14.64] ;  /* 0x000000060e0e7981 */ /* 0x000f62000c1e1900 */
[----:B0-----:R-:W-:-:S03]  /*0320*/  IMAD.WIDE R30, R3, 0x4, R30 ;  /* 0x00000004031e7825 */ /* 0x001fc600078e021e */
[----:B------:R-:W5:Y:S04]  /*0330*/  LDG.E R15, desc[UR6][R24.64] ;  /* 0x00000006180f7981 */ /* 0x000f68000c1e1900 */
[----:B------:R-:W5:Y:S01]  /*0340*/  LDG.E R41, desc[UR6][R30.64] ;  /* 0x000000061e297981 */ /* 0x000f62000c1e1900 */
[----:B------:R-:W-:-:S05]  /*0350*/  IMAD.WIDE R18, R3, 0x4, R30 ;  /* 0x0000000403127825 */ /* 0x000fca00078e021e */
[----:B------:R0:W5:Y:S02]  /*0360*/  LDG.E R32, desc[UR6][R18.64] ;  /* 0x0000000612207981 */ /* 0x000164000c1e1900 */
        /* <DEDUP_REMOVED lines=10> */
[----:B------:R1:W5:Y:S04]  /*0410*/  LDG.E R16, desc[UR6][R38.64] ;  /* 0x0000000626107981 */ /* 0x000368000c1e1900 */
[----:B------:R-:W5:Y:S01]  /*0420*/  LDG.E R17, desc[UR6][R22.64] ;  /* 0x0000000616117981 */ /* 0x000f62000c1e1900 */
[----:B0-----:R-:W-:-:S05]  /*0430*/  IMAD.WIDE R26, R3, 0x4, R26 ;  /* 0x00000004031a7825 */ /* 0x001fca00078e021a */
[----:B------:R-:W5:Y:S01]  /*0440*/  LDG.E R0, desc[UR6][R26.64] ;  /* 0x000000061a007981 */ /* 0x000f62000c1e1900 */
[----:B------:R-:W-:-:S05]  /*0450*/  IMAD.WIDE R36, R3, 0x4, R26 ;  /* 0x0000000403247825 */ /* 0x000fca00078e021a */
[----:B------:R0:W5:Y:S01]  /*0460*/  LDG.E R35, desc[UR6][R36.64] ;  /* 0x0000000624237981 */ /* 0x000162000c1e1900 */
[----:B------:R-:W-:-:S06]  /*0470*/  IMAD.WIDE R28, R3, 0x4, R36 ;  /* 0x00000004031c7825 */ /* 0x000fcc00078e0224 */
[----:B------:R5:W5:Y:S01]  /*0480*/  LDG.E R28, desc[UR6][R28.64] ;  /* 0x000000061c1c7981 */ /* 0x000b62000c1e1900 */
[CC--:B-1----:R-:W-:Y:S02]  /*0490*/  LEA R39, R3.reuse, R3.reuse, 0x2 ;  /* 0x0000000303277211 */ /* 0x0c2fe400078e10ff */
[C---:B0-----:R-:W-:Y:S01]  /*04a0*/  SHF.L.U32 R37, R3.reuse, 0x2, RZ ;  /* 0x0000000203257819 */ /* 0x041fe200000006ff */
[C---:B------:R-:W-:Y:S01]  /*04b0*/  IMAD R36, R3.reuse, 0xc, RZ ;  /* 0x0000000c03247824 */ /* 0x040fe200078e02ff */
[----:B------:R-:W-:Y:S01]  /*04c0*/  LEA R38, R3, R3, 0x3 ;  /* 0x0000000303267211 */ /* 0x000fe200078e18ff */
        /* <DEDUP_REMOVED lines=13> */
[----:B------:R-:W-:Y:S01]  /*05a0*/  FADD R41, -R8, R41 ;  /* 0x0000002908297221 */ /* 0x000fe20000000100 */
[----:B-1----:R-:W-:-:S03]  /*05b0*/  DADD R22, R22, R26 ;  /* 0x0000000016167229 */ /* 0x002fc6000000001a */
        /* <DEDUP_REMOVED lines=15> */
[----:B-1----:R-:W-:Y:S01]  /*06b0*/  DADD R22, R26, R22 ;  /* 0x000000001a167229 */ /* 0x002fe20000000016 */
[----:B------:R-:W-:-:S04]  /*06c0*/  FMUL R31, R31, R31 ;  /* 0x0000001f1f1f7220 */ /* 0x000fc80000400000 */
[----:B------:R-:W1:Y:S01]  /*06d0*/  F2F.F64.F32 R26, R31 ;  /* 0x0000001f001a7310 */ /* 0x000e620000201800 */
[----:B------:R-:W-:Y:S02]  /*06e0*/  FADD R18, -R13, R18 ;  /* 0x000000120d127221 */ /* 0x000fe40000000100 */
[----:B0-----:R-:W-:Y:S02]  /*06f0*/  DADD R22, R24, R22 ;  /* 0x0000000018167229 */ /* 0x001fe40000000016 */
        /* <DEDUP_REMOVED lines=27> */
[----:B--2---:R-:W-:Y:S01]  /*08b0*/  DADD R18, R18, R24 ;  /* 0x0000000012127229 */ /* 0x004fe20000000018 */
[C---:B------:R-:W-:Y:S01]  /*08c0*/  LEA R43, R3.reuse, -R3, 0x3 ;  /* 0x80000003032b7211 */ /* 0x040fe200078e18ff */
[C---:B------:R-:W-:Y:S01]  /*08d0*/  IMAD R0, R3.reuse, 0xd, RZ ;  /* 0x0000000d03007824 */ /* 0x040fe200078e02ff */
[----:B------:R-:W-:-:S02]  /*08e0*/  SHF.L.U32 R45, R3, 0x3, RZ ;  /* 0x00000003032d7819 */ /* 0x000fc400000006ff */
[----:B------:R-:W-:Y:S02]  /*08f0*/  CS2R R30, SRZ ;  /* 0x00000000001e7805 */ /* 0x000fe4000001ff00 */
[----:B------:R-:W-:-:S07]  /*0900*/  IADD3 R40, PT, PT, -R3, RZ, RZ ;  /* 0x000000ff03287210 */ /* 0x000fce0007ffe1ff */
.L_x_2352:
        /* <DEDUP_REMOVED lines=103> */
.L_x_2351:
        /* <DEDUP_REMOVED lines=10> */
.L_x_2353:
        /* <DEDUP_REMOVED lines=14> */
.L_x_2805:


//--------------------- .text._Z17countNewCentroidsILi13EEvPfS0_PiS0_S1_S1_S1_ --------------------------
	.section	.text._Z17countNewCentroidsILi13EEvPfS0_PiS0_S1_S1_S1_,"ax",@progbits
	.align	128
        .global         _Z17countNewCentroidsILi13EEvPfS0_PiS0_S1_S1_S1_
        .type           _Z17countNewCentroidsILi13EEvPfS0_PiS0_S1_S1_S1_,@function
        .size           _Z17countNewCentroidsILi13EEvPfS0_PiS0_S1_S1_S1_,(.L_x_2806 - _Z17countNewCentroidsILi13EEvPfS0_PiS0_S1_S1_S1_)
        .other          _Z17countNewCentroidsILi13EEvPfS0_PiS0_S1_S1_S1_,@"STO_CUDA_ENTRY STV_DEFAULT"
_Z17countNewCentroidsILi13EEvPfS0_PiS0_S1_S1_S1_:
.text._Z17countNewCentroidsILi13EEvPfS0_PiS0_S1_S1_S1_:
        /* <DEDUP_REMOVED lines=24> */
.L_x_2356:
[----:B------:R-:W-:Y:S02]  /*0180*/  LEA R10, R9, R8, 0x2 ;  /* 0x00000008090a7211 */ /* 0x000fe400078e10ff */
[----:B-1----:R-:W-:-:S03]  /*0190*/  IADD3 R9, PT, PT, R12, R9, RZ ;  /* 0x000000090c097210 */ /* 0x002fc60007ffe0ff */
[----:B------:R0:W-:Y:S01]  /*01a0*/  STS [R10], RZ ;  /* 0x000000ff0a007388 */ /* 0x0001e20000000800 */
[----:B------:R-:W-:-:S13]  /*01b0*/  ISETP.GE.AND P1, PT, R9, R4, PT ;  /* 0x000000040900720c */ /* 0x000fda0003f26270 */
[----:B0-----:R-:W-:Y:S05]  /*01c0*/  @!P1 BRA `(.L_x_2356) ;  /* 0xfffffffc00ec9947 */ /* 0x001fea000383ffff */
.L_x_2355:
[----:B------:R-:W-:Y:S05]  /*01d0*/  BSYNC.RECONVERGENT B0 ;  /* 0x0000000000007941 */ /* 0x000fea0003800200 */
.L_x_2354:
[----:B------:R-:W-:Y:S04]  /*01e0*/  BSSY.RECONVERGENT B0, `(.L_x_2357) ;  /* 0x0000009000007945 */ /* 0x000fe80003800200 */
[----:B------:R-:W-:Y:S05]  /*01f0*/  @P0 BRA `(.L_x_2358) ;  /* 0x00000000001c0947 */ /* 0x000fea0003800000 */
[----:B------:R-:W0:Y:S01]  /*0200*/  LDC R10, c[0x0][0x360] ;  /* 0x0000d800ff0a7b82 */ /* 0x000e220000000800 */
[----:B------:R-:W-:-:S07]  /*0210*/  MOV R9, R5 ;  /* 0x0000000500097202 */ /* 0x000fce0000000f00 */
.L_x_2359:
[----:B------:R-:W-:Y:S02]  /*0220*/  LEA R8, R9, R2, 0x2 ;  /* 0x0000000209087211 */ /* 0x000fe400078e10ff */
[----:B0-----:R-:W-:-:S03]  /*0230*/  IADD3 R9, PT, PT, R10, R9, RZ ;  /* 0x000000090a097210 */ /* 0x001fc60007ffe0ff */
[----:B------:R1:W-:Y:S01]  /*0240*/  STS [R8], RZ ;  /* 0x000000ff08007388 */ /* 0x0003e20000000800 */
[----:B------:R-:W-:-:S13]  /*0250*/  ISETP.GE.AND P0, PT, R9, R0, PT ;  /* 0x000000000900720c */ /* 0x000fda0003f06270 */
[----:B-1----:R-:W-:Y:S05]  /*0260*/  @!P0 BRA `(.L_x_2359) ;  /* 0xfffffffc00ec8947 */ /* 0x002fea000383ffff */
.L_x_2358:
[----:B------:R-:W-:Y:S05]  /*0270*/  BSYNC.RECONVERGENT B0 ;  /* 0x0000000000007941 */ /* 0x000fea0003800200 */
.L_x_2357:
        /* <DEDUP_REMOVED lines=12> */
.L_x_2363:
[----:B------:R-:W0:Y:S02]  /*0340*/  LDS R8, [R7] ;  /* 0x0000000007087984 */ /* 0x000e240000000800 */
[----:B0----5:R-:W-:-:S05]  /*0350*/  FADD R9, R13, R8 ;  /* 0x000000080d097221 */ /* 0x021fca0000000000 */
[----:B------:R-:W0:Y:S02]  /*0360*/  ATOMS.CAST.SPIN P0, [R7], R8, R9 ;  /* 0x000000080700758d */ /* 0x000e240001800009 */
[----:B0-----:R-:W-:Y:S05]  /*0370*/  @!P0 BRA `(.L_x_2363) ;  /* 0xfffffffc00f08947 */ /* 0x001fea000383ffff */
[----:B------:R-:W-:Y:S05]  /*0380*/  BSYNC.RECONVERGENT B1 ;  /* 0x0000000000017941 */ /* 0x000fea0003800200 */
.L_x_2362:
[----:B------:R-:W-:-:S05]  /*0390*/  IMAD.WIDE R10, R6, 0x4, R10 ;  /* 0x00000004060a7825 */ /* 0x000fca00078e020a */
[----:B------:R0:W5:Y:S01]  /*03a0*/  LDG.E R13, desc[UR6][R10.64] ;  /* 0x000000060a0d7981 */ /* 0x000162000c1e1900 */
[----:B------:R-:W-:Y:S01]  /*03b0*/  BSSY.RECONVERGENT B1, `(.L_x_2364) ;  /* 0x0000006000017945 */ /* 0x000fe20003800200 */
[----:B------:R-:W-:-:S07]  /*03c0*/  IMAD R9, R0, 0x4, R7 ;  /* 0x0000000400097824 */ /* 0x000fce00078e0207 */
.L_x_2365:
[----:B------:R-:W1:Y:S02]  /*03d0*/  LDS R14, [R9] ;  /* 0x00000000090e7984 */ /* 0x000e640000000800 */
[----:B-1---5:R-:W-:-:S05]  /*03e0*/  FADD R15, R13, R14 ;  /* 0x0000000e0d0f7221 */ /* 0x022fca0000000000 */
[----:B------:R-:W1:Y:S02]  /*03f0*/  ATOMS.CAST.SPIN P0, [R9], R14, R15 ;  /* 0x0000000e0900758d */ /* 0x000e64000180000f */
[----:B-1----:R-:W-:Y:S05]  /*0400*/  @!P0 BRA `(.L_x_2365) ;  /* 0xfffffffc00f08947 */ /* 0x002fea000383ffff */
[----:B------:R-:W-:Y:S05]  /*0410*/  BSYNC.RECONVERGENT B1 ;  /* 0x0000000000017941 */ /* 0x000fea0003800200 */
.L_x_2364:
[----:B0-----:R-:W-:-:S05]  /*0420*/  IMAD.WIDE R10, R6, 0x4, R10 ;  /* 0x00000004060a7825 */ /* 0x001fca00078e020a */
[----:B------:R0:W5:Y:S01]  /*0430*/  LDG.E R13, desc[UR6][R10.64] ;  /* 0x000000060a0d7981 */ /* 0x000162000c1e1900 */
[----:B------:R-:W-:Y:S01]  /*0440*/  BSSY.RECONVERGENT B1, `(.L_x_2366) ;  /* 0x0000006000017945 */ /* 0x000fe20003800200 */
[----:B------:R-:W-:-:S07]  /*0450*/  LEA R9, R0, R9, 0x2 ;  /* 0x0000000900097211 */ /* 0x000fce00078e10ff */
.L_x_2367:
[----:B------:R-:W1:Y:S02]  /*0460*/  LDS R14, [R9] ;  /* 0x00000000090e7984 */ /* 0x000e640000000800 */
[----:B-1---5:R-:W-:-:S05]  /*0470*/  FADD R15, R13, R14 ;  /* 0x0000000e0d0f7221 */ /* 0x022fca0000000000 */
[----:B------:R-:W1:Y:S02]  /*0480*/  ATOMS.CAST.SPIN P0, [R9], R14, R15 ;  /* 0x0000000e0900758d */ /* 0x000e64000180000f */
[----:B-1----:R-:W-:Y:S05]  /*0490*/  @!P0 BRA `(.L_x_2367) ;  /* 0xfffffffc00f08947 */ /* 0x002fea000383ffff */
[----:B------:R-:W-:Y:S05]  /*04a0*/  BSYNC.RECONVERGENT B1 ;  /* 0x0000000000017941 */ /* 0x000fea0003800200 */
.L_x_2366:
[----:B0-----:R-:W-:-:S05]  /*04b0*/  IMAD.WIDE R10, R6, 0x4, R10 ;  /* 0x00000004060a7825 */ /* 0x001fca00078e020a */
[----:B------:R0:W5:Y:S01]  /*04c0*/  LDG.E R13, desc[UR6][R10.64] ;  /* 0x000000060a0d7981 */ /* 0x000162000c1e1900 */
[----:B------:R-:W-:Y:S01]  /*04d0*/  BSSY.RECONVERGENT B1, `(.L_x_2368) ;  /* 0x0000006000017945 */ /* 0x000fe20003800200 */
[----:B------:R-:W-:-:S07]  /*04e0*/  LEA R9, R0, R9, 0x2 ;  /* 0x0000000900097211 */ /* 0x000fce00078e10ff */
.L_x_2369:
[----:B------:R-:W1:Y:S02]  /*04f0*/  LDS R14, [R9] ;  /* 0x00000000090e7984 */ /* 0x000e640000000800 */
[----:B-1---5:R-:W-:-:S05]  /*0500*/  FADD R15, R13, R14 ;  /* 0x0000000e0d0f7221 */ /* 0x022fca0000000000 */
[----:B------:R-:W1:Y:S02]  /*0510*/  ATOMS.CAST.SPIN P0, [R9], R14, R15 ;  /* 0x0000000e0900758d */ /* 0x000e64000180000f */
[----:B-1----:R-:W-:Y:S05]  /*0520*/  @!P0 BRA `(.L_x_2369) ;  /* 0xfffffffc00f08947 */ /* 0x002fea000383ffff */
[----:B------:R-:W-:Y:S05]  /*0530*/  BSYNC.RECONVERGENT B1 ;  /* 0x0000000000017941 */ /* 0x000fea0003800200 */
.L_x_2368:
[----:B0-----:R-:W-:-:S05]  /*0540*/  IMAD.WIDE R10, R6, 0x4, R10 ;  /* 0x00000004060a7825 */ /* 0x001fca00078e020a */
[----:B------:R0:W5:Y:S01]  /*0550*/  LDG.E R13, desc[UR6][R10.64] ;  /* 0x000000060a0d7981 */ /* 0x000162000c1e1900 */
[----:B------:R-:W-:Y:S01]  /*0560*/  BSSY.RECONVERGENT B1, `(.L_x_2370) ;  /* 0x0000006000017945 */ /* 0x000fe20003800200 */
[----:B------:R-:W-:-:S07]  /*0570*/  LEA R9, R0, R9, 0x2 ;  /* 0x0000000900097211 */ /* 0x000fce00078e10ff */
.L_x_2371:
[----:B------:R-:W1:Y:S02]  /*0580*/  LDS R14, [R9] ;  /* 0x00000000090e7984 */ /* 0x000e640000000800 */
[----:B-1---5:R-:W-:-:S05]  /*0590*/  FADD R15, R13, R14 ;  /* 0x0000000e0d0f7221 */ /* 0x022fca0000000000 */
[----:B------:R-:W1:Y:S02]  /*05a0*/  ATOMS.CAST.SPIN P0, [R9], R14, R15 ;  /* 0x0000000e0900758d */ /* 0x000e64000180000f */
[----:B-1----:R-:W-:Y:S05]  /*05b0*/  @!P0 BRA `(.L_x_2371) ;  /* 0xfffffffc00f08947 */ /* 0x002fea000383ffff */
[----:B------:R-:W-:Y:S05]  /*05c0*/  BSYNC.RECONVERGENT B1 ;  /* 0x0000000000017941 */ /* 0x000fea0003800200 */
.L_x_2370:
[----:B0-----:R-:W-:-:S05]  /*05d0*/  IMAD.WIDE R10, R6, 0x4, R10 ;  /* 0x00000004060a7825 */ /* 0x001fca00078e020a */
[----:B------:R0:W5:Y:S01]  /*05e0*/  LDG.E R13, desc[UR6][R10.64] ;  /* 0x000000060a0d7981 */ /* 0x000162000c1e1900 */
[----:B------:R-:W-:Y:S01]  /*05f0*/  BSSY.RECONVERGENT B1, `(.L_x_2372) ;  /* 0x0000006000017945 */ /* 0x000fe20003800200 */
[----:B------:R-:W-:-:S07]  /*0600*/  LEA R9, R0, R9, 0x2 ;  /* 0x0000000900097211 */ /* 0x000fce00078e10ff */
.L_x_2373:
[----:B------:R-:W1:Y:S02]  /*0610*/  LDS R14, [R9] ;  /* 0x00000000090e7984 */ /* 0x000e640000000800 */
[----:B-1---5:R-:W-:-:S05]  /*0620*/  FADD R15, R13, R14 ;  /* 0x0000000e0d0f7221 */ /* 0x022fca0000000000 */
[----:B------:R-:W1:Y:S02]  /*0630*/  ATOMS.CAST.SPIN P0, [R9], R14, R15 ;  /* 0x0000000e0900758d */ /* 0x000e64000180000f */
[----:B-1----:R-:W-:Y:S05]  /*0640*/  @!P0 BRA `(.L_x_2373) ;  /* 0xfffffffc00f08947 */ /* 0x002fea000383ffff */
[----:B------:R-:W-:Y:S05]  /*0650*/  BSYNC.RECONVERGENT B1 ;  /* 0x0000000000017941 */ /* 0x000fea0003800200 */
.L_x_2372:
[----:B0-----:R-:W-:-:S05]  /*0660*/  IMAD.WIDE R10, R6, 0x4, R10 ;  /* 0x00000004060a7825 */ /* 0x001fca00078e020a */
[----:B------:R0:W5:Y:S01]  /*0670*/  LDG.E R13, desc[UR6][R10.64] ;  /* 0x000000060a0d7981 */ /* 0x000162000c1e1900 */
[----:B------:R-:W-:Y:S01]  /*0680*/  BSSY.RECONVERGENT B1, `(.L_x_2374) ;  /* 0x0000006000017945 */ /* 0x000fe20003800200 */
[----:B------:R-:W-:-:S07]  /*0690*/  IMAD R9, R0, 0x4, R9 ;  /* 0x0000000400097824 */ /* 0x000fce00078e0209 */
.L_x_2375:
[----:B------:R-:W1:Y:S02]  /*06a0*/  LDS R14, [R9] ;  /* 0x00000000090e7984 */ /* 0x000e640000000800 */
[----:B-1---5:R-:W-:-:S05]  /*06b0*/  FADD R15, R13, R14 ;  /* 0x0000000e0d0f7221 */ /* 0x022fca0000000000 */
[----:B------:R-:W1:Y:S02]  /*06c0*/  ATOMS.CAST.SPIN P0, [R9], R14, R15 ;  /* 0x0000000e0900758d */ /* 0x000e64000180000f */
[----:B-1----:R-:W-:Y:S05]  /*06d0*/  @!P0 BRA `(.L_x_2375) ;  /* 0xfffffffc00f08947 */ /* 0x002fea000383ffff */
[----:B------:R-:W-:Y:S05]  /*06e0*/  BSYNC.RECONVERGENT B1 ;  /* 0x0000000000017941 */ /* 0x000fea0003800200 */
.L_x_2374:
[----:B0-----:R-:W-:-:S05]  /*06f0*/  IMAD.WIDE R10, R6, 0x4, R10 ;  /* 0x00000004060a7825 */ /* 0x001fca00078e020a */
[----:B------:R0:W5:Y:S01]  /*0700*/  LDG.E R13, desc[UR6][R10.64] ;  /* 0x000000060a0d7981 */ /* 0x000162000c1e1900 */
[----:B------:R-:W-:Y:S01]  /*0710*/  BSSY.RECONVERGENT B1, `(.L_x_2376) ;  /* 0x0000006000017945 */ /* 0x000fe20003800200 */
[----:B------:R-:W-:-:S07]  /*0720*/  LEA R9, R0, R9, 0x2 ;  /* 0x0000000900097211 */ /* 0x000fce00078e10ff */
.L_x_2377:
[----:B------:R-:W1:Y:S02]  /*0730*/  LDS R14, [R9] ;  /* 0x00000000090e7984 */ /* 0x000e640000000800 */
[----:B-1---5:R-:W-:-:S05]  /*0740*/  FADD R15, R13, R14 ;  /* 0x0000000e0d0f7221 */ /* 0x022fca0000000000 */
[----:B------:R-:W1:Y:S02]  /*0750*/  ATOMS.CAST.SPIN P0, [R9], R14, R15 ;  /* 0x0000000e0900758d */ /* 0x000e64000180000f */
[----:B-1----:R-:W-:Y:S05]  /*0760*/  @!P0 BRA `(.L_x_2377) ;  /* 0xfffffffc00f08947 */ /* 0x002fea000383ffff */
[----:B------:R-:W-:Y:S05]  /*0770*/  BSYNC.RECONVERGENT B1 ;  /* 0x0000000000017941 */ /* 0x000fea0003800200 */
.L_x_2376:
[----:B0-----:R-:W-:-:S05]  /*0780*/  IMAD.WIDE R10, R6, 0x4, R10 ;  /* 0x00000004060a7825 */ /* 0x001fca00078e020a */
[----:B------:R0:W5:Y:S01]  /*0790*/  LDG.E R13, desc[UR6][R10.64] ;  /* 0x000000060a0d7981 */ /* 0x000162000c1e1900 */
[----:B------:R-:W-:Y:S01]  /*07a0*/  BSSY.RECONVERGENT B1, `(.L_x_2378) ;  /* 0x0000006000017945 */ /* 0x000fe20003800200 */
[----:B------:R-:W-:-:S07]  /*07b0*/  LEA R9, R0, R9, 0x2 ;  /* 0x0000000900097211 */ /* 0x000fce00078e10ff */
.L_x_2379:
[----:B------:R-:W1:Y:S02]  /*07c0*/  LDS R14, [R9] ;  /* 0x00000000090e7984 */ /* 0x000e640000000800 */
[----:B-1---5:R-:W-:-:S05]  /*07d0*/  FADD R15, R13, R14 ;  /* 0x0000000e0d0f7221 */ /* 0x022fca0000000000 */
[----:B------:R-:W1:Y:S02]  /*07e0*/  ATOMS.CAST.SPIN P0, [R9], R14, R15 ;  /* 0x0000000e0900758d */ /* 0x000e64000180000f */
[----:B-1----:R-:W-:Y:S05]  /*07f0*/  @!P0 BRA `(.L_x_2379) ;  /* 0xfffffffc00f08947 */ /* 0x002fea000383ffff */
[----:B------:R-:W-:Y:S05]  /*0800*/  BSYNC.RECONVERGENT B1 ;  /* 0x0000000000017941 */ /* 0x000fea0003800200 */
.L_x_2378:
[----:B0-----:R-:W-:-:S05]  /*0810*/  IMAD.WIDE R10, R6, 0x4, R10 ;  /* 0x00000004060a7825 */ /* 0x001fca00078e020a */
[----:B------:R0:W5:Y:S01]  /*0820*/  LDG.E R13, desc[UR6][R10.64] ;  /* 0x000000060a0d7981 */ /* 0x000162000c1e1900 */
[----:B------:R-:W-:Y:S01]  /*0830*/  BSSY.RECONVERGENT B1, `(.L_x_2380) ;  /* 0x0000006000017945 */ /* 0x000fe20003800200 */
[----:B------:R-:W-:-:S07]  /*0840*/  LEA R9, R0, R9, 0x2 ;  /* 0x0000000900097211 */ /* 0x000fce00078e10ff */
.L_x_2381:
[----:B------:R-:W1:Y:S02]  /*0850*/  LDS R14, [R9] ;  /* 0x00000000090e7984 */ /* 0x000e640000000800 */
[----:B-1---5:R-:W-:-:S05]  /*0860*/  FADD R15, R13, R14 ;  /* 0x0000000e0d0f7221 */ /* 0x022fca0000000000 */
[----:B------:R-:W1:Y:S02]  /*0870*/  ATOMS.CAST.SPIN P0, [R9], R14, R15 ;  /* 0x0000000e0900758d */ /* 0x000e64000180000f */
[----:B-1----:R-:W-:Y:S05]  /*0880*/  @!P0 BRA `(.L_x_2381) ;  /* 0xfffffffc00f08947 */ /* 0x002fea000383ffff */
[----:B------:R-:W-:Y:S05]  /*0890*/  BSYNC.RECONVERGENT B1 ;  /* 0x0000000000017941 */ /* 0x000fea0003800200 */
.L_x_2380:
[----:B0-----:R-:W-:-:S05]  /*08a0*/  IMAD.WIDE R10, R6, 0x4, R10 ;  /* 0x00000004060a7825 */ /* 0x001fca00078e020a */
[----:B------:R0:W5:Y:S01]  /*08b0*/  LDG.E R13, desc[UR6][R10.64] ;  /* 0x000000060a0d7981 */ /* 0x000162000c1e1900 */
[----:B------:R-:W-:Y:S01]  /*08c0*/  BSSY.RECONVERGENT B1, `(.L_x_2382) ;  /* 0x0000006000017945 */ /* 0x000fe20003800200 */
[----:B------:R-:W-:-:S07]  /*08d0*/  LEA R9, R0, R9, 0x2 ;  /* 0x0000000900097211 */ /* 0x000fce00078e10ff */
.L_x_2383:
[----:B------:R-:W1:Y:S02]  /*08e0*/  LDS R14, [R9] ;  /* 0x00000000090e7984 */ /* 0x000e640000000800 */
[----:B-1---5:R-:W-:-:S05]  /*08f0*/  FADD R15, R13, R14 ;  /* 0x0000000e0d0f7221 */ /* 0x022fca0000000000 */
[----:B------:R-:W1:Y:S02]  /*0900*/  ATOMS.CAST.SPIN P0, [R9], R14, R15 ;  /* 0x0000000e0900758d */ /* 0x000e64000180000f */
[----:B-1----:R-:W-:Y:S05]  /*0910*/  @!P0 BRA `(.L_x_2383) ;  /* 0xfffffffc00f08947 */ /* 0x002fea000383ffff */
[----:B------:R-:W-:Y:S05]  /*0920*/  BSYNC.RECONVERGENT B1 ;  /* 0x0000000000017941 */ /* 0x000fea0003800200 */
.L_x_2382:
[----:B0-----:R-:W-:-:S05]  /*0930*/  IMAD.WIDE R10, R6, 0x4, R10 ;  /* 0x00000004060a7825 */ /* 0x001fca00078e020a */
[----:B------:R0:W5:Y:S01]  /*0940*/  LDG.E R13, desc[UR6][R10.64] ;  /* 0x000000060a0d7981 */ /* 0x000162000c1e1900 */
[----:B------:R-:W-:Y:S01]  /*0950*/  BSSY.RECONVERGENT B1, `(.L_x_2384) ;  /* 0x0000006000017945 */ /* 0x000fe20003800200 */
[----:B------:R-:W-:-:S07]  /*0960*/  LEA R9, R0, R9, 0x2 ;  /* 0x0000000900097211 */ /* 0x000fce00078e10ff */
.L_x_2385:
[----:B------:R-:W1:Y:S02]  /*0970*/  LDS R14, [R9] ;  /* 0x00000000090e7984 */ /* 0x000e640000000800 */
[----:B-1---5:R-:W-:-:S05]  /*0980*/  FADD R15, R13, R14 ;  /* 0x0000000e0d0f7221 */ /* 0x022fca0000000000 */
[----:B------:R-:W1:Y:S02]  /*0990*/  ATOMS.CAST.SPIN P0, [R9], R14, R15 ;  /* 0x0000000e0900758d */ /* 0x000e64000180000f */
[----:B-1----:R-:W-:Y:S05]  /*09a0*/  @!P0 BRA `(.L_x_2385) ;  /* 0xfffffffc00f08947 */ /* 0x002fea000383ffff */
[----:B------:R-:W-:Y:S05]  /*09b0*/  BSYNC.RECONVERGENT B1 ;  /* 0x0000000000017941 */ /* 0x000fea0003800200 */
.L_x_2384:
[----:B0-----:R-:W-:-:S06]  /*09c0*/  IMAD.WIDE R10, R6, 0x4, R10 ;  /* 0x00000004060a7825 */ /* 0x001fcc00078e020a */
[----:B------:R0:W5:Y:S01]  /*09d0*/  LDG.E R11, desc[UR6][R10.64] ;  /* 0x000000060a0b7981 */ /* 0x000162000c1e1900 */
[----:B------:R-:W-:Y:S01]  /*09e0*/  BSSY.RECONVERGENT B1, `(.L_x_2386) ;  /* 0x0000006000017945 */ /* 0x000fe20003800200 */
[----:B------:R-:W-:-:S07]  /*09f0*/  IMAD R9, R0, 0x4, R9 ;  /* 0x0000000400097824 */ /* 0x000fce00078e0209 */
.L_x_2387:
[----:B------:R-:W1:Y:S02]  /*0a00*/  LDS R12, [R9] ;  /* 0x00000000090c7984 */ /* 0x000e640000000800 */
[----:B-1---5:R-:W-:-:S05]  /*0a10*/  FADD R13, R11, R12 ;  /* 0x0000000c0b0d7221 */ /* 0x022fca0000000000 */
[----:B------:R-:W1:Y:S02]  /*0a20*/  ATOMS.CAST.SPIN P0, [R9], R12, R13 ;  /* 0x0000000c0900758d */ /* 0x000e64000180000d */
[----:B-1----:R-:W-:Y:S05]  /*0a30*/  @!P0 BRA `(.L_x_2387) ;  /* 0xfffffffc00f08947 */ /* 0x002fea000383ffff */
[----:B------:R-:W-:Y:S05]  /*0a40*/  BSYNC.RECONVERGENT B1 ;  /* 0x0000000000017941 */ /* 0x000fea0003800200 */
.L_x_2386:
[----:B------:R-:W-:-:S05]  /*0a50*/  IMAD R7, R0, 0x34, R7 ;  /* 0x0000003400077824 */ /* 0x000fca00078e0207 */
[----:B------:R1:W-:Y:S02]  /*0a60*/  ATOMS.POPC.INC.32 RZ, [R7+URZ] ;  /* 0x0000000007ff7f8c */ /* 0x0003e4000d8000ff */
.L_x_2361:
[----:B------:R-:W-:Y:S05]  /*0a70*/  BSYNC.RECONVERGENT B0 ;  /* 0x0000000000007941 */ /* 0x000fea0003800200 */
.L_x_2360:
        /* <DEDUP_REMOVED lines=8> */
.L_x_2390:
[C---:B0-----:R-:W-:Y:S01]  /*0b00*/  LEA R10, R11.reuse, R3, 0x2 ;  /* 0x000000030b0a7211 */ /* 0x041fe200078e10ff */
[----:B-1-34-:R-:W-:-:S04]  /*0b10*/  IMAD.WIDE R6, R11, 0x4, R8 ;  /* 0x000000040b067825 */ /* 0x01afc800078e0208 */
[----:B------:R-:W0:Y:S01]  /*0b20*/  LDS R13, [R10] ;  /* 0x000000000a0d7984 */ /* 0x000e220000000800 */
[----:B--2---:R-:W-:-:S04]  /*0b30*/  IADD3 R11, PT, PT, R12, R11, RZ ;  /* 0x0000000b0c0b7210 */ /* 0x004fc80007ffe0ff */
[----:B------:R-:W-:Y:S01]  /*0b40*/  ISETP.GE.AND P1, PT, R11, R4, PT ;  /* 0x000000040b00720c */ /* 0x000fe20003f26270 */
[----:B0-----:R4:W-:-:S12]  /*0b50*/  REDG.E.ADD.F32.FTZ.RN.STRONG.GPU desc[UR6][R6.64], R13 ;  /* 0x0000000d060079a6 */ /* 0x0019d8000c12f306 */
[----:B------:R-:W-:Y:S05]  /*0b60*/  @!P1 BRA `(.L_x_2390) ;  /* 0xfffffffc00e49947 */ /* 0x000fea000383ffff */
.L_x_2389:
[----:B------:R-:W-:Y:S05]  /*0b70*/  BSYNC.RECONVERGENT B0 ;  /* 0x0000000000007941 */ /* 0x000fea0003800200 */
.L_x_2388:
[----:B------:R-:W-:Y:S05]  /*0b80*/  @P0 EXIT ;  /* 0x000000000000094d */ /* 0x000fea0003800000 */
[----:B------:R-:W2:Y:S01]  /*0b90*/  LDC.64 R8, c[0x0][0x3a0] ;  /* 0x0000e800ff087b82 */ /* 0x000ea20000000a00 */
[----:B------:R-:W3:Y:S02]  /*0ba0*/  LDCU UR4, c[0x0][0x360] ;  /* 0x00006c00ff0477ac */ /* 0x000ee40008000800 */
.L_x_2391:
        /* <DEDUP_REMOVED lines=8> */
.L_x_2392:
        /* <DEDUP_REMOVED lines=13> */
.L_x_2806:


//--------------------- .text._Z19countNewMembershipsILi13EEvPfS0_PiS1_S1_S1_ --------------------------
	.section	.text._Z19countNewMembershipsILi13EEvPfS0_PiS1_S1_S1_,"ax",@progbits
	.align	128
        .global         _Z19countNewMembershipsILi13EEvPfS0_PiS1_S1_S1_
        .type           _Z19countNewMembershipsILi13EEvPfS0_PiS1_S1_S1_,@function
        .size           _Z19countNewMembershipsILi13EEvPfS0_PiS1_S1_S1_,(.L_x_2807 - _Z19countNewMembershipsILi13EEvPfS0_PiS1_S1_S1_)
        .other          _Z19countNewMembershipsILi13EEvPfS0_PiS1_S1_S1_,@"STO_CUDA_ENTRY STV_DEFAULT"
_Z19countNewMembershipsILi13EEvPfS0_PiS1_S1_S1_:
.text._Z19countNewMembershipsILi13EEvPfS0_PiS1_S1_S1_:
        /* <DEDUP_REMOVED lines=45> */
[----:B------:R-:W-:-:S05]  /*02d0*/  IMAD.WIDE R16, R2, 0x4, R22 ;  /* 0x0000000402107825 */ /* 0x000fca00078e0216 */
[----:B------:R-:W5:Y:S01]  /*02e0*/  LDG.E R41, desc[UR6][R16.64] ;  /* 0x0000000610297981 */ /* 0x000f62000c1e1900 */
[----:B------:R-:W-:-:S05]  /*02f0*/  IMAD.WIDE R12, R2, 0x4, R16 ;  /* 0x00000004020c7825 */ /* 0x000fca00078e0210 */
[----:B------:R0:W5:Y:S02]  /*0300*/  LDG.E R16, desc[UR6][R12.64] ;  /* 0x000000060c107981 */ /* 0x000164000c1e1900 */
[----:B0-----:R-:W-:-:S05]  /*0310*/  IMAD.WIDE R12, R2, 0x4, R12 ;  /* 0x00000004020c7825 */ /* 0x001fca00078e020c */
[----:B------:R-:W5:Y:S01]  /*0320*/  LDG.E R21, desc[UR6][R12.64] ;  /* 0x000000060c157981 */ /* 0x000f62000c1e1900 */
[----:B------:R-:W-:-:S05]  /*0330*/  IMAD.WIDE R14, R2, 0x4, R12 ;  /* 0x00000004020e7825 */ /* 0x000fca00078e020c */
[----:B------:R0:W5:Y:S04]  /*0340*/  LDG.E R22, desc[UR6][R14.64] ;  /* 0x000000060e167981 */ /* 0x000168000c1e1900 */
[----:B------:R-:W5:Y:S04]  /*0350*/  LDG.E R12, desc[UR6][R38.64] ;  /* 0x00000006260c7981 */ /* 0x000f68000c1e1900 */
[----:B------:R-:W5:Y:S01]  /*0360*/  LDG.E R13, desc[UR6][R26.64] ;  /* 0x000000061a0d7981 */ /* 0x000f62000c1e1900 */
        /* <DEDUP_REMOVED lines=9> */
[----:B------:R0:W5:Y:S01]  /*0400*/  LDG.E R40, desc[UR6][R30.64] ;  /* 0x000000061e287981 */ /* 0x000162000c1e1900 */
[----:B------:R-:W-:-:S05]  /*0410*/  IMAD.WIDE R32, R2, 0x4, R30 ;  /* 0x0000000402207825 */ /* 0x000fca00078e021e */
[----:B------:R1:W5:Y:S01]  /*0420*/  LDG.E R45, desc[UR6][R32.64] ;  /* 0x00000006202d7981 */ /* 0x000362000c1e1900 */
[----:B------:R-:W-:-:S06]  /*0430*/  IMAD.WIDE R34, R2, 0x4, R32 ;  /* 0x0000000402227825 */ /* 0x000fcc00078e0220 */
[----:B------:R1:W5:Y:S01]  /*0440*/  LDG.E R34, desc[UR6][R34.64] ;  /* 0x0000000622227981 */ /* 0x000362000c1e1900 */
[C---:B0-----:R-:W-:Y:S01]  /*0450*/  SHF.L.U32 R31, R2.reuse, 0x1, RZ ;  /* 0x00000001021f7819 */ /* 0x041fe200000006ff */
[C---:B------:R-:W-:Y:S01]  /*0460*/  IMAD R39, R2.reuse, 0x6, RZ ;  /* 0x0000000602277824 */ /* 0x040fe200078e02ff */
[CC--:B-1----:R-:W-:Y:S01]  /*0470*/  LEA R33, R2.reuse, R2.reuse, 0x1 ;  /* 0x0000000202217211 */ /* 0x0c2fe200078e08ff */
[C---:B------:R-:W-:Y:S01]  /*0480*/  IMAD R32, R2.reuse, 0xb, RZ ;  /* 0x0000000b02207824 */ /* 0x040fe200078e02ff */
[C---:B------:R-:W-:Y:S02]  /*0490*/  LEA R37, R2.reuse, R2, 0x2 ;  /* 0x0000000202257211 */ /* 0x040fe400078e10ff */
[C---:B------:R-:W-:Y:S02]  /*04a0*/  SHF.L.U32 R36, R2.reuse, 0x3, RZ ;  /* 0x0000000302247819 */ /* 0x040fe400000006ff */
        /* <DEDUP_REMOVED lines=50> */
[----:B------:R2:W3:Y:S05]  /*07d0*/  F2F.F64.F32 R16, R34 ;  /* 0x0000002200107310 */ /* 0x0004ea0000201800 */
[----:B0-----:R-:W-:Y:S01]  /*07e0*/  DADD R24, R24, R22 ;  /* 0x0000000018187229 */ /* 0x001fe20000000016 */
[----:B-1----:R-:W-:Y:S01]  /*07f0*/  IADD3 R22, P0, PT, R20, 0x4, RZ ;  /* 0x0000000414167810 */ /* 0x002fe20007f1e0ff */
[C---:B------:R-:W-:Y:S01]  /*0800*/  IMAD R45, R2.reuse, 0xa, RZ ;  /* 0x0000000a022d7824 */ /* 0x040fe200078e02ff */
[C---:B------:R-:W-:Y:S02]  /*0810*/  LEA R41, R2.reuse, -R2, 0x3 ;  /* 0x8000000202297211 */ /* 0x040fe400078e18ff */
[----:B------:R-:W-:Y:S01]  /*0820*/  IADD3.X R23, PT, PT, RZ, R21, RZ, P0, !PT ;  /* 0x00000015ff177210 */ /* 0x000fe200007fe4ff */
[----:B--2---:R-:W-:-:S02]  /*0830*/  IMAD R34, R2, 0xc, RZ ;  /* 0x0000000c02227824 */ /* 0x004fc400078e02ff */
[----:B---3--:R-:W-:Y:S01]  /*0840*/  DADD R20, R16, R24 ;  /* 0x0000000010147229 */ /* 0x008fe20000000018 */
[C---:B------:R-:W-:Y:S02]  /*0850*/  LEA R43, R2.reuse, R2, 0x3 ;  /* 0x00000002022b7211 */ /* 0x040fe400078e18ff */
[----:B------:R-:W-:Y:S02]  /*0860*/  CS2R R16, SRZ ;  /* 0x0000000000107805 */ /* 0x000fe4000001ff00 */
[----:B------:R-:W-:-:S07]  /*0870*/  IADD3 R30, PT, PT, -R2, RZ, RZ ;  /* 0x000000ff021e7210 */ /* 0x000fce0007ffe1ff */
.L_x_2394:
[--C-:B------:R-:W-:Y:S01]  /*0880*/  IMAD.WIDE.U32 R26, R2, 0x4, R22.reuse ;  /* 0x00000004021a7825 */ /* 0x100fe200078e0016 */
[----:B------:R-:W2:Y:S04]  /*0890*/  LDG.E R28, desc[UR6][R22.64] ;  /* 0x00000006161c7981 */ /* 0x000ea8000c1e1900 */
[----:B------:R0:W3:Y:S02]  /*08a0*/  LDG.E R29, desc[UR6][R26.64] ;  /* 0x000000061a1d7981 */ /* 0x0000e4000c1e1900 */
[----:B0-----:R-:W-:-:S05]  /*08b0*/  IMAD.WIDE.U32 R26, R31, 0x4, R22 ;  /* 0x000000041f1a7825 */ /* 0x001fca00078e0016 */
[----:B------:R0:W4:Y:S01]  /*08c0*/  LDG.E R38, desc[UR6][R26.64] ;  /* 0x000000061a267981 */ /* 0x000122000c1e1900 */
[----:B------:R-:W-:-:S05]  /*08d0*/  IADD3 R33, PT, PT, R33, 0x1, RZ ;  /* 0x0000000121217810 */ /* 0x000fca0007ffe0ff */
[----:B------:R-:W-:-:S06]  /*08e0*/  IMAD.WIDE.U32 R24, R33, 0x4, R18 ;  /* 0x0000000421187825 */ /* 0x000fcc00078e0012 */
[----:B------:R-:W5:Y:S01]  /*08f0*/  LDG.E R25, desc[UR6][R24.64] ;  /* 0x0000000618197981 */ /* 0x000f62000c1e1900 */
[----:B------:R-:W-:Y:S02]  /*0900*/  IADD3 R35, PT, PT, R35, 0x1, RZ ;  /* 0x0000000123237810 */ /* 0x000fe40007ffe0ff */
[----:B------:R-:W-:Y:S02]  /*0910*/  IADD3 R37, PT, PT, R37, 0x1, RZ ;  /* 0x0000000125257810 */ /* 0x000fe40007ffe0ff */
[----:B------:R-:W-:Y:S01]  /*0920*/  IADD3 R39, PT, PT, R39, 0x1, RZ ;  /* 0x0000000127277810 */ /* 0x000fe20007ffe0ff */
[----:B--2---:R-:W-:Y:S01]  /*0930*/  FADD R28, -R3, R28 ;  /* 0x0000001c031c7221 */ /* 0x004fe20000000100 */
[----:B---3--:R-:W-:-:S03]  /*0940*/  FADD R42, -R4, R29 ;  /* 0x0000001d042a7221 */ /* 0x008fc60000000100 */
[----:B------:R-:W-:Y:S01]  /*0950*/  FMUL R40, R28, R28 ;  /* 0x0000001c1c287220 */ /* 0x000fe20000400000 */
[----:B------:R-:W-:-:S03]  /*0960*/  FMUL R42, R42, R42 ;  /* 0x0000002a2a2a7220 */ /* 0x000fc60000400000 */
[----:B------:R-:W-:Y:S08]  /*0970*/  F2F.F64.F32 R28, R40 ;  /* 0x00000028001c7310 */ /* 0x000ff00000201800 */
[----:B0-----:R-:W0:Y:S01]  /*0980*/  F2F.F64.F32 R26, R42 ;  /* 0x0000002a001a7310 */ /* 0x001e220000201800 */
[----:B----4-:R-:W-:-:S04]  /*0990*/  FADD R38, -R5, R38 ;  /* 0x0000002605267221 */ /* 0x010fc80000000100 */
[----:B------:R-:W-:Y:S01]  /*09a0*/  FMUL R38, R38, R38 ;  /* 0x0000002626267220 */ /* 0x000fe20000400000 */
[----:B0-----:R-:W-:Y:S01]  /*09b0*/  DADD R26, R28, R26 ;  /* 0x000000001c1a7229 */ /* 0x001fe2000000001a */
[----:B------:R-:W-:-:S05]  /*09c0*/  IMAD.WIDE.U32 R28, R35, 0x4, R18 ;  /* 0x00000004231c7825 */ /* 0x000fca00078e0012 */
[----:B------:R0:W2:Y:S02]  /*09d0*/  LDG.E R24, desc[UR6][R28.64] ;  /* 0x000000061c187981 */ /* 0x0000a4000c1e1900 */
[----:B0-----:R-:W0:Y:S01]  /*09e0*/  F2F.F64.F32 R28, R38 ;  /* 0x00000026001c7310 */ /* 0x001e220000201800 */
[----:B-----5:R-:W-:-:S04]  /*09f0*/  FADD R25, -R6, R25 ;  /* 0x0000001906197221 */ /* 0x020fc80000000100 */
[----:B------:R-:W-:Y:S01]  /*0a00*/  FMUL R42, R25, R25 ;  /* 0x00000019192a7220 */ /* 0x000fe20000400000 */
[----:B0-----:R-:W-:Y:S01]  /*0a10*/  DADD R28, R26, R28 ;  /* 0x000000001a1c7229 */ /* 0x001fe2000000001c */
[----:B------:R-:W-:-:S05]  /*0a20*/  IMAD.WIDE.U32 R26, R37, 0x4, R18 ;  /* 0x00000004251a7825 */ /* 0x000fca00078e0012 */
[----:B------:R0:W3:Y:S02]  /*0a30*/  LDG.E R40, desc[UR6][R26.64] ;  /* 0x000000061a287981 */ /* 0x0000e4000c1e1900 */
[----:B0-----:R-:W0:Y:S02]  /*0a40*/  F2F.F64.F32 R26, R42 ;  /* 0x0000002a001a7310 */ /* 0x001e240000201800 */
[----:B0-----:R-:W-:Y:S01]  /*0a50*/  DADD R26, R28, R26 ;  /* 0x000000001c1a7229 */ /* 0x001fe2000000001a */
[----:B------:R-:W-:-:S05]  /*0a60*/  IMAD.WIDE.U32 R28, R39, 0x4, R18 ;  /* 0x00000004271c7825 */ /* 0x000fca00078e0012 */
[----:B------:R0:W4:Y:S01]  /*0a70*/  LDG.E R38, desc[UR6][R28.64] ;  /* 0x000000061c267981 */ /* 0x000122000c1e1900 */
[----:B------:R-:W-:-:S05]  /*0a80*/  IADD3 R41, PT, PT, R41, 0x1, RZ ;  /* 0x0000000129297810 */ /* 0x000fca0007ffe0ff */
[----:B0-----:R-:W-:Y:S01]  /*0a90*/  IMAD.WIDE.U32 R28, R41, 0x4, R18 ;  /* 0x00000004291c7825 */ /* 0x001fe200078e0012 */
[----:B------:R-:W-:Y:S02]  /*0aa0*/  IADD3 R36, PT, PT, R36, 0x1, RZ ;  /* 0x0000000124247810 */ /* 0x000fe40007ffe0ff */
[----:B------:R-:W-:Y:S01]  /*0ab0*/  IADD3 R43, PT, PT, R43, 0x1, RZ ;  /* 0x000000012b2b7810 */ /* 0x000fe20007ffe0ff */
[----:B--2---:R-:W-:-:S04]  /*0ac0*/  FADD R24, -R7, R24 ;  /* 0x0000001807187221 */ /* 0x004fc80000000100 */
[----:B------:R-:W-:-:S04]  /*0ad0*/  FMUL R44, R24, R24 ;  /* 0x00000018182c7220 */ /* 0x000fc80000400000 */
[----:B------:R-:W0:Y:S02]  /*0ae0*/  F2F.F64.F32 R24, R44 ;  /* 0x0000002c00187310 */ /* 0x000e240000201800 */
[----:B0-----:R-:W-:Y:S01]  /*0af0*/  DADD R24, R26, R24 ;  /* 0x000000001a187229 */ /* 0x001fe20000000018 */
[----:B---3--:R-:W-:-:S04]  /*0b00*/  FADD R40, -R8, R40 ;  /* 0x0000002808287221 */ /* 0x008fc80000000100 */
[----:B------:R-:W-:Y:S02]  /*0b10*/  FMUL R42, R40, R40 ;  /* 0x00000028282a7220 */ /* 0x000fe40000400000 */
[----:B------:R0:W2:Y:S02]  /*0b20*/  LDG.E R40, desc[UR6][R28.64] ;  /* 0x000000061c287981 */ /* 0x0000a4000c1e1900 */
[----:B------:R-:W1:Y:S01]  /*0b30*/  F2F.F64.F32 R26, R42 ;  /* 0x0000002a001a7310 */ /* 0x000e620000201800 */
[----:B0-----:R-:W-:Y:S01]  /*0b40*/  IMAD.WIDE.U32 R28, R36, 0x4, R18 ;  /* 0x00000004241c7825 */ /* 0x001fe200078e0012 */
[----:B-1----:R-:W-:-:S03]  /*0b50*/  DADD R24, R24, R26 ;  /* 0x0000000018187229 */ /* 0x002fc6000000001a */
[----:B----4-:R-:W-:Y:S02]  /*0b60*/  FADD R26, -R9, R38 ;  /* 0x00000026091a7221 */ /* 0x010fe40000000100 */
[----:B------:R0:W3:Y:S02]  /*0b70*/  LDG.E R38, desc[UR6][R28.64] ;  /* 0x000000061c267981 */ /* 0x0000e4000c1e1900 */
[----:B------:R-:W-:-:S04]  /*0b80*/  FMUL R44, R26, R26 ;  /* 0x0000001a1a2c7220 */ /* 0x000fc80000400000 */
        /* <DEDUP_REMOVED lines=47> */
.L_x_2393:
        /* <DEDUP_REMOVED lines=10> */
.L_x_2395:
        /* <DEDUP_REMOVED lines=14> */
.L_x_2807:


//--------------------- .text._Z17countNewCentroidsILi12EEvPfS0_PiS0_S1_S1_S1_ --------------------------
	.section	.text._Z17countNewCentroidsILi12EEvPfS0_PiS0_S1_S1_S1_,"ax",@progbits
	.align	128
        .global         _Z17countNewCentroidsILi12EEvPfS0_PiS0_S1_S1_S1_
        .type           _Z17countNewCentroidsILi12EEvPfS0_PiS0_S1_S1_S1_,@function
        .size           _Z17countNewCentroidsILi12EEvPfS0_PiS0_S1_S1_S1_,(.L_x_2808 - _Z17countNewCentroidsILi12EEvPfS0_PiS0_S1_S1_S1_)
        .other          _Z17countNewCentroidsILi12EEvPfS0_PiS0_S1_S1_S1_,@"STO_CUDA_ENTRY STV_DEFAULT"
_Z17countNewCentroidsILi12EEvPfS0_PiS0_S1_S1_S1_:
.text._Z17countNewCentroidsILi12EEvPfS0_PiS0_S1_S1_S1_:
        /* <DEDUP_REMOVED lines=24> */
.L_x_2398:
[----:B------:R-:W-:Y:S02]  /*0180*/  LEA R10, R9, R8, 0x2 ;  /* 0x00000008090a7211 */ /* 0x000fe400078e10ff */
[----:B-1----:R-:W-:-:S03]  /*0190*/  IADD3 R9, PT, PT, R12, R9, RZ ;  /* 0x000000090c097210 */ /* 0x002fc60007ffe0ff */
[----:B------:R0:W-:Y:S01]  /*01a0*/  STS [R10], RZ ;  /* 0x000000ff0a007388 */ /* 0x0001e20000000800 */
[----:B------:R-:W-:-:S13]  /*01b0*/  ISETP.GE.AND P1, PT, R9, R4, PT ;  /* 0x000000040900720c */ /* 0x000fda0003f26270 */
[----:B0-----:R-:W-:Y:S05]  /*01c0*/  @!P1 BRA `(.L_x_2398) ;  /* 0xfffffffc00ec9947 */ /* 0x001fea000383ffff */
.L_x_2397:
[----:B------:R-:W-:Y:S05]  /*01d0*/  BSYNC.RECONVERGENT B0 ;  /* 0x0000000000007941 */ /* 0x000fea0003800200 */
.L_x_2396:
[----:B------:R-:W-:Y:S04]  /*01e0*/  BSSY.RECONVERGENT B0, `(.L_x_2399) ;  /* 0x0000009000007945 */ /* 0x000fe80003800200 */
[----:B------:R-:W-:Y:S05]  /*01f0*/  @P0 BRA `(.L_x_2400) ;  /* 0x00000000001c0947 */ /* 0x000fea0003800000 */
[----:B------:R-:W0:Y:S01]  /*0200*/  LDC R10, c[0x0][0x360] ;  /* 0x0000d800ff0a7b82 */ /* 0x000e220000000800 */
[----:B------:R-:W-:-:S07]  /*0210*/  MOV R9, R5 ;  /* 0x0000000500097202 */ /* 0x000fce0000000f00 */
.L_x_2401:
[----:B------:R-:W-:Y:S02]  /*0220*/  LEA R8, R9, R2, 0x2 ;  /* 0x0000000209087211 */ /* 0x000fe400078e10ff */
[----:B0-----:R-:W-:-:S03]  /*0230*/  IADD3 R9, PT, PT, R10, R9, RZ ;  /* 0x000000090a097210 */ /* 0x001fc60007ffe0ff */
[----:B------:R1:W-:Y:S01]  /*0240*/  STS [R8], RZ ;  /* 0x000000ff08007388 */ /* 0x0003e20000000800 */
[----:B------:R-:W-:-:S13]  /*0250*/  ISETP.GE.AND P0, PT, R9, R0, PT ;  /* 0x000000000900720c */ /* 0x000fda0003f06270 */
[----:B-1----:R-:W-:Y:S05]  /*0260*/  @!P0 BRA `(.L_x_2401) ;  /* 0xfffffffc00ec8947 */ /* 0x002fea000383ffff */
.L_x_2400:
[----:B------:R-:W-:Y:S05]  /*0270*/  BSYNC.RECONVERGENT B0 ;  /* 0x0000000000007941 */ /* 0x000fea0003800200 */
.L_x_2399:
        /* <DEDUP_REMOVED lines=11> */
[----:B0-2---:R-:W-:-:S07]  /*0330*/  IMAD R7, R8, 0x4, R3 ;  /* 0x0000000408077824 */ /* 0x005fce00078e0203 */
.L_x_2405:
[----:B------:R-:W0:Y:S02]  /*0340*/  LDS R8, [R7] ;  /* 0x0000000007087984 */ /* 0x000e240000000800 */
[----:B0----5:R-:W-:-:S05]  /*0350*/  FADD R9, R13, R8 ;  /* 0x000000080d097221 */ /* 0x021fca0000000000 */
[----:B------:R-:W0:Y:S02]  /*0360*/  ATOMS.CAST.SPIN P0, [R7], R8, R9 ;  /* 0x000000080700758d */ /* 0x000e240001800009 */
[----:B0-----:R-:W-:Y:S05]  /*0370*/  @!P0 BRA `(.L_x_2405) ;  /* 0xfffffffc00f08947 */ /* 0x001fea000383ffff */
[----:B------:R-:W-:Y:S05]  /*0380*/  BSYNC.RECONVERGENT B1 ;  /* 0x0000000000017941 */ /* 0x000fea0003800200 */
.L_x_2404:
[----:B------:R-:W-:-:S05]  /*0390*/  IMAD.WIDE R10, R6, 0x4, R10 ;  /* 0x00000004060a7825 */ /* 0x000fca00078e020a */
[----:B------:R0:W5:Y:S01]  /*03a0*/  LDG.E R13, desc[UR6][R10.64] ;  /* 0x000000060a0d7981 */ /* 0x000162000c1e1900 */
[----:B------:R-:W-:Y:S01]  /*03b0*/  BSSY.RECONVERGENT B1, `(.L_x_2406) ;  /* 0x0000006000017945 */ /* 0x000fe20003800200 */
[----:B------:R-:W-:-:S07]  /*03c0*/  LEA R9, R0, R7, 0x2 ;  /* 0x0000000700097211 */ /* 0x000fce00078e10ff */
.L_x_2407:
[----:B------:R-:W1:Y:S02]  /*03d0*/  LDS R14, [R9] ;  /* 0x00000000090e7984 */ /* 0x000e640000000800 */
[----:B-1---5:R-:W-:-:S05]  /*03e0*/  FADD R15, R13, R14 ;  /* 0x0000000e0d0f7221 */ /* 0x022fca0000000000 */
[----:B------:R-:W1:Y:S02]  /*03f0*/  ATOMS.CAST.SPIN P0, [R9], R14, R15 ;  /* 0x0000000e0900758d */ /* 0x000e64000180000f */
[----:B-1----:R-:W-:Y:S05]  /*0400*/  @!P0 BRA `(.L_x_2407) ;  /* 0xfffffffc00f08947 */ /* 0x002fea000383ffff */
[----:B------:R-:W-:Y:S05]  /*0410*/  BSYNC.RECONVERGENT B1 ;  /* 0x0000000000017941 */ /* 0x000fea0003800200 */
.L_x_2406:
[----:B0-----:R-:W-:-:S05]  /*0420*/  IMAD.WIDE R10, R6, 0x4, R10 ;  /* 0x00000004060a7825 */ /* 0x001fca00078e020a */
[----:B------:R0:W5:Y:S01]  /*0430*/  LDG.E R13, desc[UR6][R10.64] ;  /* 0x000000060a0d7981 */ /* 0x000162000c1e1900 */
[----:B------:R-:W-:Y:S01]  /*0440*/  BSSY.RECONVERGENT B1, `(.L_x_2408) ;  /* 0x0000006000017945 */ /* 0x000fe20003800200 */
[----:B------:R-:W-:-:S07]  /*0450*/  LEA R9, R0, R9, 0x2 ;  /* 0x0000000900097211 */ /* 0x000fce00078e10ff */
.L_x_2409:
[----:B------:R-:W1:Y:S02]  /*0460*/  LDS R14, [R9] ;  /* 0x00000000090e7984 */ /* 0x000e640000000800 */
[----:B-1---5:R-:W-:-:S05]  /*0470*/  FADD R15, R13, R14 ;  /* 0x0000000e0d0f7221 */ /* 0x022fca0000000000 */
[----:B------:R-:W1:Y:S02]  /*0480*/  ATOMS.CAST.SPIN P0, [R9], R14, R15 ;  /* 0x0000000e0900758d */ /* 0x000e64000180000f */
[----:B-1----:R-:W-:Y:S05]  /*0490*/  @!P0 BRA `(.L_x_2409) ;  /* 0xfffffffc00f08947 */ /* 0x002fea000383ffff */
[----:B------:R-:W-:Y:S05]  /*04a0*/  BSYNC.RECONVERGENT B1 ;  /* 0x0000000000017941 */ /* 0x000fea0003800200 */
.L_x_2408:
[----:B0-----:R-:W-:-:S05]  /*04b0*/  IMAD.WIDE R10, R6, 0x4, R10 ;  /* 0x00000004060a7825 */ /* 0x001fca00078e020a */
[----:B------:R0:W5:Y:S01]  /*04c0*/  LDG.E R13, desc[UR6][R10.64] ;  /* 0x000000060a0d7981 */ /* 0x000162000c1e1900 */
[----:B------:R-:W-:Y:S01]  /*04d0*/  BSSY.RECONVERGENT B1, `(.L_x_2410) ;  /* 0x0000006000017945 */ /* 0x000fe20003800200 */
[----:B------:R-:W-:-:S07]  /*04e0*/  LEA R9, R0, R9, 0x2 ;  /* 0x0000000900097211 */ /* 0x000fce00078e10ff */
.L_x_2411:
[----:B------:R-:W1:Y:S02]  /*04f0*/  LDS R14, [R9] ;  /* 0x00000000090e7984 */ /* 0x000e640000000800 */
[----:B-1---5:R-:W-:-:S05]  /*0500*/  FADD R15, R13, R14 ;  /* 0x0000000e0d0f7221 */ /* 0x022fca0000000000 */
[----:B------:R-:W1:Y:S02]  /*0510*/  ATOMS.CAST.SPIN P0, [R9], R14, R15 ;  /* 0x0000000e0900758d */ /* 0x000e64000180000f */
[----:B-1----:R-:W-:Y:S05]  /*0520*/  @!P0 BRA `(.L_x_2411) ;  /* 0xfffffffc00f08947 */ /* 0x002fea000383ffff */
[----:B------:R-:W-:Y:S05]  /*0530*/  BSYNC.RECONVERGENT B1 ;  /* 0x0000000000017941 */ /* 0x000fea0003800200 */
.L_x_2410:
[----:B0-----:R-:W-:-:S05]  /*0540*/  IMAD.WIDE R10, R6, 0x4, R10 ;  /* 0x00000004060a7825 */ /* 0x001fca00078e020a */
[----:B------:R0:W5:Y:S01]  /*0550*/  LDG.E R13, desc[UR6][R10.64] ;  /* 0x000000060a0d7981 */ /* 0x000162000c1e1900 */
[----:B------:R-:W-:Y:S01]  /*0560*/  BSSY.RECONVERGENT B1, `(.L_x_2412) ;  /* 0x0000006000017945 */ /* 0x000fe20003800200 */
[----:B------:R-:W-:-:S07]  /*0570*/  LEA R9, R0, R9, 0x2 ;  /* 0x0000000900097211 */ /* 0x000fce00078e10ff */
.L_x_2413:
[----:B------:R-:W1:Y:S02]  /*0580*/  LDS R14, [R9] ;  /* 0x00000000090e7984 */ /* 0x000e640000000800 */
[----:B-1---5:R-:W-:-:S05]  /*0590*/  FADD R15, R13, R14 ;  /* 0x0000000e0d0f7221 */ /* 0x022fca0000000000 */
[----:B------:R-:W1:Y:S02]  /*05a0*/  ATOMS.CAST.SPIN P0, [R9], R14, R15 ;  /* 0x0000000e0900758d */ /* 0x000e64000180000f */
[----:B-1----:R-:W-:Y:S05]  /*05b0*/  @!P0 BRA `(.L_x_2413) ;  /* 0xfffffffc00f08947 */ /* 0x002fea000383ffff */
[----:B------:R-:W-:Y:S05]  /*05c0*/  BSYNC.RECONVERGENT B1 ;  /* 0x0000000000017941 */ /* 0x000fea0003800200 */
.L_x_2412:
[----:B0-----:R-:W-:-:S05]  /*05d0*/  IMAD.WIDE R10, R6, 0x4, R10 ;  /* 0x00000004060a7825 */ /* 0x001fca00078e020a */
[----:B------:R0:W5:Y:S01]  /*05e0*/  LDG.E R13, desc[UR6][R10.64] ;  /* 0x000000060a0d7981 */ /* 0x000162000c1e1900 */
[----:B------:R-:W-:Y:S01]  /*05f0*/  BSSY.RECONVERGENT B1, `(.L_x_2414) ;  /* 0x0000006000017945 */ /* 0x000fe20003800200 */
[----:B------:R-:W-:-:S07]  /*0600*/  IMAD R9, R0, 0x4, R9 ;  /* 0x0000000400097824 */ /* 0x000fce00078e0209 */
.L_x_2415:
[----:B------:R-:W1:Y:S02]  /*0610*/  LDS R14, [R9] ;  /* 0x00000000090e7984 */ /* 0x000e640000000800 */
[----:B-1---5:R-:W-:-:S05]  /*0620*/  FADD R15, R13, R14 ;  /* 0x0000000e0d0f7221 */ /* 0x022fca0000000000 */
[----:B------:R-:W1:Y:S02]  /*0630*/  ATOMS.CAST.SPIN P0, [R9], R14, R15 ;  /* 0x0000000e0900758d */ /* 0x000e64000180000f */
[----:B-1----:R-:W-:Y:S05]  /*0640*/  @!P0 BRA `(.L_x_2415) ;  /* 0xfffffffc00f08947 */ /* 0x002fea000383ffff */
[----:B------:R-:W-:Y:S05]  /*0650*/  BSYNC.RECONVERGENT B1 ;  /* 0x0000000000017941 */ /* 0x000fea0003800200 */
.L_x_2414:
[----:B0-----:R-:W-:-:S05]  /*0660*/  IMAD.WIDE R10, R6, 0x4, R10 ;  /* 0x00000004060a7825 */ /* 0x001fca00078e020a */
[----:B------:R0:W5:Y:S01]  /*0670*/  LDG.E R13, desc[UR6][R10.64] ;  /* 0x000000060a0d7981 */ /* 0x000162000c1e1900 */
[----:B------:R-:W-:Y:S01]  /*0680*/  BSSY.RECONVERGENT B1, `(.L_x_2416) ;  /* 0x0000006000017945 */ /* 0x000fe20003800200 */
[----:B------:R-:W-:-:S07]  /*0690*/  LEA R9, R0, R9, 0x2 ;  /* 0x0000000900097211 */ /* 0x000fce00078e10ff */
.L_x_2417:
[----:B------:R-:W1:Y:S02]  /*06a0*/  LDS R14, [R9] ;  /* 0x00000000090e7984 */ /* 0x000e640000000800 */
[----:B-1---5:R-:W-:-:S05]  /*06b0*/  FADD R15, R13, R14 ;  /* 0x0000000e0d0f7221 */ /* 0x022fca0000000000 */
[----:B------:R-:W1:Y:S02]  /*06c0*/  ATOMS.CAST.SPIN P0, [R9], R14, R15 ;  /* 0x0000000e0900758d */ /* 0x000e64000180000f */
[----:B-1----:R-:W-:Y:S05]  /*06d0*/  @!P0 BRA `(.L_x_2417) ;  /* 0xfffffffc00f08947 */ /* 0x002fea000383ffff */
[----:B------:R-:W-:Y:S05]  /*06e0*/  BSYNC.RECONVERGENT B1 ;  /* 0x0000000000017941 */ /* 0x000fea0003800200 */
.L_x_2416:
[----:B0-----:R-:W-:-:S05]  /*06f0*/  IMAD.WIDE R10, R6, 0x4, R10 ;  /* 0x00000004060a7825 */ /* 0x001fca00078e020a */
[----:B------:R0:W5:Y:S01]  /*0700*/  LDG.E R13, desc[UR6][R10.64] ;  /* 0x000000060a0d7981 */ /* 0x000162000c1e1900 */
[----:B------:R-:W-:Y:S01]  /*0710*/  BSSY.RECONVERGENT B1, `(.L_x_2418) ;  /* 0x0000006000017945 */ /* 0x000fe20003800200 */
[----:B------:R-:W-:-:S07]  /*0720*/  LEA R9, R0, R9, 0x2 ;  /* 0x0000000900097211 */ /* 0x000fce00078e10ff */
.L_x_2419:
[----:B------:R-:W1:Y:S02]  /*0730*/  LDS R14, [R9] ;  /* 0x00000000090e7984 */ /* 0x000e640000000800 */
[----:B-1---5:R-:W-:-:S05]  /*0740*/  FADD R15, R13, R14 ;  /* 0x0000000e0d0f7221 */ /* 0x022fca0000000000 */
[----:B------:R-:W1:Y:S02]  /*0750*/  ATOMS.CAST.SPIN P0, [R9], R14, R15 ;  /* 0x0000000e0900758d */ /* 0x000e64000180000f */
[----:B-1----:R-:W-:Y:S05]  /*0760*/  @!P0 BRA `(.L_x_2419) ;  /* 0xfffffffc00f08947 */ /* 0x002fea000383ffff */
[----:B------:R-:W-:Y:S05]  /*0770*/  BSYNC.RECONVERGENT B1 ;  /* 0x0000000000017941 */ /* 0x000fea0003800200 */
.L_x_2418:
[----:B0-----:R-:W-:-:S05]  /*0780*/  IMAD.WIDE R10, R6, 0x4, R10 ;  /* 0x00000004060a7825 */ /* 0x001fca00078e020a */
[----:B------:R0:W5:Y:S01]  /*0790*/  LDG.E R13, desc[UR6][R10.64] ;  /* 0x000000060a0d7981 */ /* 0x000162000c1e1900 */
[----:B------:R-:W-:Y:S01]  /*07a0*/  BSSY.RECONVERGENT B1, `(.L_x_2420) ;  /* 0x0000006000017945 */ /* 0x000fe20003800200 */
[----:B------:R-:W-:-:S07]  /*07b0*/  LEA R9, R0, R9, 0x2 ;  /* 0x0000000900097211 */ /* 0x000fce00078e10ff */
.L_x_2421:
[----:B------:R-:W1:Y:S02]  /*07c0*/  LDS R14, [R9] ;  /* 0x00000000090e7984 */ /* 0x000e640000000800 */
[----:B-1---5:R-:W-:-:S05]  /*07d0*/  FADD R15, R13, R14 ;  /* 0x0000000e0d0f7221 */ /* 0x022fca0000000000 */
[----:B------:R-:W1:Y:S02]  /*07e0*/  ATOMS.CAST.SPIN P0, [R9], R14, R15 ;  /* 0x0000000e0900758d */ /* 0x000e64000180000f */
[----:B-1----:R-:W-:Y:S05]  /*07f0*/  @!P0 BRA `(.L_x_2421) ;  /* 0xfffffffc00f08947 */ /* 0x002fea000383ffff */
[----:B------:R-:W-:Y:S05]  /*0800*/  BSYNC.RECONVERGENT B1 ;  /* 0x0000000000017941 */ /* 0x000fea0003800200 */
.L_x_2420:
[----:B0-----:R-:W-:-:S05]  /*0810*/  IMAD.WIDE R10, R6, 0x4, R10 ;  /* 0x00000004060a7825 */ /* 0x001fca00078e020a */
[----:B------:R0:W5:Y:S01]  /*0820*/  LDG.E R13, desc[UR6][R10.64] ;  /* 0x000000060a0d7981 */ /* 0x000162000c1e1900 */
[----:B------:R-:W-:Y:S01]  /*0830*/  BSSY.RECONVERGENT B1, `(.L_x_2422) ;  /* 0x0000006000017945 */ /* 0x000fe20003800200 */
[----:B------:R-:W-:-:S07]  /*0840*/  LEA R9, R0, R9, 0x2 ;  /* 0x0000000900097211 */ /* 0x000fce00078e10ff */
.L_x_2423:
[----:B------:R-:W1:Y:S02]  /*0850*/  LDS R14, [R9] ;  /* 0x00000000090e7984 */ /* 0x000e640000000800 */
[----:B-1---5:R-:W-:-:S05]  /*0860*/  FADD R15, R13, R14 ;  /* 0x0000000e0d0f7221 */ /* 0x022fca0000000000 */
[----:B------:R-:W1:Y:S02]  /*0870*/  ATOMS.CAST.SPIN P0, [R9], R14, R15 ;  /* 0x0000000e0900758d */ /* 0x000e64000180000f */
[----:B-1----:R-:W-:Y:S05]  /*0880*/  @!P0 BRA `(.L_x_2423) ;  /* 0xfffffffc00f08947 */ /* 0x002fea000383ffff */
[----:B------:R-:W-:Y:S05]  /*0890*/  BSYNC.RECONVERGENT B1 ;  /* 0x0000000000017941 */ /* 0x000fea0003800200 */
.L_x_2422:
[----:B0-----:R-:W-:-:S05]  /*08a0*/  IMAD.WIDE R10, R6, 0x4, R10 ;  /* 0x00000004060a7825 */ /* 0x001fca00078e020a */
[----:B------:R0:W5:Y:S01]  /*08b0*/  LDG.E R13, desc[UR6][R10.64] ;  /* 0x000000060a0d7981 */ /* 0x000162000c1e1900 */
[----:B------:R-:W-:Y:S01]  /*08c0*/  BSSY.RECONVERGENT B1, `(.L_x_2424) ;  /* 0x0000006000017945 */ /* 0x000fe20003800200 */
[----:B------:R-:W-:-:S07]  /*08d0*/  LEA R9, R0, R9, 0x2 ;  /* 0x0000000900097211 */ /* 0x000fce00078e10ff */
.L_x_2425:
[----:B------:R-:W1:Y:S02]  /*08e0*/  LDS R14, [R9] ;  /* 0x00000000090e7984 */ /* 0x000e640000000800 */
[----:B-1---5:R-:W-:-:S05]  /*08f0*/  FADD R15, R13, R14 ;  /* 0x0000000e0d0f7221 */ /* 0x022fca0000000000 */
[----:B------:R-:W1:Y:S02]  /*0900*/  ATOMS.CAST.SPIN P0, [R9], R14, R15 ;  /* 0x0000000e0900758d */ /* 0x000e64000180000f */
[----:B-1----:R-:W-:Y:S05]  /*0910*/  @!P0 BRA `(.L_x_2425) ;  /* 0xfffffffc00f08947 */ /* 0x002fea000383ffff */
[----:B------:R-:W-:Y:S05]  /*0920*/  BSYNC.RECONVERGENT B1 ;  /* 0x0000000000017941 */ /* 0x000fea0003800200 */
.L_x_2424:
[----:B0-----:R-:W-:-:S06]  /*0930*/  IMAD.WIDE R10, R6, 0x4, R10 ;  /* 0x00000004060a7825 */ /* 0x001fcc00078e020a */
[----:B------:R0:W5:Y:S01]  /*0940*/  LDG.E R11, desc[UR6][R10.64] ;  /* 0x000000060a0b7981 */ /* 0x000162000c1e1900 */
[----:B------:R-:W-:Y:S01]  /*0950*/  BSSY.RECONVERGENT B1, `(.L_x_2426) ;  /* 0x0000006000017945 */ /* 0x000fe20003800200 */
[----:B------:R-:W-:-:S07]  /*0960*/  IMAD R9, R0, 0x4, R9 ;  /* 0x0000000400097824 */ /* 0x000fce00078e0209 */
.L_x_2427:
[----:B------:R-:W1:Y:S02]  /*0970*/  LDS R12, [R9] ;  /* 0x00000000090c7984 */ /* 0x000e640000000800 */
[----:B-1---5:R-:W-:-:S05]  /*0980*/  FADD R13, R11, R12 ;  /* 0x0000000c0b0d7221 */ /* 0x022fca0000000000 */
[----:B------:R-:W1:Y:S02]  /*0990*/  ATOMS.CAST.SPIN P0, [R9], R12, R13 ;  /* 0x0000000c0900758d */ /* 0x000e64000180000d */
[----:B-1----:R-:W-:Y:S05]  /*09a0*/  @!P0 BRA `(.L_x_2427) ;  /* 0xfffffffc00f08947 */ /* 0x002fea000383ffff */
[----:B------:R-:W-:Y:S05]  /*09b0*/  BSYNC.RECONVERGENT B1 ;  /* 0x0000000000017941 */ /* 0x000fea0003800200 */
.L_x_2426:
[----:B------:R-:W-:-:S05]  /*09c0*/  IMAD R7, R0, 0x30, R7 ;  /* 0x0000003000077824 */ /* 0x000fca00078e0207 */
[----:B------:R1:W-:Y:S02]  /*09d0*/  ATOMS.POPC.INC.32 RZ, [R7+URZ] ;  /* 0x0000000007ff7f8c */ /* 0x0003e4000d8000ff */
.L_x_2403:
[----:B------:R-:W-:Y:S05]  /*09e0*/  BSYNC.RECONVERGENT B0 ;  /* 0x0000000000007941 */ /* 0x000fea0003800200 */
.L_x_2402:
        /* <DEDUP_REMOVED lines=8> */
.L_x_2430:
[C---:B0-----:R-:W-:Y:S01]  /*0a70*/  LEA R10, R11.reuse, R3, 0x2 ;  /* 0x000000030b0a7211 */ /* 0x041fe200078e10ff */
[----:B-1-34-:R-:W-:-:S04]  /*0a80*/  IMAD.WIDE R6, R11, 0x4, R8 ;  /* 0x000000040b067825 */ /* 0x01afc800078e0208 */
[----:B------:R-:W0:Y:S01]  /*0a90*/  LDS R13, [R10] ;  /* 0x000000000a0d7984 */ /* 0x000e220000000800 */
[----:B--2---:R-:W-:-:S04]  /*0aa0*/  IADD3 R11, PT, PT, R12, R11, RZ ;  /* 0x0000000b0c0b7210 */ /* 0x004fc80007ffe0ff */
[----:B------:R-:W-:Y:S01]  /*0ab0*/  ISETP.GE.AND P1, PT, R11, R4, PT ;  /* 0x000000040b00720c */ /* 0x000fe20003f26270 */
[----:B0-----:R4:W-:-:S12]  /*0ac0*/  REDG.E.ADD.F32.FTZ.RN.STRONG.GPU desc[UR6][R6.64], R13 ;  /* 0x0000000d060079a6 */ /* 0x0019d8000c12f306 */
[----:B------:R-:W-:Y:S05]  /*0ad0*/  @!P1 BRA `(.L_x_2430) ;  /* 0xfffffffc00e49947 */ /* 0x000fea000383ffff */
.L_x_2429:
[----:B------:R-:W-:Y:S05]  /*0ae0*/  BSYNC.RECONVERGENT B0 ;  /* 0x0000000000007941 */ /* 0x000fea0003800200 */
.L_x_2428:
[----:B------:R-:W-:Y:S05]  /*0af0*/  @P0 EXIT ;  /* 0x000000000000094d */ /* 0x000fea0003800000 */
[----:B------:R-:W2:Y:S01]  /*0b00*/  LDC.64 R8, c[0x0][0x3a0] ;  /* 0x0000e800ff087b82 */ /* 0x000ea20000000a00 */
[----:B------:R-:W3:Y:S02]  /*0b10*/  LDCU UR4, c[0x0][0x360] ;  /* 0x00006c00ff0477ac */ /* 0x000ee40008000800 */
.L_x_2431:
        /* <DEDUP_REMOVED lines=8> */
.L_x_2432:
        /* <DEDUP_REMOVED lines=14> */
.L_x_2808:


//--------------------- .text._Z19countNewMembershipsILi12EEvPfS0_PiS1_S1_S1_ --------------------------
	.section	.text._Z19countNewMembershipsILi12EEvPfS0_PiS1_S1_S1_,"ax",@progbits
	.align	128
        .global         _Z19countNewMembershipsILi12EEvPfS0_PiS1_S1_S1_
        .type           _Z19countNewMembershipsILi12EEvPfS0_PiS1_S1_S1_,@function
        .size           _Z19countNewMembershipsILi12EEvPfS0_PiS1_S1_S1_,(.L_x_2809 - _Z19countNewMembershipsILi12EEvPfS0_PiS1_S1_S1_)
        .other          _Z19countNewMembershipsILi12EEvPfS0_PiS1_S1_S1_,@"STO_CUDA_ENTRY STV_DEFAULT"
_Z19countNewMembershipsILi12EEvPfS0_PiS1_S1_S1_:
.text._Z19countNewMembershipsILi12EEvPfS0_PiS1_S1_S1_:
        /* <DEDUP_REMOVED lines=53> */
[----:B------:R-:W-:-:S05]  /*0350*/  IMAD.WIDE R24, R2, 0x4, R38 ;  /* 0x0000000402187825 */ /* 0x000fca00078e0226 */
        /* <DEDUP_REMOVED lines=11> */
[----:B------:R-:W-:Y:S01]  /*0410*/  IADD3 R37, PT, PT, -R2, RZ, RZ ;  /* 0x000000ff02257210 */ /* 0x000fe20007ffe1ff */
        /* <DEDUP_REMOVED lines=27> */
[----:B0-----:R-:W-:-:S03]  /*05d0*/  DADD R26, R26, R22 ;  /* 0x000000001a1a7229 */ /* 0x001fc60000000016 */
[----:B------:R-:W0:Y:S01]  /*05e0*/  F2F.F64.F32 R22, R29 ;  /* 0x0000001d00167310 */ /* 0x000e220000201800 */
[----:B------:R-:W-:-:S04]  /*05f0*/  FADD R15, -R11, R15 ;  /* 0x0000000f0b0f7221 */ /* 0x000fc80000000100 */
[----:B-1----:R-:W-:Y:S01]  /*0600*/  DADD R26, R24, R26 ;  /* 0x00000000181a7229 */ /* 0x002fe2000000001a */
[----:B------:R-:W-:-:S04]  /*0610*/  FMUL R28, R15, R15 ;  /* 0x0000000f0f1c7220 */ /* 0x000fc80000400000 */
[----:B------:R-:W1:Y:S03]  /*0620*/  F2F.F64.F32 R24, R28 ;  /* 0x0000001c00187310 */ /* 0x000e660000201800 */
[----:B0-----:R-:W-:Y:S01]  /*0630*/  DADD R22, R22, R26 ;  /* 0x0000000016167229 */ /* 0x001fe2000000001a */
[----:B------:R-:W-:-:S04]  /*0640*/  FADD R16, -R12, R16 ;  /* 0x000000100c107221 */ /* 0x000fc80000000100 */
[----:B------:R-:W-:Y:S02]  /*0650*/  FMUL R15, R16, R16 ;  /* 0x00000010100f7220 */ /* 0x000fe40000400000 */
[----:B------:R-:W0:Y:S01]  /*0660*/  LDC.64 R16, c[0x0][0x388] ;  /* 0x0000e200ff107b82 */ /* 0x000e220000000a00 */
[----:B-1----:R-:W-:Y:S01]  /*0670*/  DADD R22, R24, R22 ;  /* 0x0000000018167229 */ /* 0x002fe20000000016 */
[----:B------:R-:W-:Y:S02]  /*0680*/  FADD R26, -R13, R19 ;  /* 0x000000130d1a7221 */ /* 0x000fe40000000100 */
[----:B------:R-:W1:Y:S02]  /*0690*/  F2F.F64.F32 R18, R15 ;  /* 0x0000000f00127310 */ /* 0x000e640000201800 */
[----:B------:R-:W-:-:S06]  /*06a0*/  FMUL R31, R26, R26 ;  /* 0x0000001a1a1f7220 */ /* 0x000fcc0000400000 */
[----:B------:R-:W2:Y:S01]  /*06b0*/  F2F.F64.F32 R24, R31 ;  /* 0x0000001f00187310 */ /* 0x000ea20000201800 */
[----:B------:R-:W-:-:S04]  /*06c0*/  FADD R32, -R14, R32 ;  /* 0x000000200e207221 */ /* 0x000fc80000000100 */
[----:B------:R-:W-:Y:S01]  /*06d0*/  FMUL R28, R32, R32 ;  /* 0x00000020201c7220 */ /* 0x000fe20000400000 */
[----:B-1----:R-:W-:-:S03]  /*06e0*/  DADD R18, R18, R22 ;  /* 0x0000000012127229 */ /* 0x002fc60000000016 */
[----:B------:R-:W1:Y:S05]  /*06f0*/  F2F.F64.F32 R22, R28 ;  /* 0x0000001c00167310 */ /* 0x000e6a0000201800 */
[----:B--2---:R-:W-:Y:S01]  /*0700*/  DADD R18, R24, R18 ;  /* 0x0000000018127229 */ /* 0x004fe20000000012 */
[----:B0-----:R-:W-:Y:S01]  /*0710*/  IADD3 R26, P0, PT, R16, 0x4, RZ ;  /* 0x00000004101a7810 */ /* 0x001fe20007f1e0ff */
[C---:B------:R-:W-:Y:S01]  /*0720*/  IMAD R31, R2.reuse, 0x6, RZ ;  /* 0x00000006021f7824 */ /* 0x040fe200078e02ff */
[C---:B------:R-:W-:Y:S01]  /*0730*/  SHF.L.U32 R29, R2.reuse, 0x2, RZ ;  /* 0x00000002021d7819 */ /* 0x040fe200000006ff */
[C---:B------:R-:W-:Y:S01]  /*0740*/  IMAD R35, R2.reuse, 0xa, RZ ;  /* 0x0000000a02237824 */ /* 0x040fe200078e02ff */
[----:B------:R-:W-:Y:S01]  /*0750*/  IADD3.X R27, PT, PT, RZ, R17, RZ, P0, !PT ;  /* 0x00000011ff1b7210 */ /* 0x000fe200007fe4ff */
[C---:B------:R-:W-:Y:S01]  /*0760*/  IMAD R36, R2.reuse, 0xb, RZ ;  /* 0x0000000b02247824 */ /* 0x040fe200078e02ff */
[CC--:B------:R-:W-:Y:S01]  /*0770*/  LEA R17, R2.reuse, R2.reuse, 0x1 ;  /* 0x0000000202117211 */ /* 0x0c0fe200078e08ff */
[----:B-1----:R-:W-:Y:S01]  /*0780*/  DADD R22, R22, R18 ;  /* 0x0000000016167229 */ /* 0x002fe20000000012 */
[----:B------:R-:W-:-:S02]  /*0790*/  LEA R30, R2, R2, 0x2 ;  /* 0x00000002021e7211 */ /* 0x000fc400078e10ff */
[CC--:B------:R-:W-:Y:S02]  /*07a0*/  LEA R32, R2.reuse, -R2.reuse, 0x3 ;  /* 0x8000000202207211 */ /* 0x0c0fe400078e18ff */
[C---:B------:R-:W-:Y:S02]  /*07b0*/  SHF.L.U32 R33, R2.reuse, 0x3, RZ ;  /* 0x0000000302217819 */ /* 0x040fe400000006ff */
[C---:B------:R-:W-:Y:S02]  /*07c0*/  LEA R34, R2.reuse, R2, 0x3 ;  /* 0x0000000202227211 */ /* 0x040fe400078e18ff */
[----:B------:R-:W-:Y:S02]  /*07d0*/  MOV R15, RZ ;  /* 0x000000ff000f7202 */ /* 0x000fe40000000f00 */
[----:B------:R-:W-:Y:S02]  /*07e0*/  MOV R16, RZ ;  /* 0x000000ff00107202 */ /* 0x000fe40000000f00 */
[----:B------:R-:W-:-:S07]  /*07f0*/  SHF.L.U32 R28, R2, 0x1, RZ ;  /* 0x00000001021c7819 */ /* 0x000fce00000006ff */
.L_x_2434:
[----:B------:R-:W-:Y:S02]  /*0800*/  MOV R18, R26 ;  /* 0x0000001a00127202 */ /* 0x000fe40000000f00 */
[----:B------:R-:W-:-:S03]  /*0810*/  MOV R19, R27 ;  /* 0x0000001b00137202 */ /* 0x000fc60000000f00 */
[--C-:B------:R-:W-:Y:S02]  /*0820*/  IMAD.WIDE.U32 R24, R2, 0x4, R18.reuse ;  /* 0x0000000402187825 */ /* 0x100fe400078e0012 */
[----:B------:R-:W2:Y:S04]  /*0830*/  LDG.E R26, desc[UR6][R18.64] ;  /* 0x00000006121a7981 */ /* 0x000ea8000c1e1900 */
[----:B------:R0:W3:Y:S01]  /*0840*/  LDG.E R27, desc[UR6][R24.64] ;  /* 0x00000006181b7981 */ /* 0x0000e2000c1e1900 */
[----:B------:R-:W-:Y:S01]  /*0850*/  IMAD.WIDE.U32 R42, R28, 0x4, R18 ;  /* 0x000000041c2a7825 */ /* 0x000fe200078e0012 */
[----:B------:R-:W-:-:S05]  /*0860*/  IADD3 R17, PT, PT, R17, 0x1, RZ ;  /* 0x0000000111117810 */ /* 0x000fca0007ffe0ff */
[----:B------:R-:W4:Y:S01]  /*0870*/  LDG.E R42, desc[UR6][R42.64] ;  /* 0x000000062a2a7981 */ /* 0x000f22000c1e1900 */
[----:B------:R-:W-:Y:S01]  /*0880*/  IADD3 R29, PT, PT, R29, 0x1, RZ ;  /* 0x000000011d1d7810 */ /* 0x000fe20007ffe0ff */
[----:B0-----:R-:W-:-:S05]  /*0890*/  IMAD.WIDE.U32 R24, R17, 0x4, R20 ;  /* 0x0000000411187825 */ /* 0x001fca00078e0014 */
[----:B------:R0:W5:Y:S02]  /*08a0*/  LDG.E R41, desc[UR6][R24.64] ;  /* 0x0000000618297981 */ /* 0x000164000c1e1900 */
[----:B0-----:R-:W-:-:S05]  /*08b0*/  IMAD.WIDE.U32 R24, R29, 0x4, R20 ;  /* 0x000000041d187825 */ /* 0x001fca00078e0014 */
[----:B------:R0:W5:Y:S01]  /*08c0*/  LDG.E R40, desc[UR6][R24.64] ;  /* 0x0000000618287981 */ /* 0x000162000c1e1900 */
        /* <DEDUP_REMOVED lines=8> */
[----:B------:R-:W-:Y:S01]  /*0950*/  IMAD.WIDE.U32 R38, R31, 0x4, R20 ;  /* 0x000000041f267825 */ /* 0x000fe200078e0014 */
[----:B0-----:R-:W-:-:S03]  /*0960*/  DADD R24, R26, R24 ;  /* 0x000000001a187229 */ /* 0x001fc60000000018 */
[----:B------:R-:W-:-:S06]  /*0970*/  IMAD.WIDE.U32 R26, R30, 0x4, R20 ;  /* 0x000000041e1a7825 */ /* 0x000fcc00078e0014 */
[----:B------:R-:W2:Y:S04]  /*0980*/  LDG.E R27, desc[UR6][R26.64] ;  /* 0x000000061a1b7981 */ /* 0x000ea8000c1e1900 */
[----:B------:R0:W3:Y:S01]  /*0990*/  LDG.E R26, desc[UR6][R38.64] ;  /* 0x00000006261a7981 */ /* 0x0000e2000c1e1900 */
[----:B----4-:R-:W-:-:S04]  /*09a0*/  FADD R42, -R5, R42 ;  /* 0x0000002a052a7221 */ /* 0x010fc80000000100 */
[----:B------:R-:W-:-:S04]  /*09b0*/  FMUL R44, R42, R42 ;  /* 0x0000002a2a2c7220 */ /* 0x000fc80000400000 */
[----:B0-----:R-:W0:Y:S01]  /*09c0*/  F2F.F64.F32 R38, R44 ;  /* 0x0000002c00267310 */ /* 0x001e220000201800 */
[----:B-----5:R-:W-:Y:S01]  /*09d0*/  FADD R41, -R6, R41 ;  /* 0x0000002906297221 */ /* 0x020fe20000000100 */
[----:B------:R-:W-:-:S03]  /*09e0*/  FADD R40, -R7, R40 ;  /* 0x0000002807287221 */ /* 0x000fc60000000100 */
[----:B------:R-:W-:Y:S01]  /*09f0*/  FMUL R45, R41, R41 ;  /* 0x00000029292d7220 */ /* 0x000fe20000400000 */
[----:B------:R-:W-:Y:S01]  /*0a00*/  FMUL R40, R40, R40 ;  /* 0x0000002828287220 */ /* 0x000fe20000400000 */
[----:B0-----:R-:W-:Y:S02]  /*0a10*/  DADD R38, R24, R38 ;  /* 0x0000000018267229 */ /* 0x001fe40000000026 */
[----:B------:R-:W0:Y:S01]  /*0a20*/  F2F.F64.F32 R24, R45 ;  /* 0x0000002d00187310 */ /* 0x000e220000201800 */
[----:B------:R-:W-:-:S07]  /*0a30*/  IADD3 R32, PT, PT, R32, 0x1, RZ ;  /* 0x0000000120207810 */ /* 0x000fce0007ffe0ff */
[----:B------:R-:W1:Y:S01]  /*0a40*/  F2F.F64.F32 R40, R40 ;  /* 0x0000002800287310 */ /* 0x000e620000201800 */
[----:B------:R-:W-:Y:S01]  /*0a50*/  IMAD.WIDE.U32 R42, R32, 0x4, R20 ;  /* 0x00000004202a7825 */ /* 0x000fe200078e0014 */
[----:B0-----:R-:W-:-:S05]  /*0a60*/  DADD R24, R38, R24 ;  /* 0x0000000026187229 */ /* 0x001fca0000000018 */
[----:B------:R-:W4:Y:S01]  /*0a70*/  LDG.E R42, desc[UR6][R42.64] ;  /* 0x000000062a2a7981 */ /* 0x000f22000c1e1900 */
[----:B------:R-:W-:Y:S02]  /*0a80*/  IADD3 R33, PT, PT, R33, 0x1, RZ ;  /* 0x0000000121217810 */ /* 0x000fe40007ffe0ff */
[----:B-1----:R-:W-:-:S03]  /*0a90*/  DADD R40, R24, R40 ;  /* 0x0000000018287229 */ /* 0x002fc60000000028 */
[----:B------:R-:W-:-:S06]  /*0aa0*/  IMAD.WIDE.U32 R38, R33, 0x4, R20 ;  /* 0x0000000421267825 */ /* 0x000fcc00078e0014 */
[----:B------:R-:W5:Y:S01]  /*0ab0*/  LDG.E R39, desc[UR6][R38.64] ;  /* 0x0000000626277981 */ /* 0x000f62000c1e1900 */
[----:B------:R-:W-:Y:S02]  /*0ac0*/  IADD3 R34, PT, PT, R34, 0x1, RZ ;  /* 0x0000000122227810 */ /* 0x000fe40007ffe0ff */
[----:B------:R-:W-:Y:S02]  /*0ad0*/  IADD3 R35, PT, PT, R35, 0x1, RZ ;  /* 0x0000000123237810 */ /* 0x000fe40007ffe0ff */
[----:B------:R-:W-:Y:S01]  /*0ae0*/  IADD3 R36, PT, PT, R36, 0x1, RZ ;  /* 0x0000000124247810 */ /* 0x000fe20007ffe0ff */
[----:B--2---:R-:W-:-:S04]  /*0af0*/  FADD R27, -R8, R27 ;  /* 0x0000001b081b7221 */ /* 0x004fc80000000100 */
[----:B------:R-:W-:Y:S01]  /*0b00*/  FMUL R44, R27, R27 ;  /* 0x0000001b1b2c7220 */ /* 0x000fe20000400000 */
[----:B---3--:R-:W-:-:S03]  /*0b10*/  FADD R24, -R9, R26 ;  /* 0x0000001a09187221 */ /* 0x008fc60000000100 */
[----:B------:R-:W0:Y:S01]  /*0b20*/  F2F.F64.F32 R26, R44 ;  /* 0x0000002c001a7310 */ /* 0x000e220000201800 */
[----:B------:R-:W-:-:S07]  /*0b30*/  FMUL R45, R24, R24 ;  /* 0x00000018182d7220 */ /* 0x000fce0000400000 */
[----:B------:R-:W1:Y:S01]  /*0b40*/  F2F.F64.F32 R24, R45 ;  /* 0x0000002d00187310 */ /* 0x000e620000201800 */
[----:B0-----:R-:W-:-:S08]  /*0b50*/  DADD R26, R40, R26 ;  /* 0x00000000281a7229 */ /* 0x001fd0000000001a */
[----:B-1----:R-:W-:Y:S01]  /*0b60*/  DADD R24, R26, R24 ;  /* 0x000000001a187229 */ /* 0x002fe20000000018 */
[----:B------:R-:W-:-:S05]  /*0b70*/  IMAD.WIDE.U32 R26, R34, 0x4, R20 ;  /* 0x00000004221a7825 */ /* 0x000fca00078e0014 */
[----:B------:R0:W2:Y:S02]  /*0b80*/  LDG.E R38, desc[UR6][R26.64] ;  /* 0x000000061a267981 */ /* 0x0000a4000c1e1900 */
[----:B0-----:R-:W-:-:S05]  /*0b90*/  IMAD.WIDE.U32 R26, R35, 0x4, R20 ;  /* 0x00000004231a7825 */ /* 0x001fca00078e0014 */
[----:B------:R0:W3:Y:S02]  /*0ba0*/  LDG.E R40, desc[UR6][R26.64] ;  /* 0x000000061a287981 */ /* 0x0000e4000c1e1900 */
[----:B0-----:R-:W-:-:S05]  /*0bb0*/  IMAD.WIDE.U32 R26, R36, 0x4, R20 ;  /* 0x00000004241a7825 */ /* 0x001fca00078e0014 */
[----:B------:R0:W3:Y:S01]  /*0bc0*/  LDG.E R41, desc[UR6][R26.64] ;  /* 0x000000061a297981 */ /* 0x0000e2000c1e1900 */
[----:B----4-:R-:W-:-:S04]  /*0bd0*/  FADD R42, -R10, R42 ;  /* 0x0000002a0a2a7221 */ /* 0x010fc80000000100 */
[----:B------:R-:W-:-:S04]  /*0be0*/  FMUL R42, R42, R42 ;  /* 0x0000002a2a2a7220 */ /* 0x000fc80000400000 */
[----:B0-----:R-:W0:Y:S01]  /*0bf0*/  F2F.F64.F32 R26, R42 ;  /* 0x0000002a001a7310 */ /* 0x001e220000201800 */
[----:B-----5:R-:W-:-:S04]  /*0c00*/  FADD R39, -R11, R39 ;  /* 0x000000270b277221 */ /* 0x020fc80000000100 */
[----:B------:R-:W-:Y:S01]  /*0c10*/  FMUL R43, R39, R39 ;  /* 0x00000027272b7220 */ /* 0x000fe20000400000 */
[----:B0-----:R-:W-:-:S03]  /*0c20*/  DADD R24, R24, R26 ;  /* 0x0000000018187229 */ /* 0x001fc6000000001a */
[----:B------:R-:W0:Y:S05]  /*0c30*/  F2F.F64.F32 R26, R43 ;  /* 0x0000002b001a7310 */ /* 0x000e2a0000201800 */
[----:B0-----:R-:W-:Y:S01]  /*0c40*/  DADD R24, R24, R26 ;  /* 0x0000000018187229 */ /* 0x001fe2000000001a */
[----:B------:R-:W-:-:S04]  /*0c50*/  IADD3 R37, PT, PT, R37, 0x1, RZ ;  /* 0x0000000125257810 */ /* 0x000fc80007ffe0ff */
[----:B------:R-:W-:Y:S02]  /*0c60*/  ISETP.NE.AND P1, PT, R37, -0x1, PT ;  /* 0xffffffff2500780c */ /* 0x000fe40003f25270 */
[----:B------:R-:W-:Y:S01]  /*0c70*/  IADD3 R15, PT, PT, R15, 0x1, RZ ;  /* 0x000000010f0f7810 */ /* 0x000fe20007ffe0ff */
[----:B--2---:R-:W-:-:S04]  /*0c80*/  FADD R38, -R12, R38 ;  /* 0x000000260c267221 */ /* 0x004fc80000000100 */
[----:B------:R-:W-:-:S04]  /*0c90*/  FMUL R44, R38, R38 ;  /* 0x00000026262c7220 */ /* 0x000fc80000400000 */
[----:B------:R-:W0:Y:S01]  /*0ca0*/  F2F.F64.F32 R26, R44 ;  /* 0x0000002c001a7310 */ /* 0x000e220000201800 */
[----:B---3--:R-:W-:-:S04]  /*0cb0*/  FADD R40, -R13, R40 ;  /* 0x000000280d287221 */ /* 0x008fc80000000100 */
[----:B------:R-:W-:-:S06]  /*0cc0*/  FMUL R38, R40, R40 ;  /* 0x0000002828267220 */ /* 0x000fcc0000400000 */
[----:B------:R-:W1:Y:S01]  /*0cd0*/  F2F.F64.F32 R38, R38 ;  /* 0x0000002600267310 */ /* 0x000e620000201800 */
[----:B------:R-:W-:Y:S01]  /*0ce0*/  FADD R41, -R14, R41 ;  /* 0x000000290e297221 */ /* 0x000fe20000000100 */
[----:B0-----:R-:W-:-:S03]  /*0cf0*/  DADD R26, R24, R26 ;  /* 0x00000000181a7229 */ /* 0x001fc6000000001a */
[----:B------:R-:W-:-:S04]  /*0d00*/  FMUL R41, R41, R41 ;  /* 0x0000002929297220 */ /* 0x000fc80000400000 */
[----:B------:R-:W0:Y:S01]  /*0d10*/  F2F.F64.F32 R24, R41 ;  /* 0x0000002900187310 */ /* 0x000e220000201800 */
[----:B-1----:R-:W-:-:S08]  /*0d20*/  DADD R26, R26, R38 ;  /* 0x000000001a1a7229 */ /* 0x002fd00000000026 */
        /* <DEDUP_REMOVED lines=8> */
.L_x_2433:
        /* <DEDUP_REMOVED lines=10> */
.L_x_2435:
        /* <DEDUP_REMOVED lines=11> */
.L_x_2809:


//--------------------- .text._Z17countNewCentroidsILi11EEvPfS0_PiS0_S1_S1_S1_ --------------------------
	.section	.text._Z17countNewCentroidsILi11EEvPfS0_PiS0_S1_S1_S1_,"ax",@progbits
	.align	128
        .global         _Z17countNewCentroidsILi11EEvPfS0_PiS0_S1_S1_S1_
        .type           _Z17countNewCentroidsILi11EEvPfS0_PiS0_S1_S1_S1_,@function
        .size           _Z17countNewCentroidsILi11EEvPfS0_PiS0_S1_S1_S1_,(.L_x_2810 - _Z17countNewCentroidsILi11EEvPfS0_PiS0_S1_S1_S1_)
        .other          _Z17countNewCentroidsILi11EEvPfS0_PiS0_S1_S1_S1_,@"STO_CUDA_ENTRY STV_DEFAULT"
_Z17countNewCentroidsILi11EEvPfS0_PiS0_S1_S1_S1_:
.text._Z17countNewCentroidsILi11EEvPfS0_PiS0_S1_S1_S1_:
        /* <DEDUP_REMOVED lines=24> */
.L_x_2438:
[----:B------:R-:W-:Y:S02]  /*0180*/  LEA R10, R9, R8, 0x2 ;  /* 0x00000008090a7211 */ /* 0x000fe400078e10ff */
[----:B-1----:R-:W-:-:S03]  /*0190*/  IADD3 R9, PT, PT, R12, R9, RZ ;  /* 0x000000090c097210 */ /* 0x002fc60007ffe0ff */
[----:B------:R0:W-:Y:S01]  /*01a0*/  STS [R10], RZ ;  /* 0x000000ff0a007388 */ /* 0x0001e20000000800 */
[----:B------:R-:W-:-:S13]  /*01b0*/  ISETP.GE.AND P1, PT, R9, R2, PT ;  /* 0x000000020900720c */ /* 0x000fda0003f26270 */
[----:B0-----:R-:W-:Y:S05]  /*01c0*/  @!P1 BRA `(.L_x_2438) ;  /* 0xfffffffc00ec9947 */ /* 0x001fea000383ffff */
.L_x_2437:
[----:B------:R-:W-:Y:S05]  /*01d0*/  BSYNC.RECONVERGENT B0 ;  /* 0x0000000000007941 */ /* 0x000fea0003800200 */
.L_x_2436:
[----:B------:R-:W-:Y:S04]  /*01e0*/  BSSY.RECONVERGENT B0, `(.L_x_2439) ;  /* 0x0000009000007945 */ /* 0x000fe80003800200 */
[----:B------:R-:W-:Y:S05]  /*01f0*/  @P0 BRA `(.L_x_2440) ;  /* 0x00000000001c0947 */ /* 0x000fea0003800000 */
[----:B------:R-:W0:Y:S01]  /*0200*/  LDC R10, c[0x0][0x360] ;  /* 0x0000d800ff0a7b82 */ /* 0x000e220000000800 */
[----:B------:R-:W-:-:S07]  /*0210*/  MOV R9, R3 ;  /* 0x0000000300097202 */ /* 0x000fce0000000f00 */
.L_x_2441:
[----:B------:R-:W-:Y:S01]  /*0220*/  IMAD R8, R9, 0x4, R4 ;  /* 0x0000000409087824 */ /* 0x000fe200078e0204 */
[----:B0-----:R-:W-:-:S04]  /*0230*/  IADD3 R9, PT, PT, R10, R9, RZ ;  /* 0x000000090a097210 */ /* 0x001fc80007ffe0ff */
[----:B------:R1:W-:Y:S01]  /*0240*/  STS [R8], RZ ;  /* 0x000000ff08007388 */ /* 0x0003e20000000800 */
[----:B------:R-:W-:-:S13]  /*0250*/  ISETP.GE.AND P0, PT, R9, R0, PT ;  /* 0x000000000900720c */ /* 0x000fda0003f06270 */
[----:B-1----:R-:W-:Y:S05]  /*0260*/  @!P0 BRA `(.L_x_2441) ;  /* 0xfffffffc00ec8947 */ /* 0x002fea000383ffff */
.L_x_2440:
[----:B------:R-:W-:Y:S05]  /*0270*/  BSYNC.RECONVERGENT B0 ;  /* 0x0000000000007941 */ /* 0x000fea0003800200 */
.L_x_2439:
        /* <DEDUP_REMOVED lines=12> */
.L_x_2445:
[----:B------:R-:W0:Y:S02]  /*0340*/  LDS R8, [R7] ;  /* 0x0000000007087984 */ /* 0x000e240000000800 */
[----:B0----5:R-:W-:-:S05]  /*0350*/  FADD R9, R13, R8 ;  /* 0x000000080d097221 */ /* 0x021fca0000000000 */
[----:B------:R-:W0:Y:S02]  /*0360*/  ATOMS.CAST.SPIN P0, [R7], R8, R9 ;  /* 0x000000080700758d */ /* 0x000e240001800009 */
[----:B0-----:R-:W-:Y:S05]  /*0370*/  @!P0 BRA `(.L_x_2445) ;  /* 0xfffffffc00f08947 */ /* 0x001fea000383ffff */
[----:B------:R-:W-:Y:S05]  /*0380*/  BSYNC.RECONVERGENT B1 ;  /* 0x0000000000017941 */ /* 0x000fea0003800200 */
.L_x_2444:
[----:B------:R-:W-:-:S05]  /*0390*/  IMAD.WIDE R10, R6, 0x4, R10 ;  /* 0x00000004060a7825 */ /* 0x000fca00078e020a */
[----:B------:R0:W5:Y:S01]  /*03a0*/  LDG.E R13, desc[UR6][R10.64] ;  /* 0x000000060a0d7981 */ /* 0x000162000c1e1900 */
[----:B------:R-:W-:Y:S01]  /*03b0*/  BSSY.RECONVERGENT B1, `(.L_x_2446) ;  /* 0x0000006000017945 */ /* 0x000fe20003800200 */
[----:B------:R-:W-:-:S07]  /*03c0*/  LEA R9, R0, R7, 0x2 ;  /* 0x0000000700097211 */ /* 0x000fce00078e10ff */
.L_x_2447:
[----:B------:R-:W1:Y:S02]  /*03d0*/  LDS R14, [R9] ;  /* 0x00000000090e7984 */ /* 0x000e640000000800 */
[----:B-1---5:R-:W-:-:S05]  /*03e0*/  FADD R15, R13, R14 ;  /* 0x0000000e0d0f7221 */ /* 0x022fca0000000000 */
[----:B------:R-:W1:Y:S02]  /*03f0*/  ATOMS.CAST.SPIN P0, [R9], R14, R15 ;  /* 0x0000000e0900758d */ /* 0x000e64000180000f */
[----:B-1----:R-:W-:Y:S05]  /*0400*/  @!P0 BRA `(.L_x_2447) ;  /* 0xfffffffc00f08947 */ /* 0x002fea000383ffff */
[----:B------:R-:W-:Y:S05]  /*0410*/  BSYNC.RECONVERGENT B1 ;  /* 0x0000000000017941 */ /* 0x000fea0003800200 */
.L_x_2446:
[----:B0-----:R-:W-:-:S05]  /*0420*/  IMAD.WIDE R10, R6, 0x4, R10 ;  /* 0x00000004060a7825 */ /* 0x001fca00078e020a */
[----:B------:R0:W5:Y:S01]  /*0430*/  LDG.E R13, desc[UR6][R10.64] ;  /* 0x000000060a0d7981 */ /* 0x000162000c1e1900 */
[----:B------:R-:W-:Y:S01]  /*0440*/  BSSY.RECONVERGENT B1, `(.L_x_2448) ;  /* 0x0000006000017945 */ /* 0x000fe20003800200 */
[----:B------:R-:W-:-:S07]  /*0450*/  IMAD R9, R0, 0x4, R9 ;  /* 0x0000000400097824 */ /* 0x000fce00078e0209 */
.L_x_2449:
[----:B------:R-:W1:Y:S02]  /*0460*/  LDS R14, [R9] ;  /* 0x00000000090e7984 */ /* 0x000e640000000800 */
[----:B-1---5:R-:W-:-:S05]  /*0470*/  FADD R15, R13, R14 ;  /* 0x0000000e0d0f7221 */ /* 0x022fca0000000000 */
[----:B------:R-:W1:Y:S02]  /*0480*/  ATOMS.CAST.SPIN P0, [R9], R14, R15 ;  /* 0x0000000e0900758d */ /* 0x000e64000180000f */
[----:B-1----:R-:W-:Y:S05]  /*0490*/  @!P0 BRA `(.L_x_2449) ;  /* 0xfffffffc00f08947 */ /* 0x002fea000383ffff */
[----:B------:R-:W-:Y:S05]  /*04a0*/  BSYNC.RECONVERGENT B1 ;  /* 0x0000000000017941 */ /* 0x000fea0003800200 */
.L_x_2448:
[----:B0-----:R-:W-:-:S05]  /*04b0*/  IMAD.WIDE R10, R6, 0x4, R10 ;  /* 0x00000004060a7825 */ /* 0x001fca00078e020a */
[----:B------:R0:W5:Y:S01]  /*04c0*/  LDG.E R13, desc[UR6][R10.64] ;  /* 0x000000060a0d7981 */ /* 0x000162000c1e1900 */
[----:B------:R-:W-:Y:S01]  /*04d0*/  BSSY.RECONVERGENT B1, `(.L_x_2450) ;  /* 0x0000006000017945 */ /* 0x000fe20003800200 */
[----:B------:R-:W-:-:S07]  /*04e0*/  LEA R9, R0, R9, 0x2 ;  /* 0x0000000900097211 */ /* 0x000fce00078e10ff */
.L_x_2451:
[----:B------:R-:W1:Y:S02]  /*04f0*/  LDS R14, [R9] ;  /* 0x00000000090e7984 */ /* 0x000e640000000800 */
[----:B-1---5:R-:W-:-:S05]  /*0500*/  FADD R15, R13, R14 ;  /* 0x0000000e0d0f7221 */ /* 0x022fca0000000000 */
[----:B------:R-:W1:Y:S02]  /*0510*/  ATOMS.CAST.SPIN P0, [R9], R14, R15 ;  /* 0x0000000e0900758d */ /* 0x000e64000180000f */
[----:B-1----:R-:W-:Y:S05]  /*0520*/  @!P0 BRA `(.L_x_2451) ;  /* 0xfffffffc00f08947 */ /* 0x002fea000383ffff */
[----:B------:R-:W-:Y:S05]  /*0530*/  BSYNC.RECONVERGENT B1 ;  /* 0x0000000000017941 */ /* 0x000fea0003800200 */
.L_x_2450:
[----:B0-----:R-:W-:-:S05]  /*0540*/  IMAD.WIDE R10, R6, 0x4, R10 ;  /* 0x00000004060a7825 */ /* 0x001fca00078e020a */
[----:B------:R0:W5:Y:S01]  /*0550*/  LDG.E R13, desc[UR6][R10.64] ;  /* 0x000000060a0d7981 */ /* 0x000162000c1e1900 */
[----:B------:R-:W-:Y:S01]  /*0560*/  BSSY.RECONVERGENT B1, `(.L_x_2452) ;  /* 0x0000006000017945 */ /* 0x000fe20003800200 */
[----:B------:R-:W-:-:S07]  /*0570*/  LEA R9, R0, R9, 0x2 ;  /* 0x0000000900097211 */ /* 0x000fce00078e10ff */
.L_x_2453:
[----:B------:R-:W1:Y:S02]  /*0580*/  LDS R14, [R9] ;  /* 0x00000000090e7984 */ /* 0x000e640000000800 */
[----:B-1---5:R-:W-:-:S05]  /*0590*/  FADD R15, R13, R14 ;  /* 0x0000000e0d0f7221 */ /* 0x022fca0000000000 */
[----:B------:R-:W1:Y:S02]  /*05a0*/  ATOMS.CAST.SPIN P0, [R9], R14, R15 ;  /* 0x0000000e0900758d */ /* 0x000e64000180000f */
[----:B-1----:R-:W-:Y:S05]  /*05b0*/  @!P0 BRA `(.L_x_2453) ;  /* 0xfffffffc00f08947 */ /* 0x002fea000383ffff */
[----:B------:R-:W-:Y:S05]  /*05c0*/  BSYNC.RECONVERGENT B1 ;  /* 0x0000000000017941 */ /* 0x000fea0003800200 */
.L_x_2452:
[----:B0-----:R-:W-:-:S05]  /*05d0*/  IMAD.WIDE R10, R6, 0x4, R10 ;  /* 0x00000004060a7825 */ /* 0x001fca00078e020a */
[----:B------:R0:W5:Y:S01]  /*05e0*/  LDG.E R13, desc[UR6][R10.64] ;  /* 0x000000060a0d7981 */ /* 0x000162000c1e1900 */
[----:B------:R-:W-:Y:S01]  /*05f0*/  BSSY.RECONVERGENT B1, `(.L_x_2454) ;  /* 0x0000006000017945 */ /* 0x000fe20003800200 */
[----:B------:R-:W-:-:S07]  /*0600*/  LEA R9, R0, R9, 0x2 ;  /* 0x0000000900097211 */ /* 0x000fce00078e10ff */
.L_x_2455:
[----:B------:R-:W1:Y:S02]  /*0610*/  LDS R14, [R9] ;  /* 0x00000000090e7984 */ /* 0x000e640000000800 */
[----:B-1---5:R-:W-:-:S05]  /*0620*/  FADD R15, R13, R14 ;  /* 0x0000000e0d0f7221 */ /* 0x022fca0000000000 */
[----:B------:R-:W1:Y:S02]  /*0630*/  ATOMS.CAST.SPIN P0, [R9], R14, R15 ;  /* 0x0000000e0900758d */ /* 0x000e64000180000f */
[----:B-1----:R-:W-:Y:S05]  /*0640*/  @!P0 BRA `(.L_x_2455) ;  /* 0xfffffffc00f08947 */ /* 0x002fea000383ffff */
[----:B------:R-:W-:Y:S05]  /*0650*/  BSYNC.RECONVERGENT B1 ;  /* 0x0000000000017941 */ /* 0x000fea0003800200 */
.L_x_2454:
[----:B0-----:R-:W-:-:S05]  /*0660*/  IMAD.WIDE R10, R6, 0x4, R10 ;  /* 0x00000004060a7825 */ /* 0x001fca00078e020a */
[----:B------:R0:W5:Y:S01]  /*0670*/  LDG.E R13, desc[UR6][R10.64] ;  /* 0x000000060a0d7981 */ /* 0x000162000c1e1900 */
[----:B------:R-:W-:Y:S01]  /*0680*/  BSSY.RECONVERGENT B1, `(.L_x_2456) ;  /* 0x0000006000017945 */ /* 0x000fe20003800200 */
[----:B------:R-:W-:-:S07]  /*0690*/  IMAD R9, R0, 0x4, R9 ;  /* 0x0000000400097824 */ /* 0x000fce00078e0209 */
.L_x_2457:
[----:B------:R-:W1:Y:S02]  /*06a0*/  LDS R14, [R9] ;  /* 0x00000000090e7984 */ /* 0x000e640000000800 */
[----:B-1---5:R-:W-:-:S05]  /*06b0*/  FADD R15, R13, R14 ;  /* 0x0000000e0d0f7221 */ /* 0x022fca0000000000 */
[----:B------:R-:W1:Y:S02]  /*06c0*/  ATOMS.CAST.SPIN P0, [R9], R14, R15 ;  /* 0x0000000e0900758d */ /* 0x000e64000180000f */
[----:B-1----:R-:W-:Y:S05]  /*06d0*/  @!P0 BRA `(.L_x_2457) ;  /* 0xfffffffc00f08947 */ /* 0x002fea000383ffff */
[----:B------:R-:W-:Y:S05]  /*06e0*/  BSYNC.RECONVERGENT B1 ;  /* 0x0000000000017941 */ /* 0x000fea0003800200 */
.L_x_2456:
[----:B0-----:R-:W-:-:S05]  /*06f0*/  IMAD.WIDE R10, R6, 0x4, R10 ;  /* 0x00000004060a7825 */ /* 0x001fca00078e020a */
[----:B------:R0:W5:Y:S01]  /*0700*/  LDG.E R13, desc[UR6][R10.64] ;  /* 0x000000060a0d7981 */ /* 0x000162000c1e1900 */
[----:B------:R-:W-:Y:S01]  /*0710*/  BSSY.RECONVERGENT B1, `(.L_x_2458) ;  /* 0x0000006000017945 */ /* 0x000fe20003800200 */
[----:B------:R-:W-:-:S07]  /*0720*/  LEA R9, R0, R9, 0x2 ;  /* 0x0000000900097211 */ /* 0x000fce00078e10ff */
.L_x_2459:
[----:B------:R-:W1:Y:S02]  /*0730*/  LDS R14, [R9] ;  /* 0x00000000090e7984 */ /* 0x000e640000000800 */
[----:B-1---5:R-:W-:-:S05]  /*0740*/  FADD R15, R13, R14 ;  /* 0x0000000e0d0f7221 */ /* 0x022fca0000000000 */
[----:B------:R-:W1:Y:S02]  /*0750*/  ATOMS.CAST.SPIN P0, [R9], R14, R15 ;  /* 0x0000000e0900758d */ /* 0x000e64000180000f */
[----:B-1----:R-:W-:Y:S05]  /*0760*/  @!P0 BRA `(.L_x_2459) ;  /* 0xfffffffc00f08947 */ /* 0x002fea000383ffff */
[----:B------:R-:W-:Y:S05]  /*0770*/  BSYNC.RECONVERGENT B1 ;  /* 0x0000000000017941 */ /* 0x000fea0003800200 */
.L_x_2458:
[----:B0-----:R-:W-:-:S05]  /*0780*/  IMAD.WIDE R10, R6, 0x4, R10 ;  /* 0x00000004060a7825 */ /* 0x001fca00078e020a */
[----:B------:R0:W5:Y:S01]  /*0790*/  LDG.E R13, desc[UR6][R10.64] ;  /* 0x000000060a0d7981 */ /* 0x000162000c1e1900 */
[----:B------:R-:W-:Y:S01]  /*07a0*/  BSSY.RECONVERGENT B1, `(.L_x_2460) ;  /* 0x0000006000017945 */ /* 0x000fe20003800200 */
[----:B------:R-:W-:-:S07]  /*07b0*/  LEA R9, R0, R9, 0x2 ;  /* 0x0000000900097211 */ /* 0x000fce00078e10ff */
.L_x_2461:
[----:B------:R-:W1:Y:S02]  /*07c0*/  LDS R14, [R9] ;  /* 0x00000000090e7984 */ /* 0x000e640000000800 */
[----:B-1---5:R-:W-:-:S05]  /*07d0*/  FADD R15, R13, R14 ;  /* 0x0000000e0d0f7221 */ /* 0x022fca0000000000 */
[----:B------:R-:W1:Y:S02]  /*07e0*/  ATOMS.CAST.SPIN P0, [R9], R14, R15 ;  /* 0x0000000e0900758d */ /* 0x000e64000180000f */
[----:B-1----:R-:W-:Y:S05]  /*07f0*/  @!P0 BRA `(.L_x_2461) ;  /* 0xfffffffc00f08947 */ /* 0x002fea000383ffff */
[----:B------:R-:W-:Y:S05]  /*0800*/  BSYNC.RECONVERGENT B1 ;  /* 0x0000000000017941 */ /* 0x000fea0003800200 */
.L_x_2460:
[----:B0-----:R-:W-:-:S05]  /*0810*/  IMAD.WIDE R10, R6, 0x4, R10 ;  /* 0x00000004060a7825 */ /* 0x001fca00078e020a */
[----:B------:R0:W5:Y:S01]  /*0820*/  LDG.E R13, desc[UR6][R10.64] ;  /* 0x000000060a0d7981 */ /* 0x000162000c1e1900 */
[----:B------:R-:W-:Y:S01]  /*0830*/  BSSY.RECONVERGENT B1, `(.L_x_2462) ;  /* 0x0000006000017945 */ /* 0x000fe20003800200 */
[----:B------:R-:W-:-:S07]  /*0840*/  LEA R9, R0, R9, 0x2 ;  /* 0x0000000900097211 */ /* 0x000fce00078e10ff */
.L_x_2463:
[----:B------:R-:W1:Y:S02]  /*0850*/  LDS R14, [R9] ;  /* 0x00000000090e7984 */ /* 0x000e640000000800 */
[----:B-1---5:R-:W-:-:S05]  /*0860*/  FADD R15, R13, R14 ;  /* 0x0000000e0d0f7221 */ /* 0x022fca0000000000 */
[----:B------:R-:W1:Y:S02]  /*0870*/  ATOMS.CAST.SPIN P0, [R9], R14, R15 ;  /* 0x0000000e0900758d */ /* 0x000e64000180000f */
[----:B-1----:R-:W-:Y:S05]  /*0880*/  @!P0 BRA `(.L_x_2463) ;  /* 0xfffffffc00f08947 */ /* 0x002fea000383ffff */
[----:B------:R-:W-:Y:S05]  /*0890*/  BSYNC.RECONVERGENT B1 ;  /* 0x0000000000017941 */ /* 0x000fea0003800200 */
.L_x_2462:
[----:B0-----:R-:W-:-:S06]  /*08a0*/  IMAD.WIDE R10, R6, 0x4, R10 ;  /* 0x00000004060a7825 */ /* 0x001fcc00078e020a */
[----:B------:R0:W5:Y:S01]  /*08b0*/  LDG.E R11, desc[UR6][R10.64] ;  /* 0x000000060a0b7981 */ /* 0x000162000c1e1900 */
[----:B------:R-:W-:Y:S01]  /*08c0*/  BSSY.RECONVERGENT B1, `(.L_x_2464) ;  /* 0x0000006000017945 */ /* 0x000fe20003800200 */
[----:B------:R-:W-:-:S07]  /*08d0*/  LEA R9, R0, R9, 0x2 ;  /* 0x0000000900097211 */ /* 0x000fce00078e10ff */
.L_x_2465:
[----:B------:R-:W1:Y:S02]  /*08e0*/  LDS R12, [R9] ;  /* 0x00000000090c7984 */ /* 0x000e640000000800 */
[----:B-1---5:R-:W-:-:S05]  /*08f0*/  FADD R13, R11, R12 ;  /* 0x0000000c0b0d7221 */ /* 0x022fca0000000000 */
[----:B------:R-:W1:Y:S02]  /*0900*/  ATOMS.CAST.SPIN P0, [R9], R12, R13 ;  /* 0x0000000c0900758d */ /* 0x000e64000180000d */
[----:B-1----:R-:W-:Y:S05]  /*0910*/  @!P0 BRA `(.L_x_2465) ;  /* 0xfffffffc00f08947 */ /* 0x002fea000383ffff */
[----:B------:R-:W-:Y:S05]  /*0920*/  BSYNC.RECONVERGENT B1 ;  /* 0x0000000000017941 */ /* 0x000fea0003800200 */
.L_x_2464:
[----:B------:R-:W-:-:S05]  /*0930*/  IMAD R7, R0, 0x2c, R7 ;  /* 0x0000002c00077824 */ /* 0x000fca00078e0207 */
[----:B------:R1:W-:Y:S02]  /*0940*/  ATOMS.POPC.INC.32 RZ, [R7+URZ] ;  /* 0x0000000007ff7f8c */ /* 0x0003e4000d8000ff */
.L_x_2443:
[----:B------:R-:W-:Y:S05]  /*0950*/  BSYNC.RECONVERGENT B0 ;  /* 0x0000000000007941 */ /* 0x000fea0003800200 */
.L_x_2442:
[----:B------:R-:W-:Y:S01]  /*0960*/  BAR.SYNC.DEFER_BLOCKING 0x0 ;  /* 0x0000000000007b1d */ /* 0x000fe20000010000 */
[C---:B------:R-:W-:Y:S02]  /*0970*/  ISETP.GE.AND P1, PT, R3.reuse, R2, PT ;  /* 0x000000020300720c */ /* 0x040fe40003f26270 */
[----:B------:R-:W-:-:S03]  /*0980*/  ISETP.GE.AND P0, PT, R3, R0, PT ;  /* 0x000000000300720c */ /* 0x000fc60003f06270 */
[----:B------:R-:W-:Y:S08]  /*0990*/  BSSY.RECONVERGENT B0, `(.L_x_2466) ;  /* 0x000000c000007945 */ /* 0x000ff00003800200 */
[----:B------:R-:W-:Y:S05]  /*09a0*/  @P1 BRA `(.L_x_2467) ;  /* 0x0000000000281947 */ /* 0x000fea0003800000 */
[----:B------:R-:W2:Y:S01]  /*09b0*/  LDC R12, c[0x0][0x360] ;  /* 0x0000d800ff0c7b82 */ /* 0x000ea20000000800 */
[----:B------:R-:W-:-:S07]  /*09c0*/  IMAD.MOV.U32 R11, RZ, RZ, R3 ;  /* 0x000000ffff0b7224 */ /* 0x000fce00078e0003 */
[----:B------:R-:W3:Y:S02]  /*09d0*/  LDC.64 R8, c[0x0][0x398] ;  /* 0x0000e600ff087b82 */ /* 0x000ee40000000a00 */
.L_x_2468:
[C---:B0-----:R-:W-:Y:S01]  /*09e0*/  LEA R10, R11.reuse, R5, 0x2 ;  /* 0x000000050b0a7211 */ /* 0x041fe200078e10ff */
[----:B-1-34-:R-:W-:-:S04]  /*09f0*/  IMAD.WIDE R6, R11, 0x4, R8 ;  /* 0x000000040b067825 */ /* 0x01afc800078e0208 */
[----:B------:R-:W0:Y:S01]  /*0a00*/  LDS R13, [R10] ;  /* 0x000000000a0d7984 */ /* 0x000e220000000800 */
[----:B--2---:R-:W-:-:S04]  /*0a10*/  IADD3 R11, PT, PT, R12, R11, RZ ;  /* 0x0000000b0c0b7210 */ /* 0x004fc80007ffe0ff */
[----:B------:R-:W-:Y:S01]  /*0a20*/  ISETP.GE.AND P1, PT, R11, R2, PT ;  /* 0x000000020b00720c */ /* 0x000fe20003f26270 */
[----:B0-----:R4:W-:-:S12]  /*0a30*/  REDG.E.ADD.F32.FTZ.RN.STRONG.GPU desc[UR6][R6.64], R13 ;  /* 0x0000000d060079a6 */ /* 0x0019d8000c12f306 */
[----:B------:R-:W-:Y:S05]  /*0a40*/  @!P1 BRA `(.L_x_2468) ;  /* 0xfffffffc00e49947 */ /* 0x000fea000383ffff */
.L_x_2467:
[----:B------:R-:W-:Y:S05]  /*0a50*/  BSYNC.RECONVERGENT B0 ;  /* 0x0000000000007941 */ /* 0x000fea0003800200 */
.L_x_2466:
[----:B------:R-:W-:Y:S05]  /*0a60*/  @P0 EXIT ;  /* 0x000000000000094d */ /* 0x000fea0003800000 */
[----:B------:R-:W2:Y:S01]  /*0a70*/  LDC.64 R8, c[0x0][0x3a0] ;  /* 0x0000e800ff087b82 */ /* 0x000ea20000000a00 */
[----:B------:R-:W3:Y:S02]  /*0a80*/  LDCU UR4, c[0x0][0x360] ;  /* 0x00006c00ff0477ac */ /* 0x000ee40008000800 */
.L_x_2469:
[C---:B------:R-:W-:Y:S01]  /*0a90*/  LEA R2, R3.reuse, R4, 0x2 ;  /* 0x0000000403027211 */ /* 0x040fe200078e10ff */
[----:B-12-4-:R-:W-:-:S04]  /*0aa0*/  IMAD.WIDE R6, R3, 0x4, R8 ;  /* 0x0000000403067825 */ /* 0x016fc800078e0208 */
[----:B------:R-:W1:Y:S01]  /*0ab0*/  LDS R5, [R2] ;  /* 0x0000000002057984 */ /* 0x000e620000000800 */
[----:B---3--:R-:W-:-:S04]  /*0ac0*/  IADD3 R3, PT, PT, R3, UR4, RZ ;  /* 0x0000000403037c10 */ /* 0x008fc8000fffe0ff */
[----:B------:R-:W-:Y:S01]  /*0ad0*/  ISETP.GE.AND P0, PT, R3, R0, PT ;  /* 0x000000000300720c */ /* 0x000fe20003f06270 */
[----:B-1----:R1:W-:-:S12]  /*0ae0*/  REDG.E.ADD.STRONG.GPU desc[UR6][R6.64], R5 ;  /* 0x000000050600798e */ /* 0x0023d8000c12e106 */
[----:B------:R-:W-:Y:S05]  /*0af0*/  @!P0 BRA `(.L_x_2469) ;  /* 0xfffffffc00e48947 */ /* 0x000fea000383ffff */
[----:B------:R-:W-:Y:S05]  /*0b00*/  EXIT ;  /* 0x000000000000794d */ /* 0x000fea0003800000 */
.L_x_2470:
        /* <DEDUP_REMOVED lines=15> */
.L_x_2810:


//--------------------- .text._Z19countNewMembershipsILi11EEvPfS0_PiS1_S1_S1_ --------------------------
	.section	.text._Z19countNewMembershipsILi11EEvPfS0_PiS1_S1_S1_,"ax",@progbits
	.align	128
        .global         _Z19countNewMembershipsILi11EEvPfS0_PiS1_S1_S1_
        .type           _Z19countNewMembershipsILi11EEvPfS0_PiS1_S1_S1_,@function
        .size           _Z19countNewMembershipsILi11EEvPfS0_PiS1_S1_S1_,(.L_x_2811 - _Z19countNewMembershipsILi11EEvPfS0_PiS1_S1_S1_)
        .other          _Z19countNewMembershipsILi11EEvPfS0_PiS1_S1_S1_,@"STO_CUDA_ENTRY STV_DEFAULT"
_Z19countNewMembershipsILi11EEvPfS0_PiS1_S1_S1_:
.text._Z19countNewMembershipsILi11EEvPfS0_PiS1_S1_S1_:
        /* <DEDUP_REMOVED lines=38> */
[----:B-1----:R-:W2:Y:S01]  /*0260*/  LDG.E R35, desc[UR6][R28.64] ;  /* 0x000000061c237981 */ /* 0x002ea2000c1e1900 */
[----:B------:R-:W-:-:S03]  /*0270*/  IMAD.WIDE R22, R2, 0x4, R32 ;  /* 0x0000000402167825 */ /* 0x000fc600078e0220 */
[----:B------:R-:W4:Y:S04]  /*0280*/  LDG.E R11, desc[UR6][R24.64] ;  /* 0x00000006180b7981 */ /* 0x000f28000c1e1900 */
[----:B------:R0:W3:Y:S04]  /*0290*/  LDG.E R33, desc[UR6][R22.64] ;  /* 0x0000000616217981 */ /* 0x0000e8000c1e1900 */
[----:B------:R-:W4:Y:S04]  /*02a0*/  LDG.E R12, desc[UR6][R20.64] ;  /* 0x00000006140c7981 */ /* 0x000f28000c1e1900 */
[----:B------:R-:W4:Y:S01]  /*02b0*/  LDG.E R13, desc[UR6][R18.64] ;  /* 0x00000006120d7981 */ /* 0x000f22000c1e1900 */
[----:B0-----:R-:W-:-:S03]  /*02c0*/  IMAD.WIDE R22, R2, 0x4, R22 ;  /* 0x0000000402167825 */ /* 0x001fc600078e0216 */
[----:B------:R-:W4:Y:S04]  /*02d0*/  LDG.E R26, desc[UR6][R26.64] ;  /* 0x000000061a1a7981 */ /* 0x000f28000c1e1900 */
[----:B------:R-:W4:Y:S01]  /*02e0*/  LDG.E R34, desc[UR6][R22.64] ;  /* 0x0000000616227981 */ /* 0x000f22000c1e1900 */
[----:B------:R-:W-:-:S05]  /*02f0*/  IMAD.WIDE R16, R2, 0x4, R22 ;  /* 0x0000000402107825 */ /* 0x000fca00078e0216 */
        /* <DEDUP_REMOVED lines=10> */
[----:B------:R-:W4:Y:S01]  /*03a0*/  LDG.E R32, desc[UR6][R24.64] ;  /* 0x0000000618207981 */ /* 0x000f22000c1e1900 */
[----:B------:R-:W-:-:S06]  /*03b0*/  IMAD.WIDE R28, R2, 0x4, R24 ;  /* 0x00000004021c7825 */ /* 0x000fcc00078e0218 */
[----:B------:R0:W4:Y:S01]  /*03c0*/  LDG.E R29, desc[UR6][R28.64] ;  /* 0x000000061c1d7981 */ /* 0x000122000c1e1900 */
[----:B------:R-:W-:Y:S01]  /*03d0*/  IMAD R37, R2, 0x6, RZ ;  /* 0x0000000602257824 */ /* 0x000fe200078e02ff */
[----:B------:R-:W-:Y:S02]  /*03e0*/  MOV R27, RZ ;  /* 0x000000ff001b7202 */ /* 0x000fe40000000f00 */
[----:B0-----:R-:W-:Y:S01]  /*03f0*/  MOV R28, RZ ;  /* 0x000000ff001c7202 */ /* 0x001fe20000000f00 */
[----:B-----5:R-:W-:Y:S01]  /*0400*/  FADD R36, -R5, R36 ;  /* 0x0000002405247221 */ /* 0x020fe20000000100 */
[----:B--2---:R-:W-:-:S03]  /*0410*/  FADD R35, -R4, R35 ;  /* 0x0000002304237221 */ /* 0x004fc60000000100 */
[----:B------:R-:W-:Y:S01]  /*0420*/  FMUL R36, R36, R36 ;  /* 0x0000002424247220 */ /* 0x000fe20000400000 */
[----:B------:R-:W-:-:S03]  /*0430*/  FMUL R35, R35, R35 ;  /* 0x0000002323237220 */ /* 0x000fc60000400000 */
[----:B------:R-:W-:Y:S01]  /*0440*/  F2F.F64.F32 R22, R36 ;  /* 0x0000002400167310 */ /* 0x000fe20000201800 */
[----:B---3--:R-:W-:-:S07]  /*0450*/  FADD R33, -R6, R33 ;  /* 0x0000002106217221 */ /* 0x008fce0000000100 */
[----:B------:R-:W0:Y:S01]  /*0460*/  F2F.F64.F32 R20, R35 ;  /* 0x0000002300147310 */ /* 0x000e220000201800 */
[----:B------:R-:W-:-:S07]  /*0470*/  FMUL R33, R33, R33 ;  /* 0x0000002121217220 */ /* 0x000fce0000400000 */
[----:B------:R-:W1:Y:S01]  /*0480*/  F2F.F64.F32 R18, R33 ;  /* 0x0000002100127310 */ /* 0x000e620000201800 */
[----:B----4-:R-:W-:-:S04]  /*0490*/  FADD R34, -R7, R34 ;  /* 0x0000002207227221 */ /* 0x010fc80000000100 */
        /* <DEDUP_REMOVED lines=17> */
[----:B0-----:R-:W-:-:S05]  /*05b0*/  DADD R18, R22, R18 ;  /* 0x0000000016127229 */ /* 0x001fca0000000012 */
[----:B------:R-:W0:Y:S01]  /*05c0*/  F2F.F64.F32 R22, R30 ;  /* 0x0000001e00167310 */ /* 0x000e220000201800 */
[----:B------:R-:W-:Y:S02]  /*05d0*/  FADD R17, -R12, R17 ;  /* 0x000000110c117221 */ /* 0x000fe40000000100 */
[----:B-1----:R-:W-:Y:S02]  /*05e0*/  DADD R18, R20, R18 ;  /* 0x0000000014127229 */ /* 0x002fe40000000012 */
[----:B------:R-:W-:Y:S01]  /*05f0*/  FMUL R3, R17, R17 ;  /* 0x0000001111037220 */ /* 0x000fe20000400000 */
[----:B------:R-:W-:Y:S01]  /*0600*/  FADD R32, -R13, R32 ;  /* 0x000000200d207221 */ /* 0x000fe20000000100 */
[----:B------:R-:W1:Y:S02]  /*0610*/  LDC.64 R16, c[0x0][0x388] ;  /* 0x0000e200ff107b82 */ /* 0x000e640000000a00 */
[----:B------:R-:W2:Y:S01]  /*0620*/  F2F.F64.F32 R20, R3 ;  /* 0x0000000300147310 */ /* 0x000ea20000201800 */
[----:B------:R-:W-:Y:S01]  /*0630*/  FMUL R32, R32, R32 ;  /* 0x0000002020207220 */ /* 0x000fe20000400000 */
[----:B0-----:R-:W-:Y:S01]  /*0640*/  DADD R18, R22, R18 ;  /* 0x0000000016127229 */ /* 0x001fe20000000012 */
[----:B------:R-:W-:-:S05]  /*0650*/  FADD R29, -R26, R29 ;  /* 0x0000001d1a1d7221 */ /* 0x000fca0000000100 */
[----:B------:R-:W0:Y:S01]  /*0660*/  F2F.F64.F32 R22, R32 ;  /* 0x0000002000167310 */ /* 0x000e220000201800 */
[----:B------:R-:W-:Y:S01]  /*0670*/  FMUL R24, R29, R29 ;  /* 0x0000001d1d187220 */ /* 0x000fe20000400000 */
[----:B--2---:R-:W-:-:S06]  /*0680*/  DADD R20, R20, R18 ;  /* 0x0000000014147229 */ /* 0x004fcc0000000012 */
[----:B------:R-:W2:Y:S02]  /*0690*/  F2F.F64.F32 R18, R24 ;  /* 0x0000001800127310 */ /* 0x000ea40000201800 */
[----:B0-----:R-:W-:Y:S01]  /*06a0*/  DADD R22, R22, R20 ;  /* 0x0000000016167229 */ /* 0x001fe20000000014 */
[----:B-1----:R-:W-:Y:S01]  /*06b0*/  IADD3 R20, P0, PT, R16, 0x4, RZ ;  /* 0x0000000410147810 */ /* 0x002fe20007f1e0ff */
[----:B------:R-:W-:-:S03]  /*06c0*/  IMAD R36, R2, 0xa, RZ ;  /* 0x0000000a02247824 */ /* 0x000fc600078e02ff */
[----:B------:R-:W-:-:S03]  /*06d0*/  IADD3.X R21, PT, PT, RZ, R17, RZ, P0, !PT ;  /* 0x00000011ff157210 */ /* 0x000fc600007fe4ff */
[----:B--2---:R-:W-:Y:S01]  /*06e0*/  DADD R16, R18, R22 ;  /* 0x0000000012107229 */ /* 0x004fe20000000016 */
[CC--:B------:R-:W-:Y:S02]  /*06f0*/  LEA R29, R2.reuse, R2.reuse, 0x1 ;  /* 0x00000002021d7211 */ /* 0x0c0fe400078e08ff */
[C---:B------:R-:W-:Y:S02]  /*0700*/  SHF.L.U32 R33, R2.reuse, 0x2, RZ ;  /* 0x0000000202217819 */ /* 0x040fe400000006ff */
[CC--:B------:R-:W-:Y:S02]  /*0710*/  LEA R35, R2.reuse, R2.reuse, 0x2 ;  /* 0x0000000202237211 */ /* 0x0c0fe400078e10ff */
[CC--:B------:R-:W-:Y:S02]  /*0720*/  LEA R30, R2.reuse, -R2.reuse, 0x3 ;  /* 0x80000002021e7211 */ /* 0x0c0fe400078e18ff */
[C---:B------:R-:W-:Y:S02]  /*0730*/  SHF.L.U32 R32, R2.reuse, 0x3, RZ ;  /* 0x0000000302207819 */ /* 0x040fe400000006ff */
[----:B------:R-:W-:-:S02]  /*0740*/  LEA R34, R2, R2, 0x3 ;  /* 0x0000000202227211 */ /* 0x000fc400078e18ff */
[C---:B------:R-:W-:Y:S02]  /*0750*/  IADD3 R3, PT, PT, -R2.reuse, RZ, RZ ;  /* 0x000000ff02037210 */ /* 0x040fe40007ffe1ff */
[----:B------:R-:W-:-:S07]  /*0760*/  SHF.L.U32 R31, R2, 0x1, RZ ;  /* 0x00000001021f7819 */ /* 0x000fce00000006ff */
.L_x_2472:
        /* <DEDUP_REMOVED lines=76> */
[----:B0-----:R-:W-:-:S08]  /*0c30*/  DADD R20, R20, R24 ;  /* 0x0000000014147229 */ /* 0x001fd00000000018 */
[----:B------:R-:W-:-:S06]  /*0c40*/  DSETP.GEU.AND P0, PT, R20, R16, PT ;  /* 0x000000101400722a */ /* 0x000fcc0003f0e000 */
[----:B------:R-:W-:Y:S02]  /*0c50*/  FSEL R16, R20, R16, !P0 ;  /* 0x0000001014107208 */ /* 0x000fe40004000000 */
[----:B------:R-:W-:Y:S02]  /*0c60*/  IADD3 R20, P2, PT, R18, 0x4, RZ ;  /* 0x0000000412147810 */ /* 0x000fe40007f5e0ff */
[----:B------:R-:W-:Y:S02]  /*0c70*/  FSEL R17, R21, R17, !P0 ;  /* 0x0000001115117208 */ /* 0x000fe40004000000 */
[----:B------:R-:W-:Y:S02]  /*0c80*/  IADD3.X R21, PT, PT, RZ, R19, RZ, P2, !PT ;  /* 0x00000013ff157210 */ /* 0x000fe400017fe4ff */
[----:B------:R-:W-:Y:S01]  /*0c90*/  SEL R28, R27, R28, !P0 ;  /* 0x0000001c1b1c7207 */ /* 0x000fe20004000000 */
[----:B------:R-:W-:Y:S06]  /*0ca0*/  @P1 BRA `(.L_x_2472) ;  /* 0xfffffff800b01947 */ /* 0x000fec000383ffff */
.L_x_2471:
        /* <DEDUP_REMOVED lines=10> */
.L_x_2473:
        /* <DEDUP_REMOVED lines=11> */
.L_x_2811:


//--------------------- .text._Z17countNewCentroidsILi10EEvPfS0_PiS0_S1_S1_S1_ --------------------------
	.section	.text._Z17countNewCentroidsILi10EEvPfS0_PiS0_S1_S1_S1_,"ax",@progbits
	.align	128
        .global         _Z17countNewCentroidsILi10EEvPfS0_PiS0_S1_S1_S1_
        .type           _Z17countNewCentroidsILi10EEvPfS0_PiS0_S1_S1_S1_,@function
        .size           _Z17countNewCentroidsILi10EEvPfS0_PiS0_S1_S1_S1_,(.L_x_2812 - _Z17countNewCentroidsILi10EEvPfS0_PiS0_S1_S1_S1_)
        .other          _Z17countNewCentroidsILi10EEvPfS0_PiS0_S1_S1_S1_,@"STO_CUDA_ENTRY STV_DEFAULT"
_Z17countNewCentroidsILi10EEvPfS0_PiS0_S1_S1_S1_:
.text._Z17countNewCentroidsILi10EEvPfS0_PiS0_S1_S1_S1_:
        /* <DEDUP_REMOVED lines=24> */
.L_x_2476:
[----:B------:R-:W-:Y:S02]  /*0180*/  LEA R10, R9, R8, 0x2 ;  /* 0x00000008090a7211 */ /* 0x000fe400078e10ff */
[----:B-1----:R-:W-:-:S03]  /*0190*/  IADD3 R9, PT, PT, R12, R9, RZ ;  /* 0x000000090c097210 */ /* 0x002fc60007ffe0ff */
[----:B------:R0:W-:Y:S01]  /*01a0*/  STS [R10], RZ ;  /* 0x000000ff0a007388 */ /* 0x0001e20000000800 */
[----:B------:R-:W-:-:S13]  /*01b0*/  ISETP.GE.AND P1, PT, R9, R2, PT ;  /* 0x000000020900720c */ /* 0x000fda0003f26270 */
[----:B0-----:R-:W-:Y:S05]  /*01c0*/  @!P1 BRA `(.L_x_2476) ;  /* 0xfffffffc00ec9947 */ /* 0x001fea000383ffff */
.L_x_2475:
[----:B------:R-:W-:Y:S05]  /*01d0*/  BSYNC.RECONVERGENT B0 ;  /* 0x0000000000007941 */ /* 0x000fea0003800200 */
.L_x_2474:
[----:B------:R-:W-:Y:S04]  /*01e0*/  BSSY.RECONVERGENT B0, `(.L_x_2477) ;  /* 0x0000009000007945 */ /* 0x000fe80003800200 */
[----:B------:R-:W-:Y:S05]  /*01f0*/  @P0 BRA `(.L_x_2478) ;  /* 0x00000000001c0947 */ /* 0x000fea0003800000 */
[----:B------:R-:W0:Y:S01]  /*0200*/  LDC R10, c[0x0][0x360] ;  /* 0x0000d800ff0a7b82 */ /* 0x000e220000000800 */
[----:B------:R-:W-:-:S07]  /*0210*/  MOV R9, R3 ;  /* 0x0000000300097202 */ /* 0x000fce0000000f00 */
.L_x_2479:
[----:B------:R-:W-:Y:S01]  /*0220*/  IMAD R8, R9, 0x4, R4 ;  /* 0x0000000409087824 */ /* 0x000fe200078e0204 */
[----:B0-----:R-:W-:-:S04]  /*0230*/  IADD3 R9, PT, PT, R10, R9, RZ ;  /* 0x000000090a097210 */ /* 0x001fc80007ffe0ff */
[----:B------:R1:W-:Y:S01]  /*0240*/  STS [R8], RZ ;  /* 0x000000ff08007388 */ /* 0x0003e20000000800 */
[----:B------:R-:W-:-:S13]  /*0250*/  ISETP.GE.AND P0, PT, R9, R0, PT ;  /* 0x000000000900720c */ /* 0x000fda0003f06270 */
[----:B-1----:R-:W-:Y:S05]  /*0260*/  @!P0 BRA `(.L_x_2479) ;  /* 0xfffffffc00ec8947 */ /* 0x002fea000383ffff */
.L_x_2478:
[----:B------:R-:W-:Y:S05]  /*0270*/  BSYNC.RECONVERGENT B0 ;  /* 0x0000000000007941 */ /* 0x000fea0003800200 */
.L_x_2477:
        /* <DEDUP_REMOVED lines=12> */
.L_x_2483:
[----:B------:R-:W0:Y:S02]  /*0340*/  LDS R8, [R7] ;  /* 0x0000000007087984 */ /* 0x000e240000000800 */
[----:B0----5:R-:W-:-:S05]  /*0350*/  FADD R9, R13, R8 ;  /* 0x000000080d097221 */ /* 0x021fca0000000000 */
[----:B------:R-:W0:Y:S02]  /*0360*/  ATOMS.CAST.SPIN P0, [R7], R8, R9 ;  /* 0x000000080700758d */ /* 0x000e240001800009 */
[----:B0-----:R-:W-:Y:S05]  /*0370*/  @!P0 BRA `(.L_x_2483) ;  /* 0xfffffffc00f08947 */ /* 0x001fea000383ffff */
[----:B------:R-:W-:Y:S05]  /*0380*/  BSYNC.RECONVERGENT B1 ;  /* 0x0000000000017941 */ /* 0x000fea0003800200 */
.L_x_2482:
[----:B------:R-:W-:-:S05]  /*0390*/  IMAD.WIDE R10, R6, 0x4, R10 ;  /* 0x00000004060a7825 */ /* 0x000fca00078e020a */
[----:B------:R0:W5:Y:S01]  /*03a0*/  LDG.E R13, desc[UR6][R10.64] ;  /* 0x000000060a0d7981 */ /* 0x000162000c1e1900 */
[----:B------:R-:W-:Y:S01]  /*03b0*/  BSSY.RECONVERGENT B1, `(.L_x_2484) ;  /* 0x0000006000017945 */ /* 0x000fe20003800200 */
[----:B------:R-:W-:-:S07]  /*03c0*/  LEA R9, R0, R7, 0x2 ;  /* 0x0000000700097211 */ /* 0x000fce00078e10ff */
.L_x_2485:
[----:B------:R-:W1:Y:S02]  /*03d0*/  LDS R14, [R9] ;  /* 0x00000000090e7984 */ /* 0x000e640000000800 */
[----:B-1---5:R-:W-:-:S05]  /*03e0*/  FADD R15, R13, R14 ;  /* 0x0000000e0d0f7221 */ /* 0x022fca0000000000 */
[----:B------:R-:W1:Y:S02]  /*03f0*/  ATOMS.CAST.SPIN P0, [R9], R14, R15 ;  /* 0x0000000e0900758d */ /* 0x000e64000180000f */
[----:B-1----:R-:W-:Y:S05]  /*0400*/  @!P0 BRA `(.L_x_2485) ;  /* 0xfffffffc00f08947 */ /* 0x002fea000383ffff */
[----:B------:R-:W-:Y:S05]  /*0410*/  BSYNC.RECONVERGENT B1 ;  /* 0x0000000000017941 */ /* 0x000fea0003800200 */
.L_x_2484:
[----:B0-----:R-:W-:-:S05]  /*0420*/  IMAD.WIDE R10, R6, 0x4, R10 ;  /* 0x00000004060a7825 */ /* 0x001fca00078e020a */
[----:B------:R0:W5:Y:S01]  /*0430*/  LDG.E R13, desc[UR6][R10.64] ;  /* 0x000000060a0d7981 */ /* 0x000162000c1e1900 */
[----:B------:R-:W-:Y:S01]  /*0440*/  BSSY.RECONVERGENT B1, `(.L_x_2486) ;  /* 0x0000006000017945 */ /* 0x000fe20003800200 */
[----:B------:R-:W-:-:S07]  /*0450*/  IMAD R9, R0, 0x4, R9 ;  /* 0x0000000400097824 */ /* 0x000fce00078e0209 */
.L_x_2487:
[----:B------:R-:W1:Y:S02]  /*0460*/  LDS R14, [R9] ;  /* 0x00000000090e7984 */ /* 0x000e640000000800 */
[----:B-1---5:R-:W-:-:S05]  /*0470*/  FADD R15, R13, R14 ;  /* 0x0000000e0d0f7221 */ /* 0x022fca0000000000 */
[----:B------:R-:W1:Y:S02]  /*0480*/  ATOMS.CAST.SPIN P0, [R9], R14, R15 ;  /* 0x0000000e0900758d */ /* 0x000e64000180000f */
[----:B-1----:R-:W-:Y:S05]  /*0490*/  @!P0 BRA `(.L_x_2487) ;  /* 0xfffffffc00f08947 */ /* 0x002fea000383ffff */
[----:B------:R-:W-:Y:S05]  /*04a0*/  BSYNC.RECONVERGENT B1 ;  /* 0x0000000000017941 */ /* 0x000fea0003800200 */
.L_x_2486:
[----:B0-----:R-:W-:-:S05]  /*04b0*/  IMAD.WIDE R10, R6, 0x4, R10 ;  /* 0x00000004060a7825 */ /* 0x001fca00078e020a */
[----:B------:R0:W5:Y:S01]  /*04c0*/  LDG.E R13, desc[UR6][R10.64] ;  /* 0x000000060a0d7981 */ /* 0x000162000c1e1900 */
[----:B------:R-:W-:Y:S01]  /*04d0*/  BSSY.RECONVERGENT B1, `(.L_x_2488) ;  /* 0x0000006000017945 */ /* 0x000fe20003800200 */
[----:B------:R-:W-:-:S07]  /*04e0*/  LEA R9, R0, R9, 0x2 ;  /* 0x0000000900097211 */ /* 0x000fce00078e10ff */
.L_x_2489:
[----:B------:R-:W1:Y:S02]  /*04f0*/  LDS R14, [R9] ;  /* 0x00000000090e7984 */ /* 0x000e640000000800 */
[----:B-1---5:R-:W-:-:S05]  /*0500*/  FADD R15, R13, R14 ;  /* 0x0000000e0d0f7221 */ /* 0x022fca0000000000 */
[----:B------:R-:W1:Y:S02]  /*0510*/  ATOMS.CAST.SPIN P0, [R9], R14, R15 ;  /* 0x0000000e0900758d */ /* 0x000e64000180000f */
[----:B-1----:R-:W-:Y:S05]  /*0520*/  @!P0 BRA `(.L_x_2489) ;  /* 0xfffffffc00f08947 */ /* 0x002fea000383ffff */
[----:B------:R-:W-:Y:S05]  /*0530*/  BSYNC.RECONVERGENT B1 ;  /* 0x0000000000017941 */ /* 0x000fea0003800200 */
.L_x_2488:
[----:B0-----:R-:W-:-:S05]  /*0540*/  IMAD.WIDE R10, R6, 0x4, R10 ;  /* 0x00000004060a7825 */ /* 0x001fca00078e020a */
[----:B------:R0:W5:Y:S01]  /*0550*/  LDG.E R13, desc[UR6][R10.64] ;  /* 0x000000060a0d7981 */ /* 0x000162000c1e1900 */
[----:B------:R-:W-:Y:S01]  /*0560*/  BSSY.RECONVERGENT B1, `(.L_x_2490) ;  /* 0x0000006000017945 */ /* 0x000fe20003800200 */
[----:B------:R-:W-:-:S07]  /*0570*/  LEA R9, R0, R9, 0x2 ;  /* 0x0000000900097211 */ /* 0x000fce00078e10ff */
.L_x_2491:
[----:B------:R-:W1:Y:S02]  /*0580*/  LDS R14, [R9] ;  /* 0x00000000090e7984 */ /* 0x000e640000000800 */
[----:B-1---5:R-:W-:-:S05]  /*0590*/  FADD R15, R13, R14 ;  /* 0x0000000e0d0f7221 */ /* 0x022fca0000000000 */
[----:B------:R-:W1:Y:S02]  /*05a0*/  ATOMS.CAST.SPIN P0, [R9], R14, R15 ;  /* 0x0000000e0900758d */ /* 0x000e64000180000f */
[----:B-1----:R-:W-:Y:S05]  /*05b0*/  @!P0 BRA `(.L_x_2491) ;  /* 0xfffffffc00f08947 */ /* 0x002fea000383ffff */
[----:B------:R-:W-:Y:S05]  /*05c0*/  BSYNC.RECONVERGENT B1 ;  /* 0x0000000000017941 */ /* 0x000fea0003800200 */
.L_x_2490:
[----:B0-----:R-:W-:-:S05]  /*05d0*/  IMAD.WIDE R10, R6, 0x4, R10 ;  /* 0x00000004060a7825 */ /* 0x001fca00078e020a */
[----:B------:R0:W5:Y:S01]  /*05e0*/  LDG.E R13, desc[UR6][R10.64] ;  /* 0x000000060a0d7981 */ /* 0x000162000c1e1900 */
[----:B------:R-:W-:Y:S01]  /*05f0*/  BSSY.RECONVERGENT B1, `(.L_x_2492) ;  /* 0x0000006000017945 */ /* 0x000fe20003800200 */
[----:B------:R-:W-:-:S07]  /*0600*/  LEA R9, R0, R9, 0x2 ;  /* 0x0000000900097211 */ /* 0x000fce00078e10ff */
.L_x_2493:
[----:B------:R-:W1:Y:S02]  /*0610*/  LDS R14, [R9] ;  /* 0x00000000090e7984 */ /* 0x000e640000000800 */
[----:B-1---5:R-:W-:-:S05]  /*0620*/  FADD R15, R13, R14 ;  /* 0x0000000e0d0f7221 */ /* 0x022fca0000000000 */
[----:B------:R-:W1:Y:S02]  /*0630*/  ATOMS.CAST.SPIN P0, [R9], R14, R15 ;  /* 0x0000000e0900758d */ /* 0x000e64000180000f */
[----:B-1----:R-:W-:Y:S05]  /*0640*/  @!P0 BRA `(.L_x_2493) ;  /* 0xfffffffc00f08947 */ /* 0x002fea000383ffff */
[----:B------:R-:W-:Y:S05]  /*0650*/  BSYNC.RECONVERGENT B1 ;  /* 0x0000000000017941 */ /* 0x000fea0003800200 */
.L_x_2492:
[----:B0-----:R-:W-:-:S05]  /*0660*/  IMAD.WIDE R10, R6, 0x4, R10 ;  /* 0x00000004060a7825 */ /* 0x001fca00078e020a */
[----:B------:R0:W5:Y:S01]  /*0670*/  LDG.E R13, desc[UR6][R10.64] ;  /* 0x000000060a0d7981 */ /* 0x000162000c1e1900 */
[----:B------:R-:W-:Y:S01]  /*0680*/  BSSY.RECONVERGENT B1, `(.L_x_2494) ;  /* 0x0000006000017945 */ /* 0x000fe20003800200 */
[----:B------:R-:W-:-:S07]  /*0690*/  IMAD R9, R0, 0x4, R9 ;  /* 0x0000000400097824 */ /* 0x000fce00078e0209 */
.L_x_2495:
[----:B------:R-:W1:Y:S02]  /*06a0*/  LDS R14, [R9] ;  /* 0x00000000090e7984 */ /* 0x000e640000000800 */
[----:B-1---5:R-:W-:-:S05]  /*06b0*/  FADD R15, R13, R14 ;  /* 0x0000000e0d0f7221 */ /* 0x022fca0000000000 */
[----:B------:R-:W1:Y:S02]  /*06c0*/  ATOMS.CAST.SPIN P0, [R9], R14, R15 ;  /* 0x0000000e0900758d */ /* 0x000e64000180000f */
[----:B-1----:R-:W-:Y:S05]  /*06d0*/  @!P0 BRA `(.L_x_2495) ;  /* 0xfffffffc00f08947 */ /* 0x002fea000383ffff */
[----:B------:R-:W-:Y:S05]  /*06e0*/  BSYNC.RECONVERGENT B1 ;  /* 0x0000000000017941 */ /* 0x000fea0003800200 */
.L_x_2494:
[----:B0-----:R-:W-:-:S05]  /*06f0*/  IMAD.WIDE R10, R6, 0x4, R10 ;  /* 0x00000004060a7825 */ /* 0x001fca00078e020a */
[----:B------:R0:W5:Y:S01]  /*0700*/  LDG.E R13, desc[UR6][R10.64] ;  /* 0x000000060a0d7981 */ /* 0x000162000c1e1900 */
[----:B------:R-:W-:Y:S01]  /*0710*/  BSSY.RECONVERGENT B1, `(.L_x_2496) ;  /* 0x0000006000017945 */ /* 0x000fe20003800200 */
[----:B------:R-:W-:-:S07]  /*0720*/  LEA R9, R0, R9, 0x2 ;  /* 0x0000000900097211 */ /* 0x000fce00078e10ff */
.L_x_2497:
[----:B------:R-:W1:Y:S02]  /*0730*/  LDS R14, [R9] ;  /* 0x00000000090e7984 */ /* 0x000e640000000800 */
[----:B-1---5:R-:W-:-:S05]  /*0740*/  FADD R15, R13, R14 ;  /* 0x0000000e0d0f7221 */ /* 0x022fca0000000000 */
[----:B------:R-:W1:Y:S02]  /*0750*/  ATOMS.CAST.SPIN P0, [R9], R14, R15 ;  /* 0x0000000e0900758d */ /* 0x000e64000180000f */
[----:B-1----:R-:W-:Y:S05]  /*0760*/  @!P0 BRA `(.L_x_2497) ;  /* 0xfffffffc00f08947 */ /* 0x002fea000383ffff */
[----:B------:R-:W-:Y:S05]  /*0770*/  BSYNC.RECONVERGENT B1 ;  /* 0x0000000000017941 */ /* 0x000fea0003800200 */
.L_x_2496:
[----:B0-----:R-:W-:-:S05]  /*0780*/  IMAD.WIDE R10, R6, 0x4, R10 ;  /* 0x00000004060a7825 */ /* 0x001fca00078e020a */
[----:B------:R0:W5:Y:S01]  /*0790*/  LDG.E R13, desc[UR6][R10.64] ;  /* 0x000000060a0d7981 */ /* 0x000162000c1e1900 */
[----:B------:R-:W-:Y:S01]  /*07a0*/  BSSY.RECONVERGENT B1, `(.L_x_2498) ;  /* 0x0000006000017945 */ /* 0x000fe20003800200 */
[----:B------:R-:W-:-:S07]  /*07b0*/  LEA R9, R0, R9, 0x2 ;  /* 0x0000000900097211 */ /* 0x000fce00078e10ff */
.L_x_2499:
[----:B------:R-:W1:Y:S02]  /*07c0*/  LDS R14, [R9] ;  /* 0x00000000090e7984 */ /* 0x000e640000000800 */
[----:B-1---5:R-:W-:-:S05]  /*07d0*/  FADD R15, R13, R14 ;  /* 0x0000000e0d0f7221 */ /* 0x022fca0000000000 */
[----:B------:R-:W1:Y:S02]  /*07e0*/  ATOMS.CAST.SPIN P0, [R9], R14, R15 ;  /* 0x0000000e0900758d */ /* 0x000e64000180000f */
[----:B-1----:R-:W-:Y:S05]  /*07f0*/  @!P0 BRA `(.L_x_2499) ;  /* 0xfffffffc00f08947 */ /* 0x002fea000383ffff */
[----:B------:R-:W-:Y:S05]  /*0800*/  BSYNC.RECONVERGENT B1 ;  /* 0x0000000000017941 */ /* 0x000fea0003800200 */
.L_x_2498:
[----:B0-----:R-:W-:-:S06]  /*0810*/  IMAD.WIDE R10, R6, 0x4, R10 ;  /* 0x00000004060a7825 */ /* 0x001fcc00078e020a */
[----:B------:R0:W5:Y:S01]  /*0820*/  LDG.E R11, desc[UR6][R10.64] ;  /* 0x000000060a0b7981 */ /* 0x000162000c1e1900 */
[----:B------:R-:W-:Y:S01]  /*0830*/  BSSY.RECONVERGENT B1, `(.L_x_2500) ;  /* 0x0000006000017945 */ /* 0x000fe20003800200 */
[----:B------:R-:W-:-:S07]  /*0840*/  LEA R9, R0, R9, 0x2 ;  /* 0x0000000900097211 */ /* 0x000fce00078e10ff */
.L_x_2501:
[----:B------:R-:W1:Y:S02]  /*0850*/  LDS R12, [R9] ;  /* 0x00000000090c7984 */ /* 0x000e640000000800 */
[----:B-1---5:R-:W-:-:S05]  /*0860*/  FADD R13, R11, R12 ;  /* 0x0000000c0b0d7221 */ /* 0x022fca0000000000 */
[----:B------:R-:W1:Y:S02]  /*0870*/  ATOMS.CAST.SPIN P0, [R9], R12, R13 ;  /* 0x0000000c0900758d */ /* 0x000e64000180000d */
[----:B-1----:R-:W-:Y:S05]  /*0880*/  @!P0 BRA `(.L_x_2501) ;  /* 0xfffffffc00f08947 */ /* 0x002fea000383ffff */
[----:B------:R-:W-:Y:S05]  /*0890*/  BSYNC.RECONVERGENT B1 ;  /* 0x0000000000017941 */ /* 0x000fea0003800200 */
.L_x_2500:
[----:B------:R-:W-:-:S05]  /*08a0*/  IMAD R7, R0, 0x28, R7 ;  /* 0x0000002800077824 */ /* 0x000fca00078e0207 */
[----:B------:R1:W-:Y:S02]  /*08b0*/  ATOMS.POPC.INC.32 RZ, [R7+URZ] ;  /* 0x0000000007ff7f8c */ /* 0x0003e4000d8000ff */
.L_x_2481:
[----:B------:R-:W-:Y:S05]  /*08c0*/  BSYNC.RECONVERGENT B0 ;  /* 0x0000000000007941 */ /* 0x000fea0003800200 */
.L_x_2480:
        /* <DEDUP_REMOVED lines=8> */
.L_x_2504:
[C---:B0-----:R-:W-:Y:S01]  /*0950*/  LEA R10, R11.reuse, R5, 0x2 ;  /* 0x000000050b0a7211 */ /* 0x041fe200078e10ff */
[----:B-1-34-:R-:W-:-:S04]  /*0960*/  IMAD.WIDE R6, R11, 0x4, R8 ;  /* 0x000000040b067825 */ /* 0x01afc800078e0208 */
[----:B------:R-:W0:Y:S01]  /*0970*/  LDS R13, [R10] ;  /* 0x000000000a0d7984 */ /* 0x000e220000000800 */
[----:B--2---:R-:W-:-:S04]  /*0980*/  IADD3 R11, PT, PT, R12, R11, RZ ;  /* 0x0000000b0c0b7210 */ /* 0x004fc80007ffe0ff */
[----:B------:R-:W-:Y:S01]  /*0990*/  ISETP.GE.AND P1, PT, R11, R2, PT ;  /* 0x000000020b00720c */ /* 0x000fe20003f26270 */
[----:B0-----:R4:W-:-:S12]  /*09a0*/  REDG.E.ADD.F32.FTZ.RN.STRONG.GPU desc[UR6][R6.64], R13 ;  /* 0x0000000d060079a6 */ /* 0x0019d8000c12f306 */
[----:B------:R-:W-:Y:S05]  /*09b0*/  @!P1 BRA `(.L_x_2504) ;  /* 0xfffffffc00e49947 */ /* 0x000fea000383ffff */
.L_x_2503:
[----:B------:R-:W-:Y:S05]  /*09c0*/  BSYNC.RECONVERGENT B0 ;  /* 0x0000000000007941 */ /* 0x000fea0003800200 */
.L_x_2502:
[----:B------:R-:W-:Y:S05]  /*09d0*/  @P0 EXIT ;  /* 0x000000000000094d */ /* 0x000fea0003800000 */
[----:B------:R-:W2:Y:S01]  /*09e0*/  LDC.64 R8, c[0x0][0x3a0] ;  /* 0x0000e800ff087b82 */ /* 0x000ea20000000a00 */
[----:B------:R-:W3:Y:S02]  /*09f0*/  LDCU UR4, c[0x0][0x360] ;  /* 0x00006c00ff0477ac */ /* 0x000ee40008000800 */
.L_x_2505:
        /* <DEDUP_REMOVED lines=8> */
.L_x_2506:
        /* <DEDUP_REMOVED lines=16> */
.L_x_2812:


//--------------------- .text._Z19countNewMembershipsILi10EEvPfS0_PiS1_S1_S1_ --------------------------
	.section	.text._Z19countNewMembershipsILi10EEvPfS0_PiS1_S1_S1_,"ax",@progbits
	.align	128
        .global         _Z19countNewMembershipsILi10EEvPfS0_PiS1_S1_S1_
        .type           _Z19countNewMembershipsILi10EEvPfS0_PiS1_S1_S1_,@function
        .size           _Z19countNewMembershipsILi10EEvPfS0_PiS1_S1_S1_,(.L_x_2813 - _Z19countNewMembershipsILi10EEvPfS0_PiS1_S1_S1_)
        .other          _Z19countNewMembershipsILi10EEvPfS0_PiS1_S1_S1_,@"STO_CUDA_ENTRY STV_DEFAULT"
_Z19countNewMembershipsILi10EEvPfS0_PiS1_S1_S1_:
.text._Z19countNewMembershipsILi10EEvPfS0_PiS1_S1_S1_:
        /* <DEDUP_REMOVED lines=39> */
[----:B0-----:R-:W-:-:S05]  /*0270*/  IMAD.WIDE R26, R3, 0x4, R26 ;  /* 0x00000004031a7825 */ /* 0x001fca00078e021a */
[----:B------:R0:W4:Y:S02]  /*0280*/  LDG.E R35, desc[UR6][R26.64] ;  /* 0x000000061a237981 */ /* 0x000124000c1e1900 */
[----:B0-----:R-:W-:-:S05]  /*0290*/  IMAD.WIDE R26, R3, 0x4, R26 ;  /* 0x00000004031a7825 */ /* 0x001fca00078e021a */
        /* <DEDUP_REMOVED lines=12> */
[----:B------:R-:W5:Y:S01]  /*0360*/  LDG.E R37, desc[UR6][R26.64] ;  /* 0x000000061a257981 */ /* 0x000f62000c1e1900 */
[----:B------:R-:W-:-:S06]  /*0370*/  IMAD.WIDE R28, R3, 0x4, R26 ;  /* 0x00000004031c7825 */ /* 0x000fcc00078e021a */
[----:B------:R1:W5:Y:S01]  /*0380*/  LDG.E R28, desc[UR6][R28.64] ;  /* 0x000000061c1c7981 */ /* 0x000362000c1e1900 */
[CC--:B0-----:R-:W-:Y:S02]  /*0390*/  LEA R31, R3.reuse, R3.reuse, 0x1 ;  /* 0x00000003031f7211 */ /* 0x0c1fe400078e08ff */
[C---:B------:R-:W-:Y:S02]  /*03a0*/  SHF.L.U32 R33, R3.reuse, 0x2, RZ ;  /* 0x0000000203217819 */ /* 0x040fe400000006ff */
[C---:B------:R-:W-:Y:S02]  /*03b0*/  LEA R30, R3.reuse, -R3, 0x3 ;  /* 0x80000003031e7211 */ /* 0x040fe400078e18ff */
[C---:B------:R-:W-:Y:S02]  /*03c0*/  IADD3 R32, PT, PT, -R3.reuse, RZ, RZ ;  /* 0x000000ff03207210 */ /* 0x040fe40007ffe1ff */
[----:B-1----:R-:W-:Y:S01]  /*03d0*/  SHF.L.U32 R29, R3, 0x1, RZ ;  /* 0x00000001031d7819 */ /* 0x002fe200000006ff */
[----:B---3--:R-:W-:Y:S01]  /*03e0*/  FADD R36, -R5, R36 ;  /* 0x0000002405247221 */ /* 0x008fe20000000100 */
[----:B--2---:R-:W-:-:S03]  /*03f0*/  FADD R34, -R4, R34 ;  /* 0x0000002204227221 */ /* 0x004fc60000000100 */
[----:B------:R-:W-:Y:S01]  /*0400*/  FMUL R36, R36, R36 ;  /* 0x0000002424247220 */ /* 0x000fe20000400000 */
[----:B------:R-:W-:-:S03]  /*0410*/  FMUL R34, R34, R34 ;  /* 0x0000002222227220 */ /* 0x000fc60000400000 */
[----:B------:R-:W-:Y:S01]  /*0420*/  F2F.F64.F32 R22, R36 ;  /* 0x0000002400167310 */ /* 0x000fe20000201800 */
[----:B----4-:R-:W-:-:S07]  /*0430*/  FADD R35, -R6, R35 ;  /* 0x0000002306237221 */ /* 0x010fce0000000100 */
[----:B------:R-:W0:Y:S01]  /*0440*/  F2F.F64.F32 R20, R34 ;  /* 0x0000002200147310 */ /* 0x000e220000201800 */
[----:B------:R-:W-:-:S07]  /*0450*/  FMUL R35, R35, R35 ;  /* 0x0000002323237220 */ /* 0x000fce0000400000 */
[----:B------:R-:W1:Y:S01]  /*0460*/  F2F.F64.F32 R18, R35 ;  /* 0x0000002300127310 */ /* 0x000e620000201800 */
[----:B-----5:R-:W-:Y:S01]  /*0470*/  FADD R24, -R7, R24 ;  /* 0x0000001807187221 */ /* 0x020fe20000000100 */
[----:B0-----:R-:W-:-:S03]  /*0480*/  DADD R20, R22, R20 ;  /* 0x0000000016147229 */ /* 0x001fc60000000014 */
        /* <DEDUP_REMOVED lines=17> */
[----:B0-----:R-:W-:Y:S01]  /*05a0*/  DADD R18, R22, R18 ;  /* 0x0000000016127229 */ /* 0x001fe20000000012 */
[----:B------:R-:W0:Y:S02]  /*05b0*/  LDC.64 R14, c[0x0][0x388] ;  /* 0x0000e200ff0e7b82 */ /* 0x000e240000000a00 */
[----:B------:R-:W2:Y:S01]  /*05c0*/  F2F.F64.F32 R22, R0 ;  /* 0x0000000000167310 */ /* 0x000ea20000201800 */
[----:B------:R-:W-:Y:S01]  /*05d0*/  FMUL R37, R37, R37 ;  /* 0x0000002525257220 */ /* 0x000fe20000400000 */
[----:B------:R-:W-:-:S03]  /*05e0*/  FADD R28, -R13, R28 ;  /* 0x0000001c0d1c7221 */ /* 0x000fc60000000100 */
[----:B-1----:R-:W-:-:S03]  /*05f0*/  DADD R18, R20, R18 ;  /* 0x0000000014127229 */ /* 0x002fc60000000012 */
[----:B------:R-:W1:Y:S01]  /*0600*/  F2F.F64.F32 R20, R37 ;  /* 0x0000002500147310 */ /* 0x000e620000201800 */
[----:B------:R-:W-:-:S04]  /*0610*/  FMUL R24, R28, R28 ;  /* 0x0000001c1c187220 */ /* 0x000fc80000400000 */
[----:B--2---:R-:W-:-:S03]  /*0620*/  DADD R22, R22, R18 ;  /* 0x0000000016167229 */ /* 0x004fc60000000012 */
[----:B------:R-:W2:Y:S05]  /*0630*/  F2F.F64.F32 R18, R24 ;  /* 0x0000001800127310 */ /* 0x000eaa0000201800 */
[----:B-1----:R-:W-:Y:S01]  /*0640*/  DADD R22, R20, R22 ;  /* 0x0000000014167229 */ /* 0x002fe20000000016 */
[----:B0-----:R-:W-:Y:S01]  /*0650*/  IADD3 R20, P0, PT, R14, 0x4, RZ ;  /* 0x000000040e147810 */ /* 0x001fe20007f1e0ff */
[----:B------:R-:W-:-:S03]  /*0660*/  IMAD R37, R3, 0x6, RZ ;  /* 0x0000000603257824 */ /* 0x000fc600078e02ff */
[----:B------:R-:W-:-:S03]  /*0670*/  IADD3.X R21, PT, PT, RZ, R15, RZ, P0, !PT ;  /* 0x0000000fff157210 */ /* 0x000fc600007fe4ff */
[----:B--2---:R-:W-:Y:S01]  /*0680*/  DADD R14, R18, R22 ;  /* 0x00000000120e7229 */ /* 0x004fe20000000016 */
[CC--:B------:R-:W-:Y:S02]  /*0690*/  LEA R35, R3.reuse, R3.reuse, 0x2 ;  /* 0x0000000303237211 */ /* 0x0c0fe400078e10ff */
[----:B------:R-:W-:Y:S02]  /*06a0*/  CS2R R26, SRZ ;  /* 0x00000000001a7805 */ /* 0x000fe4000001ff00 */
[C---:B------:R-:W-:Y:S02]  /*06b0*/  SHF.L.U32 R28, R3.reuse, 0x3, RZ ;  /* 0x00000003031c7819 */ /* 0x040fe400000006ff */
[----:B------:R-:W-:-:S07]  /*06c0*/  LEA R0, R3, R3, 0x3 ;  /* 0x0000000303007211 */ /* 0x000fce00078e18ff */
.L_x_2508:
[----:B------:R-:W-:Y:S02]  /*06d0*/  MOV R18, R20 ;  /* 0x0000001400127202 */ /* 0x000fe40000000f00 */
[----:B------:R-:W-:-:S03]  /*06e0*/  MOV R19, R21 ;  /* 0x0000001500137202 */ /* 0x000fc60000000f00 */
[--C-:B------:R-:W-:Y:S02]  /*06f0*/  IMAD.WIDE.U32 R20, R3, 0x4, R18.reuse ;  /* 0x0000000403147825 */ /* 0x100fe400078e0012 */
[----:B------:R-:W2:Y:S04]  /*0700*/  LDG.E R23, desc[UR6][R18.64] ;  /* 0x0000000612177981 */ /* 0x000ea8000c1e1900 */
        /* <DEDUP_REMOVED lines=63> */
[----:B------:R-:W-:-:S04]  /*0b00*/  FMUL R34, R34, R34 ;  /* 0x0000002222227220 */ /* 0x000fc80000400000 */
        /* <DEDUP_REMOVED lines=9> */
.L_x_2507:
        /* <DEDUP_REMOVED lines=10> */
.L_x_2509:
        /* <DEDUP_REMOVED lines=12> */
.L_x_2813:


//--------------------- .text._Z17countNewCentroidsILi9EEvPfS0_PiS0_S1_S1_S1_ --------------------------
	.section	.text._Z17countNewCentroidsILi9EEvPfS0_PiS0_S1_S1_S1_,"ax",@progbits
	.align	128
        .global         _Z17countNewCentroidsILi9EEvPfS0_PiS0_S1_S1_S1_
        .type           _Z17countNewCentroidsILi9EEvPfS0_PiS0_S1_S1_S1_,@function
        .size           _Z17countNewCentroidsILi9EEvPfS0_PiS0_S1_S1_S1_,(.L_x_2814 - _Z17countNewCentroidsILi9EEvPfS0_PiS0_S1_S1_S1_)
        .other          _Z17countNewCentroidsILi9EEvPfS0_PiS0_S1_S1_S1_,@"STO_CUDA_ENTRY STV_DEFAULT"
_Z17countNewCentroidsILi9EEvPfS0_PiS0_S1_S1_S1_:
.text._Z17countNewCentroidsILi9EEvPfS0_PiS0_S1_S1_S1_:
        /* <DEDUP_REMOVED lines=24> */
.L_x_2512:
[----:B------:R-:W-:Y:S02]  /*0180*/  LEA R10, R9, R8, 0x2 ;  /* 0x00000008090a7211 */ /* 0x000fe400078e10ff */
[----:B-1----:R-:W-:-:S03]  /*0190*/  IADD3 R9, PT, PT, R12, R9, RZ ;  /* 0x000000090c097210 */ /* 0x002fc60007ffe0ff */
[----:B------:R0:W-:Y:S01]  /*01a0*/  STS [R10], RZ ;  /* 0x000000ff0a007388 */ /* 0x0001e20000000800 */
[----:B------:R-:W-:-:S13]  /*01b0*/  ISETP.GE.AND P1, PT, R9, R4, PT ;  /* 0x000000040900720c */ /* 0x000fda0003f26270 */
[----:B0-----:R-:W-:Y:S05]  /*01c0*/  @!P1 BRA `(.L_x_2512) ;  /* 0xfffffffc00ec9947 */ /* 0x001fea000383ffff */
.L_x_2511:
[----:B------:R-:W-:Y:S05]  /*01d0*/  BSYNC.RECONVERGENT B0 ;  /* 0x0000000000007941 */ /* 0x000fea0003800200 */
.L_x_2510:
[----:B------:R-:W-:Y:S04]  /*01e0*/  BSSY.RECONVERGENT B0, `(.L_x_2513) ;  /* 0x0000009000007945 */ /* 0x000fe80003800200 */
[----:B------:R-:W-:Y:S05]  /*01f0*/  @P0 BRA `(.L_x_2514) ;  /* 0x00000000001c0947 */ /* 0x000fea0003800000 */
[----:B------:R-:W0:Y:S01]  /*0200*/  LDC R10, c[0x0][0x360] ;  /* 0x0000d800ff0a7b82 */ /* 0x000e220000000800 */
[----:B------:R-:W-:-:S07]  /*0210*/  IMAD.MOV.U32 R9, RZ, RZ, R3 ;  /* 0x000000ffff097224 */ /* 0x000fce00078e0003 */
.L_x_2515:
[----:B------:R-:W-:Y:S02]  /*0220*/  LEA R8, R9, R2, 0x2 ;  /* 0x0000000209087211 */ /* 0x000fe400078e10ff */
[----:B0-----:R-:W-:-:S03]  /*0230*/  IADD3 R9, PT, PT, R10, R9, RZ ;  /* 0x000000090a097210 */ /* 0x001fc60007ffe0ff */
[----:B------:R1:W-:Y:S01]  /*0240*/  STS [R8], RZ ;  /* 0x000000ff08007388 */ /* 0x0003e20000000800 */
[----:B------:R-:W-:-:S13]  /*0250*/  ISETP.GE.AND P0, PT, R9, R0, PT ;  /* 0x000000000900720c */ /* 0x000fda0003f06270 */
[----:B-1----:R-:W-:Y:S05]  /*0260*/  @!P0 BRA `(.L_x_2515) ;  /* 0xfffffffc00ec8947 */ /* 0x002fea000383ffff */
.L_x_2514:
[----:B------:R-:W-:Y:S05]  /*0270*/  BSYNC.RECONVERGENT B0 ;  /* 0x0000000000007941 */ /* 0x000fea0003800200 */
.L_x_2513:
        /* <DEDUP_REMOVED lines=12> */
.L_x_2519:
[----:B------:R-:W0:Y:S02]  /*0340*/  LDS R8, [R7] ;  /* 0x0000000007087984 */ /* 0x000e240000000800 */
[----:B0----5:R-:W-:-:S05]  /*0350*/  FADD R9, R13, R8 ;  /* 0x000000080d097221 */ /* 0x021fca0000000000 */
[----:B------:R-:W0:Y:S02]  /*0360*/  ATOMS.CAST.SPIN P0, [R7], R8, R9 ;  /* 0x000000080700758d */ /* 0x000e240001800009 */
[----:B0-----:R-:W-:Y:S05]  /*0370*/  @!P0 BRA `(.L_x_2519) ;  /* 0xfffffffc00f08947 */ /* 0x001fea000383ffff */
[----:B------:R-:W-:Y:S05]  /*0380*/  BSYNC.RECONVERGENT B1 ;  /* 0x0000000000017941 */ /* 0x000fea0003800200 */
.L_x_2518:
[----:B------:R-:W-:-:S05]  /*0390*/  IMAD.WIDE R10, R6, 0x4, R10 ;  /* 0x00000004060a7825 */ /* 0x000fca00078e020a */
[----:B------:R0:W5:Y:S01]  /*03a0*/  LDG.E R13, desc[UR6][R10.64] ;  /* 0x000000060a0d7981 */ /* 0x000162000c1e1900 */
[----:B------:R-:W-:Y:S01]  /*03b0*/  BSSY.RECONVERGENT B1, `(.L_x_2520) ;  /* 0x0000006000017945 */ /* 0x000fe20003800200 */
[----:B------:R-:W-:-:S07]  /*03c0*/  LEA R9, R0, R7, 0x2 ;  /* 0x0000000700097211 */ /* 0x000fce00078e10ff */
.L_x_2521:
[----:B------:R-:W1:Y:S02]  /*03d0*/  LDS R14, [R9] ;  /* 0x00000000090e7984 */ /* 0x000e640000000800 */
[----:B-1---5:R-:W-:-:S05]  /*03e0*/  FADD R15, R13, R14 ;  /* 0x0000000e0d0f7221 */ /* 0x022fca0000000000 */
[----:B------:R-:W1:Y:S02]  /*03f0*/  ATOMS.CAST.SPIN P0, [R9], R14, R15 ;  /* 0x0000000e0900758d */ /* 0x000e64000180000f */
[----:B-1----:R-:W-:Y:S05]  /*0400*/  @!P0 BRA `(.L_x_2521) ;  /* 0xfffffffc00f08947 */ /* 0x002fea000383ffff */
[----:B------:R-:W-:Y:S05]  /*0410*/  BSYNC.RECONVERGENT B1 ;  /* 0x0000000000017941 */ /* 0x000fea0003800200 */
.L_x_2520:
[----:B0-----:R-:W-:-:S05]  /*0420*/  IMAD.WIDE R10, R6, 0x4, R10 ;  /* 0x00000004060a7825 */ /* 0x001fca00078e020a */
[----:B------:R0:W5:Y:S01]  /*0430*/  LDG.E R13, desc[UR6][R10.64] ;  /* 0x000000060a0d7981 */ /* 0x000162000c1e1900 */
[----:B------:R-:W-:Y:S01]  /*0440*/  BSSY.RECONVERGENT B1, `(.L_x_2522) ;  /* 0x0000006000017945 */ /* 0x000fe20003800200 */
[----:B------:R-:W-:-:S07]  /*0450*/  LEA R9, R0, R9, 0x2 ;  /* 0x0000000900097211 */ /* 0x000fce00078e10ff */
.L_x_2523:
[----:B------:R-:W1:Y:S02]  /*0460*/  LDS R14, [R9] ;  /* 0x00000000090e7984 */ /* 0x000e640000000800 */
[----:B-1---5:R-:W-:-:S05]  /*0470*/  FADD R15, R13, R14 ;  /* 0x0000000e0d0f7221 */ /* 0x022fca0000000000 */
[----:B------:R-:W1:Y:S02]  /*0480*/  ATOMS.CAST.SPIN P0, [R9], R14, R15 ;  /* 0x0000000e0900758d */ /* 0x000e64000180000f */
[----:B-1----:R-:W-:Y:S05]  /*0490*/  @!P0 BRA `(.L_x_2523) ;  /* 0xfffffffc00f08947 */ /* 0x002fea000383ffff */
[----:B------:R-:W-:Y:S05]  /*04a0*/  BSYNC.RECONVERGENT B1 ;  /* 0x0000000000017941 */ /* 0x000fea0003800200 */
.L_x_2522:
[----:B0-----:R-:W-:-:S05]  /*04b0*/  IMAD.WIDE R10, R6, 0x4, R10 ;  /* 0x00000004060a7825 */ /* 0x001fca00078e020a */
[----:B------:R0:W5:Y:S01]  /*04c0*/  LDG.E R13, desc[UR6][R10.64] ;  /* 0x000000060a0d7981 */ /* 0x000162000c1e1900 */
[----:B------:R-:W-:Y:S01]  /*04d0*/  BSSY.RECONVERGENT B1, `(.L_x_2524) ;  /* 0x0000006000017945 */ /* 0x000fe20003800200 */
[----:B------:R-:W-:-:S07]  /*04e0*/  IMAD R9, R0, 0x4, R9 ;  /* 0x0000000400097824 */ /* 0x000fce00078e0209 */
.L_x_2525:
[----:B------:R-:W1:Y:S02]  /*04f0*/  LDS R14, [R9] ;  /* 0x00000000090e7984 */ /* 0x000e640000000800 */
[----:B-1---5:R-:W-:-:S05]  /*0500*/  FADD R15, R13, R14 ;  /* 0x0000000e0d0f7221 */ /* 0x022fca0000000000 */
[----:B------:R-:W1:Y:S02]  /*0510*/  ATOMS.CAST.SPIN P0, [R9], R14, R15 ;  /* 0x0000000e0900758d */ /* 0x000e64000180000f */
[----:B-1----:R-:W-:Y:S05]  /*0520*/  @!P0 BRA `(.L_x_2525) ;  /* 0xfffffffc00f08947 */ /* 0x002fea000383ffff */
[----:B------:R-:W-:Y:S05]  /*0530*/  BSYNC.RECONVERGENT B1 ;  /* 0x0000000000017941 */ /* 0x000fea0003800200 */
.L_x_2524:
[----:B0-----:R-:W-:-:S05]  /*0540*/  IMAD.WIDE R10, R6, 0x4, R10 ;  /* 0x00000004060a7825 */ /* 0x001fca00078e020a */
[----:B------:R0:W5:Y:S01]  /*0550*/  LDG.E R13, desc[UR6][R10.64] ;  /* 0x000000060a0d7981 */ /* 0x000162000c1e1900 */
[----:B------:R-:W-:Y:S01]  /*0560*/  BSSY.RECONVERGENT B1, `(.L_x_2526) ;  /* 0x0000006000017945 */ /* 0x000fe20003800200 */
[----:B------:R-:W-:-:S07]  /*0570*/  LEA R9, R0, R9, 0x2 ;  /* 0x0000000900097211 */ /* 0x000fce00078e10ff */
.L_x_2527:
[----:B------:R-:W1:Y:S02]  /*0580*/  LDS R14, [R9] ;  /* 0x00000000090e7984 */ /* 0x000e640000000800 */
[----:B-1---5:R-:W-:-:S05]  /*0590*/  FADD R15, R13, R14 ;  /* 0x0000000e0d0f7221 */ /* 0x022fca0000000000 */
[----:B------:R-:W1:Y:S02]  /*05a0*/  ATOMS.CAST.SPIN P0, [R9], R14, R15 ;  /* 0x0000000e0900758d */ /* 0x000e64000180000f */
[----:B-1----:R-:W-:Y:S05]  /*05b0*/  @!P0 BRA `(.L_x_2527) ;  /* 0xfffffffc00f08947 */ /* 0x002fea000383ffff */
[----:B------:R-:W-:Y:S05]  /*05c0*/  BSYNC.RECONVERGENT B1 ;  /* 0x0000000000017941 */ /* 0x000fea0003800200 */
.L_x_2526:
[----:B0-----:R-:W-:-:S05]  /*05d0*/  IMAD.WIDE R10, R6, 0x4, R10 ;  /* 0x00000004060a7825 */ /* 0x001fca00078e020a */
[----:B------:R0:W5:Y:S01]  /*05e0*/  LDG.E R13, desc[UR6][R10.64] ;  /* 0x000000060a0d7981 */ /* 0x000162000c1e1900 */
[----:B------:R-:W-:Y:S01]  /*05f0*/  BSSY.RECONVERGENT B1, `(.L_x_2528) ;  /* 0x0000006000017945 */ /* 0x000fe20003800200 */
[----:B------:R-:W-:-:S07]  /*0600*/  LEA R9, R0, R9, 0x2 ;  /* 0x0000000900097211 */ /* 0x000fce00078e10ff */
.L_x_2529:
[----:B------:R-:W1:Y:S02]  /*0610*/  LDS R14, [R9] ;  /* 0x00000000090e7984 */ /* 0x000e640000000800 */
[----:B-1---5:R-:W-:-:S05]  /*0620*/  FADD R15, R13, R14 ;  /* 0x0000000e0d0f7221 */ /* 0x022fca0000000000 */
[----:B------:R-:W1:Y:S02]  /*0630*/  ATOMS.CAST.SPIN P0, [R9], R14, R15 ;  /* 0x0000000e0900758d */ /* 0x000e64000180000f */
[----:B-1----:R-:W-:Y:S05]  /*0640*/  @!P0 BRA `(.L_x_2529) ;  /* 0xfffffffc00f08947 */ /* 0x002fea000383ffff */
[----:B------:R-:W-:Y:S05]  /*0650*/  BSYNC.RECONVERGENT B1 ;  /* 0x0000000000017941 */ /* 0x000fea0003800200 */
.L_x_2528:
[----:B0-----:R-:W-:-:S05]  /*0660*/  IMAD.WIDE R10, R6, 0x4, R10 ;  /* 0x00000004060a7825 */ /* 0x001fca00078e020a */
[----:B------:R0:W5:Y:S01]  /*0670*/  LDG.E R13, desc[UR6][R10.64] ;  /* 0x000000060a0d7981 */ /* 0x000162000c1e1900 */
[----:B------:R-:W-:Y:S01]  /*0680*/  BSSY.RECONVERGENT B1, `(.L_x_2530) ;  /* 0x0000006000017945 */ /* 0x000fe20003800200 */
[----:B------:R-:W-:-:S07]  /*0690*/  IMAD R9, R0, 0x4, R9 ;  /* 0x0000000400097824 */ /* 0x000fce00078e0209 */
.L_x_2531:
[----:B------:R-:W1:Y:S02]  /*06a0*/  LDS R14, [R9] ;  /* 0x00000000090e7984 */ /* 0x000e640000000800 */
[----:B-1---5:R-:W-:-:S05]  /*06b0*/  FADD R15, R13, R14 ;  /* 0x0000000e0d0f7221 */ /* 0x022fca0000000000 */
[----:B------:R-:W1:Y:S02]  /*06c0*/  ATOMS.CAST.SPIN P0, [R9], R14, R15 ;  /* 0x0000000e0900758d */ /* 0x000e64000180000f */
[----:B-1----:R-:W-:Y:S05]  /*06d0*/  @!P0 BRA `(.L_x_2531) ;  /* 0xfffffffc00f08947 */ /* 0x002fea000383ffff */
[----:B------:R-:W-:Y:S05]  /*06e0*/  BSYNC.RECONVERGENT B1 ;  /* 0x0000000000017941 */ /* 0x000fea0003800200 */
.L_x_2530:
[----:B0-----:R-:W-:-:S05]  /*06f0*/  IMAD.WIDE R10, R6, 0x4, R10 ;  /* 0x00000004060a7825 */ /* 0x001fca00078e020a */
[----:B------:R0:W5:Y:S01]  /*0700*/  LDG.E R13, desc[UR6][R10.64] ;  /* 0x000000060a0d7981 */ /* 0x000162000c1e1900 */
[----:B------:R-:W-:Y:S01]  /*0710*/  BSSY.RECONVERGENT B1, `(.L_x_2532) ;  /* 0x0000006000017945 */ /* 0x000fe20003800200 */
[----:B------:R-:W-:-:S07]  /*0720*/  LEA R9, R0, R9, 0x2 ;  /* 0x0000000900097211 */ /* 0x000fce00078e10ff */
.L_x_2533:
[----:B------:R-:W1:Y:S02]  /*0730*/  LDS R14, [R9] ;  /* 0x00000000090e7984 */ /* 0x000e640000000800 */
[----:B-1---5:R-:W-:-:S05]  /*0740*/  FADD R15, R13, R14 ;  /* 0x0000000e0d0f7221 */ /* 0x022fca0000000000 */
[----:B------:R-:W1:Y:S02]  /*0750*/  ATOMS.CAST.SPIN P0, [R9], R14, R15 ;  /* 0x0000000e0900758d */ /* 0x000e64000180000f */
[----:B-1----:R-:W-:Y:S05]  /*0760*/  @!P0 BRA `(.L_x_2533) ;  /* 0xfffffffc00f08947 */ /* 0x002fea000383ffff */
[----:B------:R-:W-:Y:S05]  /*0770*/  BSYNC.RECONVERGENT B1 ;  /* 0x0000000000017941 */ /* 0x000fea0003800200 */
.L_x_2532:
[----:B0-----:R-:W-:-:S06]  /*0780*/  IMAD.WIDE R10, R6, 0x4, R10 ;  /* 0x00000004060a7825 */ /* 0x001fcc00078e020a */
[----:B------:R0:W5:Y:S01]  /*0790*/  LDG.E R11, desc[UR6][R10.64] ;  /* 0x000000060a0b7981 */ /* 0x000162000c1e1900 */
[----:B------:R-:W-:Y:S01]  /*07a0*/  BSSY.RECONVERGENT B1, `(.L_x_2534) ;  /* 0x0000006000017945 */ /* 0x000fe20003800200 */
[----:B------:R-:W-:-:S07]  /*07b0*/  LEA R9, R0, R9, 0x2 ;  /* 0x0000000900097211 */ /* 0x000fce00078e10ff */
.L_x_2535:
[----:B------:R-:W1:Y:S02]  /*07c0*/  LDS R12, [R9] ;  /* 0x00000000090c7984 */ /* 0x000e640000000800 */
[----:B-1---5:R-:W-:-:S05]  /*07d0*/  FADD R13, R11, R12 ;  /* 0x0000000c0b0d7221 */ /* 0x022fca0000000000 */
[----:B------:R-:W1:Y:S02]  /*07e0*/  ATOMS.CAST.SPIN P0, [R9], R12, R13 ;  /* 0x0000000c0900758d */ /* 0x000e64000180000d */
[----:B-1----:R-:W-:Y:S05]  /*07f0*/  @!P0 BRA `(.L_x_2535) ;  /* 0xfffffffc00f08947 */ /* 0x002fea000383ffff */
[----:B------:R-:W-:Y:S05]  /*0800*/  BSYNC.RECONVERGENT B1 ;  /* 0x0000000000017941 */ /* 0x000fea0003800200 */
.L_x_2534:
[----:B------:R-:W-:-:S05]  /*0810*/  IMAD R7, R0, 0x24, R7 ;  /* 0x0000002400077824 */ /* 0x000fca00078e0207 */
[----:B------:R1:W-:Y:S02]  /*0820*/  ATOMS.POPC.INC.32 RZ, [R7+URZ] ;  /* 0x0000000007ff7f8c */ /* 0x0003e4000d8000ff */
.L_x_2517:
[----:B------:R-:W-:Y:S05]  /*0830*/  BSYNC.RECONVERGENT B0 ;  /* 0x0000000000007941 */ /* 0x000fea0003800200 */
.L_x_2516:
        /* <DEDUP_REMOVED lines=8> */
.L_x_2538:
[C---:B0-----:R-:W-:Y:S02]  /*08c0*/  IMAD R10, R11.reuse, 0x4, R5 ;  /* 0x000000040b0a7824 */ /* 0x041fe400078e0205 */
[----:B-1-34-:R-:W-:-:S03]  /*08d0*/  IMAD.WIDE R6, R11, 0x4, R8 ;  /* 0x000000040b067825 */ /* 0x01afc600078e0208 */
[----:B------:R-:W0:Y:S01]  /*08e0*/  LDS R13, [R10] ;  /* 0x000000000a0d7984 */ /* 0x000e220000000800 */
[----:B--2---:R-:W-:-:S04]  /*08f0*/  IADD3 R11, PT, PT, R12, R11, RZ ;  /* 0x0000000b0c0b7210 */ /* 0x004fc80007ffe0ff */
[----:B------:R-:W-:Y:S01]  /*0900*/  ISETP.GE.AND P1, PT, R11, R4, PT ;  /* 0x000000040b00720c */ /* 0x000fe20003f26270 */
[----:B0-----:R4:W-:-:S12]  /*0910*/  REDG.E.ADD.F32.FTZ.RN.STRONG.GPU desc[UR6][R6.64], R13 ;  /* 0x0000000d060079a6 */ /* 0x0019d8000c12f306 */
[----:B------:R-:W-:Y:S05]  /*0920*/  @!P1 BRA `(.L_x_2538) ;  /* 0xfffffffc00e49947 */ /* 0x000fea000383ffff */
.L_x_2537:
[----:B------:R-:W-:Y:S05]  /*0930*/  BSYNC.RECONVERGENT B0 ;  /* 0x0000000000007941 */ /* 0x000fea0003800200 */
.L_x_2536:
[----:B------:R-:W-:Y:S05]  /*0940*/  @P0 EXIT ;  /* 0x000000000000094d */ /* 0x000fea0003800000 */
[----:B-1--4-:R-:W1:Y:S01]  /*0950*/  LDC.64 R6, c[0x0][0x3a0] ;  /* 0x0000e800ff067b82 */ /* 0x012e620000000a00 */
[----:B------:R-:W2:Y:S02]  /*0960*/  LDCU UR4, c[0x0][0x360] ;  /* 0x00006c00ff0477ac */ /* 0x000ea40008000800 */
.L_x_2539:
[C---:B------:R-:W-:Y:S01]  /*0970*/  LEA R8, R3.reuse, R2, 0x2 ;  /* 0x0000000203087211 */ /* 0x040fe200078e10ff */
[----:B-1-3--:R-:W-:-:S04]  /*0980*/  IMAD.WIDE R4, R3, 0x4, R6 ;  /* 0x0000000403047825 */ /* 0x00afc800078e0206 */
[----:B------:R-:W1:Y:S01]  /*0990*/  LDS R9, [R8] ;  /* 0x0000000008097984 */ /* 0x000e620000000800 */
[----:B--2---:R-:W-:-:S04]  /*09a0*/  IADD3 R3, PT, PT, R3, UR4, RZ ;  /* 0x0000000403037c10 */ /* 0x004fc8000fffe0ff */
[----:B------:R-:W-:Y:S01]  /*09b0*/  ISETP.GE.AND P0, PT, R3, R0, PT ;  /* 0x000000000300720c */ /* 0x000fe20003f06270 */
[----:B-1----:R3:W-:-:S12]  /*09c0*/  REDG.E.ADD.STRONG.GPU desc[UR6][R4.64], R9 ;  /* 0x000000090400798e */ /* 0x0027d8000c12e106 */
[----:B------:R-:W-:Y:S05]  /*09d0*/  @!P0 BRA `(.L_x_2539) ;  /* 0xfffffffc00e48947 */ /* 0x000fea000383ffff */
[----:B------:R-:W-:Y:S05]  /*09e0*/  EXIT ;  /* 0x000000000000794d */ /* 0x000fea0003800000 */
.L_x_2540:
        /* <DEDUP_REMOVED lines=9> */
.L_x_2814:


//--------------------- .text._Z19countNewMembershipsILi9EEvPfS0_PiS1_S1_S1_ --------------------------
	.section	.text._Z19countNewMembershipsILi9EEvPfS0_PiS1_S1_S1_,"ax",@progbits
	.align	128
        .global         _Z19countNewMembershipsILi9EEvPfS0_PiS1_S1_S1_
        .type           _Z19countNewMembershipsILi9EEvPfS0_PiS1_S1_S1_,@function
        .size           _Z19countNewMembershipsILi9EEvPfS0_PiS1_S1_S1_,(.L_x_2815 - _Z19countNewMembershipsILi9EEvPfS0_PiS1_S1_S1_)
        .other          _Z19countNewMembershipsILi9EEvPfS0_PiS1_S1_S1_,@"STO_CUDA_ENTRY STV_DEFAULT"
_Z19countNewMembershipsILi9EEvPfS0_PiS1_S1_S1_:
.text._Z19countNewMembershipsILi9EEvPfS0_PiS1_S1_S1_:
        /* <DEDUP_REMOVED lines=32> */
[----:B------:R-:W5:Y:S04]  /*0200*/  LDG.E R9, desc[UR6][R34.64] ;  /* 0x0000000622097981 */ /* 0x000f68000c1e1900 */
[----:B0-----:R1:W2:Y:S04]  /*0210*/  LDG.E R37, desc[UR6][R28.64] ;  /* 0x000000061c257981 */ /* 0x0012a8000c1e1900 */
[----:B------:R-:W5:Y:S04]  /*0220*/  LDG.E R10, desc[UR6][R18.64] ;  /* 0x00000006120a7981 */ /* 0x000f68000c1e1900 */
[----:B------:R-:W5:Y:S01]  /*0230*/  LDG.E R11, desc[UR6][R14.64] ;  /* 0x000000060e0b7981 */ /* 0x000f62000c1e1900 */
[----:B-1----:R-:W-:-:S03]  /*0240*/  IMAD.WIDE R28, R3, 0x4, R16 ;  /* 0x00000004031c7825 */ /* 0x002fc600078e0210 */
[----:B------:R-:W5:Y:S04]  /*0250*/  LDG.E R12, desc[UR6][R12.64] ;  /* 0x000000060c0c7981 */ /* 0x000f68000c1e1900 */
[----:B------:R0:W3:Y:S02]  /*0260*/  LDG.E R30, desc[UR6][R28.64] ;  /* 0x000000061c1e7981 */ /* 0x0000e4000c1e1900 */
[----:B0-----:R-:W-:-:S05]  /*0270*/  IMAD.WIDE R28, R3, 0x4, R28 ;  /* 0x00000004031c7825 */ /* 0x001fca00078e021c */
[----:B------:R-:W4:Y:S01]  /*0280*/  LDG.E R31, desc[UR6][R28.64] ;  /* 0x000000061c1f7981 */ /* 0x000f22000c1e1900 */
[----:B------:R-:W-:-:S05]  /*0290*/  IMAD.WIDE R32, R3, 0x4, R28 ;  /* 0x0000000403207825 */ /* 0x000fca00078e021c */
[----:B------:R0:W5:Y:S02]  /*02a0*/  LDG.E R22, desc[UR6][R32.64] ;  /* 0x0000000620167981 */ /* 0x000164000c1e1900 */
[----:B0-----:R-:W-:-:S05]  /*02b0*/  IMAD.WIDE R32, R3, 0x4, R32 ;  /* 0x0000000403207825 */ /* 0x001fca00078e0220 */
[----:B------:R0:W5:Y:S02]  /*02c0*/  LDG.E R23, desc[UR6][R32.64] ;  /* 0x0000000620177981 */ /* 0x000164000c1e1900 */
[----:B0-----:R-:W-:-:S05]  /*02d0*/  IMAD.WIDE R32, R3, 0x4, R32 ;  /* 0x0000000403207825 */ /* 0x001fca00078e0220 */
[----:B------:R0:W5:Y:S01]  /*02e0*/  LDG.E R0, desc[UR6][R32.64] ;  /* 0x0000000620007981 */ /* 0x000162000c1e1900 */
[----:B------:R-:W-:-:S05]  /*02f0*/  IMAD.WIDE R20, R3, 0x4, R32 ;  /* 0x0000000403147825 */ /* 0x000fca00078e0220 */
[----:B------:R1:W5:Y:S01]  /*0300*/  LDG.E R29, desc[UR6][R20.64] ;  /* 0x00000006141d7981 */ /* 0x000362000c1e1900 */
[----:B------:R-:W-:-:S05]  /*0310*/  IMAD.WIDE R24, R3, 0x4, R20 ;  /* 0x0000000403187825 */ /* 0x000fca00078e0214 */
[----:B------:R1:W5:Y:S01]  /*0320*/  LDG.E R28, desc[UR6][R24.64] ;  /* 0x00000006181c7981 */ /* 0x000362000c1e1900 */
[----:B------:R-:W-:-:S06]  /*0330*/  IMAD.WIDE R26, R3, 0x4, R24 ;  /* 0x00000004031a7825 */ /* 0x000fcc00078e0218 */
[----:B------:R-:W5:Y:S01]  /*0340*/  LDG.E R27, desc[UR6][R26.64] ;  /* 0x000000061a1b7981 */ /* 0x000f62000c1e1900 */
[C---:B0-----:R-:W-:Y:S02]  /*0350*/  SHF.L.U32 R33, R3.reuse, 0x2, RZ ;  /* 0x0000000203217819 */ /* 0x041fe400000006ff */
[C---:B------:R-:W-:Y:S02]  /*0360*/  LEA R35, R3.reuse, R3, 0x2 ;  /* 0x0000000303237211 */ /* 0x040fe400078e10ff */
[----:B------:R-:W-:Y:S01]  /*0370*/  IADD3 R32, PT, PT, -R3, RZ, RZ ;  /* 0x000000ff03207210 */ /* 0x000fe20007ffe1ff */
[----:B--2---:R-:W-:-:S04]  /*0380*/  FADD R37, -R4, R37 ;  /* 0x0000002504257221 */ /* 0x004fc80000000100 */
[----:B------:R-:W-:-:S04]  /*0390*/  FMUL R37, R37, R37 ;  /* 0x0000002525257220 */ /* 0x000fc80000400000 */
[----:B------:R-:W-:Y:S01]  /*03a0*/  F2F.F64.F32 R18, R37 ;  /* 0x0000002500127310 */ /* 0x000fe20000201800 */
[----:B---3--:R-:W-:-:S04]  /*03b0*/  FADD R30, -R5, R30 ;  /* 0x0000001e051e7221 */ /* 0x008fc80000000100 */
[----:B------:R-:W-:-:S04]  /*03c0*/  FMUL R30, R30, R30 ;  /* 0x0000001e1e1e7220 */ /* 0x000fc80000400000 */
[----:B------:R-:W0:Y:S01]  /*03d0*/  F2F.F64.F32 R14, R30 ;  /* 0x0000001e000e7310 */ /* 0x000e220000201800 */
[----:B----4-:R-:W-:-:S04]  /*03e0*/  FADD R31, -R6, R31 ;  /* 0x0000001f061f7221 */ /* 0x010fc80000000100 */
[----:B------:R-:W-:Y:S01]  /*03f0*/  FMUL R31, R31, R31 ;  /* 0x0000001f1f1f7220 */ /* 0x000fe20000400000 */
[----:B-----5:R-:W-:-:S03]  /*0400*/  FADD R22, -R7, R22 ;  /* 0x0000001607167221 */ /* 0x020fc60000000100 */
[----:B-1----:R-:W1:Y:S01]  /*0410*/  F2F.F64.F32 R20, R31 ;  /* 0x0000001f00147310 */ /* 0x002e620000201800 */
[----:B------:R-:W-:Y:S01]  /*0420*/  FMUL R24, R22, R22 ;  /* 0x0000001616187220 */ /* 0x000fe20000400000 */
[----:B0-----:R-:W-:-:S06]  /*0430*/  DADD R14, R14, R18 ;  /* 0x000000000e0e7229 */ /* 0x001fcc0000000012 */
        /* <DEDUP_REMOVED lines=11> */
[----:B-1----:R-:W-:Y:S01]  /*04f0*/  DADD R22, R20, R18 ;  /* 0x0000000014167229 */ /* 0x002fe20000000012 */
[----:B------:R-:W-:Y:S01]  /*0500*/  FADD R28, -R11, R28 ;  /* 0x0000001c0b1c7221 */ /* 0x000fe20000000100 */
[----:B------:R-:W1:Y:S04]  /*0510*/  LDC.64 R18, c[0x0][0x388] ;  /* 0x0000e200ff127b82 */ /* 0x000e680000000a00 */
[----:B------:R-:W2:Y:S01]  /*0520*/  F2F.F64.F32 R20, R29 ;  /* 0x0000001d00147310 */ /* 0x000ea20000201800 */
[----:B------:R-:W-:Y:S01]  /*0530*/  FMUL R28, R28, R28 ;  /* 0x0000001c1c1c7220 */ /* 0x000fe20000400000 */
[----:B------:R-:W-:Y:S01]  /*0540*/  FADD R27, -R12, R27 ;  /* 0x0000001b0c1b7221 */ /* 0x000fe20000000100 */
[----:B0-----:R-:W-:-:S05]  /*0550*/  DADD R14, R14, R22 ;  /* 0x000000000e0e7229 */ /* 0x001fca0000000016 */
[----:B------:R-:W0:Y:S01]  /*0560*/  F2F.F64.F32 R22, R28 ;  /* 0x0000001c00167310 */ /* 0x000e220000201800 */
[----:B------:R-:W-:Y:S02]  /*0570*/  FMUL R27, R27, R27 ;  /* 0x0000001b1b1b7220 */ /* 0x000fe40000400000 */
[----:B--2---:R-:W-:-:S05]  /*0580*/  DADD R20, R20, R14 ;  /* 0x0000000014147229 */ /* 0x004fca000000000e */
[----:B------:R-:W2:Y:S03]  /*0590*/  F2F.F64.F32 R14, R27 ;  /* 0x0000001b000e7310 */ /* 0x000ea60000201800 */
[----:B0-----:R-:W-:Y:S01]  /*05a0*/  DADD R20, R22, R20 ;  /* 0x0000000016147229 */ /* 0x001fe20000000014 */
[----:B-1----:R-:W-:Y:S01]  /*05b0*/  IADD3 R18, P0, PT, R18, 0x4, RZ ;  /* 0x0000000412127810 */ /* 0x002fe20007f1e0ff */
[C---:B------:R-:W-:Y:S01]  /*05c0*/  IMAD R37, R3.reuse, 0x6, RZ ;  /* 0x0000000603257824 */ /* 0x040fe200078e02ff */
[----:B------:R-:W-:Y:S02]  /*05d0*/  LEA R29, R3, R3, 0x1 ;  /* 0x00000003031d7211 */ /* 0x000fe400078e08ff */
[----:B------:R-:W-:-:S03]  /*05e0*/  IADD3.X R19, PT, PT, RZ, R19, RZ, P0, !PT ;  /* 0x00000013ff137210 */ /* 0x000fc600007fe4ff */
[----:B--2---:R-:W-:Y:S01]  /*05f0*/  DADD R14, R14, R20 ;  /* 0x000000000e0e7229 */ /* 0x004fe20000000014 */
[C---:B------:R-:W-:Y:S02]  /*0600*/  LEA R30, R3.reuse, -R3, 0x3 ;  /* 0x80000003031e7211 */ /* 0x040fe400078e18ff */
[C---:B------:R-:W-:Y:S02]  /*0610*/  SHF.L.U32 R0, R3.reuse, 0x3, RZ ;  /* 0x0000000303007819 */ /* 0x040fe400000006ff */
[----:B------:R-:W-:Y:S02]  /*0620*/  MOV R13, RZ ;  /* 0x000000ff000d7202 */ /* 0x000fe40000000f00 */
[----:B------:R-:W-:Y:S02]  /*0630*/  MOV R28, RZ ;  /* 0x000000ff001c7202 */ /* 0x000fe40000000f00 */
[----:B------:R-:W-:-:S07]  /*0640*/  SHF.L.U32 R31, R3, 0x1, RZ ;  /* 0x00000001031f7819 */ /* 0x000fce00000006ff */
.L_x_2542:
[--C-:B------:R-:W-:Y:S01]  /*0650*/  IMAD.WIDE.U32 R20, R3, 0x4, R18.reuse ;  /* 0x0000000403147825 */ /* 0x100fe200078e0012 */
[----:B------:R-:W2:Y:S05]  /*0660*/  LDG.E R23, desc[UR6][R18.64] ;  /* 0x0000000612177981 */ /* 0x000eaa000c1e1900 */
[----:B------:R-:W3:Y:S01]  /*0670*/  LDG.E R20, desc[UR6][R20.64] ;  /* 0x0000000614147981 */ /* 0x000ee2000c1e1900 */
[----:B------:R-:W-:-:S06]  /*0680*/  IMAD.WIDE.U32 R26, R31, 0x4, R18 ;  /* 0x000000041f1a7825 */ /* 0x000fcc00078e0012 */
[----:B------:R-:W4:Y:S01]  /*0690*/  LDG.E R27, desc[UR6][R26.64] ;  /* 0x000000061a1b7981 */ /* 0x000f22000c1e1900 */
[----:B------:R-:W-:Y:S02]  /*06a0*/  IADD3 R29, PT, PT, R29, 0x1, RZ ;  /* 0x000000011d1d7810 */ /* 0x000fe40007ffe0ff */
[----:B------:R-:W-:Y:S02]  /*06b0*/  IADD3 R33, PT, PT, R33, 0x1, RZ ;  /* 0x0000000121217810 */ /* 0x000fe40007ffe0ff */
[----:B------:R-:W-:Y:S01]  /*06c0*/  IADD3 R35, PT, PT, R35, 0x1, RZ ;  /* 0x0000000123237810 */ /* 0x000fe20007ffe0ff */
[----:B--2---:R-:W-:-:S04]  /*06d0*/  FADD R23, -R4, R23 ;  /* 0x0000001704177221 */ /* 0x004fc80000000100 */
[----:B------:R-:W-:Y:S01]  /*06e0*/  FMUL R23, R23, R23 ;  /* 0x0000001717177220 */ /* 0x000fe20000400000 */
[----:B---3--:R-:W-:-:S04]  /*06f0*/  FADD R24, -R5, R20 ;  /* 0x0000001405187221 */ /* 0x008fc80000000100 */
[----:B------:R-:W-:Y:S01]  /*0700*/  FMUL R34, R24, R24 ;  /* 0x0000001818227220 */ /* 0x000fe20000400000 */
[----:B------:R-:W-:Y:S01]  /*0710*/  F2F.F64.F32 R22, R23 ;  /* 0x0000001700167310 */ /* 0x000fe20000201800 */
[----:B------:R-:W-:-:S06]  /*0720*/  IMAD.WIDE.U32 R24, R29, 0x4, R16 ;  /* 0x000000041d187825 */ /* 0x000fcc00078e0010 */
[----:B------:R-:W2:Y:S01]  /*0730*/  LDG.E R24, desc[UR6][R24.64] ;  /* 0x0000000618187981 */ /* 0x000ea2000c1e1900 */
[----:B------:R-:W0:Y:S02]  /*0740*/  F2F.F64.F32 R20, R34 ;  /* 0x0000002200147310 */ /* 0x000e240000201800 */
[----:B0-----:R-:W-:Y:S01]  /*0750*/  DADD R20, R22, R20 ;  /* 0x0000000016147229 */ /* 0x001fe20000000014 */
[----:B----4-:R-:W-:Y:S01]  /*0760*/  FADD R22, -R6, R27 ;  /* 0x0000001b06167221 */ /* 0x010fe20000000100 */
[----:B------:R-:W-:-:S04]  /*0770*/  IMAD.WIDE.U32 R26, R33, 0x4, R16 ;  /* 0x00000004211a7825 */ /* 0x000fc800078e0010 */
[----:B------:R-:W-:Y:S02]  /*0780*/  FMUL R36, R22, R22 ;  /* 0x0000001616247220 */ /* 0x000fe40000400000 */
[----:B------:R-:W3:Y:S02]  /*0790*/  LDG.E R27, desc[UR6][R26.64] ;  /* 0x000000061a1b7981 */ /* 0x000ee4000c1e1900 */
[----:B------:R-:W0:Y:S02]  /*07a0*/  F2F.F64.F32 R22, R36 ;  /* 0x0000002400167310 */ /* 0x000e240000201800 */
[----:B0-----:R-:W-:Y:S01]  /*07b0*/  DADD R22, R20, R22 ;  /* 0x0000000014167229 */ /* 0x001fe20000000016 */
[----:B------:R-:W-:-:S06]  /*07c0*/  IMAD.WIDE.U32 R20, R35, 0x4, R16 ;  /* 0x0000000423147825 */ /* 0x000fcc00078e0010 */
[----:B------:R-:W4:Y:S01]  /*07d0*/  LDG.E R20, desc[UR6][R20.64] ;  /* 0x0000000614147981 */ /* 0x000f22000c1e1900 */
[----:B------:R-:W-:Y:S02]  /*07e0*/  IADD3 R37, PT, PT, R37, 0x1, RZ ;  /* 0x0000000125257810 */ /* 0x000fe40007ffe0ff */
[----:B------:R-:W-:Y:S02]  /*07f0*/  IADD3 R30, PT, PT, R30, 0x1, RZ ;  /* 0x000000011e1e7810 */ /* 0x000fe40007ffe0ff */
[----:B------:R-:W-:Y:S01]  /*0800*/  IADD3 R0, PT, PT, R0, 0x1, RZ ;  /* 0x0000000100007810 */ /* 0x000fe20007ffe0ff */
[----:B--2---:R-:W-:-:S04]  /*0810*/  FADD R24, -R7, R24 ;  /* 0x0000001807187221 */ /* 0x004fc80000000100 */
[----:B------:R-:W-:-:S04]  /*0820*/  FMUL R34, R24, R24 ;  /* 0x0000001818227220 */ /* 0x000fc80000400000 */
[----:B------:R-:W0:Y:S02]  /*0830*/  F2F.F64.F32 R24, R34 ;  /* 0x0000002200187310 */ /* 0x000e240000201800 */
        /* <DEDUP_REMOVED lines=9> */
[----:B------:R-:W0:Y:S01]  /*08d0*/  F2F.F64.F32 R20, R36 ;  /* 0x0000002400147310 */ /* 0x000e220000201800 */
[----:B------:R-:W-:-:S06]  /*08e0*/  IMAD.WIDE.U32 R26, R0, 0x4, R16 ;  /* 0x00000004001a7825 */ /* 0x000fcc00078e0010 */
[----:B------:R-:W3:Y:S01]  /*08f0*/  LDG.E R27, desc[UR6][R26.64] ;  /* 0x000000061a1b7981 */ /* 0x000ee2000c1e1900 */
[----:B0-----:R-:W-:Y:S01]  /*0900*/  DADD R20, R24, R20 ;  /* 0x0000000018147229 */ /* 0x001fe20000000014 */
[----:B------:R-:W-:-:S06]  /*0910*/  IMAD.WIDE.U32 R24, R30, 0x4, R16 ;  /* 0x000000041e187825 */ /* 0x000fcc00078e0010 */
        /* <DEDUP_REMOVED lines=10> */
[----:B0-----:R-:W-:Y:S01]  /*09c0*/  DADD R20, R20, R22 ;  /* 0x0000000014147229 */ /* 0x001fe20000000016 */
[----:B----4-:R-:W-:-:S04]  /*09d0*/  FADD R22, -R11, R24 ;  /* 0x000000180b167221 */ /* 0x010fc80000000100 */
[----:B------:R-:W-:Y:S01]  /*09e0*/  FMUL R22, R22, R22 ;  /* 0x0000001616167220 */ /* 0x000fe20000400000 */
[----:B------:R-:W-:-:S05]  /*09f0*/  FMUL R24, R36, R36 ;  /* 0x0000002424187220 */ /* 0x000fca0000400000 */
[----:B------:R-:W0:Y:S08]  /*0a00*/  F2F.F64.F32 R22, R22 ;  /* 0x0000001600167310 */ /* 0x000e300000201800 */
        /* <DEDUP_REMOVED lines=8> */
.L_x_2541:
        /* <DEDUP_REMOVED lines=10> */
.L_x_2543:
        /* <DEDUP_REMOVED lines=13> */
.L_x_2815:


//--------------------- .text._Z17countNewCentroidsILi8EEvPfS0_PiS0_S1_S1_S1_ --------------------------
	.section	.text._Z17countNewCentroidsILi8EEvPfS0_PiS0_S1_S1_S1_,"ax",@progbits
	.align	128
        .global         _Z17countNewCentroidsILi8EEvPfS0_PiS0_S1_S1_S1_
        .type           _Z17countNewCentroidsILi8EEvPfS0_PiS0_S1_S1_S1_,@function
        .size           _Z17countNewCentroidsILi8EEvPfS0_PiS0_S1_S1_S1_,(.L_x_2816 - _Z17countNewCentroidsILi8EEvPfS0_PiS0_S1_S1_S1_)
        .other          _Z17countNewCentroidsILi8EEvPfS0_PiS0_S1_S1_S1_,@"STO_CUDA_ENTRY STV_DEFAULT"
_Z17countNewCentroidsILi8EEvPfS0_PiS0_S1_S1_S1_:
.text._Z17countNewCentroidsILi8EEvPfS0_PiS0_S1_S1_S1_:
        /* <DEDUP_REMOVED lines=12> */
[----:B0-----:R-:W-:Y:S02]  /*00c0*/  LOP3.LUT R7, R3, UR4, RZ, 0xfc, !PT ;  /* 0x0000000403077c12 */ /* 0x001fe4000f8efcff */
[----:B---3--:R-:W-:Y:S02]  /*00d0*/  LEA R5, R2, R5, 0x18 ;  /* 0x0000000502057211 */ /* 0x008fe400078ec0ff */
[----:B--2---:R-:W-:-:S03]  /*00e0*/  SHF.L.U32 R4, R0, 0x3, RZ ;  /* 0x0000000300047819 */ /* 0x004fc600000006ff */
[----:B------:R-:W-:Y:S01]  /*00f0*/  IMAD R2, R0, 0x20, R5 ;  /* 0x0000002000027824 */ /* 0x000fe200078e0205 */
[C---:B------:R-:W-:Y:S02]  /*0100*/  ISETP.GE.AND P0, PT, R3.reuse, R0, PT ;  /* 0x000000000300720c */ /* 0x040fe40003f06270 */
[----:B------:R-:W-:-:S13]  /*0110*/  ISETP.GE.AND P1, PT, R3, R4, PT ;  /* 0x000000040300720c */ /* 0x000fda0003f26270 */
[----:B------:R-:W-:Y:S05]  /*0120*/  @P1 BRA `(.L_x_2545) ;  /* 0x0000000000281947 */ /* 0x000fea0003800000 */
[----:B------:R-:W0:Y:S01]  /*0130*/  S2R R11, SR_CgaCtaId ;  /* 0x00000000000b7919 */ /* 0x000e220000008800 */
[----:B------:R-:W1:Y:S01]  /*0140*/  LDC R12, c[0x0][0x360] ;  /* 0x0000d800ff0c7b82 */ /* 0x000e620000000800 */
[----:B------:R-:W-:Y:S02]  /*0150*/  MOV R8, 0x400 ;  /* 0x0000040000087802 */ /* 0x000fe40000000f00 */
[----:B------:R-:W-:Y:S02]  /*0160*/  MOV R9, R3 ;  /* 0x0000000300097202 */ /* 0x000fe40000000f00 */
[----:B0-----:R-:W-:-:S07]  /*0170*/  LEA R8, R11, R8, 0x18 ;  /* 0x000000080b087211 */ /* 0x001fce00078ec0ff */
.L_x_2546:
[----:B------:R-:W-:Y:S01]  /*0180*/  IMAD R10, R9, 0x4, R8 ;  /* 0x00000004090a7824 */ /* 0x000fe200078e0208 */
[----:B-1----:R-:W-:-:S04]  /*0190*/  IADD3 R9, PT, PT, R12, R9, RZ ;  /* 0x000000090c097210 */ /* 0x002fc80007ffe0ff */
[----:B------:R0:W-:Y:S01]  /*01a0*/  STS [R10], RZ ;  /* 0x000000ff0a007388 */ /* 0x0001e20000000800 */
[----:B------:R-:W-:-:S13]  /*01b0*/  ISETP.GE.AND P1, PT, R9, R4, PT ;  /* 0x000000040900720c */ /* 0x000fda0003f26270 */
[----:B0-----:R-:W-:Y:S05]  /*01c0*/  @!P1 BRA `(.L_x_2546) ;  /* 0xfffffffc00ec9947 */ /* 0x001fea000383ffff */
.L_x_2545:
[----:B------:R-:W-:Y:S05]  /*01d0*/  BSYNC.RECONVERGENT B0 ;  /* 0x0000000000007941 */ /* 0x000fea0003800200 */
.L_x_2544:
[----:B------:R-:W-:Y:S04]  /*01e0*/  BSSY.RECONVERGENT B0, `(.L_x_2547) ;  /* 0x0000009000007945 */ /* 0x000fe80003800200 */
[----:B------:R-:W-:Y:S05]  /*01f0*/  @P0 BRA `(.L_x_2548) ;  /* 0x00000000001c0947 */ /* 0x000fea0003800000 */
[----:B------:R-:W0:Y:S01]  /*0200*/  LDC R10, c[0x0][0x360] ;  /* 0x0000d800ff0a7b82 */ /* 0x000e220000000800 */
[----:B------:R-:W-:-:S07]  /*0210*/  IMAD.MOV.U32 R9, RZ, RZ, R3 ;  /* 0x000000ffff097224 */ /* 0x000fce00078e0003 */
.L_x_2549:
[----:B------:R-:W-:Y:S01]  /*0220*/  LEA R8, R9, R2, 0x2 ;  /* 0x0000000209087211 */ /* 0x000fe200078e10ff */
[----:B0-----:R-:W-:-:S04]  /*0230*/  IMAD.IADD R9, R10, 0x1, R9 ;  /* 0x000000010a097824 */ /* 0x001fc800078e0209 */
[----:B------:R1:W-:Y:S01]  /*0240*/  STS [R8], RZ ;  /* 0x000000ff08007388 */ /* 0x0003e20000000800 */
[----:B------:R-:W-:-:S13]  /*0250*/  ISETP.GE.AND P0, PT, R9, R0, PT ;  /* 0x000000000900720c */ /* 0x000fda0003f06270 */
[----:B-1----:R-:W-:Y:S05]  /*0260*/  @!P0 BRA `(.L_x_2549) ;  /* 0xfffffffc00ec8947 */ /* 0x002fea000383ffff */
.L_x_2548:
[----:B------:R-:W-:Y:S05]  /*0270*/  BSYNC.RECONVERGENT B0 ;  /* 0x0000000000007941 */ /* 0x000fea0003800200 */
.L_x_2547:
        /* <DEDUP_REMOVED lines=12> */
.L_x_2553:
[----:B------:R-:W0:Y:S02]  /*0340*/  LDS R8, [R7] ;  /* 0x0000000007087984 */ /* 0x000e240000000800 */
[----:B0----5:R-:W-:-:S05]  /*0350*/  FADD R9, R13, R8 ;  /* 0x000000080d097221 */ /* 0x021fca0000000000 */
[----:B------:R-:W0:Y:S02]  /*0360*/  ATOMS.CAST.SPIN P0, [R7], R8, R9 ;  /* 0x000000080700758d */ /* 0x000e240001800009 */
[----:B0-----:R-:W-:Y:S05]  /*0370*/  @!P0 BRA `(.L_x_2553) ;  /* 0xfffffffc00f08947 */ /* 0x001fea000383ffff */
[----:B------:R-:W-:Y:S05]  /*0380*/  BSYNC.RECONVERGENT B1 ;  /* 0x0000000000017941 */ /* 0x000fea0003800200 */
.L_x_2552:
[----:B------:R-:W-:-:S05]  /*0390*/  IMAD.WIDE R10, R6, 0x4, R10 ;  /* 0x00000004060a7825 */ /* 0x000fca00078e020a */
[----:B------:R0:W5:Y:S01]  /*03a0*/  LDG.E R13, desc[UR6][R10.64] ;  /* 0x000000060a0d7981 */ /* 0x000162000c1e1900 */
[----:B------:R-:W-:Y:S01]  /*03b0*/  BSSY.RECONVERGENT B1, `(.L_x_2554) ;  /* 0x0000006000017945 */ /* 0x000fe20003800200 */
[----:B------:R-:W-:-:S07]  /*03c0*/  LEA R9, R0, R7, 0x2 ;  /* 0x0000000700097211 */ /* 0x000fce00078e10ff */
.L_x_2555:
[----:B------:R-:W1:Y:S02]  /*03d0*/  LDS R14, [R9] ;  /* 0x00000000090e7984 */ /* 0x000e640000000800 */
[----:B-1---5:R-:W-:-:S05]  /*03e0*/  FADD R15, R13, R14 ;  /* 0x0000000e0d0f7221 */ /* 0x022fca0000000000 */
[----:B------:R-:W1:Y:S02]  /*03f0*/  ATOMS.CAST.SPIN P0, [R9], R14, R15 ;  /* 0x0000000e0900758d */ /* 0x000e64000180000f */
[----:B-1----:R-:W-:Y:S05]  /*0400*/  @!P0 BRA `(.L_x_2555) ;  /* 0xfffffffc00f08947 */ /* 0x002fea000383ffff */
[----:B------:R-:W-:Y:S05]  /*0410*/  BSYNC.RECONVERGENT B1 ;  /* 0x0000000000017941 */ /* 0x000fea0003800200 */
.L_x_2554:
[----:B0-----:R-:W-:-:S05]  /*0420*/  IMAD.WIDE R10, R6, 0x4, R10 ;  /* 0x00000004060a7825 */ /* 0x001fca00078e020a */
[----:B------:R0:W5:Y:S01]  /*0430*/  LDG.E R13, desc[UR6][R10.64] ;  /* 0x000000060a0d7981 */ /* 0x000162000c1e1900 */
[----:B------:R-:W-:Y:S01]  /*0440*/  BSSY.RECONVERGENT B1, `(.L_x_2556) ;  /* 0x0000006000017945 */ /* 0x000fe20003800200 */
[----:B------:R-:W-:-:S07]  /*0450*/  IMAD R9, R0, 0x4, R9 ;  /* 0x0000000400097824 */ /* 0x000fce00078e0209 */
.L_x_2557:
[----:B------:R-:W1:Y:S02]  /*0460*/  LDS R14, [R9] ;  /* 0x00000000090e7984 */ /* 0x000e640000000800 */
[----:B-1---5:R-:W-:-:S05]  /*0470*/  FADD R15, R13, R14 ;  /* 0x0000000e0d0f7221 */ /* 0x022fca0000000000 */
[----:B------:R-:W1:Y:S02]  /*0480*/  ATOMS.CAST.SPIN P0, [R9], R14, R15 ;  /* 0x0000000e0900758d */ /* 0x000e64000180000f */
[----:B-1----:R-:W-:Y:S05]  /*0490*/  @!P0 BRA `(.L_x_2557) ;  /* 0xfffffffc00f08947 */ /* 0x002fea000383ffff */
[----:B------:R-:W-:Y:S05]  /*04a0*/  BSYNC.RECONVERGENT B1 ;  /* 0x0000000000017941 */ /* 0x000fea0003800200 */
.L_x_2556:
[----:B0-----:R-:W-:-:S05]  /*04b0*/  IMAD.WIDE R10, R6, 0x4, R10 ;  /* 0x00000004060a7825 */ /* 0x001fca00078e020a */
[----:B------:R0:W5:Y:S01]  /*04c0*/  LDG.E R13, desc[UR6][R10.64] ;  /* 0x000000060a0d7981 */ /* 0x000162000c1e1900 */
[----:B------:R-:W-:Y:S01]  /*04d0*/  BSSY.RECONVERGENT B1, `(.L_x_2558) ;  /* 0x0000006000017945 */ /* 0x000fe20003800200 */
[----:B------:R-:W-:-:S07]  /*04e0*/  LEA R9, R0, R9, 0x2 ;  /* 0x0000000900097211 */ /* 0x000fce00078e10ff */
.L_x_2559:
[----:B------:R-:W1:Y:S02]  /*04f0*/  LDS R14, [R9] ;  /* 0x00000000090e7984 */ /* 0x000e640000000800 */
[----:B-1---5:R-:W-:-:S05]  /*0500*/  FADD R15, R13, R14 ;  /* 0x0000000e0d0f7221 */ /* 0x022fca0000000000 */
[----:B------:R-:W1:Y:S02]  /*0510*/  ATOMS.CAST.SPIN P0, [R9], R14, R15 ;  /* 0x0000000e0900758d */ /* 0x000e64000180000f */
[----:B-1----:R-:W-:Y:S05]  /*0520*/  @!P0 BRA `(.L_x_2559) ;  /* 0xfffffffc00f08947 */ /* 0x002fea000383ffff */
[----:B------:R-:W-:Y:S05]  /*0530*/  BSYNC.RECONVERGENT B1 ;  /* 0x0000000000017941 */ /* 0x000fea0003800200 */
.L_x_2558:
[----:B0-----:R-:W-:-:S05]  /*0540*/  IMAD.WIDE R10, R6, 0x4, R10 ;  /* 0x00000004060a7825 */ /* 0x001fca00078e020a */
[----:B------:R0:W5:Y:S01]  /*0550*/  LDG.E R13, desc[UR6][R10.64] ;  /* 0x000000060a0d7981 */ /* 0x000162000c1e1900 */
[----:B------:R-:W-:Y:S01]  /*0560*/  BSSY.RECONVERGENT B1, `(.L_x_2560) ;  /* 0x0000006000017945 */ /* 0x000fe20003800200 */
[----:B------:R-:W-:-:S07]  /*0570*/  LEA R9, R0, R9, 0x2 ;  /* 0x0000000900097211 */ /* 0x000fce00078e10ff */
.L_x_2561:
[----:B------:R-:W1:Y:S02]  /*0580*/  LDS R14, [R9] ;  /* 0x00000000090e7984 */ /* 0x000e640000000800 */
[----:B-1---5:R-:W-:-:S05]  /*0590*/  FADD R15, R13, R14 ;  /* 0x0000000e0d0f7221 */ /* 0x022fca0000000000 */
[----:B------:R-:W1:Y:S02]  /*05a0*/  ATOMS.CAST.SPIN P0, [R9], R14, R15 ;  /* 0x0000000e0900758d */ /* 0x000e64000180000f */
[----:B-1----:R-:W-:Y:S05]  /*05b0*/  @!P0 BRA `(.L_x_2561) ;  /* 0xfffffffc00f08947 */ /* 0x002fea000383ffff */
[----:B------:R-:W-:Y:S05]  /*05c0*/  BSYNC.RECONVERGENT B1 ;  /* 0x0000000000017941 */ /* 0x000fea0003800200 */
.L_x_2560:
[----:B0-----:R-:W-:-:S05]  /*05d0*/  IMAD.WIDE R10, R6, 0x4, R10 ;  /* 0x00000004060a7825 */ /* 0x001fca00078e020a */
[----:B------:R0:W5:Y:S01]  /*05e0*/  LDG.E R13, desc[UR6][R10.64] ;  /* 0x000000060a0d7981 */ /* 0x000162000c1e1900 */
[----:B------:R-:W-:Y:S01]  /*05f0*/  BSSY.RECONVERGENT B1, `(.L_x_2562) ;  /* 0x0000006000017945 */ /* 0x000fe20003800200 */
[----:B------:R-:W-:-:S07]  /*0600*/  IMAD R9, R0, 0x4, R9 ;  /* 0x0000000400097824 */ /* 0x000fce00078e0209 */
.L_x_2563:
[----:B------:R-:W1:Y:S02]  /*0610*/  LDS R14, [R9] ;  /* 0x00000000090e7984 */ /* 0x000e640000000800 */
[----:B-1---5:R-:W-:-:S05]  /*0620*/  FADD R15, R13, R14 ;  /* 0x0000000e0d0f7221 */ /* 0x022fca0000000000 */
[----:B------:R-:W1:Y:S02]  /*0630*/  ATOMS.CAST.SPIN P0, [R9], R14, R15 ;  /* 0x0000000e0900758d */ /* 0x000e64000180000f */
[----:B-1----:R-:W-:Y:S05]  /*0640*/  @!P0 BRA `(.L_x_2563) ;  /* 0xfffffffc00f08947 */ /* 0x002fea000383ffff */
[----:B------:R-:W-:Y:S05]  /*0650*/  BSYNC.RECONVERGENT B1 ;  /* 0x0000000000017941 */ /* 0x000fea0003800200 */
.L_x_2562:
[----:B0-----:R-:W-:-:S05]  /*0660*/  IMAD.WIDE R10, R6, 0x4, R10 ;  /* 0x00000004060a7825 */ /* 0x001fca00078e020a */
[----:B------:R0:W5:Y:S01]  /*0670*/  LDG.E R13, desc[UR6][R10.64] ;  /* 0x000000060a0d7981 */ /* 0x000162000c1e1900 */
[----:B------:R-:W-:Y:S01]  /*0680*/  BSSY.RECONVERGENT B1, `(.L_x_2564) ;  /* 0x0000006000017945 */ /* 0x000fe20003800200 */
[----:B------:R-:W-:-:S07]  /*0690*/  LEA R9, R0, R9, 0x2 ;  /* 0x0000000900097211 */ /* 0x000fce00078e10ff */
.L_x_2565:
[----:B------:R-:W1:Y:S02]  /*06a0*/  LDS R14, [R9] ;  /* 0x00000000090e7984 */ /* 0x000e640000000800 */
[----:B-1---5:R-:W-:-:S05]  /*06b0*/  FADD R15, R13, R14 ;  /* 0x0000000e0d0f7221 */ /* 0x022fca0000000000 */
[----:B------:R-:W1:Y:S02]  /*06c0*/  ATOMS.CAST.SPIN P0, [R9], R14, R15 ;  /* 0x0000000e0900758d */ /* 0x000e64000180000f */
[----:B-1----:R-:W-:Y:S05]  /*06d0*/  @!P0 BRA `(.L_x_2565) ;  /* 0xfffffffc00f08947 */ /* 0x002fea000383ffff */
[----:B------:R-:W-:Y:S05]  /*06e0*/  BSYNC.RECONVERGENT B1 ;  /* 0x0000000000017941 */ /* 0x000fea0003800200 */
.L_x_2564:
[----:B0-----:R-:W-:-:S06]  /*06f0*/  IMAD.WIDE R10, R6, 0x4, R10 ;  /* 0x00000004060a7825 */ /* 0x001fcc00078e020a */
[----:B------:R0:W5:Y:S01]  /*0700*/  LDG.E R11, desc[UR6][R10.64] ;  /* 0x000000060a0b7981 */ /* 0x000162000c1e1900 */
[----:B------:R-:W-:Y:S01]  /*0710*/  BSSY.RECONVERGENT B1, `(.L_x_2566) ;  /* 0x0000006000017945 */ /* 0x000fe20003800200 */
[----:B------:R-:W-:-:S07]  /*0720*/  LEA R9, R0, R9, 0x2 ;  /* 0x0000000900097211 */ /* 0x000fce00078e10ff */
.L_x_2567:
[----:B------:R-:W1:Y:S02]  /*0730*/  LDS R12, [R9] ;  /* 0x00000000090c7984 */ /* 0x000e640000000800 */
[----:B-1---5:R-:W-:-:S05]  /*0740*/  FADD R13, R11, R12 ;  /* 0x0000000c0b0d7221 */ /* 0x022fca0000000000 */
[----:B------:R-:W1:Y:S02]  /*0750*/  ATOMS.CAST.SPIN P0, [R9], R12, R13 ;  /* 0x0000000c0900758d */ /* 0x000e64000180000d */
[----:B-1----:R-:W-:Y:S05]  /*0760*/  @!P0 BRA `(.L_x_2567) ;  /* 0xfffffffc00f08947 */ /* 0x002fea000383ffff */
[----:B------:R-:W-:Y:S05]  /*0770*/  BSYNC.RECONVERGENT B1 ;  /* 0x0000000000017941 */ /* 0x000fea0003800200 */
.L_x_2566:
[----:B------:R-:W-:-:S05]  /*0780*/  IMAD R7, R0, 0x20, R7 ;  /* 0x0000002000077824 */ /* 0x000fca00078e0207 */
[----:B------:R1:W-:Y:S02]  /*0790*/  ATOMS.POPC.INC.32 RZ, [R7+URZ] ;  /* 0x0000000007ff7f8c */ /* 0x0003e4000d8000ff */
.L_x_2551:
[----:B------:R-:W-:Y:S05]  /*07a0*/  BSYNC.RECONVERGENT B0 ;  /* 0x0000000000007941 */ /* 0x000fea0003800200 */
.L_x_2550:
        /* <DEDUP_REMOVED lines=8> */
.L_x_2570:
[C---:B0-----:R-:W-:Y:S01]  /*0830*/  LEA R10, R11.reuse, R5, 0x2 ;  /* 0x000000050b0a7211 */ /* 0x041fe200078e10ff */
[----:B-1-34-:R-:W-:-:S04]  /*0840*/  IMAD.WIDE R6, R11, 0x4, R8 ;  /* 0x000000040b067825 */ /* 0x01afc800078e0208 */
[----:B------:R-:W0:Y:S01]  /*0850*/  LDS R13, [R10] ;  /* 0x000000000a0d7984 */ /* 0x000e220000000800 */
[----:B--2---:R-:W-:-:S05]  /*0860*/  IMAD.IADD R11, R12, 0x1, R11 ;  /* 0x000000010c0b7824 */ /* 0x004fca00078e020b */
[----:B------:R-:W-:Y:S01]  /*0870*/  ISETP.GE.AND P1, PT, R11, R4, PT ;  /* 0x000000040b00720c */ /* 0x000fe20003f26270 */
[----:B0-----:R4:W-:-:S12]  /*0880*/  REDG.E.ADD.F32.FTZ.RN.STRONG.GPU desc[UR6][R6.64], R13 ;  /* 0x0000000d060079a6 */ /* 0x0019d8000c12f306 */
[----:B------:R-:W-:Y:S05]  /*0890*/  @!P1 BRA `(.L_x_2570) ;  /* 0xfffffffc00e49947 */ /* 0x000fea000383ffff */
.L_x_2569:
[----:B------:R-:W-:Y:S05]  /*08a0*/  BSYNC.RECONVERGENT B0 ;  /* 0x0000000000007941 */ /* 0x000fea0003800200 */
.L_x_2568:
[----:B------:R-:W-:Y:S05]  /*08b0*/  @P0 EXIT ;  /* 0x000000000000094d */ /* 0x000fea0003800000 */
[----:B-1--4-:R-:W1:Y:S01]  /*08c0*/  LDC.64 R6, c[0x0][0x3a0] ;  /* 0x0000e800ff067b82 */ /* 0x012e620000000a00 */
[----:B------:R-:W2:Y:S02]  /*08d0*/  LDCU UR4, c[0x0][0x360] ;  /* 0x00006c00ff0477ac */ /* 0x000ea40008000800 */
.L_x_2571:
        /* <DEDUP_REMOVED lines=8> */
.L_x_2572:
        /* <DEDUP_REMOVED lines=10> */
.L_x_2816:


//--------------------- .text._Z19countNewMembershipsILi8EEvPfS0_PiS1_S1_S1_ --------------------------
	.section	.text._Z19countNewMembershipsILi8EEvPfS0_PiS1_S1_S1_,"ax",@progbits
	.align	128
        .global         _Z19countNewMembershipsILi8EEvPfS0_PiS1_S1_S1_
        .type           _Z19countNewMembershipsILi8EEvPfS0_PiS1_S1_S1_,@function
        .size           _Z19countNewMembershipsILi8EEvPfS0_PiS1_S1_S1_,(.L_x_2817 - _Z19countNewMembershipsILi8EEvPfS0_PiS1_S1_S1_)
        .other          _Z19countNewMembershipsILi8EEvPfS0_PiS1_S1_S1_,@"STO_CUDA_ENTRY STV_DEFAULT"
_Z19countNewMembershipsILi8EEvPfS0_PiS1_S1_S1_:
.text._Z19countNewMembershipsILi8EEvPfS0_PiS1_S1_S1_:
        /* <DEDUP_REMOVED lines=38> */
[----:B------:R0:W4:Y:S02]  /*0260*/  LDG.E R26, desc[UR6][R36.64] ;  /* 0x00000006241a7981 */ /* 0x000124000c1e1900 */
[----:B0-----:R-:W-:-:S05]  /*0270*/  IMAD.WIDE R36, R2, 0x4, R36 ;  /* 0x0000000402247825 */ /* 0x001fca00078e0224 */
[----:B------:R-:W5:Y:S01]  /*0280*/  LDG.E R27, desc[UR6][R36.64] ;  /* 0x00000006241b7981 */ /* 0x000f62000c1e1900 */
[----:B------:R-:W-:-:S05]  /*0290*/  IMAD.WIDE R34, R2, 0x4, R36 ;  /* 0x0000000402227825 */ /* 0x000fca00078e0224 */
[----:B------:R-:W5:Y:S01]  /*02a0*/  LDG.E R24, desc[UR6][R34.64] ;  /* 0x0000000622187981 */ /* 0x000f62000c1e1900 */
[----:B------:R-:W-:-:S05]  /*02b0*/  IMAD.WIDE R12, R2, 0x4, R34 ;  /* 0x00000004020c7825 */ /* 0x000fca00078e0222 */
[----:B------:R0:W5:Y:S01]  /*02c0*/  LDG.E R25, desc[UR6][R12.64] ;  /* 0x000000060c197981 */ /* 0x000162000c1e1900 */
[----:B------:R-:W-:-:S05]  /*02d0*/  IMAD.WIDE R18, R2, 0x4, R12 ;  /* 0x0000000402127825 */ /* 0x000fca00078e020c */
[----:B------:R1:W5:Y:S01]  /*02e0*/  LDG.E R30, desc[UR6][R18.64] ;  /* 0x00000006121e7981 */ /* 0x000362000c1e1900 */
[----:B------:R-:W-:-:S06]  /*02f0*/  IMAD.WIDE R20, R2, 0x4, R18 ;  /* 0x0000000402147825 */ /* 0x000fcc00078e0212 */
[----:B------:R-:W5:Y:S01]  /*0300*/  LDG.E R21, desc[UR6][R20.64] ;  /* 0x0000000614157981 */ /* 0x000f62000c1e1900 */
[----:B------:R-:W-:Y:S01]  /*0310*/  MOV R11, RZ ;  /* 0x000000ff000b7202 */ /* 0x000fe20000000f00 */
[----:B---3--:R-:W-:Y:S01]  /*0320*/  FADD R29, -R4, R29 ;  /* 0x0000001d041d7221 */ /* 0x008fe20000000100 */
[----:B--2---:R-:W-:-:S03]  /*0330*/  FADD R28, -R3, R28 ;  /* 0x0000001c031c7221 */ /* 0x004fc60000000100 */
[----:B------:R-:W-:Y:S01]  /*0340*/  FMUL R29, R29, R29 ;  /* 0x0000001d1d1d7220 */ /* 0x000fe20000400000 */
[----:B------:R-:W-:-:S03]  /*0350*/  FMUL R28, R28, R28 ;  /* 0x0000001c1c1c7220 */ /* 0x000fc60000400000 */
[----:B0-----:R-:W-:Y:S01]  /*0360*/  F2F.F64.F32 R12, R29 ;  /* 0x0000001d000c7310 */ /* 0x001fe20000201800 */
[----:B----4-:R-:W-:-:S07]  /*0370*/  FADD R26, -R5, R26 ;  /* 0x0000001a051a7221 */ /* 0x010fce0000000100 */
[----:B------:R-:W0:Y:S01]  /*0380*/  F2F.F64.F32 R22, R28 ;  /* 0x0000001c00167310 */ /* 0x000e220000201800 */
[----:B------:R-:W-:-:S07]  /*0390*/  FMUL R26, R26, R26 ;  /* 0x0000001a1a1a7220 */ /* 0x000fce0000400000 */
[----:B------:R-:W2:Y:S01]  /*03a0*/  F2F.F64.F32 R14, R26 ;  /* 0x0000001a000e7310 */ /* 0x000ea20000201800 */
[----:B-----5:R-:W-:-:S04]  /*03b0*/  FADD R27, -R6, R27 ;  /* 0x0000001b061b7221 */ /* 0x020fc80000000100 */
[----:B------:R-:W-:Y:S01]  /*03c0*/  FMUL R27, R27, R27 ;  /* 0x0000001b1b1b7220 */ /* 0x000fe20000400000 */
[----:B0-----:R-:W-:Y:S01]  /*03d0*/  DADD R12, R12, R22 ;  /* 0x000000000c0c7229 */ /* 0x001fe20000000016 */
[----:B------:R-:W-:Y:S02]  /*03e0*/  FADD R24, -R7, R24 ;  /* 0x0000001807187221 */ /* 0x000fe40000000100 */
[----:B-1----:R-:W0:Y:S02]  /*03f0*/  F2F.F64.F32 R18, R27 ;  /* 0x0000001b00127310 */ /* 0x002e240000201800 */
[----:B------:R-:W-:Y:S01]  /*0400*/  FMUL R24, R24, R24 ;  /* 0x0000001818187220 */ /* 0x000fe20000400000 */
[----:B------:R-:W-:Y:S02]  /*0410*/  FADD R25, -R8, R25 ;  /* 0x0000001908197221 */ /* 0x000fe40000000100 */
[----:B--2---:R-:W-:-:S03]  /*0420*/  DADD R14, R14, R12 ;  /* 0x000000000e0e7229 */ /* 0x004fc6000000000c */
[----:B------:R-:W1:Y:S01]  /*0430*/  F2F.F64.F32 R12, R24 ;  /* 0x00000018000c7310 */ /* 0x000e620000201800 */
[----:B------:R-:W-:Y:S01]  /*0440*/  FMUL R25, R25, R25 ;  /* 0x0000001919197220 */ /* 0x000fe20000400000 */
[----:B------:R-:W-:-:S03]  /*0450*/  FADD R30, -R9, R30 ;  /* 0x0000001e091e7221 */ /* 0x000fc60000000100 */
[----:B0-----:R-:W-:-:S03]  /*0460*/  DADD R22, R18, R14 ;  /* 0x0000000012167229 */ /* 0x001fc6000000000e */
[----:B------:R-:W0:Y:S01]  /*0470*/  F2F.F64.F32 R18, R25 ;  /* 0x0000001900127310 */ /* 0x000e220000201800 */
[----:B------:R-:W-:Y:S01]  /*0480*/  FMUL R30, R30, R30 ;  /* 0x0000001e1e1e7220 */ /* 0x000fe20000400000 */
[----:B------:R-:W2:Y:S01]  /*0490*/  LDC.64 R14, c[0x0][0x388] ;  /* 0x0000e200ff0e7b82 */ /* 0x000ea20000000a00 */
[----:B------:R-:W-:Y:S02]  /*04a0*/  FADD R21, -R10, R21 ;  /* 0x000000150a157221 */ /* 0x000fe40000000100 */
[----:B-1----:R-:W-:-:S03]  /*04b0*/  DADD R22, R12, R22 ;  /* 0x000000000c167229 */ /* 0x002fc60000000016 */
[----:B------:R-:W1:Y:S01]  /*04c0*/  F2F.F64.F32 R12, R30 ;  /* 0x0000001e000c7310 */ /* 0x000e620000201800 */
[----:B------:R-:W-:-:S04]  /*04d0*/  FMUL R21, R21, R21 ;  /* 0x0000001515157220 */ /* 0x000fc80000400000 */
[----:B0-----:R-:W-:-:S03]  /*04e0*/  DADD R22, R18, R22 ;  /* 0x0000000012167229 */ /* 0x001fc60000000016 */
[----:B------:R-:W0:Y:S05]  /*04f0*/  F2F.F64.F32 R18, R21 ;  /* 0x0000001500127310 */ /* 0x000e2a0000201800 */
[----:B-1----:R-:W-:Y:S01]  /*0500*/  DADD R22, R12, R22 ;  /* 0x000000000c167229 */ /* 0x002fe20000000016 */
[----:B--2---:R-:W-:Y:S01]  /*0510*/  IADD3 R14, P0, PT, R14, 0x4, RZ ;  /* 0x000000040e0e7810 */ /* 0x004fe20007f1e0ff */
[C---:B------:R-:W-:Y:S01]  /*0520*/  IMAD R27, R2.reuse, 0x6, RZ ;  /* 0x00000006021b7824 */ /* 0x040fe200078e02ff */
[----:B------:R-:W-:Y:S02]  /*0530*/  LEA R13, R2, R2, 0x1 ;  /* 0x00000002020d7211 */ /* 0x000fe400078e08ff */
[----:B------:R-:W-:-:S03]  /*0540*/  IADD3.X R15, PT, PT, RZ, R15, RZ, P0, !PT ;  /* 0x0000000fff0f7210 */ /* 0x000fc600007fe4ff */
[----:B0-----:R-:W-:Y:S01]  /*0550*/  DADD R18, R18, R22 ;  /* 0x0000000012127229 */ /* 0x001fe20000000016 */
[C---:B------:R-:W-:Y:S02]  /*0560*/  SHF.L.U32 R25, R2.reuse, 0x2, RZ ;  /* 0x0000000202197819 */ /* 0x040fe400000006ff */
[CC--:B------:R-:W-:Y:S02]  /*0570*/  LEA R26, R2.reuse, R2.reuse, 0x2 ;  /* 0x00000002021a7211 */ /* 0x0c0fe400078e10ff */
[C---:B------:R-:W-:Y:S02]  /*0580*/  LEA R28, R2.reuse, -R2, 0x3 ;  /* 0x80000002021c7211 */ /* 0x040fe400078e18ff */
[C---:B------:R-:W-:Y:S02]  /*0590*/  IADD3 R29, PT, PT, -R2.reuse, RZ, RZ ;  /* 0x000000ff021d7210 */ /* 0x040fe40007ffe1ff */
[----:B------:R-:W-:Y:S02]  /*05a0*/  MOV R12, RZ ;  /* 0x000000ff000c7202 */ /* 0x000fe40000000f00 */
[----:B------:R-:W-:-:S07]  /*05b0*/  SHF.L.U32 R24, R2, 0x1, RZ ;  /* 0x0000000102187819 */ /* 0x000fce00000006ff */
.L_x_2574:
[--C-:B------:R-:W-:Y:S01]  /*05c0*/  IMAD.WIDE.U32 R22, R2, 0x4, R14.reuse ;  /* 0x0000000402167825 */ /* 0x100fe200078e000e */
[----:B------:R-:W2:Y:S03]  /*05d0*/  LDG.E R30, desc[UR6][R14.64] ;  /* 0x000000060e1e7981 */ /* 0x000ea6000c1e1900 */
[----:B------:R-:W-:Y:S02]  /*05e0*/  IMAD.WIDE.U32 R20, R24, 0x4, R14 ;  /* 0x0000000418147825 */ /* 0x000fe400078e000e */
[----:B------:R-:W3:Y:S04]  /*05f0*/  LDG.E R23, desc[UR6][R22.64] ;  /* 0x0000000616177981 */ /* 0x000ee8000c1e1900 */
[----:B------:R-:W4:Y:S01]  /*0600*/  LDG.E R20, desc[UR6][R20.64] ;  /* 0x0000000614147981 */ /* 0x000f22000c1e1900 */
[----:B------:R-:W-:-:S05]  /*0610*/  IADD3 R13, PT, PT, R13, 0x1, RZ ;  /* 0x000000010d0d7810 */ /* 0x000fca0007ffe0ff */
[----:B------:R-:W-:Y:S01]  /*0620*/  IMAD.WIDE.U32 R34, R13, 0x4, R16 ;  /* 0x000000040d227825 */ /* 0x000fe200078e0010 */
[----:B------:R-:W-:-:S05]  /*0630*/  IADD3 R25, PT, PT, R25, 0x1, RZ ;  /* 0x0000000119197810 */ /* 0x000fca0007ffe0ff */
[----:B------:R-:W5:Y:S01]  /*0640*/  LDG.E R34, desc[UR6][R34.64] ;  /* 0x0000000622227981 */ /* 0x000f62000c1e1900 */
        /* <DEDUP_REMOVED lines=8> */
[----:B----4-:R-:W-:-:S07]  /*06d0*/  FADD R30, -R5, R20 ;  /* 0x00000014051e7221 */ /* 0x010fce0000000100 */
[----:B------:R-:W0:Y:S01]  /*06e0*/  F2F.F64.F32 R22, R36 ;  /* 0x0000002400167310 */ /* 0x000e220000201800 */
[----:B------:R-:W-:Y:S01]  /*06f0*/  FMUL R37, R30, R30 ;  /* 0x0000001e1e257220 */ /* 0x000fe20000400000 */
[----:B------:R-:W-:-:S06]  /*0700*/  IMAD.WIDE.U32 R30, R25, 0x4, R16 ;  /* 0x00000004191e7825 */ /* 0x000fcc00078e0010 */
[----:B------:R-:W1:Y:S01]  /*0710*/  F2F.F64.F32 R20, R37 ;  /* 0x0000002500147310 */ /* 0x000e620000201800 */
[----:B------:R-:W2:Y:S01]  /*0720*/  LDG.E R31, desc[UR6][R30.64] ;  /* 0x000000061e1f7981 */ /* 0x000ea2000c1e1900 */
[----:B0-----:R-:W-:-:S08]  /*0730*/  DADD R22, R32, R22 ;  /* 0x0000000020167229 */ /* 0x001fd00000000016 */
[----:B-1----:R-:W-:Y:S01]  /*0740*/  DADD R20, R22, R20 ;  /* 0x0000000016147229 */ /* 0x002fe20000000014 */
[----:B------:R-:W-:-:S05]  /*0750*/  IMAD.WIDE.U32 R22, R26, 0x4, R16 ;  /* 0x000000041a167825 */ /* 0x000fca00078e0010 */
[----:B------:R0:W3:Y:S02]  /*0760*/  LDG.E R30, desc[UR6][R22.64] ;  /* 0x00000006161e7981 */ /* 0x0000e4000c1e1900 */
[----:B0-----:R-:W-:-:S05]  /*0770*/  IMAD.WIDE.U32 R22, R27, 0x4, R16 ;  /* 0x000000041b167825 */ /* 0x001fca00078e0010 */
[----:B------:R0:W4:Y:S02]  /*0780*/  LDG.E R32, desc[UR6][R22.64] ;  /* 0x0000000616207981 */ /* 0x000124000c1e1900 */
[----:B0-----:R-:W-:-:S05]  /*0790*/  IMAD.WIDE.U32 R22, R28, 0x4, R16 ;  /* 0x000000041c167825 */ /* 0x001fca00078e0010 */
[----:B------:R0:W4:Y:S01]  /*07a0*/  LDG.E R33, desc[UR6][R22.64] ;  /* 0x0000000616217981 */ /* 0x000122000c1e1900 */
[----:B-----5:R-:W-:-:S04]  /*07b0*/  FADD R34, -R6, R34 ;  /* 0x0000002206227221 */ /* 0x020fc80000000100 */
[----:B------:R-:W-:-:S04]  /*07c0*/  FMUL R34, R34, R34 ;  /* 0x0000002222227220 */ /* 0x000fc80000400000 */
[----:B0-----:R-:W0:Y:S02]  /*07d0*/  F2F.F64.F32 R22, R34 ;  /* 0x0000002200167310 */ /* 0x001e240000201800 */
[----:B0-----:R-:W-:Y:S01]  /*07e0*/  DADD R20, R20, R22 ;  /* 0x0000000014147229 */ /* 0x001fe20000000016 */
        /* <DEDUP_REMOVED lines=8> */
[----:B---3--:R-:W-:-:S04]  /*0870*/  FADD R30, -R8, R30 ;  /* 0x0000001e081e7221 */ /* 0x008fc80000000100 */
[----:B------:R-:W-:Y:S01]  /*0880*/  FMUL R36, R30, R30 ;  /* 0x0000001e1e247220 */ /* 0x000fe20000400000 */
[----:B0-----:R-:W-:-:S03]  /*0890*/  DADD R20, R20, R22 ;  /* 0x0000000014147229 */ /* 0x001fc60000000016 */
[----:B------:R-:W0:Y:S01]  /*08a0*/  F2F.F64.F32 R22, R36 ;  /* 0x0000002400167310 */ /* 0x000e220000201800 */
[----:B----4-:R-:W-:-:S04]  /*08b0*/  FADD R32, -R9, R32 ;  /* 0x0000002009207221 */ /* 0x010fc80000000100 */
[----:B------:R-:W-:-:S06]  /*08c0*/  FMUL R30, R32, R32 ;  /* 0x00000020201e7220 */ /* 0x000fcc0000400000 */
[----:B------:R-:W1:Y:S01]  /*08d0*/  F2F.F64.F32 R30, R30 ;  /* 0x0000001e001e7310 */ /* 0x000e620000201800 */
[----:B------:R-:W-:Y:S01]  /*08e0*/  FADD R33, -R10, R33 ;  /* 0x000000210a217221 */ /* 0x000fe20000000100 */
[----:B0-----:R-:W-:-:S03]  /*08f0*/  DADD R22, R20, R22 ;  /* 0x0000000014167229 */ /* 0x001fc60000000016 */
[----:B------:R-:W-:-:S04]  /*0900*/  FMUL R33, R33, R33 ;  /* 0x0000002121217220 */ /* 0x000fc80000400000 */
[----:B------:R-:W0:Y:S01]  /*0910*/  F2F.F64.F32 R20, R33 ;  /* 0x0000002100147310 */ /* 0x000e220000201800 */
[----:B-1----:R-:W-:-:S08]  /*0920*/  DADD R22, R22, R30 ;  /* 0x0000000016167229 */ /* 0x002fd0000000001e */
[----:B0-----:R-:W-:-:S08]  /*0930*/  DADD R20, R22, R20 ;  /* 0x0000000016147229 */ /* 0x001fd00000000014 */
[----:B------:R-:W-:-:S06]  /*0940*/  DSETP.GEU.AND P0, PT, R20, R18, PT ;  /* 0x000000121400722a */ /* 0x000fcc0003f0e000 */
[----:B------:R-:W-:Y:S02]  /*0950*/  FSEL R18, R20, R18, !P0 ;  /* 0x0000001214127208 */ /* 0x000fe40004000000 */
[----:B------:R-:W-:Y:S02]  /*0960*/  FSEL R19, R21, R19, !P0 ;  /* 0x0000001315137208 */ /* 0x000fe40004000000 */
[----:B------:R-:W-:Y:S01]  /*0970*/  SEL R12, R11, R12, !P0 ;  /* 0x0000000c0b0c7207 */ /* 0x000fe20004000000 */
[----:B------:R-:W-:Y:S06]  /*0980*/  @P1 BRA `(.L_x_2574) ;  /* 0xfffffffc000c1947 */ /* 0x000fec000383ffff */
.L_x_2573:
        /* <DEDUP_REMOVED lines=10> */
.L_x_2575:
        /* <DEDUP_REMOVED lines=13> */
.L_x_2817:


//--------------------- .text._Z17countNewCentroidsILi7EEvPfS0_PiS0_S1_S1_S1_ --------------------------
	.section	.text._Z17countNewCentroidsILi7EEvPfS0_PiS0_S1_S1_S1_,"ax",@progbits
	.align	128
        .global         _Z17countNewCentroidsILi7EEvPfS0_PiS0_S1_S1_S1_
        .type           _Z17countNewCentroidsILi7EEvPfS0_PiS0_S1_S1_S1_,@function
        .size           _Z17countNewCentroidsILi7EEvPfS0_PiS0_S1_S1_S1_,(.L_x_2818 - _Z17countNewCentroidsILi7EEvPfS0_PiS0_S1_S1_S1_)
        .other          _Z17countNewCentroidsILi7EEvPfS0_PiS0_S1_S1_S1_,@"STO_CUDA_ENTRY STV_DEFAULT"
_Z17countNewCentroidsILi7EEvPfS0_PiS0_S1_S1_S1_:
.text._Z17countNewCentroidsILi7EEvPfS0_PiS0_S1_S1_S1_:
        /* <DEDUP_REMOVED lines=24> */
.L_x_2578:
[----:B------:R-:W-:Y:S01]  /*0180*/  LEA R10, R9, R8, 0x2 ;  /* 0x00000008090a7211 */ /* 0x000fe200078e10ff */
[----:B-1----:R-:W-:-:S04]  /*0190*/  IMAD.IADD R9, R12, 0x1, R9 ;  /* 0x000000010c097824 */ /* 0x002fc800078e0209 */
[----:B------:R0:W-:Y:S01]  /*01a0*/  STS [R10], RZ ;  /* 0x000000ff0a007388 */ /* 0x0001e20000000800 */
[----:B------:R-:W-:-:S13]  /*01b0*/  ISETP.GE.AND P1, PT, R9, R4, PT ;  /* 0x000000040900720c */ /* 0x000fda0003f26270 */
[----:B0-----:R-:W-:Y:S05]  /*01c0*/  @!P1 BRA `(.L_x_2578) ;  /* 0xfffffffc00ec9947 */ /* 0x001fea000383ffff */
.L_x_2577:
[----:B------:R-:W-:Y:S05]  /*01d0*/  BSYNC.RECONVERGENT B0 ;  /* 0x0000000000007941 */ /* 0x000fea0003800200 */
.L_x_2576:
[----:B------:R-:W-:Y:S04]  /*01e0*/  BSSY.RECONVERGENT B0, `(.L_x_2579) ;  /* 0x0000009000007945 */ /* 0x000fe80003800200 */
[----:B------:R-:W-:Y:S05]  /*01f0*/  @P0 BRA `(.L_x_2580) ;  /* 0x00000000001c0947 */ /* 0x000fea0003800000 */
[----:B------:R-:W0:Y:S01]  /*0200*/  LDC R10, c[0x0][0x360] ;  /* 0x0000d800ff0a7b82 */ /* 0x000e220000000800 */
[----:B------:R-:W-:-:S07]  /*0210*/  MOV R9, R3 ;  /* 0x0000000300097202 */ /* 0x000fce0000000f00 */
.L_x_2581:
[----:B------:R-:W-:Y:S01]  /*0220*/  IMAD R8, R9, 0x4, R2 ;  /* 0x0000000409087824 */ /* 0x000fe200078e0202 */
[----:B0-----:R-:W-:-:S04]  /*0230*/  IADD3 R9, PT, PT, R10, R9, RZ ;  /* 0x000000090a097210 */ /* 0x001fc80007ffe0ff */
[----:B------:R1:W-:Y:S01]  /*0240*/  STS [R8], RZ ;  /* 0x000000ff08007388 */ /* 0x0003e20000000800 */
[----:B------:R-:W-:-:S13]  /*0250*/  ISETP.GE.AND P0, PT, R9, R0, PT ;  /* 0x000000000900720c */ /* 0x000fda0003f06270 */
[----:B-1----:R-:W-:Y:S05]  /*0260*/  @!P0 BRA `(.L_x_2581) ;  /* 0xfffffffc00ec8947 */ /* 0x002fea000383ffff */
.L_x_2580:
[----:B------:R-:W-:Y:S05]  /*0270*/  BSYNC.RECONVERGENT B0 ;  /* 0x0000000000007941 */ /* 0x000fea0003800200 */
.L_x_2579:
        /* <DEDUP_REMOVED lines=12> */
.L_x_2585:
[----:B------:R-:W0:Y:S02]  /*0340*/  LDS R8, [R7] ;  /* 0x0000000007087984 */ /* 0x000e240000000800 */
[----:B0----5:R-:W-:-:S05]  /*0350*/  FADD R9, R13, R8 ;  /* 0x000000080d097221 */ /* 0x021fca0000000000 */
[----:B------:R-:W0:Y:S02]  /*0360*/  ATOMS.CAST.SPIN P0, [R7], R8, R9 ;  /* 0x000000080700758d */ /* 0x000e240001800009 */
[----:B0-----:R-:W-:Y:S05]  /*0370*/  @!P0 BRA `(.L_x_2585) ;  /* 0xfffffffc00f08947 */ /* 0x001fea000383ffff */
[----:B------:R-:W-:Y:S05]  /*0380*/  BSYNC.RECONVERGENT B1 ;  /* 0x0000000000017941 */ /* 0x000fea0003800200 */
.L_x_2584:
[----:B------:R-:W-:-:S05]  /*0390*/  IMAD.WIDE R10, R6, 0x4, R10 ;  /* 0x00000004060a7825 */ /* 0x000fca00078e020a */
[----:B------:R0:W5:Y:S01]  /*03a0*/  LDG.E R13, desc[UR6][R10.64] ;  /* 0x000000060a0d7981 */ /* 0x000162000c1e1900 */
[----:B------:R-:W-:Y:S01]  /*03b0*/  BSSY.RECONVERGENT B1, `(.L_x_2586) ;  /* 0x0000006000017945 */ /* 0x000fe20003800200 */
[----:B------:R-:W-:-:S07]  /*03c0*/  LEA R9, R0, R7, 0x2 ;  /* 0x0000000700097211 */ /* 0x000fce00078e10ff */
.L_x_2587:
[----:B------:R-:W1:Y:S02]  /*03d0*/  LDS R14, [R9] ;  /* 0x00000000090e7984 */ /* 0x000e640000000800 */
[----:B-1---5:R-:W-:-:S05]  /*03e0*/  FADD R15, R13, R14 ;  /* 0x0000000e0d0f7221 */ /* 0x022fca0000000000 */
[----:B------:R-:W1:Y:S02]  /*03f0*/  ATOMS.CAST.SPIN P0, [R9], R14, R15 ;  /* 0x0000000e0900758d */ /* 0x000e64000180000f */
[----:B-1----:R-:W-:Y:S05]  /*0400*/  @!P0 BRA `(.L_x_2587) ;  /* 0xfffffffc00f08947 */ /* 0x002fea000383ffff */
[----:B------:R-:W-:Y:S05]  /*0410*/  BSYNC.RECONVERGENT B1 ;  /* 0x0000000000017941 */ /* 0x000fea0003800200 */
.L_x_2586:
[----:B0-----:R-:W-:-:S05]  /*0420*/  IMAD.WIDE R10, R6, 0x4, R10 ;  /* 0x00000004060a7825 */ /* 0x001fca00078e020a */
[----:B------:R0:W5:Y:S01]  /*0430*/  LDG.E R13, desc[UR6][R10.64] ;  /* 0x000000060a0d7981 */ /* 0x000162000c1e1900 */
[----:B------:R-:W-:Y:S01]  /*0440*/  BSSY.RECONVERGENT B1, `(.L_x_2588) ;  /* 0x0000006000017945 */ /* 0x000fe20003800200 */
[----:B------:R-:W-:-:S07]  /*0450*/  LEA R9, R0, R9, 0x2 ;  /* 0x0000000900097211 */ /* 0x000fce00078e10ff */
.L_x_2589:
[----:B------:R-:W1:Y:S02]  /*0460*/  LDS R14, [R9] ;  /* 0x00000000090e7984 */ /* 0x000e640000000800 */
[----:B-1---5:R-:W-:-:S05]  /*0470*/  FADD R15, R13, R14 ;  /* 0x0000000e0d0f7221 */ /* 0x022fca0000000000 */
[----:B------:R-:W1:Y:S02]  /*0480*/  ATOMS.CAST.SPIN P0, [R9], R14, R15 ;  /* 0x0000000e0900758d */ /* 0x000e64000180000f */
[----:B-1----:R-:W-:Y:S05]  /*0490*/  @!P0 BRA `(.L_x_2589) ;  /* 0xfffffffc00f08947 */ /* 0x002fea000383ffff */
[----:B------:R-:W-:Y:S05]  /*04a0*/  BSYNC.RECONVERGENT B1 ;  /* 0x0000000000017941 */ /* 0x000fea0003800200 */
.L_x_2588:
[----:B0-----:R-:W-:-:S05]  /*04b0*/  IMAD.WIDE R10, R6, 0x4, R10 ;  /* 0x00000004060a7825 */ /* 0x001fca00078e020a */
[----:B------:R0:W5:Y:S01]  /*04c0*/  LDG.E R13, desc[UR6][R10.64] ;  /* 0x000000060a0d7981 */ /* 0x000162000c1e1900 */
[----:B------:R-:W-:Y:S01]  /*04d0*/  BSSY.RECONVERGENT B1, `(.L_x_2590) ;  /* 0x0000006000017945 */ /* 0x000fe20003800200 */
[----:B------:R-:W-:-:S07]  /*04e0*/  IMAD R9, R0, 0x4, R9 ;  /* 0x0000000400097824 */ /* 0x000fce00078e0209 */
.L_x_2591:
[----:B------:R-:W1:Y:S02]  /*04f0*/  LDS R14, [R9] ;  /* 0x00000000090e7984 */ /* 0x000e640000000800 */
[----:B-1---5:R-:W-:-:S05]  /*0500*/  FADD R15, R13, R14 ;  /* 0x0000000e0d0f7221 */ /* 0x022fca0000000000 */
[----:B------:R-:W1:Y:S02]  /*0510*/  ATOMS.CAST.SPIN P0, [R9], R14, R15 ;  /* 0x0000000e0900758d */ /* 0x000e64000180000f */
[----:B-1----:R-:W-:Y:S05]  /*0520*/  @!P0 BRA `(.L_x_2591) ;  /* 0xfffffffc00f08947 */ /* 0x002fea000383ffff */
[----:B------:R-:W-:Y:S05]  /*0530*/  BSYNC.RECONVERGENT B1 ;  /* 0x0000000000017941 */ /* 0x000fea0003800200 */
.L_x_2590:
[----:B0-----:R-:W-:-:S05]  /*0540*/  IMAD.WIDE R10, R6, 0x4, R10 ;  /* 0x00000004060a7825 */ /* 0x001fca00078e020a */
[----:B------:R0:W5:Y:S01]  /*0550*/  LDG.E R13, desc[UR6][R10.64] ;  /* 0x000000060a0d7981 */ /* 0x000162000c1e1900 */
[----:B------:R-:W-:Y:S01]  /*0560*/  BSSY.RECONVERGENT B1, `(.L_x_2592) ;  /* 0x0000006000017945 */ /* 0x000fe20003800200 */
[----:B------:R-:W-:-:S07]  /*0570*/  LEA R9, R0, R9, 0x2 ;  /* 0x0000000900097211 */ /* 0x000fce00078e10ff */
.L_x_2593:
[----:B------:R-:W1:Y:S02]  /*0580*/  LDS R14, [R9] ;  /* 0x00000000090e7984 */ /* 0x000e640000000800 */
[----:B-1---5:R-:W-:-:S05]  /*0590*/  FADD R15, R13, R14 ;  /* 0x0000000e0d0f7221 */ /* 0x022fca0000000000 */
[----:B------:R-:W1:Y:S02]  /*05a0*/  ATOMS.CAST.SPIN P0, [R9], R14, R15 ;  /* 0x0000000e0900758d */ /* 0x000e64000180000f */
[----:B-1----:R-:W-:Y:S05]  /*05b0*/  @!P0 BRA `(.L_x_2593) ;  /* 0xfffffffc00f08947 */ /* 0x002fea000383ffff */
[----:B------:R-:W-:Y:S05]  /*05c0*/  BSYNC.RECONVERGENT B1 ;  /* 0x0000000000017941 */ /* 0x000fea0003800200 */
.L_x_2592:
[----:B0-----:R-:W-:-:S05]  /*05d0*/  IMAD.WIDE R10, R6, 0x4, R10 ;  /* 0x00000004060a7825 */ /* 0x001fca00078e020a */
[----:B------:R0:W5:Y:S01]  /*05e0*/  LDG.E R13, desc[UR6][R10.64] ;  /* 0x000000060a0d7981 */ /* 0x000162000c1e1900 */
[----:B------:R-:W-:Y:S01]  /*05f0*/  BSSY.RECONVERGENT B1, `(.L_x_2594) ;  /* 0x0000006000017945 */ /* 0x000fe20003800200 */
[----:B------:R-:W-:-:S07]  /*0600*/  LEA R9, R0, R9, 0x2 ;  /* 0x0000000900097211 */ /* 0x000fce00078e10ff */
.L_x_2595:
[----:B------:R-:W1:Y:S02]  /*0610*/  LDS R14, [R9] ;  /* 0x00000000090e7984 */ /* 0x000e640000000800 */
[----:B-1---5:R-:W-:-:S05]  /*0620*/  FADD R15, R13, R14 ;  /* 0x0000000e0d0f7221 */ /* 0x022fca0000000000 */
[----:B------:R-:W1:Y:S02]  /*0630*/  ATOMS.CAST.SPIN P0, [R9], R14, R15 ;  /* 0x0000000e0900758d */ /* 0x000e64000180000f */
[----:B-1----:R-:W-:Y:S05]  /*0640*/  @!P0 BRA `(.L_x_2595) ;  /* 0xfffffffc00f08947 */ /* 0x002fea000383ffff */
[----:B------:R-:W-:Y:S05]  /*0650*/  BSYNC.RECONVERGENT B1 ;  /* 0x0000000000017941 */ /* 0x000fea0003800200 */
.L_x_2594:
[----:B0-----:R-:W-:-:S06]  /*0660*/  IMAD.WIDE R10, R6, 0x4, R10 ;  /* 0x00000004060a7825 */ /* 0x001fcc00078e020a */
[----:B------:R0:W5:Y:S01]  /*0670*/  LDG.E R11, desc[UR6][R10.64] ;  /* 0x000000060a0b7981 */ /* 0x000162000c1e1900 */
[----:B------:R-:W-:Y:S01]  /*0680*/  BSSY.RECONVERGENT B1, `(.L_x_2596) ;  /* 0x0000006000017945 */ /* 0x000fe20003800200 */
[----:B------:R-:W-:-:S07]  /*0690*/  IMAD R9, R0, 0x4, R9 ;  /* 0x0000000400097824 */ /* 0x000fce00078e0209 */
.L_x_2597:
[----:B------:R-:W1:Y:S02]  /*06a0*/  LDS R12, [R9] ;  /* 0x00000000090c7984 */ /* 0x000e640000000800 */
[----:B-1---5:R-:W-:-:S05]  /*06b0*/  FADD R13, R11, R12 ;  /* 0x0000000c0b0d7221 */ /* 0x022fca0000000000 */
[----:B------:R-:W1:Y:S02]  /*06c0*/  ATOMS.CAST.SPIN P0, [R9], R12, R13 ;  /* 0x0000000c0900758d */ /* 0x000e64000180000d */
[----:B-1----:R-:W-:Y:S05]  /*06d0*/  @!P0 BRA `(.L_x_2597) ;  /* 0xfffffffc00f08947 */ /* 0x002fea000383ffff */
[----:B------:R-:W-:Y:S05]  /*06e0*/  BSYNC.RECONVERGENT B1 ;  /* 0x0000000000017941 */ /* 0x000fea0003800200 */
.L_x_2596:
[----:B------:R-:W-:-:S05]  /*06f0*/  IMAD R7, R0, 0x1c, R7 ;  /* 0x0000001c00077824 */ /* 0x000fca00078e0207 */
[----:B------:R1:W-:Y:S02]  /*0700*/  ATOMS.POPC.INC.32 RZ, [R7+URZ] ;  /* 0x0000000007ff7f8c */ /* 0x0003e4000d8000ff */
.L_x_2583:
[----:B------:R-:W-:Y:S05]  /*0710*/  BSYNC.RECONVERGENT B0 ;  /* 0x0000000000007941 */ /* 0x000fea0003800200 */
.L_x_2582:
        /* <DEDUP_REMOVED lines=8> */
.L_x_2600:
[C---:B0-----:R-:W-:Y:S01]  /*07a0*/  LEA R10, R11.reuse, R5, 0x2 ;  /* 0x000000050b0a7211 */ /* 0x041fe200078e10ff */
[----:B-1-34-:R-:W-:-:S04]  /*07b0*/  IMAD.WIDE R6, R11, 0x4, R8 ;  /* 0x000000040b067825 */ /* 0x01afc800078e0208 */
[----:B------:R-:W0:Y:S01]  /*07c0*/  LDS R13, [R10] ;  /* 0x000000000a0d7984 */ /* 0x000e220000000800 */
[----:B--2---:R-:W-:-:S05]  /*07d0*/  IMAD.IADD R11, R12, 0x1, R11 ;  /* 0x000000010c0b7824 */ /* 0x004fca00078e020b */
[----:B------:R-:W-:Y:S01]  /*07e0*/  ISETP.GE.AND P1, PT, R11, R4, PT ;  /* 0x000000040b00720c */ /* 0x000fe20003f26270 */
[----:B0-----:R4:W-:-:S12]  /*07f0*/  REDG.E.ADD.F32.FTZ.RN.STRONG.GPU desc[UR6][R6.64], R13 ;  /* 0x0000000d060079a6 */ /* 0x0019d8000c12f306 */
[----:B------:R-:W-:Y:S05]  /*0800*/  @!P1 BRA `(.L_x_2600) ;  /* 0xfffffffc00e49947 */ /* 0x000fea000383ffff */
.L_x_2599:
[----:B------:R-:W-:Y:S05]  /*0810*/  BSYNC.RECONVERGENT B0 ;  /* 0x0000000000007941 */ /* 0x000fea0003800200 */
.L_x_2598:
[----:B------:R-:W-:Y:S05]  /*0820*/  @P0 EXIT ;  /* 0x000000000000094d */ /* 0x000fea0003800000 */
[----:B-1--4-:R-:W1:Y:S01]  /*0830*/  LDC.64 R6, c[0x0][0x3a0] ;  /* 0x0000e800ff067b82 */ /* 0x012e620000000a00 */
[----:B------:R-:W2:Y:S02]  /*0840*/  LDCU UR4, c[0x0][0x360] ;  /* 0x00006c00ff0477ac */ /* 0x000ea40008000800 */
.L_x_2601:
        /* <DEDUP_REMOVED lines=8> */
.L_x_2602:
        /* <DEDUP_REMOVED lines=11> */
.L_x_2818:


//--------------------- .text._Z19countNewMembershipsILi7EEvPfS0_PiS1_S1_S1_ --------------------------
	.section	.text._Z19countNewMembershipsILi7EEvPfS0_PiS1_S1_S1_,"ax",@progbits
	.align	128
        .global         _Z19countNewMembershipsILi7EEvPfS0_PiS1_S1_S1_
        .type           _Z19countNewMembershipsILi7EEvPfS0_PiS1_S1_S1_,@function
        .size           _Z19countNewMembershipsILi7EEvPfS0_PiS1_S1_S1_,(.L_x_2819 - _Z19countNewMembershipsILi7EEvPfS0_PiS1_S1_S1_)
        .other          _Z19countNewMembershipsILi7EEvPfS0_PiS1_S1_S1_,@"STO_CUDA_ENTRY STV_DEFAULT"
_Z19countNewMembershipsILi7EEvPfS0_PiS1_S1_S1_:
.text._Z19countNewMembershipsILi7EEvPfS0_PiS1_S1_S1_:
        /* <DEDUP_REMOVED lines=11> */
[----:B------:R-:W1:Y:S08]  /*00b0*/  LDC.64 R10, c[0x0][0x390] ;  /* 0x0000e400ff0a7b82 */ /* 0x000e700000000a00 */
[----:B------:R-:W2:Y:S01]  /*00c0*/  LDC.64 R26, c[0x0][0x380] ;  /* 0x0000e000ff1a7b82 */ /* 0x000ea20000000a00 */
[----:B0-----:R-:W3:Y:S01]  /*00d0*/  LDG.E R4, desc[UR16][R4.64] ;  /* 0x0000001004047981 */ /* 0x001ee2000c1e1900 */
[----:B-1----:R-:W-:-:S05]  /*00e0*/  IMAD.WIDE R10, R0, 0x4, R10 ;  /* 0x00000004000a7825 */ /* 0x002fca00078e020a */
[----:B------:R0:W5:Y:S01]  /*00f0*/  LDG.E R2, desc[UR16][R10.64] ;  /* 0x000000100a027981 */ /* 0x000162000c1e1900 */
[----:B------:R-:W-:Y:S02]  /*0100*/  HFMA2 R3, -RZ, RZ, 0, 0 ;  /* 0x00000000ff037431 */ /* 0x000fe400000001ff */
[----:B--2---:R-:W-:-:S04]  /*0110*/  IMAD.WIDE R26, R0, 0x4, R26 ;  /* 0x00000004001a7825 */ /* 0x004fc800078e021a */
[----:B------:R-:W-:-:S04]  /*0120*/  IMAD.WIDE R8, R21, 0x4, R26 ;  /* 0x0000000415087825 */ /* 0x000fc800078e021a */
[----:B------:R-:W-:-:S04]  /*0130*/  IMAD.WIDE R18, R21, 0x4, R8 ;  /* 0x0000000415127825 */ /* 0x000fc800078e0208 */
[----:B------:R-:W-:-:S04]  /*0140*/  IMAD.WIDE R22, R21, 0x4, R18 ;  /* 0x0000000415167825 */ /* 0x000fc800078e0212 */
[----:B------:R-:W-:-:S04]  /*0150*/  IMAD.WIDE R14, R21, 0x4, R22 ;  /* 0x00000004150e7825 */ /* 0x000fc800078e0216 */
[----:B------:R-:W-:-:S04]  /*0160*/  IMAD.WIDE R12, R21, 0x4, R14 ;  /* 0x00000004150c7825 */ /* 0x000fc800078e020e */
[----:B------:R-:W-:Y:S01]  /*0170*/  IMAD.WIDE R20, R21, 0x4, R12 ;  /* 0x0000000415147825 */ /* 0x000fe200078e020c */
[----:B---3--:R-:W-:-:S13]  /*0180*/  R2UR UR6, R4 ;  /* 0x00000000040672ca */ /* 0x008fda00000e0000 */
[----:B------:R-:W-:-:S09]  /*0190*/  UISETP.GE.AND UP0, UPT, UR6, 0x2, UPT ;  /* 0x000000020600788c */ /* 0x000fd2000bf06270 */
[----:B0-----:R-:W-:Y:S05]  /*01a0*/  BRA.U !UP0, `(.L_x_2603) ;  /* 0x0000000908307547 */ /* 0x001fea000b800000 */
[----:B------:R-:W0:Y:S01]  /*01b0*/  LDCU.64 UR18, c[0x0][0x388] ;  /* 0x00007100ff1277ac */ /* 0x000e220008000a00 */
[----:B------:R-:W1:Y:S01]  /*01c0*/  LDC.64 R24, c[0x0][0x388] ;  /* 0x0000e200ff187b82 */ /* 0x000e620000000a00 */
[----:B------:R-:W2:Y:S04]  /*01d0*/  LDG.E R4, desc[UR16][R26.64] ;  /* 0x000000101a047981 */ /* 0x000ea8000c1e1900 */
[----:B------:R-:W3:Y:S04]  /*01e0*/  LDG.E R5, desc[UR16][R8.64] ;  /* 0x0000001008057981 */ /* 0x000ee8000c1e1900 */
[----:B------:R-:W4:Y:S04]  /*01f0*/  LDG.E R6, desc[UR16][R18.64] ;  /* 0x0000001012067981 */ /* 0x000f28000c1e1900 */
[----:B------:R-:W4:Y:S01]  /*0200*/  LDG.E R7, desc[UR16][R22.64] ;  /* 0x0000001016077981 */ /* 0x000f22000c1e1900 */
[----:B0-----:R-:W-:-:S03]  /*0210*/  UIMAD.WIDE UR4, UR6, 0x4, UR18 ;  /* 0x00000004060478a5 */ /* 0x001fc6000f8e0212 */
[----:B------:R-:W4:Y:S04]  /*0220*/  LDG.E R8, desc[UR16][R14.64] ;  /* 0x000000100e087981 */ /* 0x000f28000c1e1900 */
[----:B------:R-:W4:Y:S01]  /*0230*/  LDG.E R9, desc[UR16][R12.64] ;  /* 0x000000100c097981 */ /* 0x000f22000c1e1900 */
[----:B------:R-:W-:Y:S02]  /*0240*/  MOV R16, UR4 ;  /* 0x0000000400107c02 */ /* 0x000fe40008000f00 */
[----:B------:R-:W-:Y:S01]  /*0250*/  MOV R17, UR5 ;  /* 0x0000000500117c02 */ /* 0x000fe20008000f00 */
[----:B------:R-:W-:Y:S01]  /*0260*/  UIMAD.WIDE UR4, UR6, 0x4, UR4 ;  /* 0x00000004060478a5 */ /* 0x000fe2000f8e0204 */
[----:B-1----:R-:W2:Y:S04]  /*0270*/  LDG.E R25, desc[UR16][R24.64] ;  /* 0x0000001018197981 */ /* 0x002ea8000c1e1900 */
[----:B------:R-:W3:Y:S01]  /*0280*/  LDG.E R16, desc[UR16][R16.64] ;  /* 0x0000001010107981 */ /* 0x000ee2000c1e1900 */
[----:B------:R-:W-:-:S02]  /*0290*/  MOV R28, UR4 ;  /* 0x00000004001c7c02 */ /* 0x000fc40008000f00 */
[----:B------:R-:W-:Y:S01]  /*02a0*/  MOV R29, UR5 ;  /* 0x00000005001d7c02 */ /* 0x000fe20008000f00 */
[----:B------:R-:W-:Y:S01]  /*02b0*/  UIMAD.WIDE UR4, UR6, 0x4, UR4 ;  /* 0x00000004060478a5 */ /* 0x000fe2000f8e0204 */
[----:B------:R-:W4:Y:S04]  /*02c0*/  LDG.E R20, desc[UR16][R20.64] ;  /* 0x0000001014147981 */ /* 0x000f28000c1e1900 */
[----:B------:R0:W4:Y:S02]  /*02d0*/  LDG.E R17, desc[UR16][R28.64] ;  /* 0x000000101c117981 */ /* 0x000124000c1e1900 */
[----:B0-----:R-:W-:Y:S02]  /*02e0*/  MOV R28, UR4 ;  /* 0x00000004001c7c02 */ /* 0x001fe40008000f00 */
[----:B------:R-:W-:Y:S01]  /*02f0*/  MOV R29, UR5 ;  /* 0x00000005001d7c02 */ /* 0x000fe20008000f00 */
[----:B------:R-:W-:-:S04]  /*0300*/  UIMAD.WIDE UR4, UR6, 0x4, UR4 ;  /* 0x00000004060478a5 */ /* 0x000fc8000f8e0204 */
[----:B------:R-:W4:Y:S02]  /*0310*/  LDG.E R24, desc[UR16][R28.64] ;  /* 0x000000101c187981 */ /* 0x000f24000c1e1900 */
[----:B------:R-:W-:Y:S02]  /*0320*/  MOV R26, UR4 ;  /* 0x00000004001a7c02 */ /* 0x000fe40008000f00 */
        /* <DEDUP_REMOVED lines=8> */
[----:B------:R-:W-:-:S03]  /*03b0*/  MOV R22, UR4 ;  /* 0x0000000400167c02 */ /* 0x000fc60008000f00 */
[----:B------:R-:W0:Y:S02]  /*03c0*/  LDCU.64 UR4, c[0x0][0x388] ;  /* 0x00007100ff0477ac */ /* 0x000e240008000a00 */
[----:B------:R1:W4:Y:S01]  /*03d0*/  LDG.E R23, desc[UR16][R22.64] ;  /* 0x0000001016177981 */ /* 0x000322000c1e1900 */
[----:B------:R-:W-:Y:S02]  /*03e0*/  USHF.L.U32 UR8, UR6, 0x2, URZ ;  /* 0x0000000206087899 */ /* 0x000fe400080006ff */
[----:B------:R-:W-:Y:S02]  /*03f0*/  UIMAD UR9, UR6, 0x5, URZ ;  /* 0x00000005060978a4 */ /* 0x000fe4000f8e02ff */
[----:B------:R-:W-:Y:S01]  /*0400*/  UIMAD UR10, UR6, 0x6, URZ ;  /* 0x00000006060a78a4 */ /* 0x000fe2000f8e02ff */
[----:B-1----:R-:W-:Y:S01]  /*0410*/  MOV R22, RZ ;  /* 0x000000ff00167202 */ /* 0x002fe20000000f00 */
[----:B------:R-:W-:Y:S02]  /*0420*/  UIMAD UR7, UR6, 0x3, URZ ;  /* 0x00000003060778a4 */ /* 0x000fe4000f8e02ff */
[----:B0-----:R-:W-:-:S02]  /*0430*/  UIADD3 UR4, UP0, UPT, UR4, 0x4, URZ ;  /* 0x0000000404047890 */ /* 0x001fc4000ff1e0ff */
[----:B------:R-:W-:Y:S02]  /*0440*/  UIADD3 UR11, UPT, UPT, -UR6, URZ, URZ ;  /* 0x000000ff060b7290 */ /* 0x000fe4000fffe1ff */
[----:B------:R-:W-:Y:S02]  /*0450*/  UIADD3.X UR5, UPT, UPT, URZ, UR5, URZ, UP0, !UPT ;  /* 0x00000005ff057290 */ /* 0x000fe400087fe4ff */
[----:B------:R-:W-:Y:S01]  /*0460*/  USHF.L.U32 UR14, UR6, 0x1, URZ ;  /* 0x00000001060e7899 */ /* 0x000fe200080006ff */
[----:B--2---:R-:W-:Y:S01]  /*0470*/  FADD R25, -R4, R25 ;  /* 0x0000001904197221 */ /* 0x004fe20000000100 */
[----:B---3--:R-:W-:-:S03]  /*0480*/  FADD R16, -R5, R16 ;  /* 0x0000001005107221 */ /* 0x008fc60000000100 */
[----:B------:R-:W-:Y:S01]  /*0490*/  FMUL R28, R25, R25 ;  /* 0x00000019191c7220 */ /* 0x000fe20000400000 */
[----:B------:R-:W-:-:S03]  /*04a0*/  FMUL R26, R16, R16 ;  /* 0x00000010101a7220 */ /* 0x000fc60000400000 */
[----:B------:R-:W-:Y:S01]  /*04b0*/  F2F.F64.F32 R14, R28 ;  /* 0x0000001c000e7310 */ /* 0x000fe20000201800 */
[----:B----4-:R-:W-:-:S07]  /*04c0*/  FADD R25, -R6, R17 ;  /* 0x0000001106197221 */ /* 0x010fce0000000100 */
[----:B------:R-:W0:Y:S01]  /*04d0*/  F2F.F64.F32 R16, R26 ;  /* 0x0000001a00107310 */ /* 0x000e220000201800 */
[----:B------:R-:W-:-:S07]  /*04e0*/  FMUL R25, R25, R25 ;  /* 0x0000001919197220 */ /* 0x000fce0000400000 */
        /* <DEDUP_REMOVED lines=9> */
[----:B------:R-:W-:-:S04]  /*0580*/  FADD R18, -R9, R18 ;  /* 0x0000001209127221 */ /* 0x000fc80000000100 */
[----:B------:R-:W-:Y:S01]  /*0590*/  FMUL R18, R18, R18 ;  /* 0x0000001212127220 */ /* 0x000fe20000400000 */
[----:B0-----:R-:W-:-:S03]  /*05a0*/  DADD R16, R16, R12 ;  /* 0x0000000010107229 */ /* 0x001fc6000000000c */
[----:B------:R-:W0:Y:S01]  /*05b0*/  F2F.F64.F32 R12, R18 ;  /* 0x00000012000c7310 */ /* 0x000e220000201800 */
[----:B------:R-:W-:-:S04]  /*05c0*/  FADD R23, -R20, R23 ;  /* 0x0000001714177221 */ /* 0x000fc80000000100 */
[----:B------:R-:W-:Y:S01]  /*05d0*/  FMUL R23, R23, R23 ;  /* 0x0000001717177220 */ /* 0x000fe20000400000 */
[----:B-1----:R-:W-:-:S03]  /*05e0*/  DADD R16, R14, R16 ;  /* 0x000000000e107229 */ /* 0x002fc60000000010 */
[----:B------:R-:W1:Y:S05]  /*05f0*/  F2F.F64.F32 R14, R23 ;  /* 0x00000017000e7310 */ /* 0x000e6a0000201800 */
[----:B0-----:R-:W-:Y:S01]  /*0600*/  DADD R12, R12, R16 ;  /* 0x000000000c0c7229 */ /* 0x001fe20000000010 */
[----:B------:R-:W-:-:S07]  /*0610*/  MOV R3, RZ ;  /* 0x000000ff00037202 */ /* 0x000fce0000000f00 */
[----:B-1----:R-:W-:-:S11]  /*0620*/  DADD R12, R14, R12 ;  /* 0x000000000e0c7229 */ /* 0x002fd6000000000c */
.L_x_2604:
[----:B------:R-:W-:Y:S02]  /*0630*/  UIMAD.WIDE.U32 UR12, UR6, 0x4, UR4 ;  /* 0x00000004060c78a5 */ /* 0x000fe4000f8e0004 */
[----:B------:R-:W-:Y:S02]  /*0640*/  MOV R18, UR4 ;  /* 0x0000000400127c02 */ /* 0x000fe40008000f00 */
[----:B------:R-:W-:Y:S02]  /*0650*/  MOV R19, UR5 ;  /* 0x0000000500137c02 */ /* 0x000fe40008000f00 */
[----:B------:R-:W-:Y:S02]  /*0660*/  MOV R14, UR12 ;  /* 0x0000000c000e7c02 */ /* 0x000fe40008000f00 */
[----:B------:R-:W-:Y:S01]  /*0670*/  MOV R15, UR13 ;  /* 0x0000000d000f7c02 */ /* 0x000fe20008000f00 */
[----:B------:R-:W-:Y:S01]  /*0680*/  UIMAD.WIDE.U32 UR12, UR14, 0x4, UR4 ;  /* 0x000000040e0c78a5 */ /* 0x000fe2000f8e0004 */
[----:B------:R0:W2:Y:S01]  /*0690*/  LDG.E R17, desc[UR16][R18.64] ;  /* 0x0000001012117981 */ /* 0x0000a2000c1e1900 */
[----:B------:R-:W-:-:S03]  /*06a0*/  UIADD3 UR7, UPT, UPT, UR7, 0x1, URZ ;  /* 0x0000000107077890 */ /* 0x000fc6000fffe0ff */
[----:B------:R1:W3:Y:S01]  /*06b0*/  LDG.E R16, desc[UR16][R14.64] ;  /* 0x000000100e107981 */ /* 0x0002e2000c1e1900 */
[----:B------:R-:W-:Y:S02]  /*06c0*/  MOV R24, UR12 ;  /* 0x0000000c00187c02 */ /* 0x000fe40008000f00 */
[----:B------:R-:W-:Y:S01]  /*06d0*/  MOV R25, UR13 ;  /* 0x0000000d00197c02 */ /* 0x000fe20008000f00 */
[----:B------:R-:W-:Y:S02]  /*06e0*/  UIMAD.WIDE.U32 UR12, UR7, 0x4, UR18 ;  /* 0x00000004070c78a5 */ /* 0x000fe4000f8e0012 */
[----:B------:R-:W-:Y:S02]  /*06f0*/  UIADD3 UR8, UPT, UPT, UR8, 0x1, URZ ;  /* 0x0000000108087890 */ /* 0x000fe4000fffe0ff */
[----:B------:R4:W3:Y:S02]  /*0700*/  LDG.E R23, desc[UR16][R24.64] ;  /* 0x0000001018177981 */ /* 0x0008e4000c1e1900 */
[----:B------:R-:W-:-:S02]  /*0710*/  MOV R28, UR12 ;  /* 0x0000000c001c7c02 */ /* 0x000fc40008000f00 */
[----:B------:R-:W-:Y:S01]  /*0720*/  MOV R29, UR13 ;  /* 0x0000000d001d7c02 */ /* 0x000fe20008000f00 */
[----:B------:R-:W-:Y:S02]  /*0730*/  UIMAD.WIDE.U32 UR12, UR8, 0x4, UR18 ;  /* 0x00000004080c78a5 */ /* 0x000fe4000f8e0012 */
[----:B------:R-:W-:Y:S02]  /*0740*/  UIADD3 UR9, UPT, UPT, UR9, 0x1, URZ ;  /* 0x0000000109097890 */ /* 0x000fe4000fffe0ff */
[----:B------:R3:W3:Y:S02]  /*0750*/  LDG.E R28, desc[UR16][R28.64] ;  /* 0x000000101c1c7981 */ /* 0x0006e4000c1e1900 */
[----:B0-----:R-:W-:Y:S02]  /*0760*/  MOV R18, UR12 ;  /* 0x0000000c00127c02 */ /* 0x001fe40008000f00 */
[----:B------:R-:W-:Y:S01]  /*0770*/  MOV R19, UR13 ;  /* 0x0000000d00137c02 */ /* 0x000fe20008000f00 */
[----:B------:R-:W-:-:S02]  /*0780*/  UIMAD.WIDE.U32 UR12, UR9, 0x4, UR18 ;  /* 0x00000004090c78a5 */ /* 0x000fc4000f8e0012 */
[----:B------:R-:W-:Y:S02]  /*0790*/  UIADD3 UR10, UPT, UPT, UR10, 0x1, URZ ;  /* 0x000000010a0a7890 */ /* 0x000fe4000fffe0ff */
[----:B------:R0:W3:Y:S02]  /*07a0*/  LDG.E R21, desc[UR16][R18.64] ;  /* 0x0000001012157981 */ /* 0x0000e4000c1e1900 */
[----:B-1----:R-:W-:Y:S02]  /*07b0*/  MOV R14, UR12 ;  /* 0x0000000c000e7c02 */ /* 0x002fe40008000f00 */
[----:B------:R-:W-:Y:S01]  /*07c0*/  MOV R15, UR13 ;  /* 0x0000000d000f7c02 */ /* 0x000fe20008000f00 */
[----:B------:R-:W-:-:S04]  /*07d0*/  UIMAD.WIDE.U32 UR12, UR10, 0x4, UR18 ;  /* 0x000000040a0c78a5 */ /* 0x000fc8000f8e0012 */
[----:B------:R1:W3:Y:S02]  /*07e0*/  LDG.E R26, desc[UR16][R14.64] ;  /* 0x000000100e1a7981 */ /* 0x0002e4000c1e1900 */
[----:B----4-:R-:W-:Y:S02]  /*07f0*/  MOV R25, UR13 ;  /* 0x0000000d00197c02 */ /* 0x010fe40008000f00 */
[----:B------:R-:W-:-:S05]  /*0800*/  MOV R24, UR12 ;  /* 0x0000000c00187c02 */ /* 0x000fca0008000f00 */
[----:B------:R-:W4:Y:S01]  /*0810*/  LDG.E R25, desc[UR16][R24.64] ;  /* 0x0000001018197981 */ /* 0x000f22000c1e1900 */
[----:B------:R-:W-:Y:S01]  /*0820*/  UIADD3 UR11, UPT, UPT, UR11, 0x1, URZ ;  /* 0x000000010b0b7890 */ /* 0x000fe2000fffe0ff */
[----:B------:R-:W-:Y:S01]  /*0830*/  IADD3 R22, PT, PT, R22, 0x1, RZ ;  /* 0x0000000116167810 */ /* 0x000fe20007ffe0ff */
[----:B------:R-:W-:Y:S02]  /*0840*/  UIADD3 UR4, UP1, UPT, UR4, 0x4, URZ ;  /* 0x0000000404047890 */ /* 0x000fe4000ff3e0ff */
[----:B------:R-:W-:Y:S02]  /*0850*/  UISETP.NE.AND UP0, UPT, UR11, -0x1, UPT ;  /* 0xffffffff0b00788c */ /* 0x000fe4000bf05270 */
[----:B------:R-:W-:Y:S01]  /*0860*/  UIADD3.X UR5, UPT, UPT, URZ, UR5, URZ, UP1, !UPT ;  /* 0x00000005ff057290 */ /* 0x000fe20008ffe4ff */
[----:B--2---:R-:W-:Y:S01]  /*0870*/  FADD R17, -R4, R17 ;  /* 0x0000001104117221 */ /* 0x004fe20000000100 */
[----:B---3--:R-:W-:-:S03]  /*0880*/  FADD R29, -R5, R16 ;  /* 0x00000010051d7221 */ /* 0x008fc60000000100 */
[----:B------:R-:W-:Y:S01]  /*0890*/  FMUL R27, R17, R17 ;  /* 0x00000011111b7220 */ /* 0x000fe20000400000 */
[----:B------:R-:W-:-:S03]  /*08a0*/  FMUL R29, R29, R29 ;  /* 0x0000001d1d1d7220 */ /* 0x000fc60000400000 */
[----:B------:R-:W-:Y:S01]  /*08b0*/  F2F.F64.F32 R16, R27 ;  /* 0x0000001b00107310 */ /* 0x000fe20000201800 */
[----:B------:R-:W-:-:S04]  /*08c0*/  FADD R23, -R6, R23 ;  /* 0x0000001706177221 */ /* 0x000fc80000000100 */
[----:B------:R-:W-:-:S03]  /*08d0*/  FMUL R23, R23, R23 ;  /* 0x0000001717177220 */ /* 0x000fc60000400000 */
[----:B0-----:R-:W0:Y:S01]  /*08e0*/  F2F.F64.F32 R18, R29 ;  /* 0x0000001d00127310 */ /* 0x001e220000201800 */
[----:B------:R-:W-:-:S07]  /*08f0*/  FADD R28, -R7, R28 ;  /* 0x0000001c071c7221 */ /* 0x000fce0000000100 */
[----:B-1----:R-:W1:Y:S01]  /*0900*/  F2F.F64.F32 R14, R23 ;  /* 0x00000017000e7310 */ /* 0x002e620000201800 */
[----:B------:R-:W-:Y:S01]  /*0910*/  FMUL R28, R28, R28 ;  /* 0x0000001c1c1c7220 */ /* 0x000fe20000400000 */
[----:B------:R-:W-:Y:S01]  /*0920*/  FADD R21, -R8, R21 ;  /* 0x0000001508157221 */ /* 0x000fe20000000100 */
[----:B0-----:R-:W-:-:S05]  /*0930*/  DADD R16, R16, R18 ;  /* 0x0000000010107229 */ /* 0x001fca0000000012 */
[----:B------:R-:W0:Y:S01]  /*0940*/  F2F.F64.F32 R18, R28 ;  /* 0x0000001c00127310 */ /* 0x000e220000201800 */
[----:B------:R-:W-:Y:S01]  /*0950*/  FMUL R21, R21, R21 ;  /* 0x0000001515157220 */ /* 0x000fe20000400000 */
[----:B------:R-:W-:Y:S01]  /*0960*/  FADD R26, -R9, R26 ;  /* 0x0000001a091a7221 */ /* 0x000fe20000000100 */
[----:B-1----:R-:W-:-:S05]  /*0970*/  DADD R14, R16, R14 ;  /* 0x00000000100e7229 */ /* 0x002fca000000000e */
[----:B------:R-:W1:Y:S01]  /*0980*/  F2F.F64.F32 R16, R21 ;  /* 0x0000001500107310 */ /* 0x000e620000201800 */
[----:B------:R-:W-:Y:S01]  /*0990*/  FMUL R26, R26, R26 ;  /* 0x0000001a1a1a7220 */ /* 0x000fe20000400000 */
[----:B----4-:R-:W-:Y:S01]  /*09a0*/  FADD R25, -R20, R25 ;  /* 0x0000001914197221 */ /* 0x010fe20000000100 */
[----:B0-----:R-:W-:-:S05]  /*09b0*/  DADD R14, R14, R18 ;  /* 0x000000000e0e7229 */ /* 0x001fca0000000012 */
[----:B------:R-:W0:Y:S01]  /*09c0*/  F2F.F64.F32 R18, R26 ;  /* 0x0000001a00127310 */ /* 0x000e220000201800 */
[----:B------:R-:W-:Y:S02]  /*09d0*/  FMUL R25, R25, R25 ;  /* 0x0000001919197220 */ /* 0x000fe40000400000 */
[----:B-1----:R-:W-:-:S05]  /*09e0*/  DADD R16, R14, R16 ;  /* 0x000000000e107229 */ /* 0x002fca0000000010 */
[----:B------:R-:W1:Y:S03]  /*09f0*/  F2F.F64.F32 R14, R25 ;  /* 0x00000019000e7310 */ /* 0x000e660000201800 */
[----:B0-----:R-:W-:-:S08]  /*0a00*/  DADD R16, R16, R18 ;  /* 0x0000000010107229 */ /* 0x001fd00000000012 */
[----:B-1----:R-:W-:-:S08]  /*0a10*/  DADD R14, R16, R14 ;  /* 0x00000000100e7229 */ /* 0x002fd0000000000e */
[----:B------:R-:W-:-:S06]  /*0a20*/  DSETP.GEU.AND P0, PT, R14, R12, PT ;  /* 0x0000000c0e00722a */ /* 0x000fcc0003f0e000 */
[----:B------:R-:W-:Y:S02]  /*0a30*/  FSEL R12, R14, R12, !P0 ;  /* 0x0000000c0e0c7208 */ /* 0x000fe40004000000 */
[----:B------:R-:W-:Y:S02]  /*0a40*/  FSEL R13, R15, R13, !P0 ;  /* 0x0000000d0f0d7208 */ /* 0x000fe40004000000 */
[----:B------:R-:W-:Y:S01]  /*0a50*/  SEL R3, R22, R3, !P0 ;  /* 0x0000000316037207 */ /* 0x000fe20004000000 */
[----:B------:R-:W-:Y:S06]  /*0a60*/  BRA.U UP0, `(.L_x_2604) ;  /* 0xfffffff900f07547 */ /* 0x000fec000b83ffff */
.L_x_2603:
[----:B-----5:R-:W-:-:S13]  /*0a70*/  ISETP.NE.AND P0, PT, R2, R3, PT ;  /* 0x000000030200720c */ /* 0x020fda0003f05270 */
[----:B------:R-:W0:Y:S01]  /*0a80*/  @P0 LDC.64 R4, c[0x0][0x398] ;  /* 0x0000e600ff040b82 */ /* 0x000e220000000a00 */
[----:B------:R-:W-:Y:S01]  /*0a90*/  @P0 MOV R7, 0x1 ;  /* 0x0000000100070802 */ /* 0x000fe20000000f00 */
[----:B0-----:R-:W-:-:S05]  /*0aa0*/  @P0 IMAD.WIDE R4, R0, 0x4, R4 ;  /* 0x0000000400040825 */ /* 0x001fca00078e0204 */
[----:B------:R-:W-:Y:S04]  /*0ab0*/  @P0 STG.E desc[UR16][R4.64], R7 ;  /* 0x0000000704000986 */ /* 0x000fe8000c101910 */
[----:B------:R-:W-:Y:S01]  /*0ac0*/  STG.E desc[UR16][R10.64], R3 ;  /* 0x000000030a007986 */ /* 0x000fe2000c101910 */
[----:B------:R-:W-:Y:S05]  /*0ad0*/  EXIT ;  /* 0x000000000000794d */ /* 0x000fea0003800000 */
.L_x_2605:
        /* <DEDUP_REMOVED lines=10> */
.L_x_2819:


//--------------------- .text._Z17countNewCentroidsILi6EEvPfS0_PiS0_S1_S1_S1_ --------------------------
	.section	.text._Z17countNewCentroidsILi6EEvPfS0_PiS0_S1_S1_S1_,"ax",@progbits
	.align	128
        .global         _Z17countNewCentroidsILi6EEvPfS0_PiS0_S1_S1_S1_
        .type           _Z17countNewCentroidsILi6EEvPfS0_PiS0_S1_S1_S1_,@function
        .size           _Z17countNewCentroidsILi6EEvPfS0_PiS0_S1_S1_S1_,(.L_x_2820 - _Z17countNewCentroidsILi6EEvPfS0_PiS0_S1_S1_S1_)
        .other          _Z17countNewCentroidsILi6EEvPfS0_PiS0_S1_S1_S1_,@"STO_CUDA_ENTRY STV_DEFAULT"
_Z17countNewCentroidsILi6EEvPfS0_PiS0_S1_S1_S1_:
.text._Z17countNewCentroidsILi6EEvPfS0_PiS0_S1_S1_S1_:
        /* <DEDUP_REMOVED lines=24> */
.L_x_2608:
[----:B------:R-:W-:Y:S01]  /*0180*/  IMAD R10, R9, 0x4, R8 ;  /* 0x00000004090a7824 */ /* 0x000fe200078e0208 */
[----:B-1----:R-:W-:-:S04]  /*0190*/  IADD3 R9, PT, PT, R12, R9, RZ ;  /* 0x000000090c097210 */ /* 0x002fc80007ffe0ff */
[----:B------:R0:W-:Y:S01]  /*01a0*/  STS [R10], RZ ;  /* 0x000000ff0a007388 */ /* 0x0001e20000000800 */
[----:B------:R-:W-:-:S13]  /*01b0*/  ISETP.GE.AND P1, PT, R9, R4, PT ;  /* 0x000000040900720c */ /* 0x000fda0003f26270 */
[----:B0-----:R-:W-:Y:S05]  /*01c0*/  @!P1 BRA `(.L_x_2608) ;  /* 0xfffffffc00ec9947 */ /* 0x001fea000383ffff */
.L_x_2607:
[----:B------:R-:W-:Y:S05]  /*01d0*/  BSYNC.RECONVERGENT B0 ;  /* 0x0000000000007941 */ /* 0x000fea0003800200 */
.L_x_2606:
[----:B------:R-:W-:Y:S04]  /*01e0*/  BSSY.RECONVERGENT B0, `(.L_x_2609) ;  /* 0x0000009000007945 */ /* 0x000fe80003800200 */
[----:B------:R-:W-:Y:S05]  /*01f0*/  @P0 BRA `(.L_x_2610) ;  /* 0x00000000001c0947 */ /* 0x000fea0003800000 */
[----:B------:R-:W0:Y:S01]  /*0200*/  LDC R10, c[0x0][0x360] ;  /* 0x0000d800ff0a7b82 */ /* 0x000e220000000800 */
[----:B------:R-:W-:-:S07]  /*0210*/  IMAD.MOV.U32 R9, RZ, RZ, R3 ;  /* 0x000000ffff097224 */ /* 0x000fce00078e0003 */
.L_x_2611:
[----:B------:R-:W-:Y:S01]  /*0220*/  LEA R8, R9, R2, 0x2 ;  /* 0x0000000209087211 */ /* 0x000fe200078e10ff */
[----:B0-----:R-:W-:-:S04]  /*0230*/  IMAD.IADD R9, R10, 0x1, R9 ;  /* 0x000000010a097824 */ /* 0x001fc800078e0209 */
[----:B------:R1:W-:Y:S01]  /*0240*/  STS [R8], RZ ;  /* 0x000000ff08007388 */ /* 0x0003e20000000800 */
[----:B------:R-:W-:-:S13]  /*0250*/  ISETP.GE.AND P0, PT, R9, R0, PT ;  /* 0x000000000900720c */ /* 0x000fda0003f06270 */
[----:B-1----:R-:W-:Y:S05]  /*0260*/  @!P0 BRA `(.L_x_2611) ;  /* 0xfffffffc00ec8947 */ /* 0x002fea000383ffff */
.L_x_2610:
[----:B------:R-:W-:Y:S05]  /*0270*/  BSYNC.RECONVERGENT B0 ;  /* 0x0000000000007941 */ /* 0x000fea0003800200 */
.L_x_2609:
        /* <DEDUP_REMOVED lines=12> */
.L_x_2615:
[----:B------:R-:W0:Y:S02]  /*0340*/  LDS R8, [R7] ;  /* 0x0000000007087984 */ /* 0x000e240000000800 */
[----:B0----5:R-:W-:-:S05]  /*0350*/  FADD R9, R13, R8 ;  /* 0x000000080d097221 */ /* 0x021fca0000000000 */
[----:B------:R-:W0:Y:S02]  /*0360*/  ATOMS.CAST.SPIN P0, [R7], R8, R9 ;  /* 0x000000080700758d */ /* 0x000e240001800009 */
[----:B0-----:R-:W-:Y:S05]  /*0370*/  @!P0 BRA `(.L_x_2615) ;  /* 0xfffffffc00f08947 */ /* 0x001fea000383ffff */
[----:B------:R-:W-:Y:S05]  /*0380*/  BSYNC.RECONVERGENT B1 ;  /* 0x0000000000017941 */ /* 0x000fea0003800200 */
.L_x_2614:
[----:B------:R-:W-:-:S05]  /*0390*/  IMAD.WIDE R10, R6, 0x4, R10 ;  /* 0x00000004060a7825 */ /* 0x000fca00078e020a */
[----:B------:R0:W5:Y:S01]  /*03a0*/  LDG.E R13, desc[UR6][R10.64] ;  /* 0x000000060a0d7981 */ /* 0x000162000c1e1900 */
[----:B------:R-:W-:Y:S01]  /*03b0*/  BSSY.RECONVERGENT B1, `(.L_x_2616) ;  /* 0x0000006000017945 */ /* 0x000fe20003800200 */
[----:B------:R-:W-:-:S07]  /*03c0*/  LEA R9, R0, R7, 0x2 ;  /* 0x0000000700097211 */ /* 0x000fce00078e10ff */
.L_x_2617:
[----:B------:R-:W1:Y:S02]  /*03d0*/  LDS R14, [R9] ;  /* 0x00000000090e7984 */ /* 0x000e640000000800 */
[----:B-1---5:R-:W-:-:S05]  /*03e0*/  FADD R15, R13, R14 ;  /* 0x0000000e0d0f7221 */ /* 0x022fca0000000000 */
[----:B------:R-:W1:Y:S02]  /*03f0*/  ATOMS.CAST.SPIN P0, [R9], R14, R15 ;  /* 0x0000000e0900758d */ /* 0x000e64000180000f */
[----:B-1----:R-:W-:Y:S05]  /*0400*/  @!P0 BRA `(.L_x_2617) ;  /* 0xfffffffc00f08947 */ /* 0x002fea000383ffff */
[----:B------:R-:W-:Y:S05]  /*0410*/  BSYNC.RECONVERGENT B1 ;  /* 0x0000000000017941 */ /* 0x000fea0003800200 */
.L_x_2616:
[----:B0-----:R-:W-:-:S05]  /*0420*/  IMAD.WIDE R10, R6, 0x4, R10 ;  /* 0x00000004060a7825 */ /* 0x001fca00078e020a */
[----:B------:R0:W5:Y:S01]  /*0430*/  LDG.E R13, desc[UR6][R10.64] ;  /* 0x000000060a0d7981 */ /* 0x000162000c1e1900 */
[----:B------:R-:W-:Y:S01]  /*0440*/  BSSY.RECONVERGENT B1, `(.L_x_2618) ;  /* 0x0000006000017945 */ /* 0x000fe20003800200 */
[----:B------:R-:W-:-:S07]  /*0450*/  IMAD R9, R0, 0x4, R9 ;  /* 0x0000000400097824 */ /* 0x000fce00078e0209 */
.L_x_2619:
[----:B------:R-:W1:Y:S02]  /*0460*/  LDS R14, [R9] ;  /* 0x00000000090e7984 */ /* 0x000e640000000800 */
[----:B-1---5:R-:W-:-:S05]  /*0470*/  FADD R15, R13, R14 ;  /* 0x0000000e0d0f7221 */ /* 0x022fca0000000000 */
[----:B------:R-:W1:Y:S02]  /*0480*/  ATOMS.CAST.SPIN P0, [R9], R14, R15 ;  /* 0x0000000e0900758d */ /* 0x000e64000180000f */
[----:B-1----:R-:W-:Y:S05]  /*0490*/  @!P0 BRA `(.L_x_2619) ;  /* 0xfffffffc00f08947 */ /* 0x002fea000383ffff */
[----:B------:R-:W-:Y:S05]  /*04a0*/  BSYNC.RECONVERGENT B1 ;  /* 0x0000000000017941 */ /* 0x000fea0003800200 */
.L_x_2618:
[----:B0-----:R-:W-:-:S05]  /*04b0*/  IMAD.WIDE R10, R6, 0x4, R10 ;  /* 0x00000004060a7825 */ /* 0x001fca00078e020a */
[----:B------:R0:W5:Y:S01]  /*04c0*/  LDG.E R13, desc[UR6][R10.64] ;  /* 0x000000060a0d7981 */ /* 0x000162000c1e1900 */
[----:B------:R-:W-:Y:S01]  /*04d0*/  BSSY.RECONVERGENT B1, `(.L_x_2620) ;  /* 0x0000006000017945 */ /* 0x000fe20003800200 */
[----:B------:R-:W-:-:S07]  /*04e0*/  LEA R9, R0, R9, 0x2 ;  /* 0x0000000900097211 */ /* 0x000fce00078e10ff */
.L_x_2621:
[----:B------:R-:W1:Y:S02]  /*04f0*/  LDS R14, [R9] ;  /* 0x00000000090e7984 */ /* 0x000e640000000800 */
[----:B-1---5:R-:W-:-:S05]  /*0500*/  FADD R15, R13, R14 ;  /* 0x0000000e0d0f7221 */ /* 0x022fca0000000000 */
[----:B------:R-:W1:Y:S02]  /*0510*/  ATOMS.CAST.SPIN P0, [R9], R14, R15 ;  /* 0x0000000e0900758d */ /* 0x000e64000180000f */
[----:B-1----:R-:W-:Y:S05]  /*0520*/  @!P0 BRA `(.L_x_2621) ;  /* 0xfffffffc00f08947 */ /* 0x002fea000383ffff */
[----:B------:R-:W-:Y:S05]  /*0530*/  BSYNC.RECONVERGENT B1 ;  /* 0x0000000000017941 */ /* 0x000fea0003800200 */
.L_x_2620:
[----:B0-----:R-:W-:-:S05]  /*0540*/  IMAD.WIDE R10, R6, 0x4, R10 ;  /* 0x00000004060a7825 */ /* 0x001fca00078e020a */
[----:B------:R0:W5:Y:S01]  /*0550*/  LDG.E R13, desc[UR6][R10.64] ;  /* 0x000000060a0d7981 */ /* 0x000162000c1e1900 */
[----:B------:R-:W-:Y:S01]  /*0560*/  BSSY.RECONVERGENT B1, `(.L_x_2622) ;  /* 0x0000006000017945 */ /* 0x000fe20003800200 */
[----:B------:R-:W-:-:S07]  /*0570*/  LEA R9, R0, R9, 0x2 ;  /* 0x0000000900097211 */ /* 0x000fce00078e10ff */
.L_x_2623:
[----:B------:R-:W1:Y:S02]  /*0580*/  LDS R14, [R9] ;  /* 0x00000000090e7984 */ /* 0x000e640000000800 */
[----:B-1---5:R-:W-:-:S05]  /*0590*/  FADD R15, R13, R14 ;  /* 0x0000000e0d0f7221 */ /* 0x022fca0000000000 */
[----:B------:R-:W1:Y:S02]  /*05a0*/  ATOMS.CAST.SPIN P0, [R9], R14, R15 ;  /* 0x0000000e0900758d */ /* 0x000e64000180000f */
[----:B-1----:R-:W-:Y:S05]  /*05b0*/  @!P0 BRA `(.L_x_2623) ;  /* 0xfffffffc00f08947 */ /* 0x002fea000383ffff */
[----:B------:R-:W-:Y:S05]  /*05c0*/  BSYNC.RECONVERGENT B1 ;  /* 0x0000000000017941 */ /* 0x000fea0003800200 */
.L_x_2622:
[----:B0-----:R-:W-:-:S06]  /*05d0*/  IMAD.WIDE R10, R6, 0x4, R10 ;  /* 0x00000004060a7825 */ /* 0x001fcc00078e020a */
[----:B------:R0:W5:Y:S01]  /*05e0*/  LDG.E R11, desc[UR6][R10.64] ;  /* 0x000000060a0b7981 */ /* 0x000162000c1e1900 */
[----:B------:R-:W-:Y:S01]  /*05f0*/  BSSY.RECONVERGENT B1, `(.L_x_2624) ;  /* 0x0000006000017945 */ /* 0x000fe20003800200 */
[----:B------:R-:W-:-:S07]  /*0600*/  IMAD R9, R0, 0x4, R9 ;  /* 0x0000000400097824 */ /* 0x000fce00078e0209 */
.L_x_2625:
[----:B------:R-:W1:Y:S02]  /*0610*/  LDS R12, [R9] ;  /* 0x00000000090c7984 */ /* 0x000e640000000800 */
[----:B-1---5:R-:W-:-:S05]  /*0620*/  FADD R13, R11, R12 ;  /* 0x0000000c0b0d7221 */ /* 0x022fca0000000000 */
[----:B------:R-:W1:Y:S02]  /*0630*/  ATOMS.CAST.SPIN P0, [R9], R12, R13 ;  /* 0x0000000c0900758d */ /* 0x000e64000180000d */
[----:B-1----:R-:W-:Y:S05]  /*0640*/  @!P0 BRA `(.L_x_2625) ;  /* 0xfffffffc00f08947 */ /* 0x002fea000383ffff */
[----:B------:R-:W-:Y:S05]  /*0650*/  BSYNC.RECONVERGENT B1 ;  /* 0x0000000000017941 */ /* 0x000fea0003800200 */
.L_x_2624:
[----:B------:R-:W-:-:S05]  /*0660*/  IMAD R7, R0, 0x18, R7 ;  /* 0x0000001800077824 */ /* 0x000fca00078e0207 */
[----:B------:R1:W-:Y:S02]  /*0670*/  ATOMS.POPC.INC.32 RZ, [R7+URZ] ;  /* 0x0000000007ff7f8c */ /* 0x0003e4000d8000ff */
.L_x_2613:
[----:B------:R-:W-:Y:S05]  /*0680*/  BSYNC.RECONVERGENT B0 ;  /* 0x0000000000007941 */ /* 0x000fea0003800200 */
.L_x_2612:
        /* <DEDUP_REMOVED lines=8> */
.L_x_2628:
[C---:B0-----:R-:W-:Y:S01]  /*0710*/  LEA R10, R11.reuse, R5, 0x2 ;  /* 0x000000050b0a7211 */ /* 0x041fe200078e10ff */
[----:B-1-34-:R-:W-:-:S04]  /*0720*/  IMAD.WIDE R6, R11, 0x4, R8 ;  /* 0x000000040b067825 */ /* 0x01afc800078e0208 */
[----:B------:R-:W0:Y:S01]  /*0730*/  LDS R13, [R10] ;  /* 0x000000000a0d7984 */ /* 0x000e220000000800 */
[----:B--2---:R-:W-:-:S05]  /*0740*/  IMAD.IADD R11, R12, 0x1, R11 ;  /* 0x000000010c0b7824 */ /* 0x004fca00078e020b */
[----:B------:R-:W-:Y:S01]  /*0750*/  ISETP.GE.AND P1, PT, R11, R4, PT ;  /* 0x000000040b00720c */ /* 0x000fe20003f26270 */
[----:B0-----:R4:W-:-:S12]  /*0760*/  REDG.E.ADD.F32.FTZ.RN.STRONG.GPU desc[UR6][R6.64], R13 ;  /* 0x0000000d060079a6 */ /* 0x0019d8000c12f306 */
[----:B------:R-:W-:Y:S05]  /*0770*/  @!P1 BRA `(.L_x_2628) ;  /* 0xfffffffc00e49947 */ /* 0x000fea000383ffff */
.L_x_2627:
[----:B------:R-:W-:Y:S05]  /*0780*/  BSYNC.RECONVERGENT B0 ;  /* 0x0000000000007941 */ /* 0x000fea0003800200 */
.L_x_2626:
[----:B------:R-:W-:Y:S05]  /*0790*/  @P0 EXIT ;  /* 0x000000000000094d */ /* 0x000fea0003800000 */
[----:B-1--4-:R-:W1:Y:S01]  /*07a0*/  LDC.64 R6, c[0x0][0x3a0] ;  /* 0x0000e800ff067b82 */ /* 0x012e620000000a00 */
[----:B------:R-:W2:Y:S02]  /*07b0*/  LDCU UR4, c[0x0][0x360] ;  /* 0x00006c00ff0477ac */ /* 0x000ea40008000800 */
.L_x_2629:
        /* <DEDUP_REMOVED lines=8> */
.L_x_2630:
        /* <DEDUP_REMOVED lines=12> */
.L_x_2820:


//--------------------- .text._Z19countNewMembershipsILi6EEvPfS0_PiS1_S1_S1_ --------------------------
	.section	.text._Z19countNewMembershipsILi6EEvPfS0_PiS1_S1_S1_,"ax",@progbits
	.align	128
        .global         _Z19countNewMembershipsILi6EEvPfS0_PiS1_S1_S1_
        .type           _Z19countNewMembershipsILi6EEvPfS0_PiS1_S1_S1_,@function
        .size           _Z19countNewMembershipsILi6EEvPfS0_PiS1_S1_S1_,(.L_x_2821 - _Z19countNewMembershipsILi6EEvPfS0_PiS1_S1_S1_)
        .other          _Z19countNewMembershipsILi6EEvPfS0_PiS1_S1_S1_,@"STO_CUDA_ENTRY STV_DEFAULT"
_Z19countNewMembershipsILi6EEvPfS0_PiS1_S1_S1_:
.text._Z19countNewMembershipsILi6EEvPfS0_PiS1_S1_S1_:
        /* <DEDUP_REMOVED lines=19> */
[----:B------:R-:W-:Y:S01]  /*0130*/  IMAD.WIDE R8, R9, 0x4, R10 ;  /* 0x0000000409087825 */ /* 0x000fe200078e020a */
[----:B--2---:R-:W-:-:S13]  /*0140*/  R2UR UR4, R2 ;  /* 0x00000000020472ca */ /* 0x004fda00000e0000 */
[----:B------:R-:W-:-:S04]  /*0150*/  MOV R4, UR4 ;  /* 0x0000000400047c02 */ /* 0x000fc80008000f00 */
[----:B------:R-:W-:-:S13]  /*0160*/  ISETP.GE.AND P0, PT, R4, 0x2, PT ;  /* 0x000000020400780c */ /* 0x000fda0003f06270 */
[----:B------:R-:W-:Y:S05]  /*0170*/  @!P0 BRA `(.L_x_2631) ;  /* 0x0000001400d88947 */ /* 0x000fea0003800000 */
[----:B------:R-:W0:Y:S01]  /*0180*/  LDC.64 R12, c[0x0][0x388] ;  /* 0x0000e200ff0c7b82 */ /* 0x000e220000000a00 */
[----:B------:R-:W-:Y:S01]  /*0190*/  MOV R25, UR4 ;  /* 0x0000000400197c02 */ /* 0x000fe20008000f00 */
[----:B------:R1:W2:Y:S06]  /*01a0*/  LDG.E R3, desc[UR6][R6.64] ;  /* 0x0000000606037981 */ /* 0x0002ac000c1e1900 */
[----:B------:R-:W3:Y:S01]  /*01b0*/  LDC.64 R20, c[0x0][0x388] ;  /* 0x0000e200ff147b82 */ /* 0x000ee20000000a00 */
[----:B------:R-:W-:Y:S01]  /*01c0*/  MOV R29, UR4 ;  /* 0x00000004001d7c02 */ /* 0x000fe20008000f00 */
[----:B------:R4:W5:Y:S01]  /*01d0*/  LDG.E R2, desc[UR6][R14.64] ;  /* 0x000000060e027981 */ /* 0x000962000c1e1900 */
[----:B------:R-:W-:-:S03]  /*01e0*/  MOV R27, UR4 ;  /* 0x00000004001b7c02 */ /* 0x000fc60008000f00 */
[----:B------:R4:W5:Y:S04]  /*01f0*/  LDG.E R4, desc[UR6][R16.64] ;  /* 0x0000000610047981 */ /* 0x000968000c1e1900 */
[----:B------:R-:W5:Y:S01]  /*0200*/  LDG.E R5, desc[UR6][R18.64] ;  /* 0x0000000612057981 */ /* 0x000f62000c1e1900 */
[----:B0-----:R-:W-:Y:S01]  /*0210*/  IMAD.WIDE R24, R25, 0x4, R12 ;  /* 0x0000000419187825 */ /* 0x001fe200078e020c */
[----:B-1----:R-:W-:Y:S02]  /*0220*/  MOV R7, UR4 ;  /* 0x0000000400077c02 */ /* 0x002fe40008000f00 */
[----:B------:R-:W5:Y:S04]  /*0230*/  LDG.E R6, desc[UR6][R10.64] ;  /* 0x000000060a067981 */ /* 0x000f68000c1e1900 */
[----:B------:R-:W2:Y:S01]  /*0240*/  LDG.E R22, desc[UR6][R24.64] ;  /* 0x0000000618167981 */ /* 0x000ea2000c1e1900 */
[----:B------:R-:W-:-:S03]  /*0250*/  IMAD.WIDE R28, R29, 0x4, R24 ;  /* 0x000000041d1c7825 */ /* 0x000fc600078e0218 */
[----:B---3--:R-:W5:Y:S04]  /*0260*/  LDG.E R21, desc[UR6][R20.64] ;  /* 0x0000000614157981 */ /* 0x008f68000c1e1900 */
[----:B------:R-:W3:Y:S01]  /*0270*/  LDG.E R23, desc[UR6][R28.64] ;  /* 0x000000061c177981 */ /* 0x000ee2000c1e1900 */
[----:B------:R-:W-:Y:S01]  /*0280*/  IMAD.WIDE R26, R27, 0x4, R28 ;  /* 0x000000041b1a7825 */ /* 0x000fe200078e021c */
[----:B----4-:R-:W-:-:S04]  /*0290*/  MOV R15, UR4 ;  /* 0x00000004000f7c02 */ /* 0x010fc80008000f00 */
[----:B------:R-:W4:Y:S01]  /*02a0*/  LDG.E R20, desc[UR6][R26.64] ;  /* 0x000000061a147981 */ /* 0x000f22000c1e1900 */
[----:B------:R-:W-:-:S05]  /*02b0*/  IMAD.WIDE R14, R15, 0x4, R26 ;  /* 0x000000040f0e7825 */ /* 0x000fca00078e021a */
[----:B------:R0:W4:Y:S01]  /*02c0*/  LDG.E R25, desc[UR6][R14.64] ;  /* 0x000000060e197981 */ /* 0x000122000c1e1900 */
[----:B------:R-:W-:-:S03]  /*02d0*/  IMAD.WIDE R16, R7, 0x4, R14 ;  /* 0x0000000407107825 */ /* 0x000fc600078e020e */
[----:B------:R1:W4:Y:S04]  /*02e0*/  LDG.E R7, desc[UR6][R8.64] ;  /* 0x0000000608077981 */ /* 0x000328000c1e1900 */
[----:B------:R1:W4:Y:S01]  /*02f0*/  LDG.E R16, desc[UR6][R16.64] ;  /* 0x0000000610107981 */ /* 0x000322000c1e1900 */
[----:B0-----:R-:W0:Y:S01]  /*0300*/  LDC.64 R14, c[0x0][0x388] ;  /* 0x0000e200ff0e7b82 */ /* 0x001e220000000a00 */
[----:B------:R-:W-:-:S04]  /*0310*/  UIADD3 UR5, UPT, UPT, -UR4, URZ, URZ ;  /* 0x000000ff04057290 */ /* 0x000fc8000fffe1ff */
[----:B------:R-:W-:Y:S01]  /*0320*/  UISETP.GE.AND UP0, UPT, UR5, -0x1, UPT ;  /* 0xffffffff0500788c */ /* 0x000fe2000bf06270 */
[----:B0-----:R-:W-:-:S04]  /*0330*/  IADD3 R14, P0, PT, R14, 0x4, RZ ;  /* 0x000000040e0e7810 */ /* 0x001fc80007f1e0ff */
[----:B------:R-:W-:Y:S01]  /*0340*/  IADD3.X R15, PT, PT, RZ, R15, RZ, P0, !PT ;  /* 0x0000000fff0f7210 */ /* 0x000fe200007fe4ff */
[----:B--2---:R-:W-:Y:S01]  /*0350*/  FADD R22, -R3, R22 ;  /* 0x0000001603167221 */ /* 0x004fe20000000100 */
[----:B-----5:R-:W-:-:S03]  /*0360*/  FADD R21, -R2, R21 ;  /* 0x0000001502157221 */ /* 0x020fc60000000100 */
[----:B------:R-:W-:Y:S01]  /*0370*/  FMUL R22, R22, R22 ;  /* 0x0000001616167220 */ /* 0x000fe20000400000 */
[----:B------:R-:W-:Y:S01]  /*0380*/  FMUL R24, R21, R21 ;  /* 0x0000001515187220 */ /* 0x000fe20000400000 */
[----:B---3--:R-:W-:-:S04]  /*0390*/  FADD R21, -R4, R23 ;  /* 0x0000001704157221 */ /* 0x008fc80000000100 */
[----:B------:R-:W-:Y:S01]  /*03a0*/  F2F.F64.F32 R22, R22 ;  /* 0x0000001600167310 */ /* 0x000fe20000201800 */
[----:B------:R-:W-:-:S07]  /*03b0*/  FMUL R21, R21, R21 ;  /* 0x0000001515157220 */ /* 0x000fce0000400000 */
[----:B------:R-:W0:Y:S01]  /*03c0*/  F2F.F64.F32 R18, R24 ;  /* 0x0000001800127310 */ /* 0x000e220000201800 */
[----:B----4-:R-:W-:-:S07]  /*03d0*/  FADD R20, -R5, R20 ;  /* 0x0000001405147221 */ /* 0x010fce0000000100 */
[----:B------:R-:W2:Y:S01]  /*03e0*/  F2F.F64.F32 R10, R21 ;  /* 0x00000015000a7310 */ /* 0x000ea20000201800 */
[----:B------:R-:W-:Y:S01]  /*03f0*/  FMUL R20, R20, R20 ;  /* 0x0000001414147220 */ /* 0x000fe20000400000 */
[----:B------:R-:W-:Y:S01]  /*0400*/  FADD R25, -R6, R25 ;  /* 0x0000001906197221 */ /* 0x000fe20000000100 */
[----:B0-----:R-:W-:-:S05]  /*0410*/  DADD R18, R22, R18 ;  /* 0x0000000016127229 */ /* 0x001fca0000000012 */
[----:B-1----:R-:W0:Y:S01]  /*0420*/  F2F.F64.F32 R8, R20 ;  /* 0x0000001400087310 */ /* 0x002e220000201800 */
[----:B------:R-:W-:Y:S02]  /*0430*/  FMUL R17, R25, R25 ;  /* 0x0000001919117220 */ /* 0x000fe40000400000 */
[----:B--2---:R-:W-:Y:S01]  /*0440*/  DADD R10, R10, R18 ;  /* 0x000000000a0a7229 */ /* 0x004fe20000000012 */
[----:B------:R-:W-:-:S04]  /*0450*/  FADD R18, -R7, R16 ;  /* 0x0000001007127221 */ /* 0x000fc80000000100 */
[----:B------:R-:W1:Y:S01]  /*0460*/  F2F.F64.F32 R16, R17 ;  /* 0x0000001100107310 */ /* 0x000e620000201800 */
[----:B------:R-:W-:Y:S02]  /*0470*/  FMUL R18, R18, R18 ;  /* 0x0000001212127220 */ /* 0x000fe40000400000 */
[----:B0-----:R-:W-:-:S05]  /*0480*/  DADD R8, R8, R10 ;  /* 0x0000000008087229 */ /* 0x001fca000000000a */
[----:B------:R-:W0:Y:S03]  /*0490*/  F2F.F64.F32 R10, R18 ;  /* 0x00000012000a7310 */ /* 0x000e260000201800 */
[----:B-1----:R-:W-:Y:S01]  /*04a0*/  DADD R8, R16, R8 ;  /* 0x0000000010087229 */ /* 0x002fe20000000008 */
[----:B------:R-:W-:Y:S02]  /*04b0*/  MOV R23, UR4 ;  /* 0x0000000400177c02 */ /* 0x000fe40008000f00 */
[----:B------:R-:W-:Y:S02]  /*04c0*/  MOV R24, UR4 ;  /* 0x0000000400187c02 */ /* 0x000fe40008000f00 */
[----:B------:R-:W-:-:S03]  /*04d0*/  MOV R25, UR4 ;  /* 0x0000000400197c02 */ /* 0x000fc60008000f00 */
[----:B0-----:R-:W-:Y:S01]  /*04e0*/  DADD R10, R10, R8 ;  /* 0x000000000a0a7229 */ /* 0x001fe20000000008 */
[----:B------:R-:W-:Y:S02]  /*04f0*/  MOV R9, UR4 ;  /* 0x0000000400097c02 */ /* 0x000fe40008000f00 */
[----:B------:R-:W-:Y:S02]  /*0500*/  MOV R8, RZ ;  /* 0x000000ff00087202 */ /* 0x000fe40000000f00 */
[----:B------:R-:W-:Y:S02]  /*0510*/  MOV R22, RZ ;  /* 0x000000ff00167202 */ /* 0x000fe40000000f00 */
[----:B------:R-:W-:Y:S02]  /*0520*/  SHF.L.U32 R23, R23, 0x1, RZ ;  /* 0x0000000117177819 */ /* 0x000fe400000006ff */
[----:B------:R-:W-:Y:S02]  /*0530*/  LEA R24, R24, R24, 0x1 ;  /* 0x0000001818187211 */ /* 0x000fe400078e08ff */
[----:B------:R-:W-:-:S02]  /*0540*/  SHF.L.U32 R25, R25, 0x2, RZ ;  /* 0x0000000219197819 */ /* 0x000fc400000006ff */
[----:B------:R-:W-:Y:S01]  /*0550*/  LEA R9, R9, R9, 0x2 ;  /* 0x0000000909097211 */ /* 0x000fe200078e10ff */
[----:B------:R-:W-:Y:S06]  /*0560*/  BRA.U UP0, `(.L_x_2632) ;  /* 0x00000011001c7547 */ /* 0x000fec000b800000 */
[----:B------:R-:W-:Y:S02]  /*0570*/  UIADD3 UR8, UPT, UPT, -UR5, -0x1, URZ ;  /* 0xffffffff05087890 */ /* 0x000fe4000fffe1ff */
[----:B------:R-:W-:Y:S02]  /*0580*/  UPLOP3.LUT UP0, UPT, UPT, UPT, UPT, 0x80, 0x8 ;  /* 0x000000000008789c */ /* 0x000fe40003f0f070 */
[----:B------:R-:W-:-:S09]  /*0590*/  UISETP.GT.AND UP1, UPT, UR8, 0x3, UPT ;  /* 0x000000030800788c */ /* 0x000fd2000bf24270 */
[----:B------:R-:W-:Y:S05]  /*05a0*/  BRA.U !UP1, `(.L_x_2633) ;  /* 0x0000000909987547 */ /* 0x000fea000b800000 */
[----:B------:R-:W-:-:S11]  /*05b0*/  UPLOP3.LUT UP0, UPT, UPT, UPT, UPT, 0x40, 0x4 ;  /* 0x000000000004789c */ /* 0x000fd60003f0e870 */
.L_x_2634:
[----:B------:R-:W-:Y:S01]  /*05c0*/  MOV R17, UR4 ;  /* 0x0000000400117c02 */ /* 0x000fe20008000f00 */
[----:B------:R-:W2:Y:S04]  /*05d0*/  LDG.E R19, desc[UR6][R14.64] ;  /* 0x000000060e137981 */ /* 0x000ea8000c1e1900 */
[----:B------:R-:W-:-:S05]  /*05e0*/  IMAD.WIDE.U32 R16, R17, 0x4, R14 ;  /* 0x0000000411107825 */ /* 0x000fca00078e000e */
[----:B------:R-:W3:Y:S01]  /*05f0*/  LDG.E R18, desc[UR6][R16.64] ;  /* 0x0000000610127981 */ /* 0x000ee2000c1e1900 */
[----:B--2---:R-:W-:-:S04]  /*0600*/  FADD R19, -R2, R19 ;  /* 0x0000001302137221 */ /* 0x004fc80000000100 */
[----:B------:R-:W-:Y:S01]  /*0610*/  FMUL R28, R19, R19 ;  /* 0x00000013131c7220 */ /* 0x000fe20000400000 */
[----:B---3--:R-:W-:-:S03]  /*0620*/  FADD R20, -R3, R18 ;  /* 0x0000001203147221 */ /* 0x008fc60000000100 */
[----:B------:R-:W-:Y:S01]  /*0630*/  F2F.F64.F32 R18, R28 ;  /* 0x0000001c00127310 */ /* 0x000fe20000201800 */
[----:B------:R-:W-:-:S07]  /*0640*/  FMUL R29, R20, R20 ;  /* 0x00000014141d7220 */ /* 0x000fce0000400000 */
[----:B------:R-:W0:Y:S02]  /*0650*/  F2F.F64.F32 R20, R29 ;  /* 0x0000001d00147310 */ /* 0x000e240000201800 */
[----:B0-----:R-:W-:Y:S01]  /*0660*/  DADD R20, R18, R20 ;  /* 0x0000000012147229 */ /* 0x001fe20000000014 */
[----:B------:R-:W-:-:S05]  /*0670*/  IMAD.WIDE.U32 R18, R23, 0x4, R14 ;  /* 0x0000000417127825 */ /* 0x000fca00078e000e */
[----:B------:R-:W2:Y:S02]  /*0680*/  LDG.E R27, desc[UR6][R18.64] ;  /* 0x00000006121b7981 */ /* 0x000ea4000c1e1900 */
[----:B--2---:R-:W-:-:S04]  /*0690*/  FADD R27, -R4, R27 ;  /* 0x0000001b041b7221 */ /* 0x004fc80000000100 */
[----:B------:R-:W-:-:S04]  /*06a0*/  FMUL R28, R27, R27 ;  /* 0x0000001b1b1c7220 */ /* 0x000fc80000400000 */
[----:B------:R-:W0:Y:S02]  /*06b0*/  F2F.F64.F32 R26, R28 ;  /* 0x0000001c001a7310 */ /* 0x000e240000201800 */
[----:B0-----:R-:W-:Y:S01]  /*06c0*/  DADD R26, R20, R26 ;  /* 0x00000000141a7229 */ /* 0x001fe2000000001a */
[----:B------:R-:W-:-:S05]  /*06d0*/  IADD3 R21, PT, PT, R24, 0x1, RZ ;  /* 0x0000000118157810 */ /* 0x000fca0007ffe0ff */
[----:B------:R-:W-:-:S06]  /*06e0*/  IMAD.WIDE.U32 R20, R21, 0x4, R12 ;  /* 0x0000000415147825 */ /* 0x000fcc00078e000c */
        /* <DEDUP_REMOVED lines=10> */
[----:B------:R0:W1:Y:S02]  /*0790*/  F2F.F64.F32 R26, R28 ;  /* 0x0000001c001a7310 */ /* 0x0000640000201800 */
[----:B0-----:R-:W2:Y:S01]  /*07a0*/  LDG.E R28, desc[UR6][R14.64+0x4] ;  /* 0x000004060e1c7981 */ /* 0x001ea2000c1e1900 */
[----:B-1----:R-:W-:Y:S01]  /*07b0*/  DADD R26, R20, R26 ;  /* 0x00000000141a7229 */ /* 0x002fe2000000001a */
[----:B------:R-:W-:-:S05]  /*07c0*/  IADD3 R21, PT, PT, R9, 0x1, RZ ;  /* 0x0000000109157810 */ /* 0x000fca0007ffe0ff */
[----:B------:R-:W-:-:S06]  /*07d0*/  IMAD.WIDE.U32 R20, R21, 0x4, R12 ;  /* 0x0000000415147825 */ /* 0x000fcc00078e000c */
[----:B------:R-:W3:Y:S02]  /*07e0*/  LDG.E R20, desc[UR6][R20.64] ;  /* 0x0000000614147981 */ /* 0x000ee4000c1e1900 */
[----:B---3--:R-:W-:-:S04]  /*07f0*/  FADD R29, -R7, R20 ;  /* 0x00000014071d7221 */ /* 0x008fc80000000100 */
[----:B------:R-:W-:-:S04]  /*0800*/  FMUL R29, R29, R29 ;  /* 0x0000001d1d1d7220 */ /* 0x000fc80000400000 */
[----:B------:R-:W0:Y:S02]  /*0810*/  F2F.F64.F32 R20, R29 ;  /* 0x0000001d00147310 */ /* 0x000e240000201800 */
[----:B0-----:R-:W-:Y:S01]  /*0820*/  DADD R20, R26, R20 ;  /* 0x000000001a147229 */ /* 0x001fe20000000014 */
[----:B------:R-:W3:Y:S04]  /*0830*/  LDG.E R27, desc[UR6][R16.64+0x4] ;  /* 0x00000406101b7981 */ /* 0x000ee8000c1e1900 */
[----:B------:R-:W4:Y:S03]  /*0840*/  LDG.E R26, desc[UR6][R18.64+0x4] ;  /* 0x00000406121a7981 */ /* 0x000f26000c1e1900 */
[----:B------:R-:W-:Y:S01]  /*0850*/  DSETP.GEU.AND P1, PT, R20, R10, PT ;  /* 0x0000000a1400722a */ /* 0x000fe20003f2e000 */
[----:B--2---:R-:W-:-:S04]  /*0860*/  FADD R28, -R2, R28 ;  /* 0x0000001c021c7221 */ /* 0x004fc80000000100 */
[----:B------:R-:W-:Y:S01]  /*0870*/  FMUL R28, R28, R28 ;  /* 0x0000001c1c1c7220 */ /* 0x000fe20000400000 */
[----:B------:R-:W-:Y:S02]  /*0880*/  FSEL R10, R20, R10, !P1 ;  /* 0x0000000a140a7208 */ /* 0x000fe40004800000 */
[----:B------:R-:W-:-:S03]  /*0890*/  FSEL R11, R21, R11, !P1 ;  /* 0x0000000b150b7208 */ /* 0x000fc60004800000 */
[----:B------:R-:W-:Y:S01]  /*08a0*/  F2F.F64.F32 R28, R28 ;  /* 0x0000001c001c7310 */ /* 0x000fe20000201800 */
[----:B---3--:R-:W-:-:S04]  /*08b0*/  FADD R27, -R3, R27 ;  /* 0x0000001b031b7221 */ /* 0x008fc80000000100 */
[----:B------:R-:W-:-:S06]  /*08c0*/  FMUL R20, R27, R27 ;  /* 0x0000001b1b147220 */ /* 0x000fcc0000400000 */
[----:B------:R-:W0:Y:S01]  /*08d0*/  F2F.F64.F32 R20, R20 ;  /* 0x0000001400147310 */ /* 0x000e220000201800 */
[----:B----4-:R-:W-:Y:S01]  /*08e0*/  FADD R26, -R4, R26 ;  /* 0x0000001a041a7221 */ /* 0x010fe20000000100 */
[----:B0-----:R-:W-:-:S03]  /*08f0*/  DADD R20, R28, R20 ;  /* 0x000000001c147229 */ /* 0x001fc60000000014 */
        /* <DEDUP_REMOVED lines=24> */
[----:B------:R-:W2:Y:S04]  /*0a80*/  LDG.E R27, desc[UR6][R14.64+0x8] ;  /* 0x000008060e1b7981 */ /* 0x000ea8000c1e1900 */
[----:B------:R-:W3:Y:S03]  /*0a90*/  LDG.E R26, desc[UR6][R16.64+0x8] ;  /* 0x00000806101a7981 */ /* 0x000ee6000c1e1900 */
[----:B------:R-:W-:-:S06]  /*0aa0*/  DSETP.GEU.AND P2, PT, R20, R10, PT ;  /* 0x0000000a1400722a */ /* 0x000fcc0003f4e000 */
[----:B------:R-:W-:Y:S02]  /*0ab0*/  FSEL R10, R20, R10, !P2 ;  /* 0x0000000a140a7208 */ /* 0x000fe40005000000 */
[----:B------:R-:W-:Y:S01]  /*0ac0*/  FSEL R11, R21, R11, !P2 ;  /* 0x0000000b150b7208 */ /* 0x000fe20005000000 */
[----:B--2---:R-:W-:Y:S01]  /*0ad0*/  FADD R27, -R2, R27 ;  /* 0x0000001b021b7221 */ /* 0x004fe20000000100 */
[----:B---3--:R-:W-:-:S03]  /*0ae0*/  FADD R26, -R3, R26 ;  /* 0x0000001a031a7221 */ /* 0x008fc60000000100 */
[----:B------:R-:W-:Y:S01]  /*0af0*/  FMUL R29, R27, R27 ;  /* 0x0000001b1b1d7220 */ /* 0x000fe20000400000 */
[----:B------:R-:W-:-:S03]  /*0b00*/  FMUL R28, R26, R26 ;  /* 0x0000001a1a1c7220 */ /* 0x000fc60000400000 */
[----:B------:R-:W-:Y:S08]  /*0b10*/  F2F.F64.F32 R20, R29 ;  /* 0x0000001d00147310 */ /* 0x000ff00000201800 */
[----:B------:R-:W0:Y:S02]  /*0b20*/  F2F.F64.F32 R26, R28 ;  /* 0x0000001c001a7310 */ /* 0x000e240000201800 */
[----:B0-----:R-:W-:Y:S01]  /*0b30*/  DADD R26, R20, R26 ;  /* 0x00000000141a7229 */ /* 0x001fe2000000001a */
[----:B------:R-:W2:Y:S04]  /*0b40*/  LDG.E R21, desc[UR6][R18.64+0x8] ;  /* 0x0000080612157981 */ /* 0x000ea8000c1e1900 */
[----:B------:R-:W3:Y:S01]  /*0b50*/  LDG.E R18, desc[UR6][R18.64+0xc] ;  /* 0x00000c0612127981 */ /* 0x000ee2000c1e1900 */
        /* <DEDUP_REMOVED lines=19> */
[----:B------:R-:W-:-:S05]  /*0c90*/  IMAD.WIDE.U32 R26, R27, 0x4, R12 ;  /* 0x000000041b1a7825 */ /* 0x000fca00078e000c */
[----:B------:R-:W2:Y:S04]  /*0ca0*/  LDG.E R29, desc[UR6][R26.64] ;  /* 0x000000061a1d7981 */ /* 0x000ea8000c1e1900 */
[----:B------:R-:W4:Y:S04]  /*0cb0*/  LDG.E R26, desc[UR6][R14.64+0xc] ;  /* 0x00000c060e1a7981 */ /* 0x000f28000c1e1900 */
[----:B------:R0:W5:Y:S01]  /*0cc0*/  LDG.E R27, desc[UR6][R16.64+0xc] ;  /* 0x00000c06101b7981 */ /* 0x000162000c1e1900 */
[----:B---3--:R-:W-:Y:S01]  /*0cd0*/  FADD R18, -R4, R18 ;  /* 0x0000001204127221 */ /* 0x008fe20000000100 */
[----:B------:R-:W-:Y:S01]  /*0ce0*/  IADD3 R24, PT, PT, R24, 0x4, RZ ;  /* 0x0000000418187810 */ /* 0x000fe20007ffe0ff */
[----:B--2---:R-:W-:-:S04]  /*0cf0*/  FADD R29, -R7, R29 ;  /* 0x0000001d071d7221 */ /* 0x004fc80000000100 */
[----:B------:R-:W-:-:S04]  /*0d00*/  FMUL R29, R29, R29 ;  /* 0x0000001d1d1d7220 */ /* 0x000fc80000400000 */
[----:B0-----:R0:W1:Y:S02]  /*0d10*/  F2F.F64.F32 R16, R29 ;  /* 0x0000001d00107310 */ /* 0x0010640000201800 */
[----:B0-----:R-:W-:Y:S01]  /*0d20*/  FMUL R29, R18, R18 ;  /* 0x00000012121d7220 */ /* 0x001fe20000400000 */
[----:B------:R-:W-:-:S06]  /*0d30*/  IMAD.WIDE.U32 R18, R24, 0x4, R12 ;  /* 0x0000000418127825 */ /* 0x000fcc00078e000c */
[----:B------:R-:W2:Y:S01]  /*0d40*/  LDG.E R18, desc[UR6][R18.64] ;  /* 0x0000000612127981 */ /* 0x000ea2000c1e1900 */
[----:B-1----:R-:W-:Y:S01]  /*0d50*/  DADD R16, R20, R16 ;  /* 0x0000000014107229 */ /* 0x002fe20000000010 */
[----:B----4-:R-:W-:-:S04]  /*0d60*/  FADD R20, -R2, R26 ;  /* 0x0000001a02147221 */ /* 0x010fc80000000100 */
[----:B------:R-:W-:Y:S01]  /*0d70*/  FMUL R28, R20, R20 ;  /* 0x00000014141c7220 */ /* 0x000fe20000400000 */
[----:B-----5:R-:W-:-:S03]  /*0d80*/  FADD R20, -R3, R27 ;  /* 0x0000001b03147221 */ /* 0x020fc60000000100 */
[----:B------:R0:W-:Y:S02]  /*0d90*/  F2F.F64.F32 R26, R28 ;  /* 0x0000001c001a7310 */ /* 0x0001e40000201800 */
[----:B0-----:R-:W-:-:S06]  /*0da0*/  FMUL R28, R20, R20 ;  /* 0x00000014141c7220 */ /* 0x001fcc0000400000 */
[----:B------:R-:W0:Y:S02]  /*0db0*/  F2F.F64.F32 R20, R28 ;  /* 0x0000001c00147310 */ /* 0x000e240000201800 */
[----:B0-----:R-:W-:-:S06]  /*0dc0*/  DADD R26, R26, R20 ;  /* 0x000000001a1a7229 */ /* 0x001fcc0000000014 */
[----:B------:R-:W0:Y:S02]  /*0dd0*/  F2F.F64.F32 R20, R29 ;  /* 0x0000001d00147310 */ /* 0x000e240000201800 */
[----:B0-----:R-:W-:Y:S01]  /*0de0*/  DADD R20, R26, R20 ;  /* 0x000000001a147229 */ /* 0x001fe20000000014 */
[----:B------:R-:W-:Y:S01]  /*0df0*/  IADD3 R25, PT, PT, R25, 0x4, RZ ;  /* 0x0000000419197810 */ /* 0x000fe20007ffe0ff */
[----:B--2---:R-:W-:-:S04]  /*0e00*/  FADD R26, -R5, R18 ;  /* 0x00000012051a7221 */ /* 0x004fc80000000100 */
[----:B------:R-:W-:-:S04]  /*0e10*/  FMUL R26, R26, R26 ;  /* 0x0000001a1a1a7220 */ /* 0x000fc80000400000 */
[----:B------:R-:W0:Y:S02]  /*0e20*/  F2F.F64.F32 R18, R26 ;  /* 0x0000001a00127310 */ /* 0x000e240000201800 */
[----:B0-----:R-:W-:Y:S01]  /*0e30*/  DADD R18, R20, R18 ;  /* 0x0000000014127229 */ /* 0x001fe20000000012 */
[----:B------:R-:W-:-:S06]  /*0e40*/  IMAD.WIDE.U32 R20, R25, 0x4, R12 ;  /* 0x0000000419147825 */ /* 0x000fcc00078e000c */
        /* <DEDUP_REMOVED lines=8> */
[----:B------:R-:W-:Y:S01]  /*0ed0*/  DSETP.GEU.AND P0, PT, R16, R10, PT ;  /* 0x0000000a1000722a */ /* 0x000fe20003f0e000 */
[----:B------:R-:W-:-:S04]  /*0ee0*/  UIADD3 UR5, UPT, UPT, UR5, 0x4, URZ ;  /* 0x0000000405057890 */ /* 0x000fc8000fffe0ff */
[----:B------:R-:W-:Y:S01]  /*0ef0*/  UISETP.GE.AND UP1, UPT, UR5, -0x4, UPT ;  /* 0xfffffffc0500788c */ /* 0x000fe2000bf26270 */
[----:B------:R-:W-:Y:S02]  /*0f00*/  FSEL R10, R16, R10, !P0 ;  /* 0x0000000a100a7208 */ /* 0x000fe40004000000 */
[----:B------:R-:W-:Y:S02]  /*0f10*/  FSEL R11, R17, R11, !P0 ;  /* 0x0000000b110b7208 */ /* 0x000fe40004000000 */
[C---:B------:R-:W-:Y:S02]  /*0f20*/  @!P1 IADD3 R22, PT, PT, R8.reuse, 0x1, RZ ;  /* 0x0000000108169810 */ /* 0x040fe40007ffe0ff */
[C---:B------:R-:W-:Y:S02]  /*0f30*/  @!P2 IADD3 R22, PT, PT, R8.reuse, 0x2, RZ ;  /* 0x000000020816a810 */ /* 0x040fe40007ffe0ff */
[----:B------:R-:W-:Y:S02]  /*0f40*/  @!P0 IADD3 R22, PT, PT, R8, 0x3, RZ ;  /* 0x0000000308168810 */ /* 0x000fe40007ffe0ff */
[----:B------:R-:W-:-:S02]  /*0f50*/  IADD3 R14, P2, PT, R14, 0x10, RZ ;  /* 0x000000100e0e7810 */ /* 0x000fc40007f5e0ff */
        /* <DEDUP_REMOVED lines=10> */
[----:B------:R-:W-:Y:S06]  /*1000*/  BRA.U !UP1, `(.L_x_2634) ;  /* 0xfffffff5096c7547 */ /* 0x000fec000b83ffff */
.L_x_2633:
[----:B------:R-:W-:-:S04]  /*1010*/  UIADD3 UR8, UPT, UPT, -UR5, -0x1, URZ ;  /* 0xffffffff05087890 */ /* 0x000fc8000fffe1ff */
[----:B------:R-:W-:-:S09]  /*1020*/  UISETP.GT.AND UP1, UPT, UR8, 0x1, UPT ;  /* 0x000000010800788c */ /* 0x000fd2000bf24270 */
[----:B------:R-:W-:Y:S05]  /*1030*/  BRA.U !UP1, `(.L_x_2635) ;  /* 0x0000000509607547 */ /* 0x000fea000b800000 */
[----:B------:R-:W-:Y:S01]  /*1040*/  MOV R17, UR4 ;  /* 0x0000000400117c02 */ /* 0x000fe20008000f00 */
[----:B------:R-:W2:Y:S04]  /*1050*/  LDG.E R19, desc[UR6][R14.64] ;  /* 0x000000060e137981 */ /* 0x000ea8000c1e1900 */
[----:B------:R-:W-:-:S06]  /*1060*/  IMAD.WIDE.U32 R16, R17, 0x4, R14 ;  /* 0x0000000411107825 */ /* 0x000fcc00078e000e */
[----:B------:R-:W3:Y:S01]  /*1070*/  LDG.E R16, desc[UR6][R16.64] ;  /* 0x0000000610107981 */ /* 0x000ee2000c1e1900 */
[----:B--2---:R-:W-:-:S04]  /*1080*/  FADD R19, -R2, R19 ;  /* 0x0000001302137221 */ /* 0x004fc80000000100 */
[----:B------:R-:W-:Y:S01]  /*1090*/  FMUL R26, R19, R19 ;  /* 0x00000013131a7220 */ /* 0x000fe20000400000 */
[----:B---3--:R-:W-:-:S04]  /*10a0*/  FADD R20, -R3, R16 ;  /* 0x0000001003147221 */ /* 0x008fc80000000100 */
[----:B------:R-:W-:Y:S01]  /*10b0*/  FMUL R27, R20, R20 ;  /* 0x00000014141b7220 */ /* 0x000fe20000400000 */
[----:B------:R-:W-:Y:S08]  /*10c0*/  F2F.F64.F32 R18, R26 ;  /* 0x0000001a00127310 */ /* 0x000ff00000201800 */
[----:B------:R-:W0:Y:S01]  /*10d0*/  F2F.F64.F32 R16, R27 ;  /* 0x0000001b00107310 */ /* 0x000e220000201800 */
[----:B------:R-:W-:Y:S01]  /*10e0*/  IMAD.WIDE.U32 R20, R23, 0x4, R14 ;  /* 0x0000000417147825 */ /* 0x000fe200078e000e */
[----:B0-----:R-:W-:-:S04]  /*10f0*/  DADD R16, R18, R16 ;  /* 0x0000000012107229 */ /* 0x001fc80000000010 */
        /* <DEDUP_REMOVED lines=22> */
[----:B------:R-:W2:Y:S01]  /*1260*/  LDG.E R16, desc[UR6][R16.64] ;  /* 0x0000000610107981 */ /* 0x000ea2000c1e1900 */
[----:B------:R-:W-:Y:S01]  /*1270*/  MOV R27, UR4 ;  /* 0x00000004001b7c02 */ /* 0x000fe20008000f00 */
[----:B--2---:R-:W-:-:S04]  /*1280*/  FADD R26, -R7, R16 ;  /* 0x00000010071a7221 */ /* 0x004fc80000000100 */
[----:B------:R-:W-:-:S04]  /*1290*/  FMUL R26, R26, R26 ;  /* 0x0000001a1a1a7220 */ /* 0x000fc80000400000 */
[----:B------:R-:W0:Y:S02]  /*12a0*/  F2F.F64.F32 R16, R26 ;  /* 0x0000001a00107310 */ /* 0x000e240000201800 */
[----:B0-----:R-:W-:Y:S01]  /*12b0*/  DADD R16, R18, R16 ;  /* 0x0000000012107229 */ /* 0x001fe20000000010 */
[----:B------:R-:W2:Y:S07]  /*12c0*/  LDG.E R19, desc[UR6][R14.64+0x4] ;  /* 0x000004060e137981 */ /* 0x000eae000c1e1900 */
[----:B------:R-:W-:-:S06]  /*12d0*/  DSETP.GEU.AND P0, PT, R16, R10, PT ;  /* 0x0000000a1000722a */ /* 0x000fcc0003f0e000 */
[----:B------:R-:W-:Y:S02]  /*12e0*/  FSEL R10, R16, R10, !P0 ;  /* 0x0000000a100a7208 */ /* 0x000fe40004000000 */
[----:B------:R-:W-:Y:S01]  /*12f0*/  FSEL R11, R17, R11, !P0 ;  /* 0x0000000b110b7208 */ /* 0x000fe20004000000 */
[----:B------:R-:W-:-:S06]  /*1300*/  IMAD.WIDE.U32 R16, R27, 0x4, R14 ;  /* 0x000000041b107825 */ /* 0x000fcc00078e000e */
[----:B------:R-:W4:Y:S01]  /*1310*/  LDG.E R16, desc[UR6][R16.64+0x4] ;  /* 0x0000040610107981 */ /* 0x000f22000c1e1900 */
[----:B---3--:R-:W-:-:S04]  /*1320*/  FADD R28, -R4, R21 ;  /* 0x00000015041c7221 */ /* 0x008fc80000000100 */
[----:B------:R-:W-:Y:S01]  /*1330*/  FMUL R28, R28, R28 ;  /* 0x0000001c1c1c7220 */ /* 0x000fe20000400000 */
[----:B------:R-:W-:-:S03]  /*1340*/  IADD3 R24, PT, PT, R24, 0x2, RZ ;  /* 0x0000000218187810 */ /* 0x000fc60007ffe0ff */
[----:B------:R-:W-:Y:S01]  /*1350*/  F2F.F64.F32 R20, R28 ;  /* 0x0000001c00147310 */ /* 0x000fe20000201800 */
[----:B------:R-:W-:Y:S02]  /*1360*/  IADD3 R25, PT, PT, R25, 0x2, RZ ;  /* 0x0000000219197810 */ /* 0x000fe40007ffe0ff */
[----:B------:R-:W-:Y:S01]  /*1370*/  IADD3 R9, PT, PT, R9, 0x2, RZ ;  /* 0x0000000209097810 */ /* 0x000fe20007ffe0ff */
[----:B--2---:R-:W-:-:S04]  /*1380*/  FADD R19, -R2, R19 ;  /* 0x0000001302137221 */ /* 0x004fc80000000100 */
[----:B------:R-:W-:-:S04]  /*1390*/  FMUL R26, R19, R19 ;  /* 0x00000013131a7220 */ /* 0x000fc80000400000 */
[----:B------:R-:W-:Y:S01]  /*13a0*/  F2F.F64.F32 R18, R26 ;  /* 0x0000001a00127310 */ /* 0x000fe20000201800 */
[----:B----4-:R-:W-:-:S04]  /*13b0*/  FADD R27, -R3, R16 ;  /* 0x00000010031b7221 */ /* 0x010fc80000000100 */
[----:B------:R-:W-:-:S04]  /*13c0*/  FMUL R27, R27, R27 ;  /* 0x0000001b1b1b7220 */ /* 0x000fc80000400000 */
[----:B------:R-:W0:Y:S02]  /*13d0*/  F2F.F64.F32 R16, R27 ;  /* 0x0000001b00107310 */ /* 0x000e240000201800 */
[----:B0-----:R-:W-:Y:S01]  /*13e0*/  DADD R16, R18, R16 ;  /* 0x0000000012107229 */ /* 0x001fe20000000010 */
[----:B------:R-:W-:-:S06]  /*13f0*/  IMAD.WIDE.U32 R18, R24, 0x4, R12 ;  /* 0x0000000418127825 */ /* 0x000fcc00078e000c */
[----:B------:R-:W2:Y:S01]  /*1400*/  LDG.E R18, desc[UR6][R18.64] ;  /* 0x0000000612127981 */ /* 0x000ea2000c1e1900 */
[----:B------:R-:W-:Y:S01]  /*1410*/  DADD R20, R16, R20 ;  /* 0x0000000010147229 */ /* 0x000fe20000000014 */
[----:B------:R-:W-:-:S05]  /*1420*/  IMAD.WIDE.U32 R16, R25, 0x4, R12 ;  /* 0x0000000419107825 */ /* 0x000fca00078e000c */
[----:B------:R0:W3:Y:S02]  /*1430*/  LDG.E R27, desc[UR6][R16.64] ;  /* 0x00000006101b7981 */ /* 0x0000e4000c1e1900 */
[----:B0-----:R-:W-:-:S05]  /*1440*/  IMAD.WIDE.U32 R16, R9, 0x4, R12 ;  /* 0x0000000409107825 */ /* 0x001fca00078e000c */
[----:B------:R0:W4:Y:S01]  /*1450*/  LDG.E R26, desc[UR6][R16.64] ;  /* 0x00000006101a7981 */ /* 0x000122000c1e1900 */
[----:B------:R-:W-:Y:S02]  /*1460*/  @!P0 IADD3 R22, PT, PT, R8, 0x1, RZ ;  /* 0x0000000108168810 */ /* 0x000fe40007ffe0ff */
[----:B------:R-:W-:Y:S02]  /*1470*/  IADD3 R14, P2, PT, R14, 0x8, RZ ;  /* 0x000000080e0e7810 */ /* 0x000fe40007f5e0ff */
[----:B------:R-:W-:Y:S02]  /*1480*/  IADD3 R8, PT, PT, R8, 0x2, RZ ;  /* 0x0000000208087810 */ /* 0x000fe40007ffe0ff */
[----:B------:R-:W-:Y:S01]  /*1490*/  IADD3.X R15, PT, PT, RZ, R15, RZ, P2, !PT ;  /* 0x0000000fff0f7210 */ /* 0x000fe200017fe4ff */
[----:B------:R-:W-:Y:S02]  /*14a0*/  UPLOP3.LUT UP0, UPT, UPT, UPT, UPT, 0x40, 0x4 ;  /* 0x000000000004789c */ /* 0x000fe40003f0e870 */
[----:B------:R-:W-:Y:S01]  /*14b0*/  UIADD3 UR5, UPT, UPT, UR5, 0x2, URZ ;  /* 0x0000000205057890 */ /* 0x000fe2000fffe0ff */
        /* <DEDUP_REMOVED lines=15> */
[----:B------:R-:W-:-:S07]  /*15b0*/  SEL R22, R8, R22, !P1 ;  /* 0x0000001608167207 */ /* 0x000fce0004800000 */
.L_x_2635:
[----:B------:R-:W-:-:S09]  /*15c0*/  UISETP.NE.OR UP0, UPT, UR5, -0x1, UP0 ;  /* 0xffffffff0500788c */ /* 0x000fd20008705670 */
[----:B------:R-:W-:Y:S05]  /*15d0*/  BRA.U !UP0, `(.L_x_2631) ;  /* 0x0000000108c07547 */ /* 0x000fea000b800000 */
.L_x_2632:
[----:B------:R-:W-:Y:S01]  /*15e0*/  MOV R17, UR4 ;  /* 0x0000000400117c02 */ /* 0x000fe20008000f00 */
[----:B------:R-:W2:Y:S04]  /*15f0*/  LDG.E R19, desc[UR6][R14.64] ;  /* 0x000000060e137981 */ /* 0x000ea8000c1e1900 */
[----:B------:R-:W-:-:S05]  /*1600*/  IMAD.WIDE.U32 R16, R17, 0x4, R14 ;  /* 0x0000000411107825 */ /* 0x000fca00078e000e */
[----:B------:R0:W3:Y:S02]  /*1610*/  LDG.E R18, desc[UR6][R16.64] ;  /* 0x0000000610127981 */ /* 0x0000e4000c1e1900 */
[----:B0-----:R-:W-:-:S05]  /*1620*/  IMAD.WIDE.U32 R16, R23, 0x4, R14 ;  /* 0x0000000417107825 */ /* 0x001fca00078e000e */
[----:B------:R0:W4:Y:S01]  /*1630*/  LDG.E R21, desc[UR6][R16.64] ;  /* 0x0000000610157981 */ /* 0x000122000c1e1900 */
[----:B------:R-:W-:Y:S02]  /*1640*/  IADD3 R24, PT, PT, R24, 0x1, RZ ;  /* 0x0000000118187810 */ /* 0x000fe40007ffe0ff */
[----:B------:R-:W-:Y:S02]  /*1650*/  IADD3 R25, PT, PT, R25, 0x1, RZ ;  /* 0x0000000119197810 */ /* 0x000fe40007ffe0ff */
[----:B------:R-:W-:Y:S01]  /*1660*/  IADD3 R9, PT, PT, R9, 0x1, RZ ;  /* 0x0000000109097810 */ /* 0x000fe20007ffe0ff */
[----:B--2---:R-:W-:-:S04]  /*1670*/  FADD R19, -R2, R19 ;  /* 0x0000001302137221 */ /* 0x004fc80000000100 */
[----:B------:R-:W-:Y:S01]  /*1680*/  FMUL R26, R19, R19 ;  /* 0x00000013131a7220 */ /* 0x000fe20000400000 */
[----:B---3--:R-:W-:-:S04]  /*1690*/  FADD R20, -R3, R18 ;  /* 0x0000001203147221 */ /* 0x008fc80000000100 */
[----:B------:R-:W-:Y:S01]  /*16a0*/  FMUL R27, R20, R20 ;  /* 0x00000014141b7220 */ /* 0x000fe20000400000 */
[----:B------:R-:W-:Y:S08]  /*16b0*/  F2F.F64.F32 R18, R26 ;  /* 0x0000001a00127310 */ /* 0x000ff00000201800 */
[----:B0-----:R-:W0:Y:S01]  /*16c0*/  F2F.F64.F32 R16, R27 ;  /* 0x0000001b00107310 */ /* 0x001e220000201800 */
[----:B----4-:R-:W-:-:S04]  /*16d0*/  FADD R21, -R4, R21 ;  /* 0x0000001504157221 */ /* 0x010fc80000000100 */
[----:B------:R-:W-:Y:S01]  /*16e0*/  FMUL R28, R21, R21 ;  /* 0x00000015151c7220 */ /* 0x000fe20000400000 */
[----:B------:R-:W-:-:S06]  /*16f0*/  IMAD.WIDE.U32 R20, R24, 0x4, R12 ;  /* 0x0000000418147825 */ /* 0x000fcc00078e000c */
[----:B------:R-:W2:Y:S01]  /*1700*/  LDG.E R20, desc[UR6][R20.64] ;  /* 0x0000000614147981 */ /* 0x000ea2000c1e1900 */
[----:B0-----:R-:W-:Y:S01]  /*1710*/  DADD R16, R18, R16 ;  /* 0x0000000012107229 */ /* 0x001fe20000000010 */
[----:B------:R-:W0:Y:S07]  /*1720*/  F2F.F64.F32 R18, R28 ;  /* 0x0000001c00127310 */ /* 0x000e2e0000201800 */
[----:B0-----:R-:W-:Y:S01]  /*1730*/  DADD R18, R16, R18 ;  /* 0x0000000010127229 */ /* 0x001fe20000000012 */
[----:B------:R-:W-:-:S05]  /*1740*/  IMAD.WIDE.U32 R16, R25, 0x4, R12 ;  /* 0x0000000419107825 */ /* 0x000fca00078e000c */
[----:B------:R0:W3:Y:S02]  /*1750*/  LDG.E R27, desc[UR6][R16.64] ;  /* 0x00000006101b7981 */ /* 0x0000e4000c1e1900 */
[----:B0-----:R-:W-:-:S05]  /*1760*/  IMAD.WIDE.U32 R16, R9, 0x4, R12 ;  /* 0x0000000409107825 */ /* 0x001fca00078e000c */
[----:B------:R-:W4:Y:S01]  /*1770*/  LDG.E R26, desc[UR6][R16.64] ;  /* 0x00000006101a7981 */ /* 0x000f22000c1e1900 */
[----:B------:R-:W-:-:S04]  /*1780*/  UIADD3 UR5, UPT, UPT, UR5, 0x1, URZ ;  /* 0x0000000105057890 */ /* 0x000fc8000fffe0ff */
[----:B------:R-:W-:Y:S01]  /*1790*/  UISETP.NE.AND UP0, UPT, UR5, -0x1, UPT ;  /* 0xffffffff0500788c */ /* 0x000fe2000bf05270 */
[----:B------:R-:W-:Y:S02]  /*17a0*/  IADD3 R8, PT, PT, R8, 0x1, RZ ;  /* 0x0000000108087810 */ /* 0x000fe40007ffe0ff */
[----:B------:R-:W-:-:S04]  /*17b0*/  IADD3 R14, P1, PT, R14, 0x4, RZ ;  /* 0x000000040e0e7810 */ /* 0x000fc80007f3e0ff */
        /* <DEDUP_REMOVED lines=17> */
[----:B------:R-:W-:Y:S06]  /*18d0*/  BRA.U UP0, `(.L_x_2632) ;  /* 0xfffffffd00407547 */ /* 0x000fec000b83ffff */
.L_x_2631:
        /* <DEDUP_REMOVED lines=10> */
.L_x_2636:
        /* <DEDUP_REMOVED lines=16> */
.L_x_2821:


//--------------------- .text._Z17countNewCentroidsILi5EEvPfS0_PiS0_S1_S1_S1_ --------------------------
	.section	.text._Z17countNewCentroidsILi5EEvPfS0_PiS0_S1_S1_S1_,"ax",@progbits
	.align	128
        .global         _Z17countNewCentroidsILi5EEvPfS0_PiS0_S1_S1_S1_
        .type           _Z17countNewCentroidsILi5EEvPfS0_PiS0_S1_S1_S1_,@function
        .size           _Z17countNewCentroidsILi5EEvPfS0_PiS0_S1_S1_S1_,(.L_x_2822 - _Z17countNewCentroidsILi5EEvPfS0_PiS0_S1_S1_S1_)
        .other          _Z17countNewCentroidsILi5EEvPfS0_PiS0_S1_S1_S1_,@"STO_CUDA_ENTRY STV_DEFAULT"
_Z17countNewCentroidsILi5EEvPfS0_PiS0_S1_S1_S1_:
.text._Z17countNewCentroidsILi5EEvPfS0_PiS0_S1_S1_S1_:
        /* <DEDUP_REMOVED lines=24> */
.L_x_2639:
[----:B------:R-:W-:Y:S01]  /*0180*/  IMAD R10, R9, 0x4, R8 ;  /* 0x00000004090a7824 */ /* 0x000fe200078e0208 */
[----:B-1----:R-:W-:-:S04]  /*0190*/  IADD3 R9, PT, PT, R12, R9, RZ ;  /* 0x000000090c097210 */ /* 0x002fc80007ffe0ff */
[----:B------:R0:W-:Y:S01]  /*01a0*/  STS [R10], RZ ;  /* 0x000000ff0a007388 */ /* 0x0001e20000000800 */
[----:B------:R-:W-:-:S13]  /*01b0*/  ISETP.GE.AND P1, PT, R9, R4, PT ;  /* 0x000000040900720c */ /* 0x000fda0003f26270 */
[----:B0-----:R-:W-:Y:S05]  /*01c0*/  @!P1 BRA `(.L_x_2639) ;  /* 0xfffffffc00ec9947 */ /* 0x001fea000383ffff */
.L_x_2638:
[----:B------:R-:W-:Y:S05]  /*01d0*/  BSYNC.RECONVERGENT B0 ;  /* 0x0000000000007941 */ /* 0x000fea0003800200 */
.L_x_2637:
[----:B------:R-:W-:Y:S04]  /*01e0*/  BSSY.RECONVERGENT B0, `(.L_x_2640) ;  /* 0x0000009000007945 */ /* 0x000fe80003800200 */
[----:B------:R-:W-:Y:S05]  /*01f0*/  @P0 BRA `(.L_x_2641) ;  /* 0x00000000001c0947 */ /* 0x000fea0003800000 */
[----:B------:R-:W0:Y:S01]  /*0200*/  LDC R10, c[0x0][0x360] ;  /* 0x0000d800ff0a7b82 */ /* 0x000e220000000800 */
[----:B------:R-:W-:-:S07]  /*0210*/  IMAD.MOV.U32 R9, RZ, RZ, R3 ;  /* 0x000000ffff097224 */ /* 0x000fce00078e0003 */
.L_x_2642:
[----:B------:R-:W-:Y:S01]  /*0220*/  LEA R8, R9, R2, 0x2 ;  /* 0x0000000209087211 */ /* 0x000fe200078e10ff */
[----:B0-----:R-:W-:-:S04]  /*0230*/  IMAD.IADD R9, R10, 0x1, R9 ;  /* 0x000000010a097824 */ /* 0x001fc800078e0209 */
[----:B------:R1:W-:Y:S01]  /*0240*/  STS [R8], RZ ;  /* 0x000000ff08007388 */ /* 0x0003e20000000800 */
[----:B------:R-:W-:-:S13]  /*0250*/  ISETP.GE.AND P0, PT, R9, R0, PT ;  /* 0x000000000900720c */ /* 0x000fda0003f06270 */
[----:B-1----:R-:W-:Y:S05]  /*0260*/  @!P0 BRA `(.L_x_2642) ;  /* 0xfffffffc00ec8947 */ /* 0x002fea000383ffff */
.L_x_2641:
[----:B------:R-:W-:Y:S05]  /*0270*/  BSYNC.RECONVERGENT B0 ;  /* 0x0000000000007941 */ /* 0x000fea0003800200 */
.L_x_2640:
        /* <DEDUP_REMOVED lines=12> */
.L_x_2646:
[----:B------:R-:W0:Y:S02]  /*0340*/  LDS R8, [R7] ;  /* 0x0000000007087984 */ /* 0x000e240000000800 */
[----:B0----5:R-:W-:-:S05]  /*0350*/  FADD R9, R13, R8 ;  /* 0x000000080d097221 */ /* 0x021fca0000000000 */
[----:B------:R-:W0:Y:S02]  /*0360*/  ATOMS.CAST.SPIN P0, [R7], R8, R9 ;  /* 0x000000080700758d */ /* 0x000e240001800009 */
[----:B0-----:R-:W-:Y:S05]  /*0370*/  @!P0 BRA `(.L_x_2646) ;  /* 0xfffffffc00f08947 */ /* 0x001fea000383ffff */
[----:B------:R-:W-:Y:S05]  /*0380*/  BSYNC.RECONVERGENT B1 ;  /* 0x0000000000017941 */ /* 0x000fea0003800200 */
.L_x_2645:
[----:B------:R-:W-:-:S05]  /*0390*/  IMAD.WIDE R10, R6, 0x4, R10 ;  /* 0x00000004060a7825 */ /* 0x000fca00078e020a */
[----:B------:R0:W5:Y:S01]  /*03a0*/  LDG.E R13, desc[UR6][R10.64] ;  /* 0x000000060a0d7981 */ /* 0x000162000c1e1900 */
[----:B------:R-:W-:Y:S01]  /*03b0*/  BSSY.RECONVERGENT B1, `(.L_x_2647) ;  /* 0x0000006000017945 */ /* 0x000fe20003800200 */
[----:B------:R-:W-:-:S07]  /*03c0*/  IMAD R9, R0, 0x4, R7 ;  /* 0x0000000400097824 */ /* 0x000fce00078e0207 */
.L_x_2648:
[----:B------:R-:W1:Y:S02]  /*03d0*/  LDS R14, [R9] ;  /* 0x00000000090e7984 */ /* 0x000e640000000800 */
[----:B-1---5:R-:W-:-:S05]  /*03e0*/  FADD R15, R13, R14 ;  /* 0x0000000e0d0f7221 */ /* 0x022fca0000000000 */
[----:B------:R-:W1:Y:S02]  /*03f0*/  ATOMS.CAST.SPIN P0, [R9], R14, R15 ;  /* 0x0000000e0900758d */ /* 0x000e64000180000f */
[----:B-1----:R-:W-:Y:S05]  /*0400*/  @!P0 BRA `(.L_x_2648) ;  /* 0xfffffffc00f08947 */ /* 0x002fea000383ffff */
[----:B------:R-:W-:Y:S05]  /*0410*/  BSYNC.RECONVERGENT B1 ;  /* 0x0000000000017941 */ /* 0x000fea0003800200 */
.L_x_2647:
[----:B0-----:R-:W-:-:S05]  /*0420*/  IMAD.WIDE R10, R6, 0x4, R10 ;  /* 0x00000004060a7825 */ /* 0x001fca00078e020a */
[----:B------:R0:W5:Y:S01]  /*0430*/  LDG.E R13, desc[UR6][R10.64] ;  /* 0x000000060a0d7981 */ /* 0x000162000c1e1900 */
[----:B------:R-:W-:Y:S01]  /*0440*/  BSSY.RECONVERGENT B1, `(.L_x_2649) ;  /* 0x0000006000017945 */ /* 0x000fe20003800200 */
[----:B------:R-:W-:-:S07]  /*0450*/  LEA R9, R0, R9, 0x2 ;  /* 0x0000000900097211 */ /* 0x000fce00078e10ff */
.L_x_2650:
[----:B------:R-:W1:Y:S02]  /*0460*/  LDS R14, [R9] ;  /* 0x00000000090e7984 */ /* 0x000e640000000800 */
[----:B-1---5:R-:W-:-:S05]  /*0470*/  FADD R15, R13, R14 ;  /* 0x0000000e0d0f7221 */ /* 0x022fca0000000000 */
[----:B------:R-:W1:Y:S02]  /*0480*/  ATOMS.CAST.SPIN P0, [R9], R14, R15 ;  /* 0x0000000e0900758d */ /* 0x000e64000180000f */
[----:B-1----:R-:W-:Y:S05]  /*0490*/  @!P0 BRA `(.L_x_2650) ;  /* 0xfffffffc00f08947 */ /* 0x002fea000383ffff */
[----:B------:R-:W-:Y:S05]  /*04a0*/  BSYNC.RECONVERGENT B1 ;  /* 0x0000000000017941 */ /* 0x000fea0003800200 */
.L_x_2649:
[----:B0-----:R-:W-:-:S05]  /*04b0*/  IMAD.WIDE R10, R6, 0x4, R10 ;  /* 0x00000004060a7825 */ /* 0x001fca00078e020a */
[----:B------:R0:W5:Y:S01]  /*04c0*/  LDG.E R13, desc[UR6][R10.64] ;  /* 0x000000060a0d7981 */ /* 0x000162000c1e1900 */
[----:B------:R-:W-:Y:S01]  /*04d0*/  BSSY.RECONVERGENT B1, `(.L_x_2651) ;  /* 0x0000006000017945 */ /* 0x000fe20003800200 */
[----:B------:R-:W-:-:S07]  /*04e0*/  IMAD R9, R0, 0x4, R9 ;  /* 0x0000000400097824 */ /* 0x000fce00078e0209 */
.L_x_2652:
[----:B------:R-:W1:Y:S02]  /*04f0*/  LDS R14, [R9] ;  /* 0x00000000090e7984 */ /* 0x000e640000000800 */
[----:B-1---5:R-:W-:-:S05]  /*0500*/  FADD R15, R13, R14 ;  /* 0x0000000e0d0f7221 */ /* 0x022fca0000000000 */
[----:B------:R-:W1:Y:S02]  /*0510*/  ATOMS.CAST.SPIN P0, [R9], R14, R15 ;  /* 0x0000000e0900758d */ /* 0x000e64000180000f */
[----:B-1----:R-:W-:Y:S05]  /*0520*/  @!P0 BRA `(.L_x_2652) ;  /* 0xfffffffc00f08947 */ /* 0x002fea000383ffff */
[----:B------:R-:W-:Y:S05]  /*0530*/  BSYNC.RECONVERGENT B1 ;  /* 0x0000000000017941 */ /* 0x000fea0003800200 */
.L_x_2651:
[----:B0-----:R-:W-:-:S06]  /*0540*/  IMAD.WIDE R10, R6, 0x4, R10 ;  /* 0x00000004060a7825 */ /* 0x001fcc00078e020a */
[----:B------:R0:W5:Y:S01]  /*0550*/  LDG.E R11, desc[UR6][R10.64] ;  /* 0x000000060a0b7981 */ /* 0x000162000c1e1900 */
[----:B------:R-:W-:Y:S01]  /*0560*/  BSSY.RECONVERGENT B1, `(.L_x_2653) ;  /* 0x0000006000017945 */ /* 0x000fe20003800200 */
[----:B------:R-:W-:-:S07]  /*0570*/  LEA R9, R0, R9, 0x2 ;  /* 0x0000000900097211 */ /* 0x000fce00078e10ff */
.L_x_2654:
[----:B------:R-:W1:Y:S02]  /*0580*/  LDS R12, [R9] ;  /* 0x00000000090c7984 */ /* 0x000e640000000800 */
[----:B-1---5:R-:W-:-:S05]  /*0590*/  FADD R13, R11, R12 ;  /* 0x0000000c0b0d7221 */ /* 0x022fca0000000000 */
[----:B------:R-:W1:Y:S02]  /*05a0*/  ATOMS.CAST.SPIN P0, [R9], R12, R13 ;  /* 0x0000000c0900758d */ /* 0x000e64000180000d */
[----:B-1----:R-:W-:Y:S05]  /*05b0*/  @!P0 BRA `(.L_x_2654) ;  /* 0xfffffffc00f08947 */ /* 0x002fea000383ffff */
[----:B------:R-:W-:Y:S05]  /*05c0*/  BSYNC.RECONVERGENT B1 ;  /* 0x0000000000017941 */ /* 0x000fea0003800200 */
.L_x_2653:
[----:B------:R-:W-:-:S05]  /*05d0*/  IMAD R7, R0, 0x14, R7 ;  /* 0x0000001400077824 */ /* 0x000fca00078e0207 */
[----:B------:R1:W-:Y:S02]  /*05e0*/  ATOMS.POPC.INC.32 RZ, [R7+URZ] ;  /* 0x0000000007ff7f8c */ /* 0x0003e4000d8000ff */
.L_x_2644:
[----:B------:R-:W-:Y:S05]  /*05f0*/  BSYNC.RECONVERGENT B0 ;  /* 0x0000000000007941 */ /* 0x000fea0003800200 */
.L_x_2643:
        /* <DEDUP_REMOVED lines=8> */
.L_x_2657:
[C---:B0-----:R-:W-:Y:S01]  /*0680*/  LEA R10, R11.reuse, R5, 0x2 ;  /* 0x000000050b0a7211 */ /* 0x041fe200078e10ff */
[----:B-1-34-:R-:W-:-:S04]  /*0690*/  IMAD.WIDE R6, R11, 0x4, R8 ;  /* 0x000000040b067825 */ /* 0x01afc800078e0208 */
[----:B------:R-:W0:Y:S01]  /*06a0*/  LDS R13, [R10] ;  /* 0x000000000a0d7984 */ /* 0x000e220000000800 */
[----:B--2---:R-:W-:-:S05]  /*06b0*/  IMAD.IADD R11, R12, 0x1, R11 ;  /* 0x000000010c0b7824 */ /* 0x004fca00078e020b */
[----:B------:R-:W-:Y:S01]  /*06c0*/  ISETP.GE.AND P1, PT, R11, R4, PT ;  /* 0x000000040b00720c */ /* 0x000fe20003f26270 */
[----:B0-----:R4:W-:-:S12]  /*06d0*/  REDG.E.ADD.F32.FTZ.RN.STRONG.GPU desc[UR6][R6.64], R13 ;  /* 0x0000000d060079a6 */ /* 0x0019d8000c12f306 */
[----:B------:R-:W-:Y:S05]  /*06e0*/  @!P1 BRA `(.L_x_2657) ;  /* 0xfffffffc00e49947 */ /* 0x000fea000383ffff */
.L_x_2656:
[----:B------:R-:W-:Y:S05]  /*06f0*/  BSYNC.RECONVERGENT B0 ;  /* 0x0000000000007941 */ /* 0x000fea0003800200 */
.L_x_2655:
[----:B------:R-:W-:Y:S05]  /*0700*/  @P0 EXIT ;  /* 0x000000000000094d */ /* 0x000fea0003800000 */
[----:B-1--4-:R-:W1:Y:S01]  /*0710*/  LDC.64 R6, c[0x0][0x3a0] ;  /* 0x0000e800ff067b82 */ /* 0x012e620000000a00 */
[----:B------:R-:W2:Y:S02]  /*0720*/  LDCU UR4, c[0x0][0x360] ;  /* 0x00006c00ff0477ac */ /* 0x000ea40008000800 */
.L_x_2658:
        /* <DEDUP_REMOVED lines=8> */
.L_x_2659:
        /* <DEDUP_REMOVED lines=13> */
.L_x_2822:


//--------------------- .text._Z19countNewMembershipsILi5EEvPfS0_PiS1_S1_S1_ --------------------------
	.section	.text._Z19countNewMembershipsILi5EEvPfS0_PiS1_S1_S1_,"ax",@progbits
	.align	128
        .global         _Z19countNewMembershipsILi5EEvPfS0_PiS1_S1_S1_
        .type           _Z19countNewMembershipsILi5EEvPfS0_PiS1_S1_S1_,@function
        .size           _Z19countNewMembershipsILi5EEvPfS0_PiS1_S1_S1_,(.L_x_2823 - _Z19countNewMembershipsILi5EEvPfS0_PiS1_S1_S1_)
        .other          _Z19countNewMembershipsILi5EEvPfS0_PiS1_S1_S1_,@"STO_CUDA_ENTRY STV_DEFAULT"
_Z19countNewMembershipsILi5EEvPfS0_PiS1_S1_S1_:
.text._Z19countNewMembershipsILi5EEvPfS0_PiS1_S1_S1_:
        /* <DEDUP_REMOVED lines=10> */
[----:B------:R-:W0:Y:S01]  /*00a0*/  LDC.64 R4, c[0x0][0x3a8] ;  /* 0x0000ea00ff047b82 */ /* 0x000e220000000a00 */
[----:B------:R-:W1:Y:S01]  /*00b0*/  LDCU.128 UR16, c[0x0][0x380] ;  /* 0x00007000ff1077ac */ /* 0x000e620008000c00 */
[----:B0-----:R-:W2:Y:S06]  /*00c0*/  LDG.E R4, desc[UR20][R4.64] ;  /* 0x0000001404047981 */ /* 0x001eac000c1e1900 */
[----:B------:R-:W0:Y:S01]  /*00d0*/  LDC.64 R8, c[0x0][0x388] ;  /* 0x0000e200ff087b82 */ /* 0x000e220000000a00 */
[----:B-1----:R-:W-:Y:S02]  /*00e0*/  MOV R14, UR16 ;  /* 0x00000010000e7c02 */ /* 0x002fe40008000f00 */
[----:B------:R-:W-:-:S03]  /*00f0*/  MOV R15, UR17 ;  /* 0x00000011000f7c02 */ /* 0x000fc60008000f00 */
[----:B------:R-:W-:-:S05]  /*0100*/  IMAD.WIDE R14, R0, 0x4, R14 ;  /* 0x00000004000e7825 */ /* 0x000fca00078e020e */
[----:B------:R1:W3:Y:S01]  /*0110*/  LDG.E R2, desc[UR20][R14.64] ;  /* 0x000000140e027981 */ /* 0x0002e2000c1e1900 */
[----:B------:R-:W-:-:S05]  /*0120*/  IMAD.WIDE R16, R7, 0x4, R14 ;  /* 0x0000000407107825 */ /* 0x000fca00078e020e */
[----:B------:R4:W5:Y:S01]  /*0130*/  LDG.E R3, desc[UR20][R16.64] ;  /* 0x0000001410037981 */ /* 0x000962000c1e1900 */
[----:B------:R-:W-:-:S03]  /*0140*/  IMAD.WIDE R18, R7, 0x4, R16 ;  /* 0x0000000407127825 */ /* 0x000fc600078e0210 */
[----:B0-----:R-:W3:Y:S01]  /*0150*/  LDG.E R9, desc[UR20][R8.64] ;  /* 0x0000001408097981 */ /* 0x001ee2000c1e1900 */
[----:B-1----:R-:W-:-:S05]  /*0160*/  IMAD.WIDE R14, R7, 0x4, R18 ;  /* 0x00000004070e7825 */ /* 0x002fca00078e0212 */
[----:B------:R-:W5:Y:S01]  /*0170*/  LDG.E R5, desc[UR20][R14.64] ;  /* 0x000000140e057981 */ /* 0x000f62000c1e1900 */
[----:B------:R-:W-:-:S06]  /*0180*/  IMAD.WIDE R6, R7, 0x4, R14 ;  /* 0x0000000407067825 */ /* 0x000fcc00078e020e */
[----:B------:R-:W5:Y:S01]  /*0190*/  LDG.E R6, desc[UR20][R6.64] ;  /* 0x0000001406067981 */ /* 0x000f62000c1e1900 */
[----:B--2---:R-:W-:-:S03]  /*01a0*/  R2UR UR14, R4 ;  /* 0x00000000040e72ca */ /* 0x004fc600000e0000 */
[----:B------:R0:W2:Y:S10]  /*01b0*/  LDG.E R4, desc[UR20][R18.64] ;  /* 0x0000001412047981 */ /* 0x0000b4000c1e1900 */
[----:B------:R-:W-:-:S06]  /*01c0*/  UIMAD.WIDE UR4, UR14, 0x4, UR18 ;  /* 0x000000040e0478a5 */ /* 0x000fcc000f8e0212 */
[----:B------:R-:W-:Y:S02]  /*01d0*/  MOV R10, UR4 ;  /* 0x00000004000a7c02 */ /* 0x000fe40008000f00 */
[----:B------:R-:W-:Y:S01]  /*01e0*/  MOV R11, UR5 ;  /* 0x00000005000b7c02 */ /* 0x000fe20008000f00 */
[----:B------:R-:W-:-:S04]  /*01f0*/  UIMAD.WIDE UR4, UR14, 0x4, UR4 ;  /* 0x000000040e0478a5 */ /* 0x000fc8000f8e0204 */
[----:B------:R-:W5:Y:S02]  /*0200*/  LDG.E R10, desc[UR20][R10.64] ;  /* 0x000000140a0a7981 */ /* 0x000f64000c1e1900 */
[----:B------:R-:W-:Y:S02]  /*0210*/  MOV R13, UR5 ;  /* 0x00000005000d7c02 */ /* 0x000fe40008000f00 */
[----:B------:R-:W-:Y:S01]  /*0220*/  MOV R12, UR4 ;  /* 0x00000004000c7c02 */ /* 0x000fe20008000f00 */
[----:B------:R-:W-:-:S04]  /*0230*/  UIMAD.WIDE UR4, UR14, 0x4, UR4 ;  /* 0x000000040e0478a5 */ /* 0x000fc8000f8e0204 */
[----:B------:R-:W2:Y:S02]  /*0240*/  LDG.E R13, desc[UR20][R12.64] ;  /* 0x000000140c0d7981 */ /* 0x000ea4000c1e1900 */
[----:B------:R-:W-:Y:S02]  /*0250*/  MOV R20, UR4 ;  /* 0x0000000400147c02 */ /* 0x000fe40008000f00 */
[----:B------:R-:W-:Y:S01]  /*0260*/  MOV R21, UR5 ;  /* 0x0000000500157c02 */ /* 0x000fe20008000f00 */
[----:B------:R-:W-:-:S04]  /*0270*/  UIMAD.WIDE UR4, UR14, 0x4, UR4 ;  /* 0x000000040e0478a5 */ /* 0x000fc8000f8e0204 */
[----:B------:R-:W2:Y:S02]  /*0280*/  LDG.E R20, desc[UR20][R20.64] ;  /* 0x0000001414147981 */ /* 0x000ea4000c1e1900 */
[----:B----4-:R-:W-:Y:S01]  /*0290*/  MOV R17, UR5 ;  /* 0x0000000500117c02 */ /* 0x010fe20008000f00 */
[----:B------:R-:W-:-:S05]  /*02a0*/  IMAD.U32 R16, RZ, RZ, UR4 ;  /* 0x00000004ff107e24 */ /* 0x000fca000f8e00ff */
[----:B------:R-:W4:Y:S01]  /*02b0*/  LDG.E R17, desc[UR20][R16.64] ;  /* 0x0000001410117981 */ /* 0x000f22000c1e1900 */
[----:B---3--:R-:W-:-:S04]  /*02c0*/  FADD R9, R9, -R2 ;  /* 0x8000000209097221 */ /* 0x008fc80000000000 */
[----:B0-----:R-:W-:-:S04]  /*02d0*/  FMUL R18, R9, R9 ;  /* 0x0000000909127220 */ /* 0x001fc80000400000 */
[----:B------:R-:W-:Y:S01]  /*02e0*/  F2F.F64.F32 R8, R18 ;  /* 0x0000001200087310 */ /* 0x000fe20000201800 */
[----:B------:R-:W-:Y:S01]  /*02f0*/  UISETP.GT.AND UP0, UPT, UR14, 0x1, UPT ;  /* 0x000000010e00788c */ /* 0x000fe2000bf04270 */
[----:B------:R-:W-:Y:S01]  /*0300*/  MOV R7, RZ ;  /* 0x000000ff00077202 */ /* 0x000fe20000000f00 */
[----:B-----5:R-:W-:-:S04]  /*0310*/  FADD R10, R10, -R3 ;  /* 0x800000030a0a7221 */ /* 0x020fc80000000000 */
[----:B------:R-:W-:-:S04]  /*0320*/  FMUL R19, R10, R10 ;  /* 0x0000000a0a137220 */ /* 0x000fc80000400000 */
[----:B------:R-:W0:Y:S01]  /*0330*/  F2F.F64.F32 R10, R19 ;  /* 0x00000013000a7310 */ /* 0x000e220000201800 */
[----:B--2---:R-:W-:-:S04]  /*0340*/  FADD R13, R13, -R4 ;  /* 0x800000040d0d7221 */ /* 0x004fc80000000000 */
[----:B------:R-:W-:-:S04]  /*0350*/  FMUL R14, R13, R13 ;  /* 0x0000000d0d0e7220 */ /* 0x000fc80000400000 */
[----:B------:R-:W1:Y:S01]  /*0360*/  F2F.F64.F32 R12, R14 ;  /* 0x0000000e000c7310 */ /* 0x000e620000201800 */
[----:B------:R-:W-:-:S04]  /*0370*/  FADD R20, R20, -R5 ;  /* 0x8000000514147221 */ /* 0x000fc80000000000 */
[----:B------:R-:W-:Y:S01]  /*0380*/  FMUL R20, R20, R20 ;  /* 0x0000001414147220 */ /* 0x000fe20000400000 */
[----:B0-----:R-:W-:Y:S01]  /*0390*/  DADD R8, R8, R10 ;  /* 0x0000000008087229 */ /* 0x001fe2000000000a */
[----:B----4-:R-:W-:Y:S02]  /*03a0*/  FADD R17, R17, -R6 ;  /* 0x8000000611117221 */ /* 0x010fe40000000000 */
[----:B------:R-:W0:Y:S02]  /*03b0*/  F2F.F64.F32 R10, R20 ;  /* 0x00000014000a7310 */ /* 0x000e240000201800 */
[----:B------:R-:W-:-:S03]  /*03c0*/  FMUL R17, R17, R17 ;  /* 0x0000001111117220 */ /* 0x000fc60000400000 */
[----:B-1----:R-:W-:-:S03]  /*03d0*/  DADD R8, R8, R12 ;  /* 0x0000000008087229 */ /* 0x002fc6000000000c */
[----:B------:R-:W1:Y:S05]  /*03e0*/  F2F.F64.F32 R12, R17 ;  /* 0x00000011000c7310 */ /* 0x000e6a0000201800 */
[----:B0-----:R-:W-:-:S08]  /*03f0*/  DADD R8, R8, R10 ;  /* 0x0000000008087229 */ /* 0x001fd0000000000a */
[----:B-1----:R-:W-:Y:S01]  /*0400*/  DADD R8, R8, R12 ;  /* 0x0000000008087229 */ /* 0x002fe2000000000c */
[----:B------:R-:W-:Y:S10]  /*0410*/  BRA.U !UP0, `(.L_x_2660) ;  /* 0x0000000908907547 */ /* 0x000ff4000b800000 */
[----:B------:R-:W-:Y:S01]  /*0420*/  UISETP.NE.AND UP0, UPT, UR14, 0x2, UPT ;  /* 0x000000020e00788c */ /* 0x000fe2000bf05270 */
[----:B------:R-:W-:Y:S01]  /*0430*/  MOV R7, RZ ;  /* 0x000000ff00077202 */ /* 0x000fe20000000f00 */
[----:B------:R-:W-:-:S07]  /*0440*/  UMOV UR6, 0x1 ;  /* 0x0000000100067882 */ /* 0x000fce0000000000 */
[----:B------:R-:W-:Y:S05]  /*0450*/  BRA.U !UP0, `(.L_x_2661) ;  /* 0x0000000508bc7547 */ /* 0x000fea000b800000 */
[----:B------:R-:W-:Y:S01]  /*0460*/  UIMAD UR16, UR14, 0x3, URZ ;  /* 0x000000030e1078a4 */ /* 0x000fe2000f8e02ff */
[----:B------:R-:W-:Y:S01]  /*0470*/  HFMA2 R7, -RZ, RZ, 0, 0 ;  /* 0x00000000ff077431 */ /* 0x000fe200000001ff */
[----:B------:R-:W-:Y:S02]  /*0480*/  USHF.L.U32 UR17, UR14, 0x2, URZ ;  /* 0x000000020e117899 */ /* 0x000fe400080006ff */
[----:B------:R-:W-:Y:S01]  /*0490*/  UIADD3 UR6, UPT, UPT, UR14, -0x1, URZ ;  /* 0xffffffff0e067890 */ /* 0x000fe2000fffe0ff */
[----:B------:R-:W-:Y:S01]  /*04a0*/  UMOV UR4, 0x8 ;  /* 0x0000000800047882 */ /* 0x000fe20000000000 */
[----:B------:R-:W-:Y:S01]  /*04b0*/  UMOV UR5, 0x0 ;  /* 0x0000000000057882 */ /* 0x000fe20000000000 */
[----:B------:R-:W-:Y:S02]  /*04c0*/  USHF.L.U32 UR22, UR14, 0x1, URZ ;  /* 0x000000010e167899 */ /* 0x000fe400080006ff */
[----:B------:R-:W-:Y:S02]  /*04d0*/  UIMAD.WIDE.U32 UR26, UR17, 0x4, UR4 ;  /* 0x00000004111a78a5 */ /* 0x000fe4000f8e0004 */
[----:B------:R-:W-:-:S02]  /*04e0*/  UIMAD.WIDE.U32 UR12, UR16, 0x4, UR4 ;  /* 0x00000004100c78a5 */ /* 0x000fc4000f8e0004 */
[----:B------:R-:W-:Y:S01]  /*04f0*/  UIADD3 UR23, UPT, UPT, UR14, 0x1, URZ ;  /* 0x000000010e177890 */ /* 0x000fe2000fffe0ff */
[----:B------:R-:W0:Y:S01]  /*0500*/  LDCU.64 UR10, c[0x0][0x388] ;  /* 0x00007100ff0a77ac */ /* 0x000e220008000a00 */
[----:B------:R-:W-:Y:S01]  /*0510*/  ULOP3.LUT UR15, UR6, 0xfffffffe, URZ, 0xc0, !UPT ;  /* 0xfffffffe060f7892 */ /* 0x000fe2000f8ec0ff */
[----:B------:R-:W-:-:S11]  /*0520*/  UMOV UR4, URZ ;  /* 0x000000ff00047c82 */ /* 0x000fd60008000000 */
.L_x_2662:
[----:B0-----:R-:W-:Y:S02]  /*0530*/  UIMAD.WIDE.U32 UR24, UR23, 0x4, UR10 ;  /* 0x00000004171878a5 */ /* 0x001fe4000f8e000a */
[----:B------:R-:W-:Y:S01]  /*0540*/  MOV R10, UR10 ;  /* 0x0000000a000a7c02 */ /* 0x000fe20008000f00 */
[----:B------:R-:W-:Y:S01]  /*0550*/  UIADD3 UR6, UPT, UPT, UR22, 0x1, URZ ;  /* 0x0000000116067890 */ /* 0x000fe2000fffe0ff */
[----:B------:R-:W-:Y:S01]  /*0560*/  MOV R11, UR11 ;  /* 0x0000000b000b7c02 */ /* 0x000fe20008000f00 */
[----:B------:R-:W-:Y:S01]  /*0570*/  UIADD3 UR8, UPT, UPT, UR16, 0x1, URZ ;  /* 0x0000000110087890 */ /* 0x000fe2000fffe0ff */
[----:B------:R-:W-:Y:S02]  /*0580*/  MOV R24, UR24 ;  /* 0x0000001800187c02 */ /* 0x000fe40008000f00 */
[----:B------:R-:W-:Y:S01]  /*0590*/  MOV R25, UR25 ;  /* 0x0000001900197c02 */ /* 0x000fe20008000f00 */
[----:B------:R-:W-:Y:S01]  /*05a0*/  UIMAD.WIDE.U32 UR6, UR6, 0x4, UR18 ;  /* 0x00000004060678a5 */ /* 0x000fe2000f8e0012 */
[----:B------:R0:W2:Y:S01]  /*05b0*/  LDG.E R27, desc[UR20][R10.64+0x4] ;  /* 0x000004140a1b7981 */ /* 0x0000a2000c1e1900 */
[----:B------:R-:W-:Y:S01]  /*05c0*/  UIMAD.WIDE.U32 UR8, UR8, 0x4, UR18 ;  /* 0x00000004080878a5 */ /* 0x000fe2000f8e0012 */
[----:B------:R-:W-:Y:S01]  /*05d0*/  IMAD.U32 R20, RZ, RZ, UR10 ;  /* 0x0000000aff147e24 */ /* 0x000fe2000f8e00ff */
[----:B------:R-:W-:Y:S01]  /*05e0*/  MOV R21, UR11 ;  /* 0x0000000b00157c02 */ /* 0x000fe20008000f00 */
[----:B------:R-:W3:Y:S01]  /*05f0*/  LDG.E R24, desc[UR20][R24.64] ;  /* 0x0000001418187981 */ /* 0x000ee2000c1e1900 */
[----:B------:R-:W-:-:S02]  /*0600*/  MOV R18, UR6 ;  /* 0x0000000600127c02 */ /* 0x000fc40008000f00 */
[----:B------:R-:W-:Y:S01]  /*0610*/  MOV R19, UR7 ;  /* 0x0000000700137c02 */ /* 0x000fe20008000f00 */
[----:B------:R-:W-:Y:S01]  /*0620*/  UIMAD.WIDE.U32 UR24, UR14, 0x4, UR10 ;  /* 0x000000040e1878a5 */ /* 0x000fe2000f8e000a */
[----:B------:R-:W-:Y:S01]  /*0630*/  MOV R16, UR8 ;  /* 0x0000000800107c02 */ /* 0x000fe20008000f00 */
[----:B------:R-:W-:Y:S01]  /*0640*/  UIADD3 UR5, UPT, UPT, UR17, 0x1, URZ ;  /* 0x0000000111057890 */ /* 0x000fe2000fffe0ff */
[----:B------:R-:W-:Y:S01]  /*0650*/  MOV R17, UR9 ;  /* 0x0000000900117c02 */ /* 0x000fe20008000f00 */
[----:B------:R-:W4:Y:S02]  /*0660*/  LDG.E R15, desc[UR20][R18.64] ;  /* 0x00000014120f7981 */ /* 0x000f24000c1e1900 */
[----:B------:R-:W-:Y:S01]  /*0670*/  IMAD.U32 R12, RZ, RZ, UR24 ;  /* 0x00000018ff0c7e24 */ /* 0x000fe2000f8e00ff */
[----:B------:R-:W-:Y:S01]  /*0680*/  MOV R13, UR25 ;  /* 0x00000019000d7c02 */ /* 0x000fe20008000f00 */
[----:B------:R-:W5:Y:S01]  /*0690*/  LDG.E R16, desc[UR20][R16.64] ;  /* 0x0000001410107981 */ /* 0x000f62000c1e1900 */
[----:B------:R-:W-:-:S03]  /*06a0*/  UIMAD.WIDE.U32 UR8, UR5, 0x4, UR18 ;  /* 0x00000004050878a5 */ /* 0x000fc6000f8e0012 */
[----:B------:R1:W5:Y:S04]  /*06b0*/  LDG.E R29, desc[UR20][R20.64+0x8] ;  /* 0x00000814141d7981 */ /* 0x000368000c1e1900 */
[----:B------:R1:W5:Y:S01]  /*06c0*/  LDG.E R14, desc[UR20][R12.64+0x8] ;  /* 0x000008140c0e7981 */ /* 0x000362000c1e1900 */
[----:B0-----:R-:W-:Y:S02]  /*06d0*/  MOV R10, UR6 ;  /* 0x00000006000a7c02 */ /* 0x001fe40008000f00 */
[----:B-1----:R-:W-:Y:S01]  /*06e0*/  MOV R20, UR8 ;  /* 0x0000000800147c02 */ /* 0x002fe20008000f00 */
[----:B------:R-:W-:Y:S01]  /*06f0*/  UIADD3 UR8, UP0, UPT, UR12, UR10, URZ ;  /* 0x0000000a0c087290 */ /* 0x000fe2000ff1e0ff */
[----:B------:R-:W-:Y:S02]  /*0700*/  MOV R21, UR9 ;  /* 0x0000000900157c02 */ /* 0x000fe40008000f00 */
[----:B------:R-:W-:Y:S01]  /*0710*/  MOV R11, UR7 ;  /* 0x00000007000b7c02 */ /* 0x000fe20008000f00 */
[----:B------:R-:W-:-:S02]  /*0720*/  UIADD3.X UR6, UPT, UPT, UR13, UR11, URZ, UP0, !UPT ;  /* 0x0000000b0d067290 */ /* 0x000fc400087fe4ff */
[----:B------:R0:W5:Y:S01]  /*0730*/  LDG.E R17, desc[UR20][R20.64] ;  /* 0x0000001414117981 */ /* 0x000162000c1e1900 */
[----:B------:R-:W-:Y:S01]  /*0740*/  UIADD3 UR5, UP0, UPT, UR26, UR10, URZ ;  /* 0x0000000a1a057290 */ /* 0x000fe2000ff1e0ff */
[----:B------:R-:W-:Y:S02]  /*0750*/  MOV R18, UR8 ;  /* 0x0000000800127c02 */ /* 0x000fe40008000f00 */
[----:B------:R-:W5:Y:S01]  /*0760*/  LDG.E R23, desc[UR20][R10.64+0x4] ;  /* 0x000004140a177981 */ /* 0x000f62000c1e1900 */
[----:B------:R-:W-:Y:S01]  /*0770*/  MOV R19, UR6 ;  /* 0x0000000600137c02 */ /* 0x000fe20008000f00 */
[----:B------:R-:W-:-:S04]  /*0780*/  UIADD3.X UR6, UPT, UPT, UR27, UR11, URZ, UP0, !UPT ;  /* 0x0000000b1b067290 */ /* 0x000fc800087fe4ff */
[----:B------:R1:W5:Y:S01]  /*0790*/  LDG.E R22, desc[UR20][R18.64] ;  /* 0x0000001412167981 */ /* 0x000362000c1e1900 */
[----:B------:R-:W-:Y:S01]  /*07a0*/  IMAD.U32 R12, RZ, RZ, UR5 ;  /* 0x00000005ff0c7e24 */ /* 0x000fe2000f8e00ff */
[----:B------:R-:W-:-:S05]  /*07b0*/  MOV R13, UR6 ;  /* 0x00000006000d7c02 */ /* 0x000fca0008000f00 */
[----:B------:R5:W5:Y:S01]  /*07c0*/  LDG.E R25, desc[UR20][R12.64] ;  /* 0x000000140c197981 */ /* 0x000b62000c1e1900 */
[----:B------:R-:W-:Y:S02]  /*07d0*/  UIADD3 UR10, UP1, UPT, UR10, 0x8, URZ ;  /* 0x000000080a0a7890 */ /* 0x000fe4000ff3e0ff */
[----:B------:R-:W-:Y:S02]  /*07e0*/  UIADD3 UR22, UPT, UPT, UR22, 0x2, URZ ;  /* 0x0000000216167890 */ /* 0x000fe4000fffe0ff */
[----:B------:R-:W-:Y:S02]  /*07f0*/  UIADD3 UR16, UPT, UPT, UR16, 0x2, URZ ;  /* 0x0000000210107890 */ /* 0x000fe4000fffe0ff */
[----:B------:R-:W-:Y:S02]  /*0800*/  UIADD3 UR17, UPT, UPT, UR17, 0x2, URZ ;  /* 0x0000000211117890 */ /* 0x000fe4000fffe0ff */
[----:B------:R-:W-:Y:S01]  /*0810*/  UIADD3.X UR11, UPT, UPT, URZ, UR11, URZ, UP1, !UPT ;  /* 0x0000000bff0b7290 */ /* 0x000fe20008ffe4ff */
[----:B--2---:R-:W-:Y:S01]  /*0820*/  FADD R27, -R2, R27 ;  /* 0x0000001b021b7221 */ /* 0x004fe20000000100 */
[----:B---3--:R-:W-:-:S03]  /*0830*/  FADD R24, -R3, R24 ;  /* 0x0000001803187221 */ /* 0x008fc60000000100 */
[----:B0-----:R-:W-:Y:S01]  /*0840*/  FMUL R20, R27, R27 ;  /* 0x0000001b1b147220 */ /* 0x001fe20000400000 */
[----:B-1----:R-:W-:Y:S01]  /*0850*/  FMUL R18, R24, R24 ;  /* 0x0000001818127220 */ /* 0x002fe20000400000 */
[----:B----4-:R-:W-:-:S04]  /*0860*/  FADD R15, -R4, R15 ;  /* 0x0000000f040f7221 */ /* 0x010fc80000000100 */
[----:B------:R-:W-:Y:S01]  /*0870*/  F2F.F64.F32 R20, R20 ;  /* 0x0000001400147310 */ /* 0x000fe20000201800 */
[----:B-----5:R-:W-:Y:S01]  /*0880*/  FADD R16, -R5, R16 ;  /* 0x0000001005107221 */ /* 0x020fe20000000100 */
[----:B------:R-:W-:-:S06]  /*0890*/  FMUL R12, R15, R15 ;  /* 0x0000000f0f0c7220 */ /* 0x000fcc0000400000 */
[----:B------:R-:W0:Y:S01]  /*08a0*/  F2F.F64.F32 R18, R18 ;  /* 0x0000001200127310 */ /* 0x000e220000201800 */
[----:B------:R-:W-:Y:S01]  /*08b0*/  FMUL R15, R16, R16 ;  /* 0x00000010100f7220 */ /* 0x000fe20000400000 */
[----:B------:R-:W-:Y:S01]  /*08c0*/  FADD R29, -R2, R29 ;  /* 0x0000001d021d7221 */ /* 0x000fe20000000100 */
[----:B------:R-:W-:-:S03]  /*08d0*/  FADD R16, -R3, R14 ;  /* 0x0000000e03107221 */ /* 0x000fc60000000100 */
[----:B------:R-:W-:Y:S02]  /*08e0*/  FMUL R10, R29, R29 ;  /* 0x0000001d1d0a7220 */ /* 0x000fe40000400000 */
[----:B------:R-:W1:Y:S01]  /*08f0*/  F2F.F64.F32 R12, R12 ;  /* 0x0000000c000c7310 */ /* 0x000e620000201800 */
[----:B------:R-:W-:Y:S01]  /*0900*/  FMUL R16, R16, R16 ;  /* 0x0000001010107220 */ /* 0x000fe20000400000 */
[----:B0-----:R-:W-:Y:S01]  /*0910*/  DADD R18, R20, R18 ;  /* 0x0000000014127229 */ /* 0x001fe20000000012 */
[----:B------:R-:W-:-:S05]  /*0920*/  FADD R24, -R6, R17 ;  /* 0x0000001106187221 */ /* 0x000fca0000000100 */
[----:B------:R-:W-:Y:S01]  /*0930*/  F2F.F64.F32 R10, R10 ;  /* 0x0000000a000a7310 */ /* 0x000fe20000201800 */
[----:B------:R-:W-:Y:S01]  /*0940*/  FADD R23, -R4, R23 ;  /* 0x0000001704177221 */ /* 0x000fe20000000100 */
[----:B------:R-:W-:-:S06]  /*0950*/  FMUL R24, R24, R24 ;  /* 0x0000001818187220 */ /* 0x000fcc0000400000 */
[----:B------:R-:W0:Y:S01]  /*0960*/  F2F.F64.F32 R14, R15 ;  /* 0x0000000f000e7310 */ /* 0x000e220000201800 */
[----:B------:R-:W-:-:S07]  /*0970*/  FMUL R26, R23, R23 ;  /* 0x00000017171a7220 */ /* 0x000fce0000400000 */
[----:B------:R-:W2:Y:S01]  /*0980*/  F2F.F64.F32 R16, R16 ;  /* 0x0000001000107310 */ /* 0x000ea20000201800 */
[----:B-1----:R-:W-:Y:S01]  /*0990*/  DADD R12, R18, R12 ;  /* 0x00000000120c7229 */ /* 0x002fe2000000000c */
[----:B------:R-:W-:-:S06]  /*09a0*/  FADD R27, -R5, R22 ;  /* 0x00000016051b7221 */ /* 0x000fcc0000000100 */
[----:B------:R-:W1:Y:S01]  /*09b0*/  F2F.F64.F32 R20, R24 ;  /* 0x0000001800147310 */ /* 0x000e620000201800 */
[----:B------:R-:W-:Y:S01]  /*09c0*/  FMUL R27, R27, R27 ;  /* 0x0000001b1b1b7220 */ /* 0x000fe20000400000 */
[----:B0-----:R-:W-:-:S06]  /*09d0*/  DADD R12, R12, R14 ;  /* 0x000000000c0c7229 */ /* 0x001fcc000000000e */
[----:B------:R-:W0:Y:S01]  /*09e0*/  F2F.F64.F32 R22, R26 ;  /* 0x0000001a00167310 */ /* 0x000e220000201800 */
[----:B--2---:R-:W-:Y:S01]  /*09f0*/  DADD R10, R10, R16 ;  /* 0x000000000a0a7229 */ /* 0x004fe20000000010 */
[----:B------:R-:W-:-:S06]  /*0a00*/  FADD R25, -R6, R25 ;  /* 0x0000001906197221 */ /* 0x000fcc0000000100 */
[----:B------:R-:W2:Y:S01]  /*0a10*/  F2F.F64.F32 R16, R27 ;  /* 0x0000001b00107310 */ /* 0x000ea20000201800 */
[----:B------:R-:W-:Y:S01]  /*0a20*/  FMUL R25, R25, R25 ;  /* 0x0000001919197220 */ /* 0x000fe20000400000 */
[----:B-1----:R-:W-:Y:S02]  /*0a30*/  DADD R12, R12, R20 ;  /* 0x000000000c0c7229 */ /* 0x002fe40000000014 */
[----:B0-----:R-:W-:-:S04]  /*0a40*/  DADD R22, R10, R22 ;  /* 0x000000000a167229 */ /* 0x001fc80000000016 */
[----:B------:R-:W0:Y:S02]  /*0a50*/  F2F.F64.F32 R10, R25 ;  /* 0x00000019000a7310 */ /* 0x000e240000201800 */
[----:B------:R-:W-:Y:S02]  /*0a60*/  DSETP.GEU.AND P0, PT, R12, R8, PT ;  /* 0x000000080c00722a */ /* 0x000fe40003f0e000 */
[----:B--2---:R-:W-:-:S04]  /*0a70*/  DADD R16, R22, R16 ;  /* 0x0000000016107229 */ /* 0x004fc80000000010 */
[----:B------:R-:W-:Y:S02]  /*0a80*/  FSEL R8, R12, R8, !P0 ;  /* 0x000000080c087208 */ /* 0x000fe40004000000 */
[----:B------:R-:W-:Y:S01]  /*0a90*/  MOV R12, UR4 ;  /* 0x00000004000c7c02 */ /* 0x000fe20008000f00 */
[----:B------:R-:W-:Y:S01]  /*0aa0*/  UIADD3 UR4, UPT, UPT, UR4, 0x2, URZ ;  /* 0x0000000204047890 */ /* 0x000fe2000fffe0ff */
[----:B------:R-:W-:Y:S01]  /*0ab0*/  FSEL R9, R13, R9, !P0 ;  /* 0x000000090d097208 */ /* 0x000fe20004000000 */
[----:B0-----:R-:W-:Y:S02]  /*0ac0*/  DADD R10, R16, R10 ;  /* 0x00000000100a7229 */ /* 0x001fe4000000000a */
[----:B------:R-:W-:Y:S01]  /*0ad0*/  UISETP.NE.AND UP0, UPT, UR4, UR15, UPT ;  /* 0x0000000f0400728c */ /* 0x000fe2000bf05270 */
[----:B------:R-:W-:-:S05]  /*0ae0*/  @!P0 IADD3 R7, PT, PT, R12, 0x1, RZ ;  /* 0x000000010c078810 */ /* 0x000fca0007ffe0ff */
[----:B------:R-:W-:-:S06]  /*0af0*/  DSETP.GEU.AND P1, PT, R10, R8, PT ;  /* 0x000000080a00722a */ /* 0x000fcc0003f2e000 */
[----:B------:R-:W-:Y:S02]  /*0b00*/  FSEL R8, R10, R8, !P1 ;  /* 0x000000080a087208 */ /* 0x000fe40004800000 */
[----:B------:R-:W-:Y:S02]  /*0b10*/  FSEL R9, R11, R9, !P1 ;  /* 0x000000090b097208 */ /* 0x000fe40004800000 */
[----:B------:R-:W-:Y:S01]  /*0b20*/  SEL R7, R7, UR4, P1 ;  /* 0x0000000407077c07 */ /* 0x000fe20008800000 */
[----:B------:R-:W-:Y:S06]  /*0b30*/  BRA.U UP0, `(.L_x_2662) ;  /* 0xfffffff9007c7547 */ /* 0x000fec000b83ffff */
[----:B------:R-:W-:-:S12]  /*0b40*/  UIADD3 UR6, UPT, UPT, UR4, 0x1, URZ ;  /* 0x0000000104067890 */ /* 0x000fd8000fffe0ff */
.L_x_2661:
[----:B------:R-:W-:-:S04]  /*0b50*/  ULOP3.LUT UR4, UR14, 0x1, URZ, 0xc0, !UPT ;  /* 0x000000010e047892 */ /* 0x000fc8000f8ec0ff */
[----:B------:R-:W-:-:S09]  /*0b60*/  UISETP.NE.U32.AND UP0, UPT, UR4, 0x1, UPT ;  /* 0x000000010400788c */ /* 0x000fd2000bf05070 */
[----:B------:R-:W-:Y:S05]  /*0b70*/  BRA.U !UP0, `(.L_x_2660) ;  /* 0x0000000108b87547 */ /* 0x000fea000b800000 */
[----:B------:R-:W-:Y:S02]  /*0b80*/  UIADD3 UR4, UPT, UPT, UR14, UR6, URZ ;  /* 0x000000060e047290 */ /* 0x000fe4000fffe0ff */
[----:B------:R-:W-:Y:S02]  /*0b90*/  UIMAD.WIDE.U32 UR8, UR6, 0x4, UR18 ;  /* 0x00000004060878a5 */ /* 0x000fe4000f8e0012 */
[----:B------:R-:W-:Y:S02]  /*0ba0*/  UIMAD.WIDE.U32 UR10, UR4, 0x4, UR18 ;  /* 0x00000004040a78a5 */ /* 0x000fe4000f8e0012 */
[----:B------:R-:W-:Y:S02]  /*0bb0*/  UIADD3 UR4, UPT, UPT, UR14, UR4, URZ ;  /* 0x000000040e047290 */ /* 0x000fe4000fffe0ff */
[----:B------:R-:W-:Y:S02]  /*0bc0*/  MOV R11, UR9 ;  /* 0x00000009000b7c02 */ /* 0x000fe40008000f00 */
[----:B------:R-:W-:Y:S01]  /*0bd0*/  MOV R10, UR8 ;  /* 0x00000008000a7c02 */ /* 0x000fe20008000f00 */
[----:B------:R-:W-:Y:S01]  /*0be0*/  UIMAD.WIDE.U32 UR8, UR4, 0x4, UR18 ;  /* 0x00000004040878a5 */ /* 0x000fe2000f8e0012 */
[----:B------:R-:W-:-:S02]  /*0bf0*/  MOV R14, UR10 ;  /* 0x0000000a000e7c02 */ /* 0x000fc40008000f00 */
[----:B------:R-:W-:Y:S01]  /*0c00*/  MOV R15, UR11 ;  /* 0x0000000b000f7c02 */ /* 0x000fe20008000f00 */
[----:B------:R-:W-:Y:S01]  /*0c10*/  UIADD3 UR4, UPT, UPT, UR14, UR4, URZ ;  /* 0x000000040e047290 */ /* 0x000fe2000fffe0ff */
[----:B------:R-:W2:Y:S01]  /*0c20*/  LDG.E R11, desc[UR20][R10.64] ;  /* 0x000000140a0b7981 */ /* 0x000ea2000c1e1900 */
[----:B------:R-:W-:Y:S01]  /*0c30*/  IMAD.U32 R16, RZ, RZ, UR8 ;  /* 0x00000008ff107e24 */ /* 0x000fe2000f8e00ff */
[----:B------:R-:W-:Y:S02]  /*0c40*/  MOV R17, UR9 ;  /* 0x0000000900117c02 */ /* 0x000fe40008000f00 */
[----:B------:R-:W3:Y:S01]  /*0c50*/  LDG.E R20, desc[UR20][R14.64] ;  /* 0x000000140e147981 */ /* 0x000ee2000c1e1900 */
[----:B------:R-:W-:Y:S02]  /*0c60*/  UIMAD.WIDE.U32 UR8, UR4, 0x4, UR18 ;  /* 0x00000004040878a5 */ /* 0x000fe4000f8e0012 */
[----:B------:R-:W-:Y:S01]  /*0c70*/  UIADD3 UR4, UPT, UPT, UR14, UR4, URZ ;  /* 0x000000040e047290 */ /* 0x000fe2000fffe0ff */
[----:B------:R-:W4:Y:S03]  /*0c80*/  LDG.E R17, desc[UR20][R16.64] ;  /* 0x0000001410117981 */ /* 0x000f26000c1e1900 */
[----:B------:R-:W-:Y:S01]  /*0c90*/  MOV R18, UR8 ;  /* 0x0000000800127c02 */ /* 0x000fe20008000f00 */
[----:B------:R-:W-:Y:S01]  /*0ca0*/  UIMAD.WIDE.U32 UR4, UR4, 0x4, UR18 ;  /* 0x00000004040478a5 */ /* 0x000fe2000f8e0012 */
[----:B------:R-:W-:-:S05]  /*0cb0*/  MOV R19, UR9 ;  /* 0x0000000900137c02 */ /* 0x000fca0008000f00 */
[----:B------:R-:W5:Y:S01]  /*0cc0*/  LDG.E R18, desc[UR20][R18.64] ;  /* 0x0000001412127981 */ /* 0x000f62000c1e1900 */
[----:B------:R-:W-:Y:S02]  /*0cd0*/  MOV R13, UR5 ;  /* 0x00000005000d7c02 */ /* 0x000fe40008000f00 */
[----:B------:R-:W-:-:S05]  /*0ce0*/  MOV R12, UR4 ;  /* 0x00000004000c7c02 */ /* 0x000fca0008000f00 */
[----:B------:R-:W5:Y:S01]  /*0cf0*/  LDG.E R13, desc[UR20][R12.64] ;  /* 0x000000140c0d7981 */ /* 0x000f62000c1e1900 */
[----:B--2---:R-:W-:Y:S01]  /*0d00*/  FADD R11, -R2, R11 ;  /* 0x0000000b020b7221 */ /* 0x004fe20000000100 */
[----:B---3--:R-:W-:-:S03]  /*0d10*/  FADD R20, -R3, R20 ;  /* 0x0000001403147221 */ /* 0x008fc60000000100 */
[----:B------:R-:W-:Y:S01]  /*0d20*/  FMUL R14, R11, R11 ;  /* 0x0000000b0b0e7220 */ /* 0x000fe20000400000 */
[----:B------:R-:W-:-:S03]  /*0d30*/  FMUL R20, R20, R20 ;  /* 0x0000001414147220 */ /* 0x000fc60000400000 */
[----:B------:R-:W-:Y:S01]  /*0d40*/  F2F.F64.F32 R2, R14 ;  /* 0x0000000e00027310 */ /* 0x000fe20000201800 */
[----:B----4-:R-:W-:-:S04]  /*0d50*/  FADD R17, -R4, R17 ;  /* 0x0000001104117221 */ /* 0x010fc80000000100 */
[----:B------:R-:W-:-:S03]  /*0d60*/  FMUL R17, R17, R17 ;  /* 0x0000001111117220 */ /* 0x000fc60000400000 */
[----:B------:R-:W0:Y:S01]  /*0d70*/  F2F.F64.F32 R10, R20 ;  /* 0x00000014000a7310 */ /* 0x000e220000201800 */
[----:B-----5:R-:W-:-:S04]  /*0d80*/  FADD R18, -R5, R18 ;  /* 0x0000001205127221 */ /* 0x020fc80000000100 */
[----:B------:R-:W-:-:S03]  /*0d90*/  FMUL R18, R18, R18 ;  /* 0x0000001212127220 */ /* 0x000fc60000400000 */
[----:B------:R-:W1:Y:S01]  /*0da0*/  F2F.F64.F32 R4, R17 ;  /* 0x0000001100047310 */ /* 0x000e620000201800 */
[----:B------:R-:W-:-:S04]  /*0db0*/  FADD R13, -R6, R13 ;  /* 0x0000000d060d7221 */ /* 0x000fc80000000100 */
[----:B------:R-:W-:Y:S01]  /*0dc0*/  FMUL R13, R13, R13 ;  /* 0x0000000d0d0d7220 */ /* 0x000fe20000400000 */
[----:B0-----:R-:W-:Y:S02]  /*0dd0*/  DADD R2, R2, R10 ;  /* 0x0000000002027229 */ /* 0x001fe4000000000a */
[----:B------:R-:W0:Y:S06]  /*0de0*/  F2F.F64.F32 R10, R18 ;  /* 0x00000012000a7310 */ /* 0x000e2c0000201800 */
[----:B-1----:R-:W-:Y:S02]  /*0df0*/  DADD R2, R2, R4 ;  /* 0x0000000002027229 */ /* 0x002fe40000000004 */
[----:B------:R-:W1:Y:S06]  /*0e00*/  F2F.F64.F32 R4, R13 ;  /* 0x0000000d00047310 */ /* 0x000e6c0000201800 */
[----:B0-----:R-:W-:-:S08]  /*0e10*/  DADD R2, R2, R10 ;  /* 0x0000000002027229 */ /* 0x001fd0000000000a */
[----:B-1----:R-:W-:-:S08]  /*0e20*/  DADD R2, R2, R4 ;  /* 0x0000000002027229 */ /* 0x002fd00000000004 */
[----:B------:R-:W-:Y:S01]  /*0e30*/  DSETP.GEU.AND P0, PT, R2, R8, PT ;  /* 0x000000080200722a */ /* 0x000fe20003f0e000 */
[----:B------:R-:W-:-:S05]  /*0e40*/  MOV R2, UR6 ;  /* 0x0000000600027c02 */ /* 0x000fca0008000f00 */
[----:B------:R-:W-:-:S08]  /*0e50*/  SEL R7, R2, R7, !P0 ;  /* 0x0000000702077207 */ /* 0x000fd00004000000 */
.L_x_2660:
        /* <DEDUP_REMOVED lines=10> */
.L_x_2663:
        /* <DEDUP_REMOVED lines=16> */
.L_x_2823:


//--------------------- .text._Z17countNewCentroidsILi4EEvPfS0_PiS0_S1_S1_S1_ --------------------------
	.section	.text._Z17countNewCentroidsILi4EEvPfS0_PiS0_S1_S1_S1_,"ax",@progbits
	.align	128
        .global         _Z17countNewCentroidsILi4EEvPfS0_PiS0_S1_S1_S1_
        .type           _Z17countNewCentroidsILi4EEvPfS0_PiS0_S1_S1_S1_,@function
        .size           _Z17countNewCentroidsILi4EEvPfS0_PiS0_S1_S1_S1_,(.L_x_2824 - _Z17countNewCentroidsILi4EEvPfS0_PiS0_S1_S1_S1_)
        .other          _Z17countNewCentroidsILi4EEvPfS0_PiS0_S1_S1_S1_,@"STO_CUDA_ENTRY STV_DEFAULT"
_Z17countNewCentroidsILi4EEvPfS0_PiS0_S1_S1_S1_:
.text._Z17countNewCentroidsILi4EEvPfS0_PiS0_S1_S1_S1_:
[----:B------:R-:W-:Y:S08]  /*0000*/  LDC R1, c[0x0][0x37c] ;  /* 0x0000df00ff017b82 */ /* 0x000ff00000000800 */
[----:B------:R-:W0:Y:S01]  /*0010*/  LDC.64 R6, c[0x0][0x3a8] ;  /* 0x0000ea00ff067b82 */ /* 0x000e220000000a00 */
[----:B------:R-:W0:Y:S02]  /*0020*/  LDCU.64 UR8, c[0x0][0x358] ;  /* 0x00006b00ff0877ac */ /* 0x000e240008000a00 */
[----:B0-----:R-:W2:Y:S05]  /*0030*/  LDG.E R6, desc[UR8][R6.64] ;  /* 0x0000000806067981 */ /* 0x001eaa000c1e1900 */
[----:B------:R-:W0:Y:S01]  /*0040*/  LDC.64 R4, c[0x0][0x3b0] ;  /* 0x0000ec00ff047b82 */ /* 0x000e220000000a00 */
[----:B------:R-:W1:Y:S01]  /*0050*/  S2R R0, SR_TID.X ;  /* 0x0000000000007919 */ /* 0x000e620000002100 */
[----:B------:R-:W3:Y:S06]  /*0060*/  S2R R3, SR_CgaCtaId ;  /* 0x0000000000037919 */ /* 0x000eec0000008800 */
[----:B------:R-:W4:Y:S01]  /*0070*/  S2UR UR4, SR_CTAID.X ;  /* 0x00000000000479c3 */ /* 0x000f220000002500 */
[----:B------:R-:W-:Y:S01]  /*0080*/  MOV R2, 0x400 ;  /* 0x0000040000027802 */ /* 0x000fe20000000f00 */
[----:B------:R-:W-:Y:S01]  /*0090*/  BSSY.RECONVERGENT B0, `(.L_x_2664) ;  /* 0x0000016000007945 */ /* 0x000fe20003800200 */
[----:B0-----:R0:W5:Y:S01]  /*00a0*/  LDG.E R4, desc[UR8][R4.64] ;  /* 0x0000000804047981 */ /* 0x001162000c1e1900 */
[----:B----4-:R-:W-:-:S06]  /*00b0*/  USHF.L.U32 UR4, UR4, 0xa, URZ ;  /* 0x0000000a04047899 */ /* 0x010fcc00080006ff */
[----:B-1----:R-:W-:Y:S02]  /*00c0*/  LOP3.LUT R11, R0, UR4, RZ, 0xfc, !PT ;  /* 0x00000004000b7c12 */ /* 0x002fe4000f8efcff */
[----:B---3--:R-:W-:Y:S02]  /*00d0*/  LEA R2, R3, R2, 0x18 ;  /* 0x0000000203027211 */ /* 0x008fe400078ec0ff */
[----:B--2---:R-:W-:-:S13]  /*00e0*/  R2UR UR5, R6 ;  /* 0x00000000060572ca */ /* 0x004fda00000e0000 */
[----:B------:R-:W-:Y:S02]  /*00f0*/  USHF.L.U32 UR6, UR5, 0x2, URZ ;  /* 0x0000000205067899 */ /* 0x000fe400080006ff */
[----:B0-----:R-:W-:Y:S01]  /*0100*/  IMAD.U32 R5, RZ, RZ, UR5 ;  /* 0x00000005ff057e24 */ /* 0x001fe2000f8e00ff */
[----:B------:R-:W-:-:S03]  /*0110*/  ISETP.GE.AND P0, PT, R0, UR5, PT ;  /* 0x0000000500007c0c */ /* 0x000fc6000bf06270 */
[----:B------:R-:W-:Y:S01]  /*0120*/  IMAD R3, R5, 0x10, R2 ;  /* 0x0000001005037824 */ /* 0x000fe200078e0202 */
[----:B------:R-:W-:-:S13]  /*0130*/  ISETP.GE.AND P1, PT, R0, UR6, PT ;  /* 0x0000000600007c0c */ /* 0x000fda000bf26270 */
[----:B------:R-:W-:Y:S05]  /*0140*/  @P1 BRA `(.L_x_2665) ;  /* 0x0000000000281947 */ /* 0x000fea0003800000 */
[----:B------:R-:W0:Y:S01]  /*0150*/  S2R R8, SR_CgaCtaId ;  /* 0x0000000000087919 */ /* 0x000e220000008800 */
[----:B------:R-:W1:Y:S01]  /*0160*/  LDC R9, c[0x0][0x360] ;  /* 0x0000d800ff097b82 */ /* 0x000e620000000800 */
[----:B------:R-:W-:Y:S02]  /*0170*/  MOV R7, 0x400 ;  /* 0x0000040000077802 */ /* 0x000fe40000000f00 */
[----:B------:R-:W-:Y:S02]  /*0180*/  MOV R6, R0 ;  /* 0x0000000000067202 */ /* 0x000fe40000000f00 */
[----:B0-----:R-:W-:-:S07]  /*0190*/  LEA R7, R8, R7, 0x18 ;  /* 0x0000000708077211 */ /* 0x001fce00078ec0ff */
.L_x_2666:
[----:B------:R-:W-:Y:S02]  /*01a0*/  IMAD R8, R6, 0x4, R7 ;  /* 0x0000000406087824 */ /* 0x000fe400078e0207 */
[----:B-1----:R-:W-:-:S03]  /*01b0*/  IMAD.IADD R6, R9, 0x1, R6 ;  /* 0x0000000109067824 */ /* 0x002fc600078e0206 */
[----:B------:R0:W-:Y:S02]  /*01c0*/  STS [R8], RZ ;  /* 0x000000ff08007388 */ /* 0x0001e40000000800 */
[----:B------:R-:W-:-:S13]  /*01d0*/  ISETP.GE.AND P1, PT, R6, UR6, PT ;  /* 0x0000000606007c0c */ /* 0x000fda000bf26270 */
[----:B0-----:R-:W-:Y:S05]  /*01e0*/  @!P1 BRA `(.L_x_2666) ;  /* 0xfffffffc00ec9947 */ /* 0x001fea000383ffff */
.L_x_2665:
[----:B------:R-:W-:Y:S05]  /*01f0*/  BSYNC.RECONVERGENT B0 ;  /* 0x0000000000007941 */ /* 0x000fea0003800200 */
.L_x_2664:
[----:B------:R-:W-:Y:S04]  /*0200*/  BSSY.RECONVERGENT B0, `(.L_x_2667) ;  /* 0x0000009000007945 */ /* 0x000fe80003800200 */
[----:B------:R-:W-:Y:S05]  /*0210*/  @P0 BRA `(.L_x_2668) ;  /* 0x00000000001c0947 */ /* 0x000fea0003800000 */
[----:B------:R-:W0:Y:S01]  /*0220*/  LDC R9, c[0x0][0x360] ;  /* 0x0000d800ff097b82 */ /* 0x000e220000000800 */
[----:B------:R-:W-:-:S07]  /*0230*/  MOV R6, R0 ;  /* 0x0000000000067202 */ /* 0x000fce0000000f00 */
.L_x_2669:
[----:B------:R-:W-:Y:S01]  /*0240*/  IMAD R7, R6, 0x4, R3 ;  /* 0x0000000406077824 */ /* 0x000fe200078e0203 */
[----:B0-----:R-:W-:-:S04]  /*0250*/  IADD3 R6, PT, PT, R9, R6, RZ ;  /* 0x0000000609067210 */ /* 0x001fc80007ffe0ff */
[----:B------:R1:W-:Y:S01]  /*0260*/  STS [R7], RZ ;  /* 0x000000ff07007388 */ /* 0x0003e20000000800 */
[----:B------:R-:W-:-:S13]  /*0270*/  ISETP.GE.AND P0, PT, R6, UR5, PT ;  /* 0x0000000506007c0c */ /* 0x000fda000bf06270 */
[----:B-1----:R-:W-:Y:S05]  /*0280*/  @!P0 BRA `(.L_x_2669) ;  /* 0xfffffffc00ec8947 */ /* 0x002fea000383ffff */
.L_x_2668:
[----:B------:R-:W-:Y:S05]  /*0290*/  BSYNC.RECONVERGENT B0 ;  /* 0x0000000000007941 */ /* 0x000fea0003800200 */
.L_x_2667:
        /* <DEDUP_REMOVED lines=12> */
.L_x_2673:
[----:B------:R-:W0:Y:S02]  /*0360*/  LDS R6, [R10] ;  /* 0x000000000a067984 */ /* 0x000e240000000800 */
[----:B0----5:R-:W-:-:S05]  /*0370*/  FADD R7, R11, R6 ;  /* 0x000000060b077221 */ /* 0x021fca0000000000 */
[----:B------:R-:W0:Y:S02]  /*0380*/  ATOMS.CAST.SPIN P0, [R10], R6, R7 ;  /* 0x000000060a00758d */ /* 0x000e240001800007 */
[----:B0-----:R-:W-:Y:S05]  /*0390*/  @!P0 BRA `(.L_x_2673) ;  /* 0xfffffffc00f08947 */ /* 0x001fea000383ffff */
[----:B------:R-:W-:Y:S05]  /*03a0*/  BSYNC.RECONVERGENT B1 ;  /* 0x0000000000017941 */ /* 0x000fea0003800200 */
.L_x_2672:
[----:B------:R-:W-:-:S05]  /*03b0*/  IMAD.WIDE R8, R4, 0x4, R8 ;  /* 0x0000000404087825 */ /* 0x000fca00078e0208 */
[----:B------:R0:W5:Y:S01]  /*03c0*/  LDG.E R7, desc[UR8][R8.64] ;  /* 0x0000000808077981 */ /* 0x000162000c1e1900 */
[----:B------:R-:W-:Y:S01]  /*03d0*/  BSSY.RECONVERGENT B1, `(.L_x_2674) ;  /* 0x0000006000017945 */ /* 0x000fe20003800200 */
[----:B------:R-:W-:-:S07]  /*03e0*/  IADD3 R6, PT, PT, R10, UR6, RZ ;  /* 0x000000060a067c10 */ /* 0x000fce000fffe0ff */
.L_x_2675:
[----:B------:R-:W1:Y:S02]  /*03f0*/  LDS R12, [R10+UR6] ;  /* 0x000000060a0c7984 */ /* 0x000e640008000800 */
[----:B-1---5:R-:W-:-:S05]  /*0400*/  FADD R13, R7, R12 ;  /* 0x0000000c070d7221 */ /* 0x022fca0000000000 */
[----:B------:R-:W1:Y:S02]  /*0410*/  ATOMS.CAST.SPIN P0, [R6], R12, R13 ;  /* 0x0000000c0600758d */ /* 0x000e64000180000d */
[----:B-1----:R-:W-:Y:S05]  /*0420*/  @!P0 BRA `(.L_x_2675) ;  /* 0xfffffffc00f08947 */ /* 0x002fea000383ffff */
[----:B------:R-:W-:Y:S05]  /*0430*/  BSYNC.RECONVERGENT B1 ;  /* 0x0000000000017941 */ /* 0x000fea0003800200 */
.L_x_2674:
[----:B0-----:R-:W-:-:S05]  /*0440*/  IMAD.WIDE R8, R4, 0x4, R8 ;  /* 0x0000000404087825 */ /* 0x001fca00078e0208 */
[----:B------:R0:W5:Y:S01]  /*0450*/  LDG.E R11, desc[UR8][R8.64] ;  /* 0x00000008080b7981 */ /* 0x000162000c1e1900 */
[----:B------:R-:W-:Y:S01]  /*0460*/  BSSY.RECONVERGENT B1, `(.L_x_2676) ;  /* 0x0000006000017945 */ /* 0x000fe20003800200 */
[----:B------:R-:W-:-:S07]  /*0470*/  VIADD R7, R6, UR6 ;  /* 0x0000000606077c36 */ /* 0x000fce0008000000 */
.L_x_2677:
[----:B------:R-:W1:Y:S02]  /*0480*/  LDS R12, [R6+UR6] ;  /* 0x00000006060c7984 */ /* 0x000e640008000800 */
[----:B-1---5:R-:W-:-:S05]  /*0490*/  FADD R13, R11, R12 ;  /* 0x0000000c0b0d7221 */ /* 0x022fca0000000000 */
[----:B------:R-:W1:Y:S02]  /*04a0*/  ATOMS.CAST.SPIN P0, [R7], R12, R13 ;  /* 0x0000000c0700758d */ /* 0x000e64000180000d */
[----:B-1----:R-:W-:Y:S05]  /*04b0*/  @!P0 BRA `(.L_x_2677) ;  /* 0xfffffffc00f08947 */ /* 0x002fea000383ffff */
[----:B------:R-:W-:Y:S05]  /*04c0*/  BSYNC.RECONVERGENT B1 ;  /* 0x0000000000017941 */ /* 0x000fea0003800200 */
.L_x_2676:
[----:B0-----:R-:W-:-:S06]  /*04d0*/  IMAD.WIDE R8, R4, 0x4, R8 ;  /* 0x0000000404087825 */ /* 0x001fcc00078e0208 */
[----:B------:R0:W5:Y:S01]  /*04e0*/  LDG.E R9, desc[UR8][R8.64] ;  /* 0x0000000808097981 */ /* 0x000162000c1e1900 */
[----:B------:R-:W-:Y:S01]  /*04f0*/  BSSY.RECONVERGENT B1, `(.L_x_2678) ;  /* 0x0000006000017945 */ /* 0x000fe20003800200 */
[----:B------:R-:W-:-:S07]  /*0500*/  IADD3 R4, PT, PT, R7, UR6, RZ ;  /* 0x0000000607047c10 */ /* 0x000fce000fffe0ff */
.L_x_2679:
[----:B------:R-:W1:Y:S02]  /*0510*/  LDS R12, [R7+UR6] ;  /* 0x00000006070c7984 */ /* 0x000e640008000800 */
[----:B-1---5:R-:W-:-:S05]  /*0520*/  FADD R13, R9, R12 ;  /* 0x0000000c090d7221 */ /* 0x022fca0000000000 */
[----:B------:R-:W1:Y:S02]  /*0530*/  ATOMS.CAST.SPIN P0, [R4], R12, R13 ;  /* 0x0000000c0400758d */ /* 0x000e64000180000d */
[----:B-1----:R-:W-:Y:S05]  /*0540*/  @!P0 BRA `(.L_x_2679) ;  /* 0xfffffffc00f08947 */ /* 0x002fea000383ffff */
[----:B------:R-:W-:Y:S05]  /*0550*/  BSYNC.RECONVERGENT B1 ;  /* 0x0000000000017941 */ /* 0x000fea0003800200 */
.L_x_2678:
[----:B------:R-:W-:-:S05]  /*0560*/  IMAD R5, R5, 0x10, R10 ;  /* 0x0000001005057824 */ /* 0x000fca00078e020a */
[----:B------:R1:W-:Y:S02]  /*0570*/  ATOMS.POPC.INC.32 RZ, [R5+URZ] ;  /* 0x0000000005ff7f8c */ /* 0x0003e4000d8000ff */
.L_x_2671:
[----:B------:R-:W-:Y:S05]  /*0580*/  BSYNC.RECONVERGENT B0 ;  /* 0x0000000000007941 */ /* 0x000fea0003800200 */
.L_x_2670:
[----:B------:R-:W-:Y:S01]  /*0590*/  BAR.SYNC.DEFER_BLOCKING 0x0 ;  /* 0x0000000000007b1d */ /* 0x000fe20000010000 */
[C---:B------:R-:W-:Y:S02]  /*05a0*/  ISETP.GE.AND P1, PT, R0.reuse, UR6, PT ;  /* 0x0000000600007c0c */ /* 0x040fe4000bf26270 */
[----:B------:R-:W-:-:S03]  /*05b0*/  ISETP.GE.AND P0, PT, R0, UR5, PT ;  /* 0x0000000500007c0c */ /* 0x000fc6000bf06270 */
[----:B------:R-:W-:Y:S08]  /*05c0*/  BSSY.RECONVERGENT B0, `(.L_x_2680) ;  /* 0x000000c000007945 */ /* 0x000ff00003800200 */
[----:B------:R-:W-:Y:S05]  /*05d0*/  @P1 BRA `(.L_x_2681) ;  /* 0x0000000000281947 */ /* 0x000fea0003800000 */
[----:B------:R-:W2:Y:S01]  /*05e0*/  LDC R10, c[0x0][0x360] ;  /* 0x0000d800ff0a7b82 */ /* 0x000ea20000000800 */
[----:B------:R-:W-:-:S07]  /*05f0*/  MOV R9, R0 ;  /* 0x0000000000097202 */ /* 0x000fce0000000f00 */
[----:B------:R-:W3:Y:S02]  /*0600*/  LDC.64 R6, c[0x0][0x398] ;  /* 0x0000e600ff067b82 */ /* 0x000ee40000000a00 */
.L_x_2682:
[C---:B0-----:R-:W-:Y:S02]  /*0610*/  IMAD R8, R9.reuse, 0x4, R2 ;  /* 0x0000000409087824 */ /* 0x041fe400078e0202 */
[----:B-1-34-:R-:W-:-:S03]  /*0620*/  IMAD.WIDE R4, R9, 0x4, R6 ;  /* 0x0000000409047825 */ /* 0x01afc600078e0206 */
[----:B------:R-:W0:Y:S01]  /*0630*/  LDS R11, [R8] ;  /* 0x00000000080b7984 */ /* 0x000e220000000800 */
[----:B--2---:R-:W-:-:S04]  /*0640*/  IADD3 R9, PT, PT, R10, R9, RZ ;  /* 0x000000090a097210 */ /* 0x004fc80007ffe0ff */
[----:B------:R-:W-:Y:S01]  /*0650*/  ISETP.GE.AND P1, PT, R9, UR6, PT ;  /* 0x0000000609007c0c */ /* 0x000fe2000bf26270 */
[----:B0-----:R4:W-:-:S12]  /*0660*/  REDG.E.ADD.F32.FTZ.RN.STRONG.GPU desc[UR8][R4.64], R11 ;  /* 0x0000000b040079a6 */ /* 0x0019d8000c12f308 */
[----:B------:R-:W-:Y:S05]  /*0670*/  @!P1 BRA `(.L_x_2682) ;  /* 0xfffffffc00e49947 */ /* 0x000fea000383ffff */
.L_x_2681:
[----:B------:R-:W-:Y:S05]  /*0680*/  BSYNC.RECONVERGENT B0 ;  /* 0x0000000000007941 */ /* 0x000fea0003800200 */
.L_x_2680:
[----:B------:R-:W-:Y:S05]  /*0690*/  @P0 EXIT ;  /* 0x000000000000094d */ /* 0x000fea0003800000 */
[----:B------:R-:W2:Y:S01]  /*06a0*/  LDC.64 R6, c[0x0][0x3a0] ;  /* 0x0000e800ff067b82 */ /* 0x000ea20000000a00 */
[----:B------:R-:W3:Y:S02]  /*06b0*/  LDCU UR4, c[0x0][0x360] ;  /* 0x00006c00ff0477ac */ /* 0x000ee40008000800 */
.L_x_2683:
[C---:B------:R-:W-:Y:S02]  /*06c0*/  IMAD R2, R0.reuse, 0x4, R3 ;  /* 0x0000000400027824 */ /* 0x040fe400078e0203 */
[----:B-12-4-:R-:W-:-:S03]  /*06d0*/  IMAD.WIDE R4, R0, 0x4, R6 ;  /* 0x0000000400047825 */ /* 0x016fc600078e0206 */
[----:B------:R-:W1:Y:S01]  /*06e0*/  LDS R9, [R2] ;  /* 0x0000000002097984 */ /* 0x000e620000000800 */
[----:B---3--:R-:W-:-:S04]  /*06f0*/  IADD3 R0, PT, PT, R0, UR4, RZ ;  /* 0x0000000400007c10 */ /* 0x008fc8000fffe0ff */
[----:B------:R-:W-:Y:S01]  /*0700*/  ISETP.GE.AND P0, PT, R0, UR5, PT ;  /* 0x0000000500007c0c */ /* 0x000fe2000bf06270 */
[----:B-1----:R1:W-:-:S12]  /*0710*/  REDG.E.ADD.STRONG.GPU desc[UR8][R4.64], R9 ;  /* 0x000000090400798e */ /* 0x0023d8000c12e108 */
[----:B------:R-:W-:Y:S05]  /*0720*/  @!P0 BRA `(.L_x_2683) ;  /* 0xfffffffc00e48947 */ /* 0x000fea000383ffff */
[----:B------:R-:W-:Y:S05]  /*0730*/  EXIT ;  /* 0x000000000000794d */ /* 0x000fea0003800000 */
.L_x_2684:
        /* <DEDUP_REMOVED lines=12> */
.L_x_2824:


//--------------------- .text._Z19countNewMembershipsILi4EEvPfS0_PiS1_S1_S1_ --------------------------
	.section	.text._Z19countNewMembershipsILi4EEvPfS0_PiS1_S1_S1_,"ax",@progbits
	.align	128
        .global         _Z19countNewMembershipsILi4EEvPfS0_PiS1_S1_S1_
        .type           _Z19countNewMembershipsILi4EEvPfS0_PiS1_S1_S1_,@function
        .size           _Z19countNewMembershipsILi4EEvPfS0_PiS1_S1_S1_,(.L_x_2825 - _Z19countNewMembershipsILi4EEvPfS0_PiS1_S1_S1_)
        .other          _Z19countNewMembershipsILi4EEvPfS0_PiS1_S1_S1_,@"STO_CUDA_ENTRY STV_DEFAULT"
_Z19countNewMembershipsILi4EEvPfS0_PiS1_S1_S1_:
.text._Z19countNewMembershipsILi4EEvPfS0_PiS1_S1_S1_:
        /* <DEDUP_REMOVED lines=21> */
[----:B0-----:R-:W3:Y:S04]  /*0150*/  LDG.E R5, desc[UR20][R4.64] ;  /* 0x0000001404057981 */ /* 0x001ee8000c1e1900 */
[----:B------:R-:W5:Y:S01]  /*0160*/  LDG.E R18, desc[UR20][R10.64] ;  /* 0x000000140a127981 */ /* 0x000f62000c1e1900 */
[----:B-1----:R-:W-:-:S05]  /*0170*/  IMAD.WIDE R6, R19, 0x4, R10 ;  /* 0x0000000413067825 */ /* 0x002fca00078e020a */
[----:B------:R-:W5:Y:S01]  /*0180*/  LDG.E R19, desc[UR20][R6.64] ;  /* 0x0000001406137981 */ /* 0x000f62000c1e1900 */
[----:B--2---:R-:W-:-:S13]  /*0190*/  R2UR UR12, R2 ;  /* 0x00000000020c72ca */ /* 0x004fda00000e0000 */
        /* <DEDUP_REMOVED lines=9> */
[----:B------:R-:W-:Y:S01]  /*0230*/  IMAD.U32 R20, RZ, RZ, UR4 ;  /* 0x00000004ff147e24 */ /* 0x000fe2000f8e00ff */
[----:B------:R-:W-:-:S05]  /*0240*/  MOV R21, UR5 ;  /* 0x0000000500157c02 */ /* 0x000fca0008000f00 */
[----:B------:R-:W2:Y:S01]  /*0250*/  LDG.E R20, desc[UR20][R20.64] ;  /* 0x0000001414147981 */ /* 0x000ea2000c1e1900 */
[----:B---3--:R-:W-:-:S04]  /*0260*/  FADD R5, R5, -R16 ;  /* 0x8000001005057221 */ /* 0x008fc80000000000 */
[----:B----4-:R-:W-:-:S04]  /*0270*/  FMUL R8, R5, R5 ;  /* 0x0000000505087220 */ /* 0x010fc80000400000 */
[----:B------:R-:W-:Y:S01]  /*0280*/  F2F.F64.F32 R2, R8 ;  /* 0x0000000800027310 */ /* 0x000fe20000201800 */
[----:B------:R-:W-:Y:S01]  /*0290*/  UISETP.GT.AND UP0, UPT, UR12, 0x1, UPT ;  /* 0x000000010c00788c */ /* 0x000fe2000bf04270 */
[----:B-----5:R-:W-:-:S04]  /*02a0*/  FADD R12, R12, -R17 ;  /* 0x800000110c0c7221 */ /* 0x020fc80000000000 */
[----:B------:R-:W-:-:S04]  /*02b0*/  FMUL R12, R12, R12 ;  /* 0x0000000c0c0c7220 */ /* 0x000fc80000400000 */
[----:B------:R-:W0:Y:S01]  /*02c0*/  F2F.F64.F32 R4, R12 ;  /* 0x0000000c00047310 */ /* 0x000e220000201800 */
[----:B--2---:R-:W-:-:S04]  /*02d0*/  FADD R15, R15, -R18 ;  /* 0x800000120f0f7221 */ /* 0x004fc80000000000 */
[----:B------:R-:W-:Y:S01]  /*02e0*/  FMUL R15, R15, R15 ;  /* 0x0000000f0f0f7220 */ /* 0x000fe20000400000 */
[----:B------:R-:W-:-:S03]  /*02f0*/  FADD R9, R20, -R19 ;  /* 0x8000001314097221 */ /* 0x000fc60000000000 */
[----:B------:R-:W1:Y:S01]  /*0300*/  F2F.F64.F32 R6, R15 ;  /* 0x0000000f00067310 */ /* 0x000e620000201800 */
[----:B------:R-:W-:Y:S01]  /*0310*/  FMUL R9, R9, R9 ;  /* 0x0000000909097220 */ /* 0x000fe20000400000 */
[----:B0-----:R-:W-:-:S06]  /*0320*/  DADD R2, R2, R4 ;  /* 0x0000000002027229 */ /* 0x001fcc0000000004 */
[----:B------:R-:W0:Y:S02]  /*0330*/  F2F.F64.F32 R4, R9 ;  /* 0x0000000900047310 */ /* 0x000e240000201800 */
[----:B-1----:R-:W-:Y:S01]  /*0340*/  DADD R2, R2, R6 ;  /* 0x0000000002027229 */ /* 0x002fe20000000006 */
[----:B------:R-:W-:-:S07]  /*0350*/  MOV R20, RZ ;  /* 0x000000ff00147202 */ /* 0x000fce0000000f00 */
[----:B0-----:R-:W-:Y:S01]  /*0360*/  DADD R2, R2, R4 ;  /* 0x0000000002027229 */ /* 0x001fe20000000004 */
[----:B------:R-:W-:Y:S10]  /*0370*/  BRA.U !UP0, `(.L_x_2685) ;  /* 0x0000000908307547 */ /* 0x000ff4000b800000 */
[----:B------:R-:W-:Y:S01]  /*0380*/  UISETP.NE.AND UP0, UPT, UR12, 0x2, UPT ;  /* 0x000000020c00788c */ /* 0x000fe2000bf05270 */
[----:B------:R-:W-:Y:S01]  /*0390*/  MOV R20, RZ ;  /* 0x000000ff00147202 */ /* 0x000fe20000000f00 */
[----:B------:R-:W-:-:S07]  /*03a0*/  UMOV UR6, 0x1 ;  /* 0x0000000100067882 */ /* 0x000fce0000000000 */
[----:B------:R-:W-:Y:S05]  /*03b0*/  BRA.U !UP0, `(.L_x_2686) ;  /* 0x0000000508807547 */ /* 0x000fea000b800000 */
[----:B------:R-:W-:Y:S01]  /*03c0*/  UIADD3 UR4, UPT, UPT, UR12, -0x1, URZ ;  /* 0xffffffff0c047890 */ /* 0x000fe2000fffe0ff */
[----:B------:R-:W-:Y:S01]  /*03d0*/  HFMA2 R20, -RZ, RZ, 0, 0 ;  /* 0x00000000ff147431 */ /* 0x000fe200000001ff */
[----:B------:R-:W-:Y:S01]  /*03e0*/  UIMAD UR16, UR12, 0x3, URZ ;  /* 0x000000030c1078a4 */ /* 0x000fe2000f8e02ff */
[----:B------:R-:W-:Y:S01]  /*03f0*/  UMOV UR6, 0x8 ;  /* 0x0000000800067882 */ /* 0x000fe20000000000 */
[----:B------:R-:W-:Y:S01]  /*0400*/  UMOV UR7, 0x0 ;  /* 0x0000000000077882 */ /* 0x000fe20000000000 */
[----:B------:R-:W-:Y:S02]  /*0410*/  ULOP3.LUT UR13, UR4, 0xfffffffe, URZ, 0xc0, !UPT ;  /* 0xfffffffe040d7892 */ /* 0x000fe4000f8ec0ff */
[----:B------:R-:W-:Y:S02]  /*0420*/  UIMAD.WIDE.U32 UR26, UR16, 0x4, UR6 ;  /* 0x00000004101a78a5 */ /* 0x000fe4000f8e0006 */
[----:B------:R-:W-:Y:S02]  /*0430*/  USHF.L.U32 UR22, UR12, 0x1, URZ ;  /* 0x000000010c167899 */ /* 0x000fe400080006ff */
[----:B------:R-:W-:Y:S01]  /*0440*/  UIADD3 UR17, UPT, UPT, UR12, 0x1, URZ ;  /* 0x000000010c117890 */ /* 0x000fe2000fffe0ff */
[----:B------:R-:W0:Y:S01]  /*0450*/  LDCU.64 UR14, c[0x0][0x388] ;  /* 0x00007100ff0e77ac */ /* 0x000e220008000a00 */
[----:B------:R-:W-:Y:S01]  /*0460*/  UIMAD.WIDE.U32 UR6, UR12, 0x4, UR6 ;  /* 0x000000040c0678a5 */ /* 0x000fe2000f8e0006 */
[----:B------:R-:W-:-:S11]  /*0470*/  UMOV UR4, URZ ;  /* 0x000000ff00047c82 */ /* 0x000fd60008000000 */
.L_x_2687:
[----:B0-----:R-:W-:Y:S01]  /*0480*/  UMOV UR8, UR14 ;  /* 0x0000000e00087c82 */ /* 0x001fe20008000000 */
[----:B------:R-:W-:Y:S01]  /*0490*/  UMOV UR9, UR15 ;  /* 0x0000000f00097c82 */ /* 0x000fe20008000000 */
[----:B------:R-:W-:Y:S01]  /*04a0*/  MOV R4, UR8 ;  /* 0x0000000800047c02 */ /* 0x000fe20008000f00 */
[----:B------:R-:W-:Y:S02]  /*04b0*/  UIMAD.WIDE.U32 UR24, UR17, 0x4, UR8 ;  /* 0x00000004111878a5 */ /* 0x000fe4000f8e0008 */
[----:B------:R-:W-:Y:S01]  /*04c0*/  IMAD.U32 R5, RZ, RZ, UR9 ;  /* 0x00000009ff057e24 */ /* 0x000fe2000f8e00ff */
[----:B------:R-:W-:Y:S01]  /*04d0*/  UIADD3 UR5, UPT, UPT, UR22, 0x1, URZ ;  /* 0x0000000116057890 */ /* 0x000fe2000fffe0ff */
[----:B------:R-:W-:Y:S02]  /*04e0*/  MOV R22, UR8 ;  /* 0x0000000800167c02 */ /* 0x000fe40008000f00 */
[----:B------:R-:W-:Y:S01]  /*04f0*/  MOV R23, UR9 ;  /* 0x0000000900177c02 */ /* 0x000fe20008000f00 */
[----:B------:R-:W-:Y:S01]  /*0500*/  UIMAD.WIDE.U32 UR8, UR5, 0x4, UR18 ;  /* 0x00000004050878a5 */ /* 0x000fe2000f8e0012 */
[----:B------:R0:W2:Y:S01]  /*0510*/  LDG.E R7, desc[UR20][R4.64+0x4] ;  /* 0x0000041404077981 */ /* 0x0000a2000c1e1900 */
[----:B------:R-:W-:-:S02]  /*0520*/  MOV R12, UR24 ;  /* 0x00000018000c7c02 */ /* 0x000fc40008000f00 */
[----:B------:R-:W-:Y:S01]  /*0530*/  MOV R13, UR25 ;  /* 0x00000019000d7c02 */ /* 0x000fe20008000f00 */
[----:B------:R-:W-:Y:S01]  /*0540*/  UIADD3 UR10, UPT, UPT, UR16, 0x1, URZ ;  /* 0x00000001100a7890 */ /* 0x000fe2000fffe0ff */
[----:B------:R-:W-:Y:S01]  /*0550*/  IMAD.U32 R11, RZ, RZ, UR9 ;  /* 0x00000009ff0b7e24 */ /* 0x000fe2000f8e00ff */
[----:B------:R-:W-:Y:S01]  /*0560*/  MOV R10, UR8 ;  /* 0x00000008000a7c02 */ /* 0x000fe20008000f00 */
[----:B------:R-:W3:Y:S01]  /*0570*/  LDG.E R9, desc[UR20][R22.64+0x8] ;  /* 0x0000081416097981 */ /* 0x000ee2000c1e1900 */
[----:B------:R-:W-:Y:S02]  /*0580*/  UIADD3 UR5, UP0, UPT, UR6, UR14, URZ ;  /* 0x0000000e06057290 */ /* 0x000fe4000ff1e0ff */
[----:B------:R-:W-:Y:S01]  /*0590*/  UIMAD.WIDE.U32 UR10, UR10, 0x4, UR18 ;  /* 0x000000040a0a78a5 */ /* 0x000fe2000f8e0012 */
[----:B------:R1:W4:Y:S01]  /*05a0*/  LDG.E R8, desc[UR20][R12.64] ;  /* 0x000000140c087981 */ /* 0x000322000c1e1900 */
[----:B------:R-:W-:-:S03]  /*05b0*/  UIADD3.X UR23, UPT, UPT, UR7, UR15, URZ, UP0, !UPT ;  /* 0x0000000f07177290 */ /* 0x000fc600087fe4ff */
[----:B------:R-:W5:Y:S01]  /*05c0*/  LDG.E R11, desc[UR20][R10.64] ;  /* 0x000000140a0b7981 */ /* 0x000f62000c1e1900 */
[----:B------:R-:W-:Y:S02]  /*05d0*/  MOV R14, UR10 ;  /* 0x0000000a000e7c02 */ /* 0x000fe40008000f00 */
[----:B------:R-:W-:Y:S02]  /*05e0*/  MOV R15, UR11 ;  /* 0x0000000b000f7c02 */ /* 0x000fe40008000f00 */
[----:B------:R-:W-:Y:S02]  /*05f0*/  MOV R24, UR5 ;  /* 0x0000000500187c02 */ /* 0x000fe40008000f00 */
[----:B------:R-:W-:Y:S01]  /*0600*/  MOV R25, UR23 ;  /* 0x0000001700197c02 */ /* 0x000fe20008000f00 */
[----:B------:R-:W5:Y:S01]  /*0610*/  LDG.E R6, desc[UR20][R14.64] ;  /* 0x000000140e067981 */ /* 0x000f62000c1e1900 */
[----:B------:R-:W-:Y:S01]  /*0620*/  UIADD3 UR5, UP0, UPT, UR26, UR14, URZ ;  /* 0x0000000e1a057290 */ /* 0x000fe2000ff1e0ff */
[----:B------:R-:W-:-:S02]  /*0630*/  MOV R26, UR8 ;  /* 0x00000008001a7c02 */ /* 0x000fc40008000f00 */
[----:B------:R-:W5:Y:S01]  /*0640*/  LDG.E R24, desc[UR20][R24.64] ;  /* 0x0000001418187981 */ /* 0x000f62000c1e1900 */
[----:B------:R-:W-:Y:S01]  /*0650*/  MOV R27, UR9 ;  /* 0x00000009001b7c02 */ /* 0x000fe20008000f00 */
[----:B------:R-:W-:-:S04]  /*0660*/  UIADD3.X UR8, UPT, UPT, UR27, UR15, URZ, UP0, !UPT ;  /* 0x0000000f1b087290 */ /* 0x000fc800087fe4ff */
[----:B------:R-:W5:Y:S01]  /*0670*/  LDG.E R21, desc[UR20][R26.64+0x4] ;  /* 0x000004141a157981 */ /* 0x000f62000c1e1900 */
[----:B0-----:R-:W-:Y:S01]  /*0680*/  IMAD.U32 R4, RZ, RZ, UR5 ;  /* 0x00000005ff047e24 */ /* 0x001fe2000f8e00ff */
[----:B------:R-:W-:-:S05]  /*0690*/  MOV R5, UR8 ;  /* 0x0000000800057c02 */ /* 0x000fca0008000f00 */
[----:B------:R0:W5:Y:S01]  /*06a0*/  LDG.E R22, desc[UR20][R4.64] ;  /* 0x0000001404167981 */ /* 0x000162000c1e1900 */
[----:B------:R-:W-:Y:S02]  /*06b0*/  UIADD3 UR5, UP0, UPT, UR14, 0x8, URZ ;  /* 0x000000080e057890 */ /* 0x000fe4000ff1e0ff */
[----:B------:R-:W-:Y:S02]  /*06c0*/  UIADD3 UR22, UPT, UPT, UR22, 0x2, URZ ;  /* 0x0000000216167890 */ /* 0x000fe4000fffe0ff */
[----:B------:R-:W-:Y:S02]  /*06d0*/  UIADD3.X UR8, UPT, UPT, URZ, UR15, URZ, UP0, !UPT ;  /* 0x0000000fff087290 */ /* 0x000fe400087fe4ff */
[----:B------:R-:W-:Y:S01]  /*06e0*/  UIADD3 UR16, UPT, UPT, UR16, 0x2, URZ ;  /* 0x0000000210107890 */ /* 0x000fe2000fffe0ff */
[----:B------:R-:W-:-:S04]  /*06f0*/  UMOV UR14, UR5 ;  /* 0x00000005000e7c82 */ /* 0x000fc80008000000 */
[----:B------:R-:W-:Y:S01]  /*0700*/  UMOV UR15, UR8 ;  /* 0x00000008000f7c82 */ /* 0x000fe20008000000 */
[----:B--2---:R-:W-:-:S04]  /*0710*/  FADD R7, -R16, R7 ;  /* 0x0000000710077221 */ /* 0x004fc80000000100 */
[----:B-1----:R-:W-:Y:S01]  /*0720*/  FMUL R12, R7, R7 ;  /* 0x00000007070c7220 */ /* 0x002fe20000400000 */
[----:B---3--:R-:W-:-:S05]  /*0730*/  FADD R9, -R16, R9 ;  /* 0x0000000910097221 */ /* 0x008fca0000000100 */
[----:B------:R-:W-:Y:S01]  /*0740*/  F2F.F64.F32 R12, R12 ;  /* 0x0000000c000c7310 */ /* 0x000fe20000201800 */
[----:B----4-:R-:W-:Y:S01]  /*0750*/  FADD R7, -R17, R8 ;  /* 0x0000000811077221 */ /* 0x010fe20000000100 */
[----:B------:R-:W-:-:S03]  /*0760*/  FMUL R9, R9, R9 ;  /* 0x0000000909097220 */ /* 0x000fc60000400000 */
[----:B------:R-:W-:Y:S01]  /*0770*/  FMUL R23, R7, R7 ;  /* 0x0000000707177220 */ /* 0x000fe20000400000 */
[----:B-----5:R-:W-:Y:S02]  /*0780*/  FADD R11, -R18, R11 ;  /* 0x0000000b120b7221 */ /* 0x020fe40000000100 */
[----:B------:R-:W-:Y:S02]  /*0790*/  F2F.F64.F32 R8, R9 ;  /* 0x0000000900087310 */ /* 0x000fe40000201800 */
[----:B------:R-:W-:Y:S01]  /*07a0*/  FMUL R11, R11, R11 ;  /* 0x0000000b0b0b7220 */ /* 0x000fe20000400000 */
[----:B------:R-:W-:-:S05]  /*07b0*/  FADD R6, -R19, R6 ;  /* 0x0000000613067221 */ /* 0x000fca0000000100 */
[----:B------:R-:W1:Y:S01]  /*07c0*/  F2F.F64.F32 R14, R23 ;  /* 0x00000017000e7310 */ /* 0x000e620000201800 */
[----:B------:R-:W-:Y:S01]  /*07d0*/  FADD R24, -R17, R24 ;  /* 0x0000001811187221 */ /* 0x000fe20000000100 */
[----:B0-----:R-:W-:-:S03]  /*07e0*/  FMUL R4, R6, R6 ;  /* 0x0000000606047220 */ /* 0x001fc60000400000 */
[----:B------:R-:W-:Y:S01]  /*07f0*/  FMUL R24, R24, R24 ;  /* 0x0000001818187220 */ /* 0x000fe20000400000 */
[----:B------:R-:W-:Y:S02]  /*0800*/  FADD R21, -R18, R21 ;  /* 0x0000001512157221 */ /* 0x000fe40000000100 */
[----:B------:R-:W0:Y:S01]  /*0810*/  F2F.F64.F32 R10, R11 ;  /* 0x0000000b000a7310 */ /* 0x000e220000201800 */
[----:B------:R-:W-:Y:S01]  /*0820*/  FADD R22, -R19, R22 ;  /* 0x0000001613167221 */ /* 0x000fe20000000100 */
[----:B-1----:R-:W-:-:S06]  /*0830*/  DADD R14, R12, R14 ;  /* 0x000000000c0e7229 */ /* 0x002fcc000000000e */
[----:B------:R-:W1:Y:S01]  /*0840*/  F2F.F64.F32 R4, R4 ;  /* 0x0000000400047310 */ /* 0x000e620000201800 */
[----:B------:R-:W-:Y:S01]  /*0850*/  FMUL R12, R21, R21 ;  /* 0x00000015150c7220 */ /* 0x000fe20000400000 */
[----:B------:R-:W-:Y:S01]  /*0860*/  FMUL R22, R22, R22 ;  /* 0x0000001616167220 */ /* 0x000fe20000400000 */
[----:B0-----:R-:W-:-:S05]  /*0870*/  DADD R10, R14, R10 ;  /* 0x000000000e0a7229 */ /* 0x001fca000000000a */
[----:B------:R-:W0:Y:S03]  /*0880*/  F2F.F64.F32 R6, R24 ;  /* 0x0000001800067310 */ /* 0x000e260000201800 */
[----:B-1----:R-:W-:-:S05]  /*0890*/  DADD R4, R10, R4 ;  /* 0x000000000a047229 */ /* 0x002fca0000000004 */
[----:B------:R-:W1:Y:S01]  /*08a0*/  F2F.F64.F32 R12, R12 ;  /* 0x0000000c000c7310 */ /* 0x000e620000201800 */
[----:B0-----:R-:W-:-:S07]  /*08b0*/  DADD R6, R8, R6 ;  /* 0x0000000008067229 */ /* 0x001fce0000000006 */
[----:B------:R-:W0:Y:S01]  /*08c0*/  F2F.F64.F32 R8, R22 ;  /* 0x0000001600087310 */ /* 0x000e220000201800 */
[----:B------:R-:W-:Y:S02]  /*08d0*/  DSETP.GEU.AND P0, PT, R4, R2, PT ;  /* 0x000000020400722a */ /* 0x000fe40003f0e000 */
[----:B-1----:R-:W-:-:S04]  /*08e0*/  DADD R6, R6, R12 ;  /* 0x0000000006067229 */ /* 0x002fc8000000000c */
[----:B------:R-:W-:Y:S02]  /*08f0*/  FSEL R2, R4, R2, !P0 ;  /* 0x0000000204027208 */ /* 0x000fe40004000000 */
[----:B------:R-:W-:Y:S01]  /*0900*/  MOV R4, UR4 ;  /* 0x0000000400047c02 */ /* 0x000fe20008000f00 */
[----:B------:R-:W-:Y:S01]  /*0910*/  UIADD3 UR4, UPT, UPT, UR4, 0x2, URZ ;  /* 0x0000000204047890 */ /* 0x000fe2000fffe0ff */
[----:B------:R-:W-:-:S03]  /*0920*/  FSEL R3, R5, R3, !P0 ;  /* 0x0000000305037208 */ /* 0x000fc60004000000 */
[----:B------:R-:W-:Y:S01]  /*0930*/  UISETP.NE.AND UP0, UPT, UR4, UR13, UPT ;  /* 0x0000000d0400728c */ /* 0x000fe2000bf05270 */
[----:B0-----:R-:W-:Y:S01]  /*0940*/  DADD R6, R6, R8 ;  /* 0x0000000006067229 */ /* 0x001fe20000000008 */
[----:B------:R-:W-:-:S07]  /*0950*/  @!P0 IADD3 R20, PT, PT, R4, 0x1, RZ ;  /* 0x0000000104148810 */ /* 0x000fce0007ffe0ff */
[----:B------:R-:W-:-:S06]  /*0960*/  DSETP.GEU.AND P1, PT, R6, R2, PT ;  /* 0x000000020600722a */ /* 0x000fcc0003f2e000 */
[----:B------:R-:W-:Y:S02]  /*0970*/  FSEL R2, R6, R2, !P1 ;  /* 0x0000000206027208 */ /* 0x000fe40004800000 */
[----:B------:R-:W-:Y:S02]  /*0980*/  FSEL R3, R7, R3, !P1 ;  /* 0x0000000307037208 */ /* 0x000fe40004800000 */
[----:B------:R-:W-:Y:S01]  /*0990*/  SEL R20, R20, UR4, P1 ;  /* 0x0000000414147c07 */ /* 0x000fe20008800000 */
[----:B------:R-:W-:Y:S06]  /*09a0*/  BRA.U UP0, `(.L_x_2687) ;  /* 0xfffffff900b47547 */ /* 0x000fec000b83ffff */
[----:B------:R-:W-:-:S12]  /*09b0*/  UIADD3 UR6, UPT, UPT, UR4, 0x1, URZ ;  /* 0x0000000104067890 */ /* 0x000fd8000fffe0ff */
.L_x_2686:
        /* <DEDUP_REMOVED lines=9> */
[----:B------:R-:W-:Y:S01]  /*0a50*/  IMAD.U32 R7, RZ, RZ, UR11 ;  /* 0x0000000bff077e24 */ /* 0x000fe2000f8e00ff */
[----:B------:R-:W-:Y:S01]  /*0a60*/  MOV R4, UR8 ;  /* 0x0000000800047c02 */ /* 0x000fe20008000f00 */
[----:B------:R-:W-:-:S02]  /*0a70*/  UIMAD.WIDE.U32 UR8, UR4, 0x4, UR18 ;  /* 0x00000004040878a5 */ /* 0x000fc4000f8e0012 */
[----:B------:R-:W-:Y:S01]  /*0a80*/  UIADD3 UR4, UPT, UPT, UR12, UR4, URZ ;  /* 0x000000040c047290 */ /* 0x000fe2000fffe0ff */
[----:B------:R-:W2:Y:S04]  /*0a90*/  LDG.E R6, desc[UR20][R6.64] ;  /* 0x0000001406067981 */ /* 0x000ea8000c1e1900 */
[----:B------:R-:W3:Y:S01]  /*0aa0*/  LDG.E R5, desc[UR20][R4.64] ;  /* 0x0000001404057981 */ /* 0x000ee2000c1e1900 */
[----:B------:R-:W-:Y:S01]  /*0ab0*/  MOV R9, UR9 ;  /* 0x0000000900097c02 */ /* 0x000fe20008000f00 */
[----:B------:R-:W-:Y:S01]  /*0ac0*/  UIMAD.WIDE.U32 UR4, UR4, 0x4, UR18 ;  /* 0x00000004040478a5 */ /* 0x000fe2000f8e0012 */
[----:B------:R-:W-:-:S05]  /*0ad0*/  MOV R8, UR8 ;  /* 0x0000000800087c02 */ /* 0x000fca0008000f00 */
[----:B------:R-:W4:Y:S01]  /*0ae0*/  LDG.E R9, desc[UR20][R8.64] ;  /* 0x0000001408097981 */ /* 0x000f22000c1e1900 */
        /* <DEDUP_REMOVED lines=15> */
[----:B------:R-:W0:Y:S02]  /*0be0*/  F2F.F64.F32 R6, R19 ;  /* 0x0000001300067310 */ /* 0x000e240000201800 */
[----:B-1----:R-:W-:-:S08]  /*0bf0*/  DADD R4, R4, R8 ;  /* 0x0000000004047229 */ /* 0x002fd00000000008 */
[----:B0-----:R-:W-:-:S08]  /*0c00*/  DADD R4, R4, R6 ;  /* 0x0000000004047229 */ /* 0x001fd00000000006 */
[----:B------:R-:W-:Y:S01]  /*0c10*/  DSETP.GEU.AND P0, PT, R4, R2, PT ;  /* 0x000000020400722a */ /* 0x000fe20003f0e000 */
[----:B------:R-:W-:-:S05]  /*0c20*/  MOV R3, UR6 ;  /* 0x0000000600037c02 */ /* 0x000fca0008000f00 */
[----:B------:R-:W-:-:S08]  /*0c30*/  SEL R20, R3, R20, !P0 ;  /* 0x0000001403147207 */ /* 0x000fd00004000000 */
.L_x_2685:
        /* <DEDUP_REMOVED lines=10> */
.L_x_2688:
        /* <DEDUP_REMOVED lines=10> */
.L_x_2825:


//--------------------- .text._Z17countNewCentroidsILi3EEvPfS0_PiS0_S1_S1_S1_ --------------------------
	.section	.text._Z17countNewCentroidsILi3EEvPfS0_PiS0_S1_S1_S1_,"ax",@progbits
	.align	128
        .global         _Z17countNewCentroidsILi3EEvPfS0_PiS0_S1_S1_S1_
        .type           _Z17countNewCentroidsILi3EEvPfS0_PiS0_S1_S1_S1_,@function
        .size           _Z17countNewCentroidsILi3EEvPfS0_PiS0_S1_S1_S1_,(.L_x_2826 - _Z17countNewCentroidsILi3EEvPfS0_PiS0_S1_S1_S1_)
        .other          _Z17countNewCentroidsILi3EEvPfS0_PiS0_S1_S1_S1_,@"STO_CUDA_ENTRY STV_DEFAULT"
_Z17countNewCentroidsILi3EEvPfS0_PiS0_S1_S1_S1_:
.text._Z17countNewCentroidsILi3EEvPfS0_PiS0_S1_S1_S1_:
        /* <DEDUP_REMOVED lines=21> */
[----:B------:R-:W-:Y:S01]  /*0150*/  MOV R8, 0x400 ;  /* 0x0000040000087802 */ /* 0x000fe20000000f00 */
[----:B------:R-:W-:-:S03]  /*0160*/  IMAD.MOV.U32 R9, RZ, RZ, R3 ;  /* 0x000000ffff097224 */ /* 0x000fc600078e0003 */
[----:B0-----:R-:W-:-:S07]  /*0170*/  LEA R8, R11, R8, 0x18 ;  /* 0x000000080b087211 */ /* 0x001fce00078ec0ff */
.L_x_2691:
[----:B------:R-:W-:Y:S01]  /*0180*/  IMAD R10, R9, 0x4, R8 ;  /* 0x00000004090a7824 */ /* 0x000fe200078e0208 */
[----:B-1----:R-:W-:-:S04]  /*0190*/  IADD3 R9, PT, PT, R12, R9, RZ ;  /* 0x000000090c097210 */ /* 0x002fc80007ffe0ff */
[----:B------:R0:W-:Y:S01]  /*01a0*/  STS [R10], RZ ;  /* 0x000000ff0a007388 */ /* 0x0001e20000000800 */
[----:B------:R-:W-:-:S13]  /*01b0*/  ISETP.GE.AND P1, PT, R9, R4, PT ;  /* 0x000000040900720c */ /* 0x000fda0003f26270 */
[----:B0-----:R-:W-:Y:S05]  /*01c0*/  @!P1 BRA `(.L_x_2691) ;  /* 0xfffffffc00ec9947 */ /* 0x001fea000383ffff */
.L_x_2690:
[----:B------:R-:W-:Y:S05]  /*01d0*/  BSYNC.RECONVERGENT B0 ;  /* 0x0000000000007941 */ /* 0x000fea0003800200 */
.L_x_2689:
[----:B------:R-:W-:Y:S04]  /*01e0*/  BSSY.RECONVERGENT B0, `(.L_x_2692) ;  /* 0x0000009000007945 */ /* 0x000fe80003800200 */
[----:B------:R-:W-:Y:S05]  /*01f0*/  @P0 BRA `(.L_x_2693) ;  /* 0x00000000001c0947 */ /* 0x000fea0003800000 */
[----:B------:R-:W0:Y:S01]  /*0200*/  LDC R10, c[0x0][0x360] ;  /* 0x0000d800ff0a7b82 */ /* 0x000e220000000800 */
[----:B------:R-:W-:-:S07]  /*0210*/  IMAD.MOV.U32 R9, RZ, RZ, R3 ;  /* 0x000000ffff097224 */ /* 0x000fce00078e0003 */
.L_x_2694:
[----:B------:R-:W-:Y:S01]  /*0220*/  LEA R8, R9, R2, 0x2 ;  /* 0x0000000209087211 */ /* 0x000fe200078e10ff */
[----:B0-----:R-:W-:-:S04]  /*0230*/  IMAD.IADD R9, R10, 0x1, R9 ;  /* 0x000000010a097824 */ /* 0x001fc800078e0209 */
[----:B------:R1:W-:Y:S01]  /*0240*/  STS [R8], RZ ;  /* 0x000000ff08007388 */ /* 0x0003e20000000800 */
[----:B------:R-:W-:-:S13]  /*0250*/  ISETP.GE.AND P0, PT, R9, R0, PT ;  /* 0x000000000900720c */ /* 0x000fda0003f06270 */
[----:B-1----:R-:W-:Y:S05]  /*0260*/  @!P0 BRA `(.L_x_2694) ;  /* 0xfffffffc00ec8947 */ /* 0x002fea000383ffff */
.L_x_2693:
[----:B------:R-:W-:Y:S05]  /*0270*/  BSYNC.RECONVERGENT B0 ;  /* 0x0000000000007941 */ /* 0x000fea0003800200 */
.L_x_2692:
        /* <DEDUP_REMOVED lines=12> */
.L_x_2698:
[----:B------:R-:W0:Y:S02]  /*0340*/  LDS R8, [R13] ;  /* 0x000000000d087984 */ /* 0x000e240000000800 */
[----:B0----5:R-:W-:-:S05]  /*0350*/  FADD R9, R7, R8 ;  /* 0x0000000807097221 */ /* 0x021fca0000000000 */
[----:B------:R-:W0:Y:S02]  /*0360*/  ATOMS.CAST.SPIN P0, [R13], R8, R9 ;  /* 0x000000080d00758d */ /* 0x000e240001800009 */
[----:B0-----:R-:W-:Y:S05]  /*0370*/  @!P0 BRA `(.L_x_2698) ;  /* 0xfffffffc00f08947 */ /* 0x001fea000383ffff */
[----:B------:R-:W-:Y:S05]  /*0380*/  BSYNC.RECONVERGENT B1 ;  /* 0x0000000000017941 */ /* 0x000fea0003800200 */
.L_x_2697:
[----:B------:R-:W-:-:S05]  /*0390*/  IMAD.WIDE R10, R6, 0x4, R10 ;  /* 0x00000004060a7825 */ /* 0x000fca00078e020a */
[----:B------:R0:W5:Y:S01]  /*03a0*/  LDG.E R7, desc[UR6][R10.64] ;  /* 0x000000060a077981 */ /* 0x000162000c1e1900 */
[----:B------:R-:W-:Y:S01]  /*03b0*/  BSSY.RECONVERGENT B1, `(.L_x_2699) ;  /* 0x0000006000017945 */ /* 0x000fe20003800200 */
[----:B------:R-:W-:-:S07]  /*03c0*/  IMAD R9, R0, 0x4, R13 ;  /* 0x0000000400097824 */ /* 0x000fce00078e020d */
.L_x_2700:
[----:B------:R-:W1:Y:S02]  /*03d0*/  LDS R14, [R9] ;  /* 0x00000000090e7984 */ /* 0x000e640000000800 */
[----:B-1---5:R-:W-:-:S05]  /*03e0*/  FADD R15, R7, R14 ;  /* 0x0000000e070f7221 */ /* 0x022fca0000000000 */
[----:B------:R-:W1:Y:S02]  /*03f0*/  ATOMS.CAST.SPIN P0, [R9], R14, R15 ;  /* 0x0000000e0900758d */ /* 0x000e64000180000f */
[----:B-1----:R-:W-:Y:S05]  /*0400*/  @!P0 BRA `(.L_x_2700) ;  /* 0xfffffffc00f08947 */ /* 0x002fea000383ffff */
[----:B------:R-:W-:Y:S05]  /*0410*/  BSYNC.RECONVERGENT B1 ;  /* 0x0000000000017941 */ /* 0x000fea0003800200 */
.L_x_2699:
[----:B------:R-:W-:-:S06]  /*0420*/  IMAD.WIDE R6, R6, 0x4, R10 ;  /* 0x0000000406067825 */ /* 0x000fcc00078e020a */
[----:B------:R1:W5:Y:S01]  /*0430*/  LDG.E R7, desc[UR6][R6.64] ;  /* 0x0000000606077981 */ /* 0x000362000c1e1900 */
[----:B------:R-:W-:Y:S01]  /*0440*/  BSSY.RECONVERGENT B1, `(.L_x_2701) ;  /* 0x0000006000017945 */ /* 0x000fe20003800200 */
[----:B------:R-:W-:-:S07]  /*0450*/  LEA R9, R0, R9, 0x2 ;  /* 0x0000000900097211 */ /* 0x000fce00078e10ff */
.L_x_2702:
[----:B0-----:R-:W0:Y:S02]  /*0460*/  LDS R10, [R9] ;  /* 0x00000000090a7984 */ /* 0x001e240000000800 */
[----:B0----5:R-:W-:-:S05]  /*0470*/  FADD R11, R7, R10 ;  /* 0x0000000a070b7221 */ /* 0x021fca0000000000 */
[----:B------:R-:W0:Y:S02]  /*0480*/  ATOMS.CAST.SPIN P0, [R9], R10, R11 ;  /* 0x0000000a0900758d */ /* 0x000e24000180000b */
[----:B0-----:R-:W-:Y:S05]  /*0490*/  @!P0 BRA `(.L_x_2702) ;  /* 0xfffffffc00f08947 */ /* 0x001fea000383ffff */
[----:B------:R-:W-:Y:S05]  /*04a0*/  BSYNC.RECONVERGENT B1 ;  /* 0x0000000000017941 */ /* 0x000fea0003800200 */
.L_x_2701:
[----:B------:R-:W-:-:S05]  /*04b0*/  IMAD R13, R0, 0xc, R13 ;  /* 0x0000000c000d7824 */ /* 0x000fca00078e020d */
[----:B------:R0:W-:Y:S02]  /*04c0*/  ATOMS.POPC.INC.32 RZ, [R13+URZ] ;  /* 0x000000000dff7f8c */ /* 0x0001e4000d8000ff */
.L_x_2696:
[----:B------:R-:W-:Y:S05]  /*04d0*/  BSYNC.RECONVERGENT B0 ;  /* 0x0000000000007941 */ /* 0x000fea0003800200 */
.L_x_2695:
        /* <DEDUP_REMOVED lines=8> */
.L_x_2705:
[C---:B------:R-:W-:Y:S01]  /*0560*/  LEA R10, R11.reuse, R5, 0x2 ;  /* 0x000000050b0a7211 */ /* 0x040fe200078e10ff */
[----:B-1-34-:R-:W-:-:S04]  /*0570*/  IMAD.WIDE R6, R11, 0x4, R8 ;  /* 0x000000040b067825 */ /* 0x01afc800078e0208 */
[----:B0-----:R-:W0:Y:S01]  /*0580*/  LDS R13, [R10] ;  /* 0x000000000a0d7984 */ /* 0x001e220000000800 */
[----:B--2---:R-:W-:-:S05]  /*0590*/  IMAD.IADD R11, R12, 0x1, R11 ;  /* 0x000000010c0b7824 */ /* 0x004fca00078e020b */
[----:B------:R-:W-:Y:S01]  /*05a0*/  ISETP.GE.AND P1, PT, R11, R4, PT ;  /* 0x000000040b00720c */ /* 0x000fe20003f26270 */
[----:B0-----:R4:W-:-:S12]  /*05b0*/  REDG.E.ADD.F32.FTZ.RN.STRONG.GPU desc[UR6][R6.64], R13 ;  /* 0x0000000d060079a6 */ /* 0x0019d8000c12f306 */
[----:B------:R-:W-:Y:S05]  /*05c0*/  @!P1 BRA `(.L_x_2705) ;  /* 0xfffffffc00e49947 */ /* 0x000fea000383ffff */
.L_x_2704:
[----:B------:R-:W-:Y:S05]  /*05d0*/  BSYNC.RECONVERGENT B0 ;  /* 0x0000000000007941 */ /* 0x000fea0003800200 */
.L_x_2703:
[----:B------:R-:W-:Y:S05]  /*05e0*/  @P0 EXIT ;  /* 0x000000000000094d */ /* 0x000fea0003800000 */
[----:B-1--4-:R-:W1:Y:S01]  /*05f0*/  LDC.64 R6, c[0x0][0x3a0] ;  /* 0x0000e800ff067b82 */ /* 0x012e620000000a00 */
[----:B------:R-:W2:Y:S02]  /*0600*/  LDCU UR4, c[0x0][0x360] ;  /* 0x00006c00ff0477ac */ /* 0x000ea40008000800 */
.L_x_2706:
[C---:B------:R-:W-:Y:S01]  /*0610*/  LEA R8, R3.reuse, R2, 0x2 ;  /* 0x0000000203087211 */ /* 0x040fe200078e10ff */
[----:B-1-3--:R-:W-:-:S04]  /*0620*/  IMAD.WIDE R4, R3, 0x4, R6 ;  /* 0x0000000403047825 */ /* 0x00afc800078e0206 */
[----:B------:R-:W1:Y:S01]  /*0630*/  LDS R9, [R8] ;  /* 0x0000000008097984 */ /* 0x000e620000000800 */
[----:B--2---:R-:W-:-:S05]  /*0640*/  VIADD R3, R3, UR4 ;  /* 0x0000000403037c36 */ /* 0x004fca0008000000 */
[----:B------:R-:W-:Y:S01]  /*0650*/  ISETP.GE.AND P0, PT, R3, R0, PT ;  /* 0x000000000300720c */ /* 0x000fe20003f06270 */
[----:B-1----:R3:W-:-:S12]  /*0660*/  REDG.E.ADD.STRONG.GPU desc[UR6][R4.64], R9 ;  /* 0x000000090400798e */ /* 0x0027d8000c12e106 */
[----:B------:R-:W-:Y:S05]  /*0670*/  @!P0 BRA `(.L_x_2706) ;  /* 0xfffffffc00e48947 */ /* 0x000fea000383ffff */
[----:B------:R-:W-:Y:S05]  /*0680*/  EXIT ;  /* 0x000000000000794d */ /* 0x000fea0003800000 */
.L_x_2707:
        /* <DEDUP_REMOVED lines=15> */
.L_x_2826:


//--------------------- .text._Z19countNewMembershipsILi3EEvPfS0_PiS1_S1_S1_ --------------------------
	.section	.text._Z19countNewMembershipsILi3EEvPfS0_PiS1_S1_S1_,"ax",@progbits
	.align	128
        .global         _Z19countNewMembershipsILi3EEvPfS0_PiS1_S1_S1_
        .type           _Z19countNewMembershipsILi3EEvPfS0_PiS1_S1_S1_,@function
        .size           _Z19countNewMembershipsILi3EEvPfS0_PiS1_S1_S1_,(.L_x_2827 - _Z19countNewMembershipsILi3EEvPfS0_PiS1_S1_S1_)
        .other          _Z19countNewMembershipsILi3EEvPfS0_PiS1_S1_S1_,@"STO_CUDA_ENTRY STV_DEFAULT"
_Z19countNewMembershipsILi3EEvPfS0_PiS1_S1_S1_:
.text._Z19countNewMembershipsILi3EEvPfS0_PiS1_S1_S1_:
        /* <DEDUP_REMOVED lines=13> */
[----:B0-----:R-:W2:Y:S07]  /*00d0*/  LDG.E R2, desc[UR6][R6.64] ;  /* 0x0000000606027981 */ /* 0x001eae000c1e1900 */
[----:B------:R-:W0:Y:S01]  /*00e0*/  LDC.64 R8, c[0x0][0x388] ;  /* 0x0000e200ff087b82 */ /* 0x000e220000000a00 */
[----:B-1----:R-:W-:-:S05]  /*00f0*/  IMAD.WIDE R10, R0, 0x4, R10 ;  /* 0x00000004000a7825 */ /* 0x002fca00078e020a */
[----:B------:R-:W3:Y:S01]  /*0100*/  LDG.E R3, desc[UR6][R10.64] ;  /* 0x000000060a037981 */ /* 0x000ee2000c1e1900 */
[----:B------:R-:W-:-:S05]  /*0110*/  IMAD.WIDE R16, R21, 0x4, R10 ;  /* 0x0000000415107825 */ /* 0x000fca00078e020a */
[----:B------:R-:W4:Y:S01]  /*0120*/  LDG.E R4, desc[UR6][R16.64] ;  /* 0x0000000610047981 */ /* 0x000f22000c1e1900 */
[----:B------:R-:W-:-:S03]  /*0130*/  IMAD.WIDE R20, R21, 0x4, R16 ;  /* 0x0000000415147825 */ /* 0x000fc600078e0210 */
[----:B0-----:R-:W3:Y:S04]  /*0140*/  LDG.E R8, desc[UR6][R8.64] ;  /* 0x0000000608087981 */ /* 0x001ee8000c1e1900 */
[----:B------:R-:W5:Y:S01]  /*0150*/  LDG.E R5, desc[UR6][R20.64] ;  /* 0x0000000614057981 */ /* 0x000f62000c1e1900 */
[----:B--2---:R-:W-:-:S05]  /*0160*/  IMAD.WIDE R14, R2, 0x4, R12 ;  /* 0x00000004020e7825 */ /* 0x004fca00078e020c */
[----:B------:R-:W4:Y:S01]  /*0170*/  LDG.E R23, desc[UR6][R14.64] ;  /* 0x000000060e177981 */ /* 0x000f22000c1e1900 */
[----:B------:R-:W-:-:S06]  /*0180*/  IMAD.WIDE R18, R2, 0x4, R14 ;  /* 0x0000000402127825 */ /* 0x000fcc00078e020e */
[----:B------:R-:W5:Y:S01]  /*0190*/  LDG.E R18, desc[UR6][R18.64] ;  /* 0x0000000612127981 */ /* 0x000f62000c1e1900 */
[----:B---3--:R-:W-:-:S04]  /*01a0*/  FADD R6, R8, -R3 ;  /* 0x8000000308067221 */ /* 0x008fc80000000000 */
[----:B------:R-:W-:-:S04]  /*01b0*/  FMUL R22, R6, R6 ;  /* 0x0000000606167220 */ /* 0x000fc80000400000 */
[----:B------:R-:W-:Y:S01]  /*01c0*/  F2F.F64.F32 R6, R22 ;  /* 0x0000001600067310 */ /* 0x000fe20000201800 */
[----:B------:R-:W-:Y:S01]  /*01d0*/  ISETP.GT.AND P0, PT, R2, 0x1, PT ;  /* 0x000000010200780c */ /* 0x000fe20003f04270 */
[----:B----4-:R-:W-:-:S04]  /*01e0*/  FADD R23, R23, -R4 ;  /* 0x8000000417177221 */ /* 0x010fc80000000000 */
[----:B------:R-:W-:Y:S01]  /*01f0*/  FMUL R8, R23, R23 ;  /* 0x0000001717087220 */ /* 0x000fe20000400000 */
[----:B-----5:R-:W-:-:S05]  /*0200*/  FADD R10, R18, -R5 ;  /* 0x80000005120a7221 */ /* 0x020fca0000000000 */
[----:B------:R-:W0:Y:S01]  /*0210*/  F2F.F64.F32 R8, R8 ;  /* 0x0000000800087310 */ /* 0x000e220000201800 */
[----:B------:R-:W-:-:S07]  /*0220*/  FMUL R14, R10, R10 ;  /* 0x0000000a0a0e7220 */ /* 0x000fce0000400000 */
[----:B------:R-:W1:Y:S01]  /*0230*/  F2F.F64.F32 R10, R14 ;  /* 0x0000000e000a7310 */ /* 0x000e620000201800 */
[----:B0-----:R-:W-:-:S08]  /*0240*/  DADD R6, R6, R8 ;  /* 0x0000000006067229 */ /* 0x001fd00000000008 */
[----:B-1----:R-:W-:Y:S01]  /*0250*/  DADD R10, R6, R10 ;  /* 0x00000000060a7229 */ /* 0x002fe2000000000a */
[----:B------:R-:W-:Y:S01]  /*0260*/  MOV R6, RZ ;  /* 0x000000ff00067202 */ /* 0x000fe20000000f00 */
[----:B------:R-:W-:Y:S09]  /*0270*/  @!P0 BRA `(.L_x_2708) ;  /* 0x0000000800a88947 */ /* 0x000ff20003800000 */
[C---:B------:R-:W-:Y:S02]  /*0280*/  IADD3 R6, PT, PT, R2.reuse, -0x2, RZ ;  /* 0xfffffffe02067810 */ /* 0x040fe40007ffe0ff */
[----:B------:R-:W-:Y:S02]  /*0290*/  IADD3 R7, PT, PT, R2, -0x1, RZ ;  /* 0xffffffff02077810 */ /* 0x000fe40007ffe0ff */
[----:B------:R-:W-:Y:S02]  /*02a0*/  ISETP.GE.U32.AND P0, PT, R6, 0x3, PT ;  /* 0x000000030600780c */ /* 0x000fe40003f06070 */
[----:B------:R-:W-:Y:S02]  /*02b0*/  MOV R6, RZ ;  /* 0x000000ff00067202 */ /* 0x000fe40000000f00 */
[----:B------:R-:W-:Y:S02]  /*02c0*/  MOV R15, 0x1 ;  /* 0x00000001000f7802 */ /* 0x000fe40000000f00 */
[----:B------:R-:W-:-:S02]  /*02d0*/  SHF.L.U32 R8, R2, 0x1, RZ ;  /* 0x0000000102087819 */ /* 0x000fc400000006ff */
[----:B------:R-:W-:-:S05]  /*02e0*/  LOP3.LUT R9, R7, 0x3, RZ, 0xc0, !PT ;  /* 0x0000000307097812 */ /* 0x000fca00078ec0ff */
[----:B------:R-:W-:Y:S05]  /*02f0*/  @!P0 BRA `(.L_x_2709) ;  /* 0x0000000400688947 */ /* 0x000fea0003800000 */
[----:B------:R-:W0:Y:S01]  /*0300*/  LDC R14, c[0x0][0x388] ;  /* 0x0000e200ff0e7b82 */ /* 0x000e220000000800 */
[----:B------:R-:W-:Y:S01]  /*0310*/  HFMA2 R24, -RZ, RZ, 0, 0 ;  /* 0x00000000ff187431 */ /* 0x000fe200000001ff */
[----:B------:R-:W-:Y:S01]  /*0320*/  LOP3.LUT R23, R7, 0xfffffffc, RZ, 0xc0, !PT ;  /* 0xfffffffc07177812 */ /* 0x000fe200078ec0ff */
[----:B------:R-:W-:Y:S01]  /*0330*/  HFMA2 R6, -RZ, RZ, 0, 0 ;  /* 0x00000000ff067431 */ /* 0x000fe200000001ff */
[----:B------:R-:W-:Y:S02]  /*0340*/  IADD3 R25, PT, PT, R2, 0x1, RZ ;  /* 0x0000000102197810 */ /* 0x000fe40007ffe0ff */
[----:B------:R-:W-:Y:S02]  /*0350*/  MOV R22, R8 ;  /* 0x0000000800167202 */ /* 0x000fe40000000f00 */
[----:B------:R-:W1:Y:S05]  /*0360*/  LDC R15, c[0x0][0x38c] ;  /* 0x0000e300ff0f7b82 */ /* 0x000e6a0000000800 */
.L_x_2710:
[----:B01----:R-:W-:Y:S01]  /*0370*/  IMAD.WIDE.U32 R26, R25, 0x4, R14 ;  /* 0x00000004191a7825 */ /* 0x003fe200078e000e */
[----:B------:R-:W2:Y:S05]  /*0380*/  LDG.E R18, desc[UR6][R14.64+0x4] ;  /* 0x000004060e127981 */ /* 0x000eaa000c1e1900 */
[----:B------:R-:W3:Y:S01]  /*0390*/  LDG.E R27, desc[UR6][R26.64] ;  /* 0x000000061a1b7981 */ /* 0x000ee2000c1e1900 */
[----:B------:R-:W-:-:S05]  /*03a0*/  IADD3 R17, PT, PT, R22, 0x1, RZ ;  /* 0x0000000116117810 */ /* 0x000fca0007ffe0ff */
[----:B------:R-:W-:-:S05]  /*03b0*/  IMAD.WIDE.U32 R16, R17, 0x4, R12 ;  /* 0x0000000411107825 */ /* 0x000fca00078e000c */
[----:B------:R-:W4:Y:S04]  /*03c0*/  LDG.E R28, desc[UR6][R16.64] ;  /* 0x00000006101c7981 */ /* 0x000f28000c1e1900 */
[----:B------:R-:W5:Y:S01]  /*03d0*/  LDG.E R26, desc[UR6][R16.64+0x4] ;  /* 0x00000406101a7981 */ /* 0x000f62000c1e1900 */
[----:B--2---:R-:W-:-:S04]  /*03e0*/  FADD R18, -R3, R18 ;  /* 0x0000001203127221 */ /* 0x004fc80000000100 */
[----:B------:R-:W-:Y:S01]  /*03f0*/  FMUL R29, R18, R18 ;  /* 0x00000012121d7220 */ /* 0x000fe20000400000 */
[----:B---3--:R-:W-:-:S03]  /*0400*/  FADD R20, -R4, R27 ;  /* 0x0000001b04147221 */ /* 0x008fc60000000100 */
[----:B------:R0:W-:Y:S02]  /*0410*/  F2F.F64.F32 R18, R29 ;  /* 0x0000001d00127310 */ /* 0x0001e40000201800 */
[----:B0-----:R-:W-:Y:S01]  /*0420*/  FMUL R29, R20, R20 ;  /* 0x00000014141d7220 */ /* 0x001fe20000400000 */
[----:B----4-:R-:W-:-:S05]  /*0430*/  FADD R28, -R5, R28 ;  /* 0x0000001c051c7221 */ /* 0x010fca0000000100 */
[----:B------:R-:W0:Y:S01]  /*0440*/  F2F.F64.F32 R20, R29 ;  /* 0x0000001d00147310 */ /* 0x000e220000201800 */
[----:B------:R-:W-:Y:S01]  /*0450*/  FMUL R28, R28, R28 ;  /* 0x0000001c1c1c7220 */ /* 0x000fe20000400000 */
[----:B0-----:R-:W-:-:S06]  /*0460*/  DADD R20, R18, R20 ;  /* 0x0000000012147229 */ /* 0x001fcc0000000014 */
[----:B------:R0:W1:Y:S02]  /*0470*/  F2F.F64.F32 R18, R28 ;  /* 0x0000001c00127310 */ /* 0x0000640000201800 */
[----:B0-----:R-:W2:Y:S01]  /*0480*/  LDG.E R28, desc[UR6][R14.64+0x8] ;  /* 0x000008060e1c7981 */ /* 0x001ea2000c1e1900 */
[----:B-1----:R-:W-:Y:S01]  /*0490*/  DADD R18, R20, R18 ;  /* 0x0000000014127229 */ /* 0x002fe20000000012 */
[----:B------:R-:W-:-:S05]  /*04a0*/  IMAD.WIDE.U32 R20, R2, 0x4, R14 ;  /* 0x0000000402147825 */ /* 0x000fca00078e000e */
[----:B------:R-:W3:Y:S02]  /*04b0*/  LDG.E R27, desc[UR6][R20.64+0x8] ;  /* 0x00000806141b7981 */ /* 0x000ee4000c1e1900 */
[----:B------:R-:W-:-:S06]  /*04c0*/  DSETP.GEU.AND P0, PT, R18, R10, PT ;  /* 0x0000000a1200722a */ /* 0x000fcc0003f0e000 */
[----:B------:R-:W-:Y:S02]  /*04d0*/  FSEL R10, R18, R10, !P0 ;  /* 0x0000000a120a7208 */ /* 0x000fe40004000000 */
[----:B------:R-:W-:Y:S01]  /*04e0*/  FSEL R11, R19, R11, !P0 ;  /* 0x0000000b130b7208 */ /* 0x000fe20004000000 */
[----:B-----5:R-:W-:Y:S01]  /*04f0*/  FADD R26, -R5, R26 ;  /* 0x0000001a051a7221 */ /* 0x020fe20000000100 */
[----:B--2---:R-:W-:-:S04]  /*0500*/  FADD R18, -R3, R28 ;  /* 0x0000001c03127221 */ /* 0x004fc80000000100 */
[----:B------:R-:W-:Y:S01]  /*0510*/  FMUL R29, R18, R18 ;  /* 0x00000012121d7220 */ /* 0x000fe20000400000 */
[----:B---3--:R-:W-:-:S04]  /*0520*/  FADD R27, -R4, R27 ;  /* 0x0000001b041b7221 */ /* 0x008fc80000000100 */
[----:B------:R-:W-:Y:S01]  /*0530*/  FMUL R18, R27, R27 ;  /* 0x0000001b1b127220 */ /* 0x000fe20000400000 */
[----:B------:R-:W-:Y:S08]  /*0540*/  F2F.F64.F32 R28, R29 ;  /* 0x0000001d001c7310 */ /* 0x000ff00000201800 */
[----:B------:R-:W0:Y:S02]  /*0550*/  F2F.F64.F32 R18, R18 ;  /* 0x0000001200127310 */ /* 0x000e240000201800 */
[----:B0-----:R-:W-:Y:S01]  /*0560*/  DADD R18, R28, R18 ;  /* 0x000000001c127229 */ /* 0x001fe20000000012 */
[----:B------:R-:W-:Y:S01]  /*0570*/  FMUL R28, R26, R26 ;  /* 0x0000001a1a1c7220 */ /* 0x000fe20000400000 */
[----:B------:R-:W2:Y:S04]  /*0580*/  LDG.E R29, desc[UR6][R16.64+0xc] ;  /* 0x00000c06101d7981 */ /* 0x000ea8000c1e1900 */
[----:B------:R-:W0:Y:S02]  /*0590*/  F2F.F64.F32 R26, R28 ;  /* 0x0000001c001a7310 */ /* 0x000e240000201800 */
[----:B0-----:R-:W-:Y:S01]  /*05a0*/  DADD R18, R18, R26 ;  /* 0x0000000012127229 */ /* 0x001fe2000000001a */
[----:B------:R-:W3:Y:S04]  /*05b0*/  LDG.E R26, desc[UR6][R14.64+0xc] ;  /* 0x00000c060e1a7981 */ /* 0x000ee8000c1e1900 */
[----:B------:R-:W4:Y:S03]  /*05c0*/  LDG.E R27, desc[UR6][R20.64+0xc] ;  /* 0x00000c06141b7981 */ /* 0x000f26000c1e1900 */
[----:B------:R-:W-:-:S06]  /*05d0*/  DSETP.GEU.AND P1, PT, R18, R10, PT ;  /* 0x0000000a1200722a */ /* 0x000fcc0003f2e000 */
[----:B------:R-:W-:Y:S02]  /*05e0*/  FSEL R10, R18, R10, !P1 ;  /* 0x0000000a120a7208 */ /* 0x000fe40004800000 */
[----:B------:R-:W-:Y:S01]  /*05f0*/  FSEL R11, R19, R11, !P1 ;  /* 0x0000000b130b7208 */ /* 0x000fe20004800000 */
[----:B------:R-:W5:Y:S01]  /*0600*/  LDG.E R21, desc[UR6][R20.64+0x10] ;  /* 0x0000100614157981 */ /* 0x000f62000c1e1900 */
[----:B---3--:R-:W-:Y:S01]  /*0610*/  FADD R26, -R3, R26 ;  /* 0x0000001a031a7221 */ /* 0x008fe20000000100 */
[----:B----4-:R-:W-:-:S03]  /*0620*/  FADD R18, -R4, R27 ;  /* 0x0000001b04127221 */ /* 0x010fc60000000100 */
[----:B------:R-:W-:Y:S01]  /*0630*/  FMUL R26, R26, R26 ;  /* 0x0000001a1a1a7220 */ /* 0x000fe20000400000 */
[----:B------:R-:W-:-:S05]  /*0640*/  FMUL R28, R18, R18 ;  /* 0x00000012121c7220 */ /* 0x000fca0000400000 */
[----:B------:R-:W-:Y:S08]  /*0650*/  F2F.F64.F32 R26, R26 ;  /* 0x0000001a001a7310 */ /* 0x000ff00000201800 */
[----:B------:R0:W1:Y:S02]  /*0660*/  F2F.F64.F32 R18, R28 ;  /* 0x0000001c00127310 */ /* 0x0000640000201800 */
[----:B0-----:R-:W3:Y:S01]  /*0670*/  LDG.E R28, desc[UR6][R14.64+0x10] ;  /* 0x000010060e1c7981 */ /* 0x001ee2000c1e1900 */
[----:B-1----:R-:W-:-:S03]  /*0680*/  DADD R18, R26, R18 ;  /* 0x000000001a127229 */ /* 0x002fc60000000012 */
[----:B------:R-:W4:Y:S01]  /*0690*/  LDG.E R27, desc[UR6][R16.64+0x8] ;  /* 0x00000806101b7981 */ /* 0x000f22000c1e1900 */
[----:B--2---:R-:W-:-:S04]  /*06a0*/  FADD R29, -R5, R29 ;  /* 0x0000001d051d7221 */ /* 0x004fc80000000100 */
[----:B------:R-:W-:Y:S01]  /*06b0*/  FMUL R29, R29, R29 ;  /* 0x0000001d1d1d7220 */ /* 0x000fe20000400000 */
[C---:B------:R-:W-:Y:S02]  /*06c0*/  @!P0 IADD3 R6, PT, PT, R24.reuse, 0x1, RZ ;  /* 0x0000000118068810 */ /* 0x040fe40007ffe0ff */
[----:B------:R-:W-:Y:S02]  /*06d0*/  @!P1 IADD3 R6, PT, PT, R24, 0x2, RZ ;  /* 0x0000000218069810 */ /* 0x000fe40007ffe0ff */
[----:B------:R-:W-:Y:S01]  /*06e0*/  IADD3 R22, PT, PT, R22, 0x4, RZ ;  /* 0x0000000416167810 */ /* 0x000fe20007ffe0ff */
[----:B----4-:R-:W-:-:S04]  /*06f0*/  FADD R27, -R5, R27 ;  /* 0x0000001b051b7221 */ /* 0x010fc80000000100 */
[----:B------:R-:W-:-:S06]  /*0700*/  FMUL R27, R27, R27 ;  /* 0x0000001b1b1b7220 */ /* 0x000fcc0000400000 */
[----:B------:R-:W0:Y:S02]  /*0710*/  F2F.F64.F32 R26, R27 ;  /* 0x0000001b001a7310 */ /* 0x000e240000201800 */
[----:B0-----:R-:W-:Y:S01]  /*0720*/  DADD R18, R18, R26 ;  /* 0x0000000012127229 */ /* 0x001fe2000000001a */
[----:B---3--:R-:W-:Y:S01]  /*0730*/  FADD R26, -R3, R28 ;  /* 0x0000001c031a7221 */ /* 0x008fe20000000100 */
[----:B-----5:R-:W-:-:S03]  /*0740*/  FADD R28, -R4, R21 ;  /* 0x00000015041c7221 */ /* 0x020fc60000000100 */
[----:B------:R-:W-:Y:S01]  /*0750*/  FMUL R26, R26, R26 ;  /* 0x0000001a1a1a7220 */ /* 0x000fe20000400000 */
[----:B------:R-:W-:-:S03]  /*0760*/  FMUL R28, R28, R28 ;  /* 0x0000001c1c1c7220 */ /* 0x000fc60000400000 */
[----:B------:R-:W-:Y:S08]  /*0770*/  F2F.F64.F32 R20, R26 ;  /* 0x0000001a00147310 */ /* 0x000ff00000201800 */
[----:B------:R-:W0:Y:S01]  /*0780*/  F2F.F64.F32 R16, R28 ;  /* 0x0000001c00107310 */ /* 0x000e220000201800 */
[----:B------:R-:W-:Y:S02]  /*0790*/  DSETP.GEU.AND P2, PT, R18, R10, PT ;  /* 0x0000000a1200722a */ /* 0x000fe40003f4e000 */
[----:B0-----:R-:W-:-:S05]  /*07a0*/  DADD R20, R20, R16 ;  /* 0x0000000014147229 */ /* 0x001fca0000000010 */
[----:B------:R-:W0:Y:S07]  /*07b0*/  F2F.F64.F32 R16, R29 ;  /* 0x0000001d00107310 */ /* 0x000e2e0000201800 */
[C---:B------:R-:W-:Y:S02]  /*07c0*/  @!P2 IADD3 R6, PT, PT, R24.reuse, 0x3, RZ ;  /* 0x000000031806a810 */ /* 0x040fe40007ffe0ff */
[----:B------:R-:W-:-:S04]  /*07d0*/  IADD3 R24, PT, PT, R24, 0x4, RZ ;  /* 0x0000000418187810 */ /* 0x000fc80007ffe0ff */
[----:B------:R-:W-:Y:S02]  /*07e0*/  ISETP.NE.AND P1, PT, R24, R23, PT ;  /* 0x000000171800720c */ /* 0x000fe40003f25270 */
[----:B------:R-:W-:Y:S02]  /*07f0*/  FSEL R10, R18, R10, !P2 ;  /* 0x0000000a120a7208 */ /* 0x000fe40005000000 */
[----:B------:R-:W-:Y:S01]  /*0800*/  FSEL R11, R19, R11, !P2 ;  /* 0x0000000b130b7208 */ /* 0x000fe20005000000 */
        /* <DEDUP_REMOVED lines=8> */
[----:B------:R-:W-:-:S07]  /*0890*/  IADD3 R15, PT, PT, R24, 0x1, RZ ;  /* 0x00000001180f7810 */ /* 0x000fce0007ffe0ff */
.L_x_2709:
[----:B------:R-:W-:-:S13]  /*08a0*/  ISETP.NE.AND P0, PT, R9, RZ, PT ;  /* 0x000000ff0900720c */ /* 0x000fda0003f05270 */
[----:B------:R-:W-:Y:S05]  /*08b0*/  @!P0 BRA `(.L_x_2708) ;  /* 0x0000000400188947 */ /* 0x000fea0003800000 */
[----:B------:R-:W-:Y:S02]  /*08c0*/  ISETP.NE.AND P1, PT, R9, 0x1, PT ;  /* 0x000000010900780c */ /* 0x000fe40003f25270 */
[----:B------:R-:W-:-:S04]  /*08d0*/  LOP3.LUT R7, R7, 0x1, RZ, 0xc0, !PT ;  /* 0x0000000107077812 */ /* 0x000fc800078ec0ff */
[----:B------:R-:W-:-:S07]  /*08e0*/  ISETP.NE.U32.AND P0, PT, R7, 0x1, PT ;  /* 0x000000010700780c */ /* 0x000fce0003f05070 */
[----:B------:R-:W-:Y:S06]  /*08f0*/  @!P1 BRA `(.L_x_2711) ;  /* 0x0000000000b09947 */ /* 0x000fec0003800000 */
[----:B------:R-:W-:Y:S01]  /*0900*/  IADD3 R7, PT, PT, R2, R15, RZ ;  /* 0x0000000f02077210 */ /* 0x000fe20007ffe0ff */
[----:B------:R-:W-:-:S03]  /*0910*/  IMAD.WIDE.U32 R16, R15, 0x4, R12 ;  /* 0x000000040f107825 */ /* 0x000fc600078e000c */
[C---:B------:R-:W-:Y:S01]  /*0920*/  IADD3 R23, PT, PT, R2.reuse, R7, RZ ;  /* 0x0000000702177210 */ /* 0x040fe20007ffe0ff */
[--C-:B------:R-:W-:Y:S01]  /*0930*/  IMAD.WIDE.U32 R24, R7, 0x4, R12.reuse ;  /* 0x0000000407187825 */ /* 0x100fe200078e000c */
[----:B------:R-:W2:Y:S03]  /*0940*/  LDG.E R20, desc[UR6][R16.64] ;  /* 0x0000000610147981 */ /* 0x000ea6000c1e1900 */
[----:B------:R-:W-:Y:S01]  /*0950*/  IMAD.WIDE.U32 R22, R23, 0x4, R12 ;  /* 0x0000000417167825 */ /* 0x000fe200078e000c */
[----:B------:R-:W3:Y:S04]  /*0960*/  LDG.E R7, desc[UR6][R24.64] ;  /* 0x0000000618077981 */ /* 0x000ee8000c1e1900 */
[----:B------:R-:W4:Y:S01]  /*0970*/  LDG.E R14, desc[UR6][R16.64+0x4] ;  /* 0x00000406100e7981 */ /* 0x000f22000c1e1900 */
[----:B------:R-:W-:-:S03]  /*0980*/  IMAD.WIDE.U32 R18, R2, 0x4, R16 ;  /* 0x0000000402127825 */ /* 0x000fc600078e0010 */
[----:B------:R-:W5:Y:S01]  /*0990*/  LDG.E R22, desc[UR6][R22.64] ;  /* 0x0000000616167981 */ /* 0x000f62000c1e1900 */
[----:B------:R-:W-:-:S03]  /*09a0*/  IMAD.WIDE.U32 R8, R8, 0x4, R16 ;  /* 0x0000000408087825 */ /* 0x000fc600078e0010 */
[----:B------:R-:W5:Y:S04]  /*09b0*/  LDG.E R19, desc[UR6][R18.64+0x4] ;  /* 0x0000040612137981 */ /* 0x000f68000c1e1900 */
[----:B------:R0:W5:Y:S01]  /*09c0*/  LDG.E R8, desc[UR6][R8.64+0x4] ;  /* 0x0000040608087981 */ /* 0x000162000c1e1900 */
[----:B--2---:R-:W-:Y:S01]  /*09d0*/  FADD R20, -R3, R20 ;  /* 0x0000001403147221 */ /* 0x004fe20000000100 */
[----:B---3--:R-:W-:-:S03]  /*09e0*/  FADD R7, -R4, R7 ;  /* 0x0000000704077221 */ /* 0x008fc60000000100 */
[----:B------:R-:W-:Y:S01]  /*09f0*/  FMUL R20, R20, R20 ;  /* 0x0000001414147220 */ /* 0x000fe20000400000 */
[----:B----4-:R-:W-:Y:S01]  /*0a00*/  FADD R14, -R3, R14 ;  /* 0x0000000e030e7221 */ /* 0x010fe20000000100 */
[----:B------:R-:W-:-:S03]  /*0a10*/  FMUL R7, R7, R7 ;  /* 0x0000000707077220 */ /* 0x000fc60000400000 */
[----:B------:R-:W-:Y:S01]  /*0a20*/  FMUL R16, R14, R14 ;  /* 0x0000000e0e107220 */ /* 0x000fe20000400000 */
[----:B-----5:R-:W-:Y:S01]  /*0a30*/  FADD R14, -R5, R22 ;  /* 0x00000016050e7221 */ /* 0x020fe20000000100 */
[----:B------:R-:W-:Y:S01]  /*0a40*/  F2F.F64.F32 R20, R20 ;  /* 0x0000001400147310 */ /* 0x000fe20000201800 */
[----:B0-----:R-:W-:-:S07]  /*0a50*/  FADD R9, -R4, R19 ;  /* 0x0000001304097221 */ /* 0x001fce0000000100 */
[----:B------:R-:W0:Y:S01]  /*0a60*/  F2F.F64.F32 R22, R7 ;  /* 0x0000000700167310 */ /* 0x000e220000201800 */
[----:B------:R-:W-:Y:S01]  /*0a70*/  FMUL R14, R14, R14 ;  /* 0x0000000e0e0e7220 */ /* 0x000fe20000400000 */
[----:B------:R-:W-:Y:S01]  /*0a80*/  FMUL R24, R9, R9 ;  /* 0x0000000909187220 */ /* 0x000fe20000400000 */
[----:B------:R-:W-:-:S05]  /*0a90*/  FADD R25, -R5, R8 ;  /* 0x0000000805197221 */ /* 0x000fca0000000100 */
[----:B------:R-:W1:Y:S01]  /*0aa0*/  F2F.F64.F32 R18, R14 ;  /* 0x0000000e00127310 */ /* 0x000e620000201800 */
[----:B0-----:R-:W-:-:S07]  /*0ab0*/  DADD R22, R20, R22 ;  /* 0x0000000014167229 */ /* 0x001fce0000000016 */
[----:B------:R-:W-:Y:S01]  /*0ac0*/  F2F.F64.F32 R16, R16 ;  /* 0x0000001000107310 */ /* 0x000fe20000201800 */
[----:B------:R-:W-:-:S07]  /*0ad0*/  FMUL R20, R25, R25 ;  /* 0x0000001919147220 */ /* 0x000fce0000400000 */
[----:B------:R-:W0:Y:S01]  /*0ae0*/  F2F.F64.F32 R8, R24 ;  /* 0x0000001800087310 */ /* 0x000e220000201800 */
[----:B-1----:R-:W-:-:S07]  /*0af0*/  DADD R18, R22, R18 ;  /* 0x0000000016127229 */ /* 0x002fce0000000012 */
[----:B------:R-:W1:Y:S01]  /*0b00*/  F2F.F64.F32 R20, R20 ;  /* 0x0000001400147310 */ /* 0x000e620000201800 */
[----:B------:R-:W-:Y:S02]  /*0b10*/  DSETP.GEU.AND P1, PT, R18, R10, PT ;  /* 0x0000000a1200722a */ /* 0x000fe40003f2e000 */
[----:B0-----:R-:W-:-:S04]  /*0b20*/  DADD R8, R16, R8 ;  /* 0x0000000010087229 */ /* 0x001fc80000000008 */
[----:B------:R-:W-:Y:S02]  /*0b30*/  FSEL R10, R18, R10, !P1 ;  /* 0x0000000a120a7208 */ /* 0x000fe40004800000 */
[----:B------:R-:W-:Y:S02]  /*0b40*/  FSEL R11, R19, R11, !P1 ;  /* 0x0000000b130b7208 */ /* 0x000fe40004800000 */
[----:B-1----:R-:W-:-:S08]  /*0b50*/  DADD R8, R8, R20 ;  /* 0x0000000008087229 */ /* 0x002fd00000000014 */
[----:B------:R-:W-:Y:S01]  /*0b60*/  DSETP.GEU.AND P2, PT, R8, R10, PT ;  /* 0x0000000a0800722a */ /* 0x000fe20003f4e000 */
[----:B------:R-:W-:-:S05]  /*0b70*/  SEL R6, R15, R6, !P1 ;  /* 0x000000060f067207 */ /* 0x000fca0004800000 */
[----:B------:R-:W-:Y:S02]  /*0b80*/  FSEL R10, R8, R10, !P2 ;  /* 0x0000000a080a7208 */ /* 0x000fe40005000000 */
[----:B------:R-:W-:-:S06]  /*0b90*/  FSEL R11, R9, R11, !P2 ;  /* 0x0000000b090b7208 */ /* 0x000fcc0005000000 */
[C---:B------:R-:W-:Y:S02]  /*0ba0*/  @!P2 IADD3 R6, PT, PT, R15.reuse, 0x1, RZ ;  /* 0x000000010f06a810 */ /* 0x040fe40007ffe0ff */
[----:B------:R-:W-:-:S07]  /*0bb0*/  IADD3 R15, PT, PT, R15, 0x2, RZ ;  /* 0x000000020f0f7810 */ /* 0x000fce0007ffe0ff */
.L_x_2711:
[----:B------:R-:W-:Y:S05]  /*0bc0*/  @P0 BRA `(.L_x_2708) ;  /* 0x0000000000540947 */ /* 0x000fea0003800000 */
[----:B------:R-:W-:Y:S01]  /*0bd0*/  IADD3 R7, PT, PT, R2, R15, RZ ;  /* 0x0000000f02077210 */ /* 0x000fe20007ffe0ff */
[----:B------:R-:W-:-:S04]  /*0be0*/  IMAD.WIDE.U32 R8, R15, 0x4, R12 ;  /* 0x000000040f087825 */ /* 0x000fc800078e000c */
[--C-:B------:R-:W-:Y:S01]  /*0bf0*/  IMAD.WIDE.U32 R16, R7, 0x4, R12.reuse ;  /* 0x0000000407107825 */ /* 0x100fe200078e000c */
[----:B------:R-:W-:Y:S01]  /*0c00*/  IADD3 R7, PT, PT, R2, R7, RZ ;  /* 0x0000000702077210 */ /* 0x000fe20007ffe0ff */
[----:B------:R-:W2:Y:S04]  /*0c10*/  LDG.E R8, desc[UR6][R8.64] ;  /* 0x0000000608087981 */ /* 0x000ea8000c1e1900 */
[----:B------:R-:W3:Y:S01]  /*0c20*/  LDG.E R17, desc[UR6][R16.64] ;  /* 0x0000000610117981 */ /* 0x000ee2000c1e1900 */
[----:B------:R-:W-:-:S06]  /*0c30*/  IMAD.WIDE.U32 R12, R7, 0x4, R12 ;  /* 0x00000004070c7825 */ /* 0x000fcc00078e000c */
[----:B------:R-:W4:Y:S01]  /*0c40*/  LDG.E R12, desc[UR6][R12.64] ;  /* 0x000000060c0c7981 */ /* 0x000f22000c1e1900 */
[----:B--2---:R-:W-:Y:S01]  /*0c50*/  FADD R3, -R3, R8 ;  /* 0x0000000803037221 */ /* 0x004fe20000000100 */
[----:B---3--:R-:W-:-:S03]  /*0c60*/  FADD R4, -R4, R17 ;  /* 0x0000001104047221 */ /* 0x008fc60000000100 */
[----:B------:R-:W-:Y:S01]  /*0c70*/  FMUL R7, R3, R3 ;  /* 0x0000000303077220 */ /* 0x000fe20000400000 */
[----:B------:R-:W-:-:S03]  /*0c80*/  FMUL R4, R4, R4 ;  /* 0x0000000404047220 */ /* 0x000fc60000400000 */
[----:B------:R-:W-:Y:S01]  /*0c90*/  F2F.F64.F32 R2, R7 ;  /* 0x0000000700027310 */ /* 0x000fe20000201800 */
[----:B----4-:R-:W-:-:S04]  /*0ca0*/  FADD R8, -R5, R12 ;  /* 0x0000000c05087221 */ /* 0x010fc80000000100 */
[----:B------:R-:W-:-:S03]  /*0cb0*/  FMUL R8, R8, R8 ;  /* 0x0000000808087220 */ /* 0x000fc60000400000 */
[----:B------:R-:W0:Y:S08]  /*0cc0*/  F2F.F64.F32 R4, R4 ;  /* 0x0000000400047310 */ /* 0x000e300000201800 */
[----:B------:R-:W1:Y:S01]  /*0cd0*/  F2F.F64.F32 R8, R8 ;  /* 0x0000000800087310 */ /* 0x000e620000201800 */
[----:B0-----:R-:W-:-:S08]  /*0ce0*/  DADD R2, R2, R4 ;  /* 0x0000000002027229 */ /* 0x001fd00000000004 */
[----:B-1----:R-:W-:-:S08]  /*0cf0*/  DADD R2, R2, R8 ;  /* 0x0000000002027229 */ /* 0x002fd00000000008 */
[----:B------:R-:W-:-:S06]  /*0d00*/  DSETP.GEU.AND P0, PT, R2, R10, PT ;  /* 0x0000000a0200722a */ /* 0x000fcc0003f0e000 */
[----:B------:R-:W-:-:S08]  /*0d10*/  SEL R6, R15, R6, !P0 ;  /* 0x000000060f067207 */ /* 0x000fd00004000000 */
.L_x_2708:
        /* <DEDUP_REMOVED lines=10> */
.L_x_2712:
        /* <DEDUP_REMOVED lines=12> */
.L_x_2827:


//--------------------- .text._Z17countNewCentroidsILi2EEvPfS0_PiS0_S1_S1_S1_ --------------------------
	.section	.text._Z17countNewCentroidsILi2EEvPfS0_PiS0_S1_S1_S1_,"ax",@progbits
	.align	128
        .global         _Z17countNewCentroidsILi2EEvPfS0_PiS0_S1_S1_S1_
        .type           _Z17countNewCentroidsILi2EEvPfS0_PiS0_S1_S1_S1_,@function
        .size           _Z17countNewCentroidsILi2EEvPfS0_PiS0_S1_S1_S1_,(.L_x_2828 - _Z17countNewCentroidsILi2EEvPfS0_PiS0_S1_S1_S1_)
        .other          _Z17countNewCentroidsILi2EEvPfS0_PiS0_S1_S1_S1_,@"STO_CUDA_ENTRY STV_DEFAULT"
_Z17countNewCentroidsILi2EEvPfS0_PiS0_S1_S1_S1_:
.text._Z17countNewCentroidsILi2EEvPfS0_PiS0_S1_S1_S1_:
        /* <DEDUP_REMOVED lines=14> */
[----:B--2---:R-:W-:Y:S01]  /*00e0*/  IMAD.SHL.U32 R4, R0, 0x2, RZ ;  /* 0x0000000200047824 */ /* 0x004fe200078e00ff */
        /* <DEDUP_REMOVED lines=9> */
.L_x_2715:
[----:B------:R-:W-:Y:S02]  /*0180*/  IMAD R10, R9, 0x4, R8 ;  /* 0x00000004090a7824 */ /* 0x000fe400078e0208 */
[----:B-1----:R-:W-:-:S03]  /*0190*/  IMAD.IADD R9, R12, 0x1, R9 ;  /* 0x000000010c097824 */ /* 0x002fc600078e0209 */
[----:B------:R0:W-:Y:S02]  /*01a0*/  STS [R10], RZ ;  /* 0x000000ff0a007388 */ /* 0x0001e40000000800 */
[----:B------:R-:W-:-:S13]  /*01b0*/  ISETP.GE.AND P1, PT, R9, R4, PT ;  /* 0x000000040900720c */ /* 0x000fda0003f26270 */
[----:B0-----:R-:W-:Y:S05]  /*01c0*/  @!P1 BRA `(.L_x_2715) ;  /* 0xfffffffc00ec9947 */ /* 0x001fea000383ffff */
.L_x_2714:
[----:B------:R-:W-:Y:S05]  /*01d0*/  BSYNC.RECONVERGENT B0 ;  /* 0x0000000000007941 */ /* 0x000fea0003800200 */
.L_x_2713:
[----:B------:R-:W-:Y:S04]  /*01e0*/  BSSY.RECONVERGENT B0, `(.L_x_2716) ;  /* 0x0000009000007945 */ /* 0x000fe80003800200 */
[----:B------:R-:W-:Y:S05]  /*01f0*/  @P0 BRA `(.L_x_2717) ;  /* 0x00000000001c0947 */ /* 0x000fea0003800000 */
[----:B------:R-:W0:Y:S01]  /*0200*/  LDC R10, c[0x0][0x360] ;  /* 0x0000d800ff0a7b82 */ /* 0x000e220000000800 */
[----:B------:R-:W-:-:S07]  /*0210*/  MOV R9, R3 ;  /* 0x0000000300097202 */ /* 0x000fce0000000f00 */
.L_x_2718:
[----:B------:R-:W-:Y:S02]  /*0220*/  IMAD R8, R9, 0x4, R2 ;  /* 0x0000000409087824 */ /* 0x000fe400078e0202 */
[----:B0-----:R-:W-:-:S03]  /*0230*/  IMAD.IADD R9, R10, 0x1, R9 ;  /* 0x000000010a097824 */ /* 0x001fc600078e0209 */
[----:B------:R1:W-:Y:S02]  /*0240*/  STS [R8], RZ ;  /* 0x000000ff08007388 */ /* 0x0003e40000000800 */
[----:B------:R-:W-:-:S13]  /*0250*/  ISETP.GE.AND P0, PT, R9, R0, PT ;  /* 0x000000000900720c */ /* 0x000fda0003f06270 */
[----:B-1----:R-:W-:Y:S05]  /*0260*/  @!P0 BRA `(.L_x_2718) ;  /* 0xfffffffc00ec8947 */ /* 0x002fea000383ffff */
.L_x_2717:
[----:B------:R-:W-:Y:S05]  /*0270*/  BSYNC.RECONVERGENT B0 ;  /* 0x0000000000007941 */ /* 0x000fea0003800200 */
.L_x_2716:
        /* <DEDUP_REMOVED lines=12> */
.L_x_2722:
[----:B------:R-:W0:Y:S02]  /*0340*/  LDS R8, [R13] ;  /* 0x000000000d087984 */ /* 0x000e240000000800 */
[----:B0----5:R-:W-:-:S05]  /*0350*/  FADD R9, R7, R8 ;  /* 0x0000000807097221 */ /* 0x021fca0000000000 */
[----:B------:R-:W0:Y:S02]  /*0360*/  ATOMS.CAST.SPIN P0, [R13], R8, R9 ;  /* 0x000000080d00758d */ /* 0x000e240001800009 */
[----:B0-----:R-:W-:Y:S05]  /*0370*/  @!P0 BRA `(.L_x_2722) ;  /* 0xfffffffc00f08947 */ /* 0x001fea000383ffff */
[----:B------:R-:W-:Y:S05]  /*0380*/  BSYNC.RECONVERGENT B1 ;  /* 0x0000000000017941 */ /* 0x000fea0003800200 */
.L_x_2721:
[----:B------:R-:W-:-:S06]  /*0390*/  IMAD.WIDE R6, R6, 0x4, R10 ;  /* 0x0000000406067825 */ /* 0x000fcc00078e020a */
[----:B------:R0:W5:Y:S01]  /*03a0*/  LDG.E R7, desc[UR6][R6.64] ;  /* 0x0000000606077981 */ /* 0x000162000c1e1900 */
[----:B------:R-:W-:Y:S01]  /*03b0*/  BSSY.RECONVERGENT B1, `(.L_x_2723) ;  /* 0x0000006000017945 */ /* 0x000fe20003800200 */
[----:B------:R-:W-:-:S07]  /*03c0*/  IMAD R8, R0, 0x4, R13 ;  /* 0x0000000400087824 */ /* 0x000fce00078e020d */
.L_x_2724:
[----:B------:R-:W1:Y:S02]  /*03d0*/  LDS R10, [R8] ;  /* 0x00000000080a7984 */ /* 0x000e640000000800 */
[----:B-1---5:R-:W-:-:S05]  /*03e0*/  FADD R11, R7, R10 ;  /* 0x0000000a070b7221 */ /* 0x022fca0000000000 */
[----:B------:R-:W1:Y:S02]  /*03f0*/  ATOMS.CAST.SPIN P0, [R8], R10, R11 ;  /* 0x0000000a0800758d */ /* 0x000e64000180000b */
[----:B-1----:R-:W-:Y:S05]  /*0400*/  @!P0 BRA `(.L_x_2724) ;  /* 0xfffffffc00f08947 */ /* 0x002fea000383ffff */
[----:B------:R-:W-:Y:S05]  /*0410*/  BSYNC.RECONVERGENT B1 ;  /* 0x0000000000017941 */ /* 0x000fea0003800200 */
.L_x_2723:
[----:B------:R-:W-:-:S05]  /*0420*/  IMAD R13, R0, 0x8, R13 ;  /* 0x00000008000d7824 */ /* 0x000fca00078e020d */
[----:B------:R1:W-:Y:S02]  /*0430*/  ATOMS.POPC.INC.32 RZ, [R13+URZ] ;  /* 0x000000000dff7f8c */ /* 0x0003e4000d8000ff */
.L_x_2720:
[----:B------:R-:W-:Y:S05]  /*0440*/  BSYNC.RECONVERGENT B0 ;  /* 0x0000000000007941 */ /* 0x000fea0003800200 */
.L_x_2719:
        /* <DEDUP_REMOVED lines=8> */
.L_x_2727:
[C---:B------:R-:W-:Y:S02]  /*04d0*/  IMAD R10, R11.reuse, 0x4, R5 ;  /* 0x000000040b0a7824 */ /* 0x040fe400078e0205 */
[----:B0--34-:R-:W-:-:S03]  /*04e0*/  IMAD.WIDE R6, R11, 0x4, R8 ;  /* 0x000000040b067825 */ /* 0x019fc600078e0208 */
[----:B-1----:R-:W0:Y:S01]  /*04f0*/  LDS R13, [R10] ;  /* 0x000000000a0d7984 */ /* 0x002e220000000800 */
[----:B--2---:R-:W-:-:S04]  /*0500*/  IADD3 R11, PT, PT, R12, R11, RZ ;  /* 0x0000000b0c0b7210 */ /* 0x004fc80007ffe0ff */
[----:B------:R-:W-:Y:S01]  /*0510*/  ISETP.GE.AND P1, PT, R11, R4, PT ;  /* 0x000000040b00720c */ /* 0x000fe20003f26270 */
[----:B0-----:R4:W-:-:S12]  /*0520*/  REDG.E.ADD.F32.FTZ.RN.STRONG.GPU desc[UR6][R6.64], R13 ;  /* 0x0000000d060079a6 */ /* 0x0019d8000c12f306 */
[----:B------:R-:W-:Y:S05]  /*0530*/  @!P1 BRA `(.L_x_2727) ;  /* 0xfffffffc00e49947 */ /* 0x000fea000383ffff */
.L_x_2726:
[----:B------:R-:W-:Y:S05]  /*0540*/  BSYNC.RECONVERGENT B0 ;  /* 0x0000000000007941 */ /* 0x000fea0003800200 */
.L_x_2725:
[----:B------:R-:W-:Y:S05]  /*0550*/  @P0 EXIT ;  /* 0x000000000000094d */ /* 0x000fea0003800000 */
[----:B0---4-:R-:W0:Y:S01]  /*0560*/  LDC.64 R6, c[0x0][0x3a0] ;  /* 0x0000e800ff067b82 */ /* 0x011e220000000a00 */
[----:B------:R-:W2:Y:S02]  /*0570*/  LDCU UR4, c[0x0][0x360] ;  /* 0x00006c00ff0477ac */ /* 0x000ea40008000800 */
.L_x_2728:
[C---:B------:R-:W-:Y:S02]  /*0580*/  IMAD R8, R3.reuse, 0x4, R2 ;  /* 0x0000000403087824 */ /* 0x040fe400078e0202 */
[----:B0--3--:R-:W-:-:S03]  /*0590*/  IMAD.WIDE R4, R3, 0x4, R6 ;  /* 0x0000000403047825 */ /* 0x009fc600078e0206 */
[----:B------:R-:W0:Y:S01]  /*05a0*/  LDS R9, [R8] ;  /* 0x0000000008097984 */ /* 0x000e220000000800 */
[----:B--2---:R-:W-:-:S04]  /*05b0*/  IADD3 R3, PT, PT, R3, UR4, RZ ;  /* 0x0000000403037c10 */ /* 0x004fc8000fffe0ff */
[----:B------:R-:W-:Y:S01]  /*05c0*/  ISETP.GE.AND P0, PT, R3, R0, PT ;  /* 0x000000000300720c */ /* 0x000fe20003f06270 */
[----:B0-----:R3:W-:-:S12]  /*05d0*/  REDG.E.ADD.STRONG.GPU desc[UR6][R4.64], R9 ;  /* 0x000000090400798e */ /* 0x0017d8000c12e106 */
[----:B------:R-:W-:Y:S05]  /*05e0*/  @!P0 BRA `(.L_x_2728) ;  /* 0xfffffffc00e48947 */ /* 0x000fea000383ffff */
[----:B------:R-:W-:Y:S05]  /*05f0*/  EXIT ;  /* 0x000000000000794d */ /* 0x000fea0003800000 */
.L_x_2729:
        /* <DEDUP_REMOVED lines=16> */
.L_x_2828:


//--------------------- .text._Z19countNewMembershipsILi2EEvPfS0_PiS1_S1_S1_ --------------------------
	.section	.text._Z19countNewMembershipsILi2EEvPfS0_PiS1_S1_S1_,"ax",@progbits
	.align	128
        .global         _Z19countNewMembershipsILi2EEvPfS0_PiS1_S1_S1_
        .type           _Z19countNewMembershipsILi2EEvPfS0_PiS1_S1_S1_,@function
        .size           _Z19countNewMembershipsILi2EEvPfS0_PiS1_S1_S1_,(.L_x_2829 - _Z19countNewMembershipsILi2EEvPfS0_PiS1_S1_S1_)
        .other          _Z19countNewMembershipsILi2EEvPfS0_PiS1_S1_S1_,@"STO_CUDA_ENTRY STV_DEFAULT"
_Z19countNewMembershipsILi2EEvPfS0_PiS1_S1_S1_:
.text._Z19countNewMembershipsILi2EEvPfS0_PiS1_S1_S1_:
        /* <DEDUP_REMOVED lines=17> */
[----:B------:R-:W-:-:S06]  /*0110*/  IMAD.WIDE R4, R5, 0x4, R10 ;  /* 0x0000000405047825 */ /* 0x000fcc00078e020a */
[----:B------:R-:W4:Y:S04]  /*0120*/  LDG.E R4, desc[UR6][R4.64] ;  /* 0x0000000604047981 */ /* 0x000f28000c1e1900 */
[----:B0-----:R-:W3:Y:S01]  /*0130*/  LDG.E R8, desc[UR6][R8.64] ;  /* 0x0000000608087981 */ /* 0x001ee2000c1e1900 */
[----:B--2---:R-:W-:-:S06]  /*0140*/  IMAD.WIDE R12, R2, 0x4, R14 ;  /* 0x00000004020c7825 */ /* 0x004fcc00078e020e */
[----:B------:R-:W4:Y:S01]  /*0150*/  LDG.E R13, desc[UR6][R12.64] ;  /* 0x000000060c0d7981 */ /* 0x000f22000c1e1900 */
[----:B------:R-:W-:Y:S01]  /*0160*/  ISETP.GT.AND P0, PT, R2, 0x1, PT ;  /* 0x000000010200780c */ /* 0x000fe20003f04270 */
[----:B---3--:R-:W-:-:S04]  /*0170*/  FADD R6, R8, -R3 ;  /* 0x8000000308067221 */ /* 0x008fc80000000000 */
[----:B------:R-:W-:-:S04]  /*0180*/  FMUL R16, R6, R6 ;  /* 0x0000000606107220 */ /* 0x000fc80000400000 */
[----:B------:R-:W-:Y:S01]  /*0190*/  F2F.F64.F32 R6, R16 ;  /* 0x0000001000067310 */ /* 0x000fe20000201800 */
[----:B------:R-:W-:Y:S01]  /*01a0*/  MOV R11, RZ ;  /* 0x000000ff000b7202 */ /* 0x000fe20000000f00 */
[----:B----4-:R-:W-:-:S04]  /*01b0*/  FADD R17, R13, -R4 ;  /* 0x800000040d117221 */ /* 0x010fc80000000000 */
[----:B------:R-:W-:-:S04]  /*01c0*/  FMUL R17, R17, R17 ;  /* 0x0000001111117220 */ /* 0x000fc80000400000 */
[----:B------:R-:W0:Y:S02]  /*01d0*/  F2F.F64.F32 R8, R17 ;  /* 0x0000001100087310 */ /* 0x000e240000201800 */
[----:B0-----:R-:W-:Y:S01]  /*01e0*/  DADD R6, R6, R8 ;  /* 0x0000000006067229 */ /* 0x001fe20000000008 */
[----:B------:R-:W-:Y:S10]  /*01f0*/  @!P0 BRA `(.L_x_2730) ;  /* 0x0000000800008947 */ /* 0x000ff40003800000 */
[C---:B------:R-:W-:Y:S02]  /*0200*/  IADD3 R5, PT, PT, R2.reuse, -0x2, RZ ;  /* 0xfffffffe02057810 */ /* 0x040fe40007ffe0ff */
[----:B------:R-:W-:Y:S02]  /*0210*/  MOV R12, R6 ;  /* 0x00000006000c7202 */ /* 0x000fe40000000f00 */
[----:B------:R-:W-:Y:S02]  /*0220*/  ISETP.GE.U32.AND P0, PT, R5, 0x3, PT ;  /* 0x000000030500780c */ /* 0x000fe40003f06070 */
[----:B------:R-:W-:Y:S02]  /*0230*/  IADD3 R5, PT, PT, R2, -0x1, RZ ;  /* 0xffffffff02057810 */ /* 0x000fe40007ffe0ff */
[----:B------:R-:W-:Y:S01]  /*0240*/  MOV R13, R7 ;  /* 0x00000007000d7202 */ /* 0x000fe20000000f00 */
[----:B------:R-:W-:Y:S01]  /*0250*/  IMAD.MOV.U32 R7, RZ, RZ, 0x1 ;  /* 0x00000001ff077424 */ /* 0x000fe200078e00ff */
[----:B------:R-:W-:-:S02]  /*0260*/  MOV R11, RZ ;  /* 0x000000ff000b7202 */ /* 0x000fc40000000f00 */
[----:B------:R-:W-:-:S05]  /*0270*/  LOP3.LUT R6, R5, 0x3, RZ, 0xc0, !PT ;  /* 0x0000000305067812 */ /* 0x000fca00078ec0ff */
[----:B------:R-:W-:Y:S05]  /*0280*/  @!P0 BRA `(.L_x_2731) ;  /* 0x00000004000c8947 */ /* 0x000fea0003800000 */
[----:B------:R-:W0:Y:S01]  /*0290*/  LDC R16, c[0x0][0x388] ;  /* 0x0000e200ff107b82 */ /* 0x000e220000000800 */
[----:B------:R-:W-:Y:S01]  /*02a0*/  HFMA2 R24, -RZ, RZ, 0, 0 ;  /* 0x00000000ff187431 */ /* 0x000fe200000001ff */
[----:B------:R-:W-:Y:S02]  /*02b0*/  LOP3.LUT R7, R5, 0xfffffffc, RZ, 0xc0, !PT ;  /* 0xfffffffc05077812 */ /* 0x000fe400078ec0ff */
[----:B------:R-:W-:Y:S02]  /*02c0*/  IADD3 R9, PT, PT, R2, 0x1, RZ ;  /* 0x0000000102097810 */ /* 0x000fe40007ffe0ff */
[----:B------:R-:W-:Y:S02]  /*02d0*/  MOV R11, RZ ;  /* 0x000000ff000b7202 */ /* 0x000fe40000000f00 */
[----:B------:R-:W1:Y:S05]  /*02e0*/  LDC R17, c[0x0][0x38c] ;  /* 0x0000e300ff117b82 */ /* 0x000e6a0000000800 */
.L_x_2732:
[--C-:B01----:R-:W-:Y:S01]  /*02f0*/  IMAD.WIDE.U32 R18, R9, 0x4, R16.reuse ;  /* 0x0000000409127825 */ /* 0x103fe200078e0010 */
[----:B------:R-:W2:Y:S03]  /*0300*/  LDG.E R20, desc[UR6][R16.64+0x4] ;  /* 0x0000040610147981 */ /* 0x000ea6000c1e1900 */
[----:B------:R-:W-:Y:S01]  /*0310*/  IMAD.WIDE.U32 R22, R2, 0x4, R16 ;  /* 0x0000000402167825 */ /* 0x000fe200078e0010 */
[----:B------:R-:W3:Y:S04]  /*0320*/  LDG.E R26, desc[UR6][R16.64+0x8] ;  /* 0x00000806101a7981 */ /* 0x000ee8000c1e1900 */
[----:B------:R-:W4:Y:S04]  /*0330*/  LDG.E R19, desc[UR6][R18.64] ;  /* 0x0000000612137981 */ /* 0x000f28000c1e1900 */
[----:B------:R-:W5:Y:S04]  /*0340*/  LDG.E R27, desc[UR6][R22.64+0x8] ;  /* 0x00000806161b7981 */ /* 0x000f68000c1e1900 */
[----:B------:R-:W5:Y:S04]  /*0350*/  LDG.E R10, desc[UR6][R16.64+0xc] ;  /* 0x00000c06100a7981 */ /* 0x000f68000c1e1900 */
[----:B------:R-:W5:Y:S04]  /*0360*/  LDG.E R25, desc[UR6][R22.64+0xc] ;  /* 0x00000c0616197981 */ /* 0x000f68000c1e1900 */
[----:B------:R-:W5:Y:S04]  /*0370*/  LDG.E R8, desc[UR6][R16.64+0x10] ;  /* 0x0000100610087981 */ /* 0x000f68000c1e1900 */
[----:B------:R0:W5:Y:S01]  /*0380*/  LDG.E R29, desc[UR6][R22.64+0x10] ;  /* 0x00001006161d7981 */ /* 0x000162000c1e1900 */
[----:B--2---:R-:W-:-:S04]  /*0390*/  FADD R20, -R3, R20 ;  /* 0x0000001403147221 */ /* 0x004fc80000000100 */
[----:B------:R-:W-:Y:S01]  /*03a0*/  FMUL R28, R20, R20 ;  /* 0x00000014141c7220 */ /* 0x000fe20000400000 */
[----:B----4-:R-:W-:-:S04]  /*03b0*/  FADD R20, -R4, R19 ;  /* 0x0000001304147221 */ /* 0x010fc80000000100 */
[----:B------:R-:W-:Y:S01]  /*03c0*/  FMUL R20, R20, R20 ;  /* 0x0000001414147220 */ /* 0x000fe20000400000 */
[----:B------:R-:W-:Y:S08]  /*03d0*/  F2F.F64.F32 R18, R28 ;  /* 0x0000001c00127310 */ /* 0x000ff00000201800 */
[----:B------:R-:W1:Y:S01]  /*03e0*/  F2F.F64.F32 R20, R20 ;  /* 0x0000001400147310 */ /* 0x000e620000201800 */
[----:B---3--:R-:W-:Y:S01]  /*03f0*/  FADD R26, -R3, R26 ;  /* 0x0000001a031a7221 */ /* 0x008fe20000000100 */
[----:B-----5:R-:W-:Y:S01]  /*0400*/  FADD R27, -R4, R27 ;  /* 0x0000001b041b7221 */ /* 0x020fe20000000100 */
[----:B-1----:R-:W-:-:S02]  /*0410*/  DADD R18, R18, R20 ;  /* 0x0000000012127229 */ /* 0x002fc40000000014 */
[----:B------:R-:W-:Y:S01]  /*0420*/  FMUL R26, R26, R26 ;  /* 0x0000001a1a1a7220 */ /* 0x000fe20000400000 */
[----:B------:R-:W-:-:S05]  /*0430*/  FMUL R27, R27, R27 ;  /* 0x0000001b1b1b7220 */ /* 0x000fca0000400000 */
[----:B------:R-:W-:Y:S01]  /*0440*/  DSETP.GEU.AND P0, PT, R18, R12, PT ;  /* 0x0000000c1200722a */ /* 0x000fe20003f0e000 */
[----:B------:R-:W-:Y:S05]  /*0450*/  F2F.F64.F32 R20, R26 ;  /* 0x0000001a00147310 */ /* 0x000fea0000201800 */
[----:B------:R-:W-:Y:S02]  /*0460*/  FSEL R12, R18, R12, !P0 ;  /* 0x0000000c120c7208 */ /* 0x000fe40004000000 */
[----:B------:R-:W-:Y:S02]  /*0470*/  FSEL R13, R19, R13, !P0 ;  /* 0x0000000d130d7208 */ /* 0x000fe40004000000 */
[----:B------:R-:W1:Y:S01]  /*0480*/  F2F.F64.F32 R18, R27 ;  /* 0x0000001b00127310 */ /* 0x000e620000201800 */
[----:B------:R-:W-:Y:S01]  /*0490*/  FADD R10, -R3, R10 ;  /* 0x0000000a030a7221 */ /* 0x000fe20000000100 */
[----:B------:R-:W-:-:S03]  /*04a0*/  FADD R25, -R4, R25 ;  /* 0x0000001904197221 */ /* 0x000fc60000000100 */
[----:B------:R-:W-:Y:S01]  /*04b0*/  FMUL R10, R10, R10 ;  /* 0x0000000a0a0a7220 */ /* 0x000fe20000400000 */
[----:B------:R-:W-:-:S03]  /*04c0*/  FMUL R25, R25, R25 ;  /* 0x0000001919197220 */ /* 0x000fc60000400000 */
[----:B0-----:R-:W-:Y:S01]  /*04d0*/  F2F.F64.F32 R22, R10 ;  /* 0x0000000a00167310 */ /* 0x001fe20000201800 */
[----:B-1----:R-:W-:-:S07]  /*04e0*/  DADD R20, R20, R18 ;  /* 0x0000000014147229 */ /* 0x002fce0000000012 */
[----:B------:R-:W0:Y:S01]  /*04f0*/  F2F.F64.F32 R18, R25 ;  /* 0x0000001900127310 */ /* 0x000e220000201800 */
[----:B------:R-:W-:Y:S01]  /*0500*/  DSETP.GEU.AND P1, PT, R20, R12, PT ;  /* 0x0000000c1400722a */ /* 0x000fe20003f2e000 */
[----:B------:R-:W-:Y:S01]  /*0510*/  FADD R8, -R3, R8 ;  /* 0x0000000803087221 */ /* 0x000fe20000000100 */
[----:B------:R-:W-:-:S04]  /*0520*/  FADD R29, -R4, R29 ;  /* 0x0000001d041d7221 */ /* 0x000fc80000000100 */
[----:B------:R-:W-:Y:S01]  /*0530*/  FSEL R12, R20, R12, !P1 ;  /* 0x0000000c140c7208 */ /* 0x000fe20004800000 */
[----:B0-----:R-:W-:Y:S01]  /*0540*/  DADD R22, R22, R18 ;  /* 0x0000000016167229 */ /* 0x001fe20000000012 */
[----:B------:R-:W-:Y:S01]  /*0550*/  FSEL R13, R21, R13, !P1 ;  /* 0x0000000d150d7208 */ /* 0x000fe20004800000 */
[----:B------:R-:W-:Y:S01]  /*0560*/  FMUL R26, R8, R8 ;  /* 0x00000008081a7220 */ /* 0x000fe20000400000 */
[----:B------:R-:W-:-:S05]  /*0570*/  FMUL R29, R29, R29 ;  /* 0x0000001d1d1d7220 */ /* 0x000fca0000400000 */
[----:B------:R-:W-:Y:S01]  /*0580*/  DSETP.GEU.AND P2, PT, R22, R12, PT ;  /* 0x0000000c1600722a */ /* 0x000fe20003f4e000 */
[----:B------:R-:W-:Y:S01]  /*0590*/  F2F.F64.F32 R26, R26 ;  /* 0x0000001a001a7310 */ /* 0x000fe20000201800 */
[----:B------:R-:W-:-:S07]  /*05a0*/  MOV R21, R11 ;  /* 0x0000000b00157202 */ /* 0x000fce0000000f00 */
[----:B------:R-:W0:Y:S01]  /*05b0*/  F2F.F64.F32 R18, R29 ;  /* 0x0000001d00127310 */ /* 0x000e220000201800 */
[C---:B------:R-:W-:Y:S01]  /*05c0*/  @!P0 VIADD R21, R24.reuse, 0x1 ;  /* 0x0000000118158836 */ /* 0x040fe20000000000 */
[----:B------:R-:W-:-:S03]  /*05d0*/  @!P1 IADD3 R21, PT, PT, R24, 0x2, RZ ;  /* 0x0000000218159810 */ /* 0x000fc60007ffe0ff */
[C---:B------:R-:W-:Y:S02]  /*05e0*/  @!P2 IADD3 R21, PT, PT, R24.reuse, 0x3, RZ ;  /* 0x000000031815a810 */ /* 0x040fe40007ffe0ff */
[----:B------:R-:W-:Y:S02]  /*05f0*/  IADD3 R24, PT, PT, R24, 0x4, RZ ;  /* 0x0000000418187810 */ /* 0x000fe40007ffe0ff */
[----:B------:R-:W-:Y:S02]  /*0600*/  FSEL R10, R22, R12, !P2 ;  /* 0x0000000c160a7208 */ /* 0x000fe40005000000 */
[----:B------:R-:W-:Y:S02]  /*0610*/  ISETP.NE.AND P1, PT, R24, R7, PT ;  /* 0x000000071800720c */ /* 0x000fe40003f25270 */
        /* <DEDUP_REMOVED lines=9> */
[----:B------:R-:W-:-:S07]  /*06b0*/  VIADD R7, R24, 0x1 ;  /* 0x0000000118077836 */ /* 0x000fce0000000000 */
.L_x_2731:
[----:B------:R-:W-:-:S13]  /*06c0*/  ISETP.NE.AND P0, PT, R6, RZ, PT ;  /* 0x000000ff0600720c */ /* 0x000fda0003f05270 */
[----:B------:R-:W-:Y:S05]  /*06d0*/  @!P0 BRA `(.L_x_2730) ;  /* 0x0000000000c88947 */ /* 0x000fea0003800000 */
[----:B------:R-:W-:Y:S02]  /*06e0*/  ISETP.NE.AND P1, PT, R6, 0x1, PT ;  /* 0x000000010600780c */ /* 0x000fe40003f25270 */
[----:B------:R-:W-:-:S04]  /*06f0*/  LOP3.LUT R5, R5, 0x1, RZ, 0xc0, !PT ;  /* 0x0000000105057812 */ /* 0x000fc800078ec0ff */
[----:B------:R-:W-:-:S07]  /*0700*/  ISETP.NE.U32.AND P0, PT, R5, 0x1, PT ;  /* 0x000000010500780c */ /* 0x000fce0003f05070 */
[----:B------:R-:W-:Y:S06]  /*0710*/  @!P1 BRA `(.L_x_2733) ;  /* 0x00000000007c9947 */ /* 0x000fec0003800000 */
[----:B------:R-:W-:Y:S01]  /*0720*/  IADD3 R21, PT, PT, R2, R7, RZ ;  /* 0x0000000702157210 */ /* 0x000fe20007ffe0ff */
[----:B------:R-:W-:-:S04]  /*0730*/  IMAD.WIDE.U32 R18, R7, 0x4, R14 ;  /* 0x0000000407127825 */ /* 0x000fc800078e000e */
[----:B------:R-:W-:Y:S01]  /*0740*/  IMAD.WIDE.U32 R20, R21, 0x4, R14 ;  /* 0x0000000415147825 */ /* 0x000fe200078e000e */
[----:B------:R-:W2:Y:S03]  /*0750*/  LDG.E R6, desc[UR6][R18.64] ;  /* 0x0000000612067981 */ /* 0x000ea6000c1e1900 */
[----:B------:R-:W-:Y:S01]  /*0760*/  IMAD.WIDE.U32 R22, R2, 0x4, R18 ;  /* 0x0000000402167825 */ /* 0x000fe200078e0012 */
[----:B------:R-:W3:Y:S04]  /*0770*/  LDG.E R10, desc[UR6][R18.64+0x4] ;  /* 0x00000406120a7981 */ /* 0x000ee8000c1e1900 */
[----:B------:R-:W4:Y:S04]  /*0780*/  LDG.E R21, desc[UR6][R20.64] ;  /* 0x0000000614157981 */ /* 0x000f28000c1e1900 */
[----:B------:R-:W5:Y:S01]  /*0790*/  LDG.E R23, desc[UR6][R22.64+0x4] ;  /* 0x0000040616177981 */ /* 0x000f62000c1e1900 */
[----:B--2---:R-:W-:Y:S01]  /*07a0*/  FADD R6, -R3, R6 ;  /* 0x0000000603067221 */ /* 0x004fe20000000100 */
[----:B----4-:R-:W-:-:S03]  /*07b0*/  FADD R5, -R4, R21 ;  /* 0x0000001504057221 */ /* 0x010fc60000000100 */
[----:B------:R-:W-:Y:S01]  /*07c0*/  FMUL R6, R6, R6 ;  /* 0x0000000606067220 */ /* 0x000fe20000400000 */
[----:B------:R-:W-:-:S03]  /*07d0*/  FMUL R16, R5, R5 ;  /* 0x0000000505107220 */ /* 0x000fc60000400000 */
[----:B------:R-:W-:Y:S01]  /*07e0*/  F2F.F64.F32 R8, R6 ;  /* 0x0000000600087310 */ /* 0x000fe20000201800 */
[----:B-----5:R-:W-:Y:S01]  /*07f0*/  FADD R5, -R4, R23 ;  /* 0x0000001704057221 */ /* 0x020fe20000000100 */
[----:B---3--:R-:W-:-:S06]  /*0800*/  FADD R10, -R3, R10 ;  /* 0x0000000a030a7221 */ /* 0x008fcc0000000100 */
[----:B------:R-:W0:Y:S01]  /*0810*/  F2F.F64.F32 R16, R16 ;  /* 0x0000001000107310 */ /* 0x000e220000201800 */
[----:B------:R-:W-:Y:S01]  /*0820*/  FMUL R20, R5, R5 ;  /* 0x0000000505147220 */ /* 0x000fe20000400000 */
[----:B------:R-:W-:-:S06]  /*0830*/  FMUL R10, R10, R10 ;  /* 0x0000000a0a0a7220 */ /* 0x000fcc0000400000 */
[----:B------:R-:W-:Y:S08]  /*0840*/  F2F.F64.F32 R18, R10 ;  /* 0x0000000a00127310 */ /* 0x000ff00000201800 */
[----:B------:R-:W1:Y:S01]  /*0850*/  F2F.F64.F32 R20, R20 ;  /* 0x0000001400147310 */ /* 0x000e620000201800 */
[----:B0-----:R-:W-:-:S08]  /*0860*/  DADD R8, R8, R16 ;  /* 0x0000000008087229 */ /* 0x001fd00000000010 */
[----:B------:R-:W-:Y:S02]  /*0870*/  DSETP.GEU.AND P1, PT, R8, R12, PT ;  /* 0x0000000c0800722a */ /* 0x000fe40003f2e000 */
[----:B-1----:R-:W-:-:S04]  /*0880*/  DADD R18, R18, R20 ;  /* 0x0000000012127229 */ /* 0x002fc80000000014 */
[----:B------:R-:W-:Y:S02]  /*0890*/  FSEL R8, R8, R12, !P1 ;  /* 0x0000000c08087208 */ /* 0x000fe40004800000 */
[----:B------:R-:W-:-:S06]  /*08a0*/  FSEL R9, R9, R13, !P1 ;  /* 0x0000000d09097208 */ /* 0x000fcc0004800000 */
[----:B------:R-:W-:Y:S01]  /*08b0*/  DSETP.GEU.AND P2, PT, R18, R8, PT ;  /* 0x000000081200722a */ /* 0x000fe20003f4e000 */
[----:B------:R-:W-:-:S05]  /*08c0*/  SEL R11, R7, R11, !P1 ;  /* 0x0000000b070b7207 */ /* 0x000fca0004800000 */
[----:B------:R-:W-:Y:S02]  /*08d0*/  FSEL R12, R18, R8, !P2 ;  /* 0x00000008120c7208 */ /* 0x000fe40005000000 */
[----:B------:R-:W-:-:S06]  /*08e0*/  FSEL R13, R19, R9, !P2 ;  /* 0x00000009130d7208 */ /* 0x000fcc0005000000 */
[C---:B------:R-:W-:Y:S02]  /*08f0*/  @!P2 IADD3 R11, PT, PT, R7.reuse, 0x1, RZ ;  /* 0x00000001070ba810 */ /* 0x040fe40007ffe0ff */
[----:B------:R-:W-:-:S07]  /*0900*/  IADD3 R7, PT, PT, R7, 0x2, RZ ;  /* 0x0000000207077810 */ /* 0x000fce0007ffe0ff */
.L_x_2733:
[----:B------:R-:W-:Y:S05]  /*0910*/  @P0 BRA `(.L_x_2730) ;  /* 0x0000000000380947 */ /* 0x000fea0003800000 */
[----:B------:R-:W-:Y:S01]  /*0920*/  IADD3 R5, PT, PT, R2, R7, RZ ;  /* 0x0000000702057210 */ /* 0x000fe20007ffe0ff */
[----:B------:R-:W-:-:S04]  /*0930*/  IMAD.WIDE.U32 R8, R7, 0x4, R14 ;  /* 0x0000000407087825 */ /* 0x000fc800078e000e */
[----:B------:R-:W-:Y:S02]  /*0940*/  IMAD.WIDE.U32 R14, R5, 0x4, R14 ;  /* 0x00000004050e7825 */ /* 0x000fe400078e000e */
[----:B------:R-:W2:Y:S04]  /*0950*/  LDG.E R8, desc[UR6][R8.64] ;  /* 0x0000000608087981 */ /* 0x000ea8000c1e1900 */
[----:B------:R-:W3:Y:S01]  /*0960*/  LDG.E R15, desc[UR6][R14.64] ;  /* 0x000000060e0f7981 */ /* 0x000ee2000c1e1900 */
[----:B--2---:R-:W-:Y:S01]  /*0970*/  FADD R3, -R3, R8 ;  /* 0x0000000803037221 */ /* 0x004fe20000000100 */
[----:B---3--:R-:W-:-:S03]  /*0980*/  FADD R4, -R4, R15 ;  /* 0x0000000f04047221 */ /* 0x008fc60000000100 */
[----:B------:R-:W-:Y:S01]  /*0990*/  FMUL R6, R3, R3 ;  /* 0x0000000303067220 */ /* 0x000fe20000400000 */
[----:B------:R-:W-:-:S03]  /*09a0*/  FMUL R4, R4, R4 ;  /* 0x0000000404047220 */ /* 0x000fc60000400000 */
[----:B------:R-:W-:Y:S08]  /*09b0*/  F2F.F64.F32 R2, R6 ;  /* 0x0000000600027310 */ /* 0x000ff00000201800 */
[----:B------:R-:W0:Y:S02]  /*09c0*/  F2F.F64.F32 R4, R4 ;  /* 0x0000000400047310 */ /* 0x000e240000201800 */
[----:B0-----:R-:W-:-:S08]  /*09d0*/  DADD R2, R2, R4 ;  /* 0x0000000002027229 */ /* 0x001fd00000000004 */
[----:B------:R-:W-:-:S06]  /*09e0*/  DSETP.GEU.AND P0, PT, R2, R12, PT ;  /* 0x0000000c0200722a */ /* 0x000fcc0003f0e000 */
[----:B------:R-:W-:-:S08]  /*09f0*/  SEL R11, R7, R11, !P0 ;  /* 0x0000000b070b7207 */ /* 0x000fd00004000000 */
.L_x_2730:
        /* <DEDUP_REMOVED lines=10> */
.L_x_2734:
        /* <DEDUP_REMOVED lines=14> */
.L_x_2829:


//--------------------- .text._Z17countNewCentroidsILi1EEvPfS0_PiS0_S1_S1_S1_ --------------------------
	.section	.text._Z17countNewCentroidsILi1EEvPfS0_PiS0_S1_S1_S1_,"ax",@progbits
	.align	128
        .global         _Z17countNewCentroidsILi1EEvPfS0_PiS0_S1_S1_S1_
        .type           _Z17countNewCentroidsILi1EEvPfS0_PiS0_S1_S1_S1_,@function
        .size           _Z17countNewCentroidsILi1EEvPfS0_PiS0_S1_S1_S1_,(.L_x_2830 - _Z17countNewCentroidsILi1EEvPfS0_PiS0_S1_S1_S1_)
        .other          _Z17countNewCentroidsILi1EEvPfS0_PiS0_S1_S1_S1_,@"STO_CUDA_ENTRY STV_DEFAULT"
_Z17countNewCentroidsILi1EEvPfS0_PiS0_S1_S1_S1_:
.text._Z17countNewCentroidsILi1EEvPfS0_PiS0_S1_S1_S1_:
[----:B------:R-:W-:Y:S08]  /*0000*/  LDC R1, c[0x0][0x37c] ;  /* 0x0000df00ff017b82 */ /* 0x000ff00000000800 */
[----:B------:R-:W0:Y:S01]  /*0010*/  LDC.64 R6, c[0x0][0x3a8] ;  /* 0x0000ea00ff067b82 */ /* 0x000e220000000a00 */
[----:B------:R-:W0:Y:S07]  /*0020*/  LDCU.64 UR6, c[0x0][0x358] ;  /* 0x00006b00ff0677ac */ /* 0x000e2e0008000a00 */
[----:B------:R-:W1:Y:S01]  /*0030*/  LDC.64 R8, c[0x0][0x3b0] ;  /* 0x0000ec00ff087b82 */ /* 0x000e620000000a00 */
[----:B0-----:R-:W2:Y:S04]  /*0040*/  LDG.E R0, desc[UR6][R6.64] ;  /* 0x0000000606007981 */ /* 0x001ea8000c1e1900 */
[----:B-1----:R0:W5:Y:S03]  /*0050*/  LDG.E R8, desc[UR6][R8.64] ;  /* 0x0000000608087981 */ /* 0x002166000c1e1900 */
[----:B------:R-:W1:Y:S01]  /*0060*/  S2UR UR4, SR_CTAID.X ;  /* 0x00000000000479c3 */ /* 0x000e620000002500 */
[----:B------:R-:W-:Y:S01]  /*0070*/  MOV R5, 0x400 ;  /* 0x0000040000057802 */ /* 0x000fe20000000f00 */
[----:B------:R-:W-:Y:S01]  /*0080*/  BSSY.RECONVERGENT B0, `(.L_x_2735) ;  /* 0x0000018000007945 */ /* 0x000fe20003800200 */
[----:B------:R-:W3:Y:S01]  /*0090*/  S2R R3, SR_TID.X ;  /* 0x0000000000037919 */ /* 0x000ee20000002100 */
[----:B------:R-:W4:Y:S01]  /*00a0*/  S2R R2, SR_CgaCtaId ;  /* 0x0000000000027919 */ /* 0x000f220000008800 */
[----:B-1----:R-:W-:-:S06]  /*00b0*/  USHF.L.U32 UR4, UR4, 0xa, URZ ;  /* 0x0000000a04047899 */ /* 0x002fcc00080006ff */
[C---:B---3--:R-:W-:Y:S02]  /*00c0*/  LOP3.LUT R11, R3.reuse, UR4, RZ, 0xfc, !PT ;  /* 0x00000004030b7c12 */ /* 0x048fe4000f8efcff */
[----:B----4-:R-:W-:Y:S02]  /*00d0*/  LEA R5, R2, R5, 0x18 ;  /* 0x0000000502057211 */ /* 0x010fe400078ec0ff */
[----:B--2---:R-:W-:-:S03]  /*00e0*/  ISETP.GE.AND P0, PT, R3, R0, PT ;  /* 0x000000000300720c */ /* 0x004fc60003f06270 */
[----:B------:R-:W-:-:S10]  /*00f0*/  IMAD R2, R0, 0x4, R5 ;  /* 0x0000000400027824 */ /* 0x000fd400078e0205 */
[----:B0-----:R-:W-:Y:S05]  /*0100*/  @P0 BRA `(.L_x_2736) ;  /* 0x00000000003c0947 */ /* 0x001fea0003800000 */
[----:B------:R-:W0:Y:S01]  /*0110*/  LDC R9, c[0x0][0x360] ;  /* 0x0000d800ff097b82 */ /* 0x000e220000000800 */
[----:B------:R-:W-:Y:S01]  /*0120*/  BSSY.RECONVERGENT B1, `(.L_x_2737) ;  /* 0x0000007000017945 */ /* 0x000fe20003800200 */
[----:B------:R-:W-:-:S07]  /*0130*/  IMAD.MOV.U32 R4, RZ, RZ, R3 ;  /* 0x000000ffff047224 */ /* 0x000fce00078e0003 */
.L_x_2738:
[----:B------:R-:W-:Y:S01]  /*0140*/  LEA R6, R4, R5, 0x2 ;  /* 0x0000000504067211 */ /* 0x000fe200078e10ff */
[----:B0-----:R-:W-:-:S04]  /*0150*/  IMAD.IADD R4, R9, 0x1, R4 ;  /* 0x0000000109047824 */ /* 0x001fc800078e0204 */
[----:B------:R1:W-:Y:S01]  /*0160*/  STS [R6], RZ ;  /* 0x000000ff06007388 */ /* 0x0003e20000000800 */
[----:B------:R-:W-:-:S13]  /*0170*/  ISETP.GE.AND P0, PT, R4, R0, PT ;  /* 0x000000000400720c */ /* 0x000fda0003f06270 */
[----:B-1----:R-:W-:Y:S05]  /*0180*/  @!P0 BRA `(.L_x_2738) ;  /* 0xfffffffc00ec8947 */ /* 0x002fea000383ffff */
[----:B------:R-:W-:Y:S05]  /*0190*/  BSYNC.RECONVERGENT B1 ;  /* 0x0000000000017941 */ /* 0x000fea0003800200 */
.L_x_2737:
[----:B------:R-:W-:-:S07]  /*01a0*/  IMAD.MOV.U32 R7, RZ, RZ, R3 ;  /* 0x000000ffff077224 */ /* 0x000fce00078e0003 */
.L_x_2739:
[----:B------:R-:W-:Y:S01]  /*01b0*/  LEA R4, R7, R2, 0x2 ;  /* 0x0000000207047211 */ /* 0x000fe200078e10ff */
[----:B------:R-:W-:-:S04]  /*01c0*/  IMAD.IADD R7, R9, 0x1, R7 ;  /* 0x0000000109077824 */ /* 0x000fc800078e0207 */
[----:B------:R0:W-:Y:S01]  /*01d0*/  STS [R4], RZ ;  /* 0x000000ff04007388 */ /* 0x0001e20000000800 */
[----:B------:R-:W-:-:S13]  /*01e0*/  ISETP.GE.AND P0, PT, R7, R0, PT ;  /* 0x000000000700720c */ /* 0x000fda0003f06270 */
[----:B0-----:R-:W-:Y:S05]  /*01f0*/  @!P0 BRA `(.L_x_2739) ;  /* 0xfffffffc00ec8947 */ /* 0x001fea000383ffff */
.L_x_2736:
[----:B------:R-:W-:Y:S05]  /*0200*/  BSYNC.RECONVERGENT B0 ;  /* 0x0000000000007941 */ /* 0x000fea0003800200 */
.L_x_2735:
        /* <DEDUP_REMOVED lines=8> */
[----:B-1----:R-:W-:-:S06]  /*0290*/  IMAD.WIDE R8, R11, 0x4, R8 ;  /* 0x000000040b087825 */ /* 0x002fcc00078e0208 */
[----:B------:R0:W5:Y:S01]  /*02a0*/  LDG.E R9, desc[UR6][R8.64] ;  /* 0x0000000608097981 */ /* 0x000162000c1e1900 */
[----:B------:R-:W-:Y:S01]  /*02b0*/  BSSY.RECONVERGENT B1, `(.L_x_2742) ;  /* 0x0000006000017945 */ /* 0x000fe20003800200 */
[----:B0-2---:R-:W-:-:S07]  /*02c0*/  LEA R4, R6, R5, 0x2 ;  /* 0x0000000506047211 */ /* 0x005fce00078e10ff */
.L_x_2743:
[----:B------:R-:W0:Y:S02]  /*02d0*/  LDS R10, [R4] ;  /* 0x00000000040a7984 */ /* 0x000e240000000800 */
[----:B0----5:R-:W-:-:S05]  /*02e0*/  FADD R11, R9, R10 ;  /* 0x0000000a090b7221 */ /* 0x021fca0000000000 */
[----:B------:R-:W0:Y:S02]  /*02f0*/  ATOMS.CAST.SPIN P0, [R4], R10, R11 ;  /* 0x0000000a0400758d */ /* 0x000e24000180000b */
[----:B0-----:R-:W-:Y:S05]  /*0300*/  @!P0 BRA `(.L_x_2743) ;  /* 0xfffffffc00f08947 */ /* 0x001fea000383ffff */
[----:B------:R-:W-:Y:S05]  /*0310*/  BSYNC.RECONVERGENT B1 ;  /* 0x0000000000017941 */ /* 0x000fea0003800200 */
.L_x_2742:
[----:B------:R-:W-:-:S05]  /*0320*/  IMAD R6, R6, 0x4, R2 ;  /* 0x0000000406067824 */ /* 0x000fca00078e0202 */
[----:B------:R0:W-:Y:S02]  /*0330*/  ATOMS.POPC.INC.32 RZ, [R6+URZ] ;  /* 0x0000000006ff7f8c */ /* 0x0001e4000d8000ff */
.L_x_2741:
[----:B------:R-:W-:Y:S05]  /*0340*/  BSYNC.RECONVERGENT B0 ;  /* 0x0000000000007941 */ /* 0x000fea0003800200 */
.L_x_2740:
[----:B------:R-:W-:Y:S01]  /*0350*/  BAR.SYNC.DEFER_BLOCKING 0x0 ;  /* 0x0000000000007b1d */ /* 0x000fe20000010000 */
[----:B------:R-:W-:-:S13]  /*0360*/  ISETP.GE.AND P0, PT, R3, R0, PT ;  /* 0x000000000300720c */ /* 0x000fda0003f06270 */
[----:B------:R-:W-:Y:S05]  /*0370*/  @P0 EXIT ;  /* 0x000000000000094d */ /* 0x000fea0003800000 */
[----:B------:R-:W1:Y:S01]  /*0380*/  LDC.64 R8, c[0x0][0x398] ;  /* 0x0000e600ff087b82 */ /* 0x000e620000000a00 */
[----:B------:R-:W-:Y:S01]  /*0390*/  BSSY.RECONVERGENT B0, `(.L_x_2744) ;  /* 0x000000a000007945 */ /* 0x000fe20003800200 */
[----:B------:R-:W-:Y:S01]  /*03a0*/  MOV R11, R3 ;  /* 0x00000003000b7202 */ /* 0x000fe20000000f00 */
[----:B------:R-:W2:Y:S06]  /*03b0*/  LDCU UR4, c[0x0][0x360] ;  /* 0x00006c00ff0477ac */ /* 0x000eac0008000800 */
.L_x_2745:
[C---:B------:R-:W-:Y:S02]  /*03c0*/  IMAD R4, R11.reuse, 0x4, R5 ;  /* 0x000000040b047824 */ /* 0x040fe400078e0205 */
[----:B01-3--:R-:W-:-:S03]  /*03d0*/  IMAD.WIDE R6, R11, 0x4, R8 ;  /* 0x000000040b067825 */ /* 0x00bfc600078e0208 */
[----:B------:R-:W0:Y:S01]  /*03e0*/  LDS R13, [R4] ;  /* 0x00000000040d7984 */ /* 0x000e220000000800 */
[----:B--2---:R-:W-:-:S04]  /*03f0*/  IADD3 R11, PT, PT, R11, UR4, RZ ;  /* 0x000000040b0b7c10 */ /* 0x004fc8000fffe0ff */
[----:B------:R-:W-:Y:S01]  /*0400*/  ISETP.GE.AND P0, PT, R11, R0, PT ;  /* 0x000000000b00720c */ /* 0x000fe20003f06270 */
[----:B0-----:R3:W-:-:S12]  /*0410*/  REDG.E.ADD.F32.FTZ.RN.STRONG.GPU desc[UR6][R6.64], R13 ;  /* 0x0000000d060079a6 */ /* 0x0017d8000c12f306 */
[----:B------:R-:W-:Y:S05]  /*0420*/  @!P0 BRA `(.L_x_2745) ;  /* 0xfffffffc00e48947 */ /* 0x000fea000383ffff */
[----:B------:R-:W-:Y:S05]  /*0430*/  BSYNC.RECONVERGENT B0 ;  /* 0x0000000000007941 */ /* 0x000fea0003800200 */
.L_x_2744:
[----:B---3--:R-:W0:Y:S02]  /*0440*/  LDC.64 R6, c[0x0][0x3a0] ;  /* 0x0000e800ff067b82 */ /* 0x008e240000000a00 */
.L_x_2746:
[C---:B------:R-:W-:Y:S02]  /*0450*/  IMAD R8, R3.reuse, 0x4, R2 ;  /* 0x0000000403087824 */ /* 0x040fe400078e0202 */
[----:B01----:R-:W-:-:S03]  /*0460*/  IMAD.WIDE R4, R3, 0x4, R6 ;  /* 0x0000000403047825 */ /* 0x003fc600078e0206 */
[----:B------:R-:W0:Y:S01]  /*0470*/  LDS R9, [R8] ;  /* 0x0000000008097984 */ /* 0x000e220000000800 */
[----:B------:R-:W-:-:S04]  /*0480*/  IADD3 R3, PT, PT, R3, UR4, RZ ;  /* 0x0000000403037c10 */ /* 0x000fc8000fffe0ff */
[----:B------:R-:W-:Y:S01]  /*0490*/  ISETP.GE.AND P0, PT, R3, R0, PT ;  /* 0x000000000300720c */ /* 0x000fe20003f06270 */
[----:B0-----:R1:W-:-:S12]  /*04a0*/  REDG.E.ADD.STRONG.GPU desc[UR6][R4.64], R9 ;  /* 0x000000090400798e */ /* 0x0013d8000c12e106 */
[----:B------:R-:W-:Y:S05]  /*04b0*/  @!P0 BRA `(.L_x_2746) ;  /* 0xfffffffc00e48947 */ /* 0x000fea000383ffff */
[----:B------:R-:W-:Y:S05]  /*04c0*/  EXIT ;  /* 0x000000000000794d */ /* 0x000fea0003800000 */
.L_x_2747:
        /* <DEDUP_REMOVED lines=11> */
.L_x_2830:


//--------------------- .text._Z19countNewMembershipsILi1EEvPfS0_PiS1_S1_S1_ --------------------------
	.section	.text._Z19countNewMembershipsILi1EEvPfS0_PiS1_S1_S1_,"ax",@progbits
	.align	128
        .global         _Z19countNewMembershipsILi1EEvPfS0_PiS1_S1_S1_
        .type           _Z19countNewMembershipsILi1EEvPfS0_PiS1_S1_S1_,@function
        .size           _Z19countNewMembershipsILi1EEvPfS0_PiS1_S1_S1_,(.L_x_2831 - _Z19countNewMembershipsILi1EEvPfS0_PiS1_S1_S1_)
        .other          _Z19countNewMembershipsILi1EEvPfS0_PiS1_S1_S1_,@"STO_CUDA_ENTRY STV_DEFAULT"
_Z19countNewMembershipsILi1EEvPfS0_PiS1_S1_S1_:
.text._Z19countNewMembershipsILi1EEvPfS0_PiS1_S1_S1_:
        /* <DEDUP_REMOVED lines=10> */
[----:B------:R-:W0:Y:S02]  /*00a0*/  LDC.64 R2, c[0x0][0x3a8] ;  /* 0x0000ea00ff027b82 */ /* 0x000e240000000a00 */
[----:B0-----:R-:W2:Y:S01]  /*00b0*/  LDG.E R2, desc[UR6][R2.64] ;  /* 0x0000000602027981 */ /* 0x001ea2000c1e1900 */
[----:B------:R-:W-:Y:S01]  /*00c0*/  IMAD.MOV.U32 R9, RZ, RZ, RZ ;  /* 0x000000ffff097224 */ /* 0x000fe200078e00ff */
[----:B--2---:R-:W-:-:S13]  /*00d0*/  ISETP.GE.AND P0, PT, R2, 0x2, PT ;  /* 0x000000020200780c */ /* 0x004fda0003f06270 */
[----:B------:R-:W-:Y:S05]  /*00e0*/  @!P0 BRA `(.L_x_2748) ;  /* 0x00000008009c8947 */ /* 0x000fea0003800000 */
[----:B------:R-:W0:Y:S08]  /*00f0*/  LDC.64 R4, c[0x0][0x380] ;  /* 0x0000e000ff047b82 */ /* 0x000e300000000a00 */
[----:B------:R-:W1:Y:S01]  /*0100*/  LDC.64 R12, c[0x0][0x388] ;  /* 0x0000e200ff0c7b82 */ /* 0x000e620000000a00 */
[----:B0-----:R-:W-:-:S05]  /*0110*/  IMAD.WIDE R4, R0, 0x4, R4 ;  /* 0x0000000400047825 */ /* 0x001fca00078e0204 */
[----:B------:R-:W2:Y:S04]  /*0120*/  LDG.E R8, desc[UR6][R4.64] ;  /* 0x0000000604087981 */ /* 0x000ea8000c1e1900 */
[----:B-1----:R-:W2:Y:S01]  /*0130*/  LDG.E R13, desc[UR6][R12.64] ;  /* 0x000000060c0d7981 */ /* 0x002ea2000c1e1900 */
[----:B------:R-:W-:-:S05]  /*0140*/  VIADD R9, R2, 0xfffffffe ;  /* 0xfffffffe02097836 */ /* 0x000fca0000000000 */
[----:B------:R-:W-:Y:S02]  /*0150*/  ISETP.GE.U32.AND P0, PT, R9, 0x7, PT ;  /* 0x000000070900780c */ /* 0x000fe40003f06070 */
[----:B------:R-:W-:Y:S01]  /*0160*/  IADD3 R10, PT, PT, R2, -0x1, RZ ;  /* 0xffffffff020a7810 */ /* 0x000fe20007ffe0ff */
[----:B------:R-:W-:Y:S02]  /*0170*/  IMAD.MOV.U32 R9, RZ, RZ, RZ ;  /* 0x000000ffff097224 */ /* 0x000fe400078e00ff */
[----:B------:R-:W-:Y:S01]  /*0180*/  IMAD.MOV.U32 R2, RZ, RZ, 0x1 ;  /* 0x00000001ff027424 */ /* 0x000fe200078e00ff */
[----:B------:R-:W-:Y:S01]  /*0190*/  LOP3.LUT R11, R10, 0x7, RZ, 0xc0, !PT ;  /* 0x000000070a0b7812 */ /* 0x000fe200078ec0ff */
[----:B--2---:R-:W-:-:S04]  /*01a0*/  FADD R3, -R8, R13 ;  /* 0x0000000d08037221 */ /* 0x004fc80000000100 */
[----:B------:R-:W-:-:S04]  /*01b0*/  FMUL R3, R3, R3 ;  /* 0x0000000303037220 */ /* 0x000fc80000400000 */
[----:B------:R0:W1:Y:S01]  /*01c0*/  F2F.F64.F32 R6, R3 ;  /* 0x0000000300067310 */ /* 0x0000620000201800 */
[----:B------:R-:W-:Y:S05]  /*01d0*/  @!P0 BRA `(.L_x_2749) ;  /* 0x0000000400388947 */ /* 0x000fea0003800000 */
[----:B------:R-:W2:Y:S01]  /*01e0*/  LDCU.64 UR4, c[0x0][0x388] ;  /* 0x00007100ff0477ac */ /* 0x000ea20008000a00 */
[----:B------:R-:W-:Y:S01]  /*01f0*/  HFMA2 R13, -RZ, RZ, 0, 0 ;  /* 0x00000000ff0d7431 */ /* 0x000fe200000001ff */
[----:B------:R-:W-:Y:S01]  /*0200*/  LOP3.LUT R12, R10, 0xfffffff8, RZ, 0xc0, !PT ;  /* 0xfffffff80a0c7812 */ /* 0x000fe200078ec0ff */
[----:B------:R-:W-:Y:S01]  /*0210*/  IMAD.MOV.U32 R9, RZ, RZ, RZ ;  /* 0x000000ffff097224 */ /* 0x000fe200078e00ff */
[----:B--2---:R-:W-:-:S04]  /*0220*/  UIADD3 UR4, UP0, UPT, UR4, 0x10, URZ ;  /* 0x0000001004047890 */ /* 0x004fc8000ff1e0ff */
[----:B------:R-:W-:Y:S02]  /*0230*/  UIADD3.X UR5, UPT, UPT, URZ, UR5, URZ, UP0, !UPT ;  /* 0x00000005ff057290 */ /* 0x000fe400087fe4ff */
[----:B------:R-:W-:-:S04]  /*0240*/  IMAD.U32 R2, RZ, RZ, UR4 ;  /* 0x00000004ff027e24 */ /* 0x000fc8000f8e00ff */
[----:B0-----:R-:W-:-:S07]  /*0250*/  MOV R3, UR5 ;  /* 0x0000000500037c02 */ /* 0x001fce0008000f00 */
.L_x_2750:
[----:B------:R-:W2:Y:S04]  /*0260*/  LDG.E R5, desc[UR6][R2.64+-0xc] ;  /* 0xfffff40602057981 */ /* 0x000ea8000c1e1900 */
[----:B------:R-:W3:Y:S04]  /*0270*/  LDG.E R27, desc[UR6][R2.64+-0x8] ;  /* 0xfffff806021b7981 */ /* 0x000ee8000c1e1900 */
[----:B------:R-:W4:Y:S04]  /*0280*/  LDG.E R29, desc[UR6][R2.64+-0x4] ;  /* 0xfffffc06021d7981 */ /* 0x000f28000c1e1900 */
[----:B------:R-:W5:Y:S04]  /*0290*/  LDG.E R25, desc[UR6][R2.64] ;  /* 0x0000000602197981 */ /* 0x000f68000c1e1900 */
[----:B------:R-:W5:Y:S04]  /*02a0*/  LDG.E R23, desc[UR6][R2.64+0x4] ;  /* 0x0000040602177981 */ /* 0x000f68000c1e1900 */
[----:B------:R-:W5:Y:S04]  /*02b0*/  LDG.E R21, desc[UR6][R2.64+0x8] ;  /* 0x0000080602157981 */ /* 0x000f68000c1e1900 */
[----:B------:R-:W5:Y:S04]  /*02c0*/  LDG.E R17, desc[UR6][R2.64+0xc] ;  /* 0x00000c0602117981 */ /* 0x000f68000c1e1900 */
[----:B------:R-:W5:Y:S01]  /*02d0*/  LDG.E R15, desc[UR6][R2.64+0x10] ;  /* 0x00001006020f7981 */ /* 0x000f62000c1e1900 */
[----:B--2---:R-:W-:-:S04]  /*02e0*/  FADD R5, -R8, R5 ;  /* 0x0000000508057221 */ /* 0x004fc80000000100 */
[----:B------:R-:W-:Y:S01]  /*02f0*/  FMUL R14, R5, R5 ;  /* 0x00000005050e7220 */ /* 0x000fe20000400000 */
[----:B---3--:R-:W-:-:S03]  /*0300*/  FADD R27, -R8, R27 ;  /* 0x0000001b081b7221 */ /* 0x008fc60000000100 */
[----:B------:R-:W1:Y:S01]  /*0310*/  F2F.F64.F32 R18, R14 ;  /* 0x0000000e00127310 */ /* 0x000e620000201800 */
[----:B------:R-:W-:Y:S01]  /*0320*/  FMUL R4, R27, R27 ;  /* 0x0000001b1b047220 */ /* 0x000fe20000400000 */
[C---:B----4-:R-:W-:Y:S01]  /*0330*/  FADD R29, -R8.reuse, R29 ;  /* 0x0000001d081d7221 */ /* 0x050fe20000000100 */
[----:B-----5:R-:W-:-:S05]  /*0340*/  FADD R25, -R8, R25 ;  /* 0x0000001908197221 */ /* 0x020fca0000000100 */
[----:B------:R-:W0:Y:S01]  /*0350*/  F2F.F64.F32 R4, R4 ;  /* 0x0000000400047310 */ /* 0x000e220000201800 */
[C---:B------:R-:W-:Y:S01]  /*0360*/  FADD R23, -R8.reuse, R23 ;  /* 0x0000001708177221 */ /* 0x040fe20000000100 */
[----:B------:R-:W-:-:S03]  /*0370*/  FADD R21, -R8, R21 ;  /* 0x0000001508157221 */ /* 0x000fc60000000100 */
[----:B------:R-:W-:Y:S01]  /*0380*/  FMUL R23, R23, R23 ;  /* 0x0000001717177220 */ /* 0x000fe20000400000 */
[----:B-1----:R-:W-:Y:S01]  /*0390*/  DSETP.GT.AND P3, PT, R6, R18, PT ;  /* 0x000000120600722a */ /* 0x002fe20003f64000 */
[----:B------:R-:W-:-:S04]  /*03a0*/  FADD R17, -R8, R17 ;  /* 0x0000001108117221 */ /* 0x000fc80000000100 */
[----:B------:R-:W-:Y:S01]  /*03b0*/  FMUL R17, R17, R17 ;  /* 0x0000001111117220 */ /* 0x000fe20000400000 */
[----:B------:R-:W-:Y:S01]  /*03c0*/  FSEL R18, R18, R6, P3 ;  /* 0x0000000612127208 */ /* 0x000fe20001800000 */
[----:B------:R-:W-:Y:S01]  /*03d0*/  FMUL R6, R29, R29 ;  /* 0x0000001d1d067220 */ /* 0x000fe20000400000 */
[----:B------:R-:W-:Y:S01]  /*03e0*/  FSEL R19, R19, R7, P3 ;  /* 0x0000000713137208 */ /* 0x000fe20001800000 */
[----:B------:R-:W-:Y:S02]  /*03f0*/  FADD R15, -R8, R15 ;  /* 0x0000000f080f7221 */ /* 0x000fe40000000100 */
[----:B------:R-:W-:Y:S03]  /*0400*/  F2F.F64.F32 R16, R17 ;  /* 0x0000001100107310 */ /* 0x000fe60000201800 */
[----:B0-----:R-:W-:Y:S01]  /*0410*/  DSETP.GT.AND P4, PT, R18, R4, PT ;  /* 0x000000041200722a */ /* 0x001fe20003f84000 */
[----:B------:R-:W-:-:S04]  /*0420*/  @P3 VIADD R9, R13, 0x1 ;  /* 0x000000010d093836 */ /* 0x000fc80000000000 */
[----:B------:R-:W0:Y:S01]  /*0430*/  F2F.F64.F32 R6, R6 ;  /* 0x0000000600067310 */ /* 0x000e220000201800 */
[----:B------:R-:W-:Y:S01]  /*0440*/  FSEL R18, R4, R18, P4 ;  /* 0x0000001204127208 */ /* 0x000fe20002000000 */
[----:B------:R-:W-:Y:S01]  /*0450*/  FMUL R4, R25, R25 ;  /* 0x0000001919047220 */ /* 0x000fe20000400000 */
[----:B------:R-:W-:-:S05]  /*0460*/  FSEL R19, R5, R19, P4 ;  /* 0x0000001305137208 */ /* 0x000fca0002000000 */
[----:B------:R-:W1:Y:S01]  /*0470*/  F2F.F64.F32 R4, R4 ;  /* 0x0000000400047310 */ /* 0x000e620000201800 */
[----:B------:R-:W-:Y:S01]  /*0480*/  @P4 VIADD R9, R13, 0x2 ;  /* 0x000000020d094836 */ /* 0x000fe20000000000 */
[----:B0-----:R-:W-:-:S06]  /*0490*/  DSETP.GT.AND P5, PT, R18, R6, PT ;  /* 0x000000061200722a */ /* 0x001fcc0003fa4000 */
[----:B------:R-:W-:Y:S02]  /*04a0*/  FSEL R18, R6, R18, P5 ;  /* 0x0000001206127208 */ /* 0x000fe40002800000 */
[----:B------:R-:W-:Y:S02]  /*04b0*/  FSEL R19, R7, R19, P5 ;  /* 0x0000001307137208 */ /* 0x000fe40002800000 */
[----:B------:R-:W0:Y:S04]  /*04c0*/  F2F.F64.F32 R6, R23 ;  /* 0x0000001700067310 */ /* 0x000e280000201800 */
[----:B-1----:R-:W-:Y:S01]  /*04d0*/  DSETP.GT.AND P2, PT, R18, R4, PT ;  /* 0x000000041200722a */ /* 0x002fe20003f44000 */
[----:B------:R-:W-:-:S05]  /*04e0*/  @P5 IADD3 R9, PT, PT, R13, 0x3, RZ ;  /* 0x000000030d095810 */ /* 0x000fca0007ffe0ff */
[----:B------:R-:W-:Y:S01]  /*04f0*/  FSEL R18, R4, R18, P2 ;  /* 0x0000001204127208 */ /* 0x000fe20001000000 */
[----:B------:R-:W-:Y:S01]  /*0500*/  FMUL R4, R21, R21 ;  /* 0x0000001515047220 */ /* 0x000fe20000400000 */
[----:B------:R-:W-:-:S05]  /*0510*/  FSEL R19, R5, R19, P2 ;  /* 0x0000001305137208 */ /* 0x000fca0001000000 */
[----:B------:R-:W1:Y:S01]  /*0520*/  F2F.F64.F32 R4, R4 ;  /* 0x0000000400047310 */ /* 0x000e620000201800 */
[----:B0-----:R-:W-:Y:S01]  /*0530*/  DSETP.GT.AND P1, PT, R18, R6, PT ;  /* 0x000000061200722a */ /* 0x001fe20003f24000 */
[----:B------:R-:W-:Y:S01]  /*0540*/  @P2 VIADD R9, R13, 0x4 ;  /* 0x000000040d092836 */ /* 0x000fe20000000000 */
[----:B------:R-:W-:-:S04]  /*0550*/  IADD3 R2, P2, PT, R2, 0x20, RZ ;  /* 0x0000002002027810 */ /* 0x000fc80007f5e0ff */
[----:B------:R-:W-:Y:S02]  /*0560*/  FSEL R6, R6, R18, P1 ;  /* 0x0000001206067208 */ /* 0x000fe40000800000 */
[----:B------:R-:W-:Y:S02]  /*0570*/  FSEL R7, R7, R19, P1 ;  /* 0x0000001307077208 */ /* 0x000fe40000800000 */
[----:B------:R-:W-:-:S04]  /*0580*/  IADD3.X R3, PT, PT, RZ, R3, RZ, P2, !PT ;  /* 0x00000003ff037210 */ /* 0x000fc800017fe4ff */
[----:B-1----:R-:W-:Y:S01]  /*0590*/  DSETP.GT.AND P0, PT, R6, R4, PT ;  /* 0x000000040600722a */ /* 0x002fe20003f04000 */
[----:B------:R-:W-:-:S05]  /*05a0*/  @P1 VIADD R9, R13, 0x5 ;  /* 0x000000050d091836 */ /* 0x000fca0000000000 */
[----:B------:R-:W-:Y:S01]  /*05b0*/  FSEL R6, R4, R6, P0 ;  /* 0x0000000604067208 */ /* 0x000fe20000000000 */
[----:B------:R-:W-:Y:S01]  /*05c0*/  FMUL R4, R15, R15 ;  /* 0x0000000f0f047220 */ /* 0x000fe20000400000 */
[----:B------:R-:W-:-:S05]  /*05d0*/  FSEL R7, R5, R7, P0 ;  /* 0x0000000705077208 */ /* 0x000fca0000000000 */
[----:B------:R-:W0:Y:S01]  /*05e0*/  F2F.F64.F32 R4, R4 ;  /* 0x0000000400047310 */ /* 0x000e220000201800 */
[----:B------:R-:W-:Y:S01]  /*05f0*/  DSETP.GT.AND P3, PT, R6, R16, PT ;  /* 0x000000100600722a */ /* 0x000fe20003f64000 */
[----:B------:R-:W-:-:S05]  /*0600*/  @P0 IADD3 R9, PT, PT, R13, 0x6, RZ ;  /* 0x000000060d090810 */ /* 0x000fca0007ffe0ff */
[----:B------:R-:W-:Y:S02]  /*0610*/  FSEL R6, R16, R6, P3 ;  /* 0x0000000610067208 */ /* 0x000fe40001800000 */
[----:B------:R-:W-:-:S06]  /*0620*/  FSEL R7, R17, R7, P3 ;  /* 0x0000000711077208 */ /* 0x000fcc0001800000 */
[C---:B------:R-:W-:Y:S01]  /*0630*/  @P3 VIADD R9, R13.reuse, 0x7 ;  /* 0x000000070d093836 */ /* 0x040fe20000000000 */
[----:B0-----:R-:W-:Y:S01]  /*0640*/  DSETP.GT.AND P0, PT, R6, R4, PT ;  /* 0x000000040600722a */ /* 0x001fe20003f04000 */
[----:B------:R-:W-:-:S05]  /*0650*/  VIADD R13, R13, 0x8 ;  /* 0x000000080d0d7836 */ /* 0x000fca0000000000 */
[----:B------:R-:W-:Y:S02]  /*0660*/  ISETP.NE.AND P1, PT, R13, R12, PT ;  /* 0x0000000c0d00720c */ /* 0x000fe40003f25270 */
[----:B------:R-:W-:Y:S02]  /*0670*/  FSEL R6, R4, R6, P0 ;  /* 0x0000000604067208 */ /* 0x000fe40000000000 */
[----:B------:R-:W-:Y:S02]  /*0680*/  FSEL R7, R5, R7, P0 ;  /* 0x0000000705077208 */ /* 0x000fe40000000000 */
[----:B------:R-:W-:-:S07]  /*0690*/  SEL R9, R13, R9, P0 ;  /* 0x000000090d097207 */ /* 0x000fce0000000000 */
[----:B------:R-:W-:Y:S05]  /*06a0*/  @P1 BRA `(.L_x_2750) ;  /* 0xfffffff800ec1947 */ /* 0x000fea000383ffff */
[----:B------:R-:W-:-:S07]  /*06b0*/  VIADD R2, R13, 0x1 ;  /* 0x000000010d027836 */ /* 0x000fce0000000000 */
.L_x_2749:
[----:B------:R-:W-:-:S13]  /*06c0*/  ISETP.NE.AND P0, PT, R11, RZ, PT ;  /* 0x000000ff0b00720c */ /* 0x000fda0003f05270 */
[----:B------:R-:W-:Y:S05]  /*06d0*/  @!P0 BRA `(.L_x_2748) ;  /* 0x0000000400208947 */ /* 0x000fea0003800000 */
[----:B------:R-:W-:Y:S02]  /*06e0*/  ISETP.GE.U32.AND P0, PT, R11, 0x4, PT ;  /* 0x000000040b00780c */ /* 0x000fe40003f06070 */
[----:B------:R-:W-:-:S04]  /*06f0*/  LOP3.LUT R16, R10, 0x3, RZ, 0xc0, !PT ;  /* 0x000000030a107812 */ /* 0x000fc800078ec0ff */
[----:B------:R-:W-:-:S07]  /*0700*/  ISETP.NE.AND P4, PT, R16, RZ, PT ;  /* 0x000000ff1000720c */ /* 0x000fce0003f85270 */
[----:B------:R-:W-:Y:S06]  /*0710*/  @!P0 BRA `(.L_x_2751) ;  /* 0x00000000008c8947 */ /* 0x000fec0003800000 */
[----:B------:R-:W2:Y:S02]  /*0720*/  LDC.64 R14, c[0x0][0x388] ;  /* 0x0000e200ff0e7b82 */ /* 0x000ea40000000a00 */
[----:B--2---:R-:W-:-:S05]  /*0730*/  IMAD.WIDE.U32 R14, R2, 0x4, R14 ;  /* 0x00000004020e7825 */ /* 0x004fca00078e000e */
[----:B0-----:R-:W2:Y:S04]  /*0740*/  LDG.E R3, desc[UR6][R14.64] ;  /* 0x000000060e037981 */ /* 0x001ea8000c1e1900 */
[----:B------:R-:W3:Y:S04]  /*0750*/  LDG.E R11, desc[UR6][R14.64+0x4] ;  /* 0x000004060e0b7981 */ /* 0x000ee8000c1e1900 */
[----:B------:R-:W4:Y:S04]  /*0760*/  LDG.E R17, desc[UR6][R14.64+0x8] ;  /* 0x000008060e117981 */ /* 0x000f28000c1e1900 */
[----:B------:R-:W5:Y:S01]  /*0770*/  LDG.E R19, desc[UR6][R14.64+0xc] ;  /* 0x00000c060e137981 */ /* 0x000f62000c1e1900 */
[----:B--2---:R-:W-:-:S04]  /*0780*/  FADD R3, -R8, R3 ;  /* 0x0000000308037221 */ /* 0x004fc80000000100 */
[----:B------:R-:W-:Y:S01]  /*0790*/  FMUL R3, R3, R3 ;  /* 0x0000000303037220 */ /* 0x000fe20000400000 */
[----:B---3--:R-:W-:-:S03]  /*07a0*/  FADD R11, -R8, R11 ;  /* 0x0000000b080b7221 */ /* 0x008fc60000000100 */
[----:B------:R-:W1:Y:S01]  /*07b0*/  F2F.F64.F32 R4, R3 ;  /* 0x0000000300047310 */ /* 0x000e620000201800 */
[----:B------:R-:W-:Y:S01]  /*07c0*/  FMUL R11, R11, R11 ;  /* 0x0000000b0b0b7220 */ /* 0x000fe20000400000 */
[C---:B----4-:R-:W-:Y:S01]  /*07d0*/  FADD R17, -R8.reuse, R17 ;  /* 0x0000001108117221 */ /* 0x050fe20000000100 */
[----:B-----5:R-:W-:-:S03]  /*07e0*/  FADD R19, -R8, R19 ;  /* 0x0000001308137221 */ /* 0x020fc60000000100 */
[----:B------:R-:W-:Y:S02]  /*07f0*/  FMUL R17, R17, R17 ;  /* 0x0000001111117220 */ /* 0x000fe40000400000 */
[----:B------:R-:W0:Y:S01]  /*0800*/  F2F.F64.F32 R12, R11 ;  /* 0x0000000b000c7310 */ /* 0x000e220000201800 */
[----:B-1----:R-:W-:-:S06]  /*0810*/  DSETP.GT.AND P0, PT, R6, R4, PT ;  /* 0x000000040600722a */ /* 0x002fcc0003f04000 */
[----:B------:R-:W-:Y:S02]  /*0820*/  FSEL R6, R4, R6, P0 ;  /* 0x0000000604067208 */ /* 0x000fe40000000000 */
[----:B------:R-:W-:Y:S02]  /*0830*/  FSEL R7, R5, R7, P0 ;  /* 0x0000000705077208 */ /* 0x000fe40000000000 */
[----:B------:R-:W1:Y:S01]  /*0840*/  F2F.F64.F32 R4, R17 ;  /* 0x0000001100047310 */ /* 0x000e620000201800 */
[----:B------:R-:W-:-:S03]  /*0850*/  SEL R9, R2, R9, P0 ;  /* 0x0000000902097207 */ /* 0x000fc60000000000 */
[----:B0-----:R-:W-:-:S06]  /*0860*/  DSETP.GT.AND P1, PT, R6, R12, PT ;  /* 0x0000000c0600722a */ /* 0x001fcc0003f24000 */
[----:B------:R-:W-:Y:S01]  /*0870*/  FSEL R12, R12, R6, P1 ;  /* 0x000000060c0c7208 */ /* 0x000fe20000800000 */
[----:B------:R-:W-:Y:S01]  /*0880*/  FMUL R6, R19, R19 ;  /* 0x0000001313067220 */ /* 0x000fe20000400000 */
[----:B------:R-:W-:-:S05]  /*0890*/  FSEL R13, R13, R7, P1 ;  /* 0x000000070d0d7208 */ /* 0x000fca0000800000 */
[----:B------:R-:W0:Y:S01]  /*08a0*/  F2F.F64.F32 R6, R6 ;  /* 0x0000000600067310 */ /* 0x000e220000201800 */
[----:B-1----:R-:W-:Y:S01]  /*08b0*/  DSETP.GT.AND P2, PT, R12, R4, PT ;  /* 0x000000040c00722a */ /* 0x002fe20003f44000 */
[----:B------:R-:W-:-:S05]  /*08c0*/  @P1 VIADD R9, R2, 0x1 ;  /* 0x0000000102091836 */ /* 0x000fca0000000000 */
[----:B------:R-:W-:Y:S02]  /*08d0*/  FSEL R4, R4, R12, P2 ;  /* 0x0000000c04047208 */ /* 0x000fe40001000000 */
[----:B------:R-:W-:-:S06]  /*08e0*/  FSEL R5, R5, R13, P2 ;  /* 0x0000000d05057208 */ /* 0x000fcc0001000000 */
[----:B0-----:R-:W-:Y:S01]  /*08f0*/  DSETP.GT.AND P3, PT, R4, R6, PT ;  /* 0x000000060400722a */ /* 0x001fe20003f64000 */
[----:B------:R-:W-:-:S05]  /*0900*/  @P2 IADD3 R9, PT, PT, R2, 0x2, RZ ;  /* 0x0000000202092810 */ /* 0x000fca0007ffe0ff */
[----:B------:R-:W-:Y:S02]  /*0910*/  FSEL R6, R6, R4, P3 ;  /* 0x0000000406067208 */ /* 0x000fe40001800000 */
[----:B------:R-:W-:-:S06]  /*0920*/  FSEL R7, R7, R5, P3 ;  /* 0x0000000507077208 */ /* 0x000fcc0001800000 */
[C---:B------:R-:W-:Y:S02]  /*0930*/  @P3 VIADD R9, R2.reuse, 0x3 ;  /* 0x0000000302093836 */ /* 0x040fe40000000000 */
[----:B------:R-:W-:-:S07]  /*0940*/  VIADD R2, R2, 0x4 ;  /* 0x0000000402027836 */ /* 0x000fce0000000000 */
.L_x_2751:
[----:B------:R-:W-:Y:S05]  /*0950*/  @!P4 BRA `(.L_x_2748) ;  /* 0x000000000080c947 */ /* 0x000fea0003800000 */
[----:B------:R-:W-:Y:S02]  /*0960*/  ISETP.NE.AND P0, PT, R16, 0x1, PT ;  /* 0x000000011000780c */ /* 0x000fe40003f05270 */
[----:B------:R-:W-:-:S04]  /*0970*/  LOP3.LUT R10, R10, 0x1, RZ, 0xc0, !PT ;  /* 0x000000010a0a7812 */ /* 0x000fc800078ec0ff */
[----:B------:R-:W-:-:S07]  /*0980*/  ISETP.NE.U32.AND P1, PT, R10, 0x1, PT ;  /* 0x000000010a00780c */ /* 0x000fce0003f25070 */
[----:B------:R-:W-:Y:S06]  /*0990*/  @!P0 BRA `(.L_x_2752) ;  /* 0x00000000004c8947 */ /* 0x000fec0003800000 */
[----:B------:R-:W2:Y:S02]  /*09a0*/  LDC.64 R4, c[0x0][0x388] ;  /* 0x0000e200ff047b82 */ /* 0x000ea40000000a00 */
[----:B--2---:R-:W-:-:S05]  /*09b0*/  IMAD.WIDE.U32 R4, R2, 0x4, R4 ;  /* 0x0000000402047825 */ /* 0x004fca00078e0004 */
[----:B0-----:R-:W2:Y:S04]  /*09c0*/  LDG.E R3, desc[UR6][R4.64] ;  /* 0x0000000604037981 */ /* 0x001ea8000c1e1900 */
[----:B------:R-:W3:Y:S01]  /*09d0*/  LDG.E R13, desc[UR6][R4.64+0x4] ;  /* 0x00000406040d7981 */ /* 0x000ee2000c1e1900 */
[----:B--2---:R-:W-:-:S04]  /*09e0*/  FADD R3, -R8, R3 ;  /* 0x0000000308037221 */ /* 0x004fc80000000100 */
[----:B------:R-:W-:Y:S01]  /*09f0*/  FMUL R10, R3, R3 ;  /* 0x00000003030a7220 */ /* 0x000fe20000400000 */
[----:B---3--:R-:W-:-:S04]  /*0a00*/  FADD R13, -R8, R13 ;  /* 0x0000000d080d7221 */ /* 0x008fc80000000100 */
[----:B------:R-:W-:Y:S01]  /*0a10*/  FMUL R13, R13, R13 ;  /* 0x0000000d0d0d7220 */ /* 0x000fe20000400000 */
[----:B------:R-:W1:Y:S08]  /*0a20*/  F2F.F64.F32 R10, R10 ;  /* 0x0000000a000a7310 */ /* 0x000e700000201800 */
[----:B------:R-:W0:Y:S01]  /*0a30*/  F2F.F64.F32 R12, R13 ;  /* 0x0000000d000c7310 */ /* 0x000e220000201800 */
[----:B-1----:R-:W-:-:S06]  /*0a40*/  DSETP.GT.AND P0, PT, R6, R10, PT ;  /* 0x0000000a0600722a */ /* 0x002fcc0003f04000 */
[----:B------:R-:W-:Y:S02]  /*0a50*/  FSEL R6, R10, R6, P0 ;  /* 0x000000060a067208 */ /* 0x000fe40000000000 */
[----:B------:R-:W-:Y:S02]  /*0a60*/  FSEL R7, R11, R7, P0 ;  /* 0x000000070b077208 */ /* 0x000fe40000000000 */
[----:B------:R-:W-:-:S04]  /*0a70*/  SEL R9, R2, R9, P0 ;  /* 0x0000000902097207 */ /* 0x000fc80000000000 */
[----:B0-----:R-:W-:-:S06]  /*0a80*/  DSETP.GT.AND P2, PT, R6, R12, PT ;  /* 0x0000000c0600722a */ /* 0x001fcc0003f44000 */
[----:B------:R-:W-:Y:S02]  /*0a90*/  FSEL R6, R12, R6, P2 ;  /* 0x000000060c067208 */ /* 0x000fe40001000000 */
[----:B------:R-:W-:-:S06]  /*0aa0*/  FSEL R7, R13, R7, P2 ;  /* 0x000000070d077208 */ /* 0x000fcc0001000000 */
[C---:B------:R-:W-:Y:S01]  /*0ab0*/  @P2 IADD3 R9, PT, PT, R2.reuse, 0x1, RZ ;  /* 0x0000000102092810 */ /* 0x040fe20007ffe0ff */
[----:B------:R-:W-:-:S07]  /*0ac0*/  VIADD R2, R2, 0x2 ;  /* 0x0000000202027836 */ /* 0x000fce0000000000 */
.L_x_2752:
[----:B------:R-:W-:Y:S05]  /*0ad0*/  @P1 BRA `(.L_x_2748) ;  /* 0x0000000000201947 */ /* 0x000fea0003800000 */
[----:B------:R-:W2:Y:S02]  /*0ae0*/  LDC.64 R4, c[0x0][0x388] ;  /* 0x0000e200ff047b82 */ /* 0x000ea40000000a00 */
[----:B--2---:R-:W-:-:S06]  /*0af0*/  IMAD.WIDE.U32 R4, R2, 0x4, R4 ;  /* 0x0000000402047825 */ /* 0x004fcc00078e0004 */
[----:B------:R-:W2:Y:S02]  /*0b00*/  LDG.E R5, desc[UR6][R4.64] ;  /* 0x0000000604057981 */ /* 0x000ea4000c1e1900 */
[----:B--2---:R-:W-:-:S04]  /*0b10*/  FADD R8, -R8, R5 ;  /* 0x0000000508087221 */ /* 0x004fc80000000100 */
[----:B------:R-:W-:-:S06]  /*0b20*/  FMUL R10, R8, R8 ;  /* 0x00000008080a7220 */ /* 0x000fcc0000400000 */
[----:B------:R-:W1:Y:S02]  /*0b30*/  F2F.F64.F32 R10, R10 ;  /* 0x0000000a000a7310 */ /* 0x000e640000201800 */
[----:B-1----:R-:W-:-:S06]  /*0b40*/  DSETP.GT.AND P0, PT, R6, R10, PT ;  /* 0x0000000a0600722a */ /* 0x002fcc0003f04000 */
[----:B------:R-:W-:-:S08]  /*0b50*/  SEL R9, R2, R9, P0 ;  /* 0x0000000902097207 */ /* 0x000fd00000000000 */
.L_x_2748:
[----:B0-----:R-:W0:Y:S02]  /*0b60*/  LDC.64 R2, c[0x0][0x390] ;  /* 0x0000e400ff027b82 */ /* 0x001e240000000a00 */
[----:B0-----:R-:W-:-:S05]  /*0b70*/  IMAD.WIDE R2, R0, 0x4, R2 ;  /* 0x0000000400027825 */ /* 0x001fca00078e0202 */
[----:B------:R-:W2:Y:S02]  /*0b80*/  LDG.E R4, desc[UR6][R2.64] ;  /* 0x0000000602047981 */ /* 0x000ea4000c1e1900 */
[----:B--2---:R-:W-:-:S13]  /*0b90*/  ISETP.NE.AND P0, PT, R4, R9, PT ;  /* 0x000000090400720c */ /* 0x004fda0003f05270 */
[----:B------:R-:W0:Y:S01]  /*0ba0*/  @P0 LDC.64 R4, c[0x0][0x398] ;  /* 0x0000e600ff040b82 */ /* 0x000e220000000a00 */
[----:B-1----:R-:W-:Y:S01]  /*0bb0*/  @P0 MOV R7, 0x1 ;  /* 0x0000000100070802 */ /* 0x002fe20000000f00 */
[----:B0-----:R-:W-:-:S05]  /*0bc0*/  @P0 IMAD.WIDE R4, R0, 0x4, R4 ;  /* 0x0000000400040825 */ /* 0x001fca00078e0204 */
[----:B------:R-:W-:Y:S04]  /*0bd0*/  @P0 STG.E desc[UR6][R4.64], R7 ;  /* 0x0000000704000986 */ /* 0x000fe8000c101906 */
[----:B------:R-:W-:Y:S01]  /*0be0*/  STG.E desc[UR6][R2.64], R9 ;  /* 0x0000000902007986 */ /* 0x000fe2000c101906 */
[----:B------:R-:W-:Y:S05]  /*0bf0*/  EXIT ;  /* 0x000000000000794d */ /* 0x000fea0003800000 */
.L_x_2753:
        /* <DEDUP_REMOVED lines=16> */
.L_x_2831:


//--------------------- .nv.shared._ZN3cub18CUB_300001_SM_10006detail10radix_sort29DeviceRadixSortOnesweepKernelINS1_5radix10policy_hubIiiyE10Policy1000ELNS0_9SortOrderE0EiiyiiNS1_21identity_decomposer_tEEEvPT5_SB_PT3_PKSC_PT1_PKSG_PT2_PKSK_T4_iiT6_ --------------------------
	.section	.nv.shared._ZN3cub18CUB_300001_SM_10006detail10radix_sort29DeviceRadixSortOnesweepKernelINS1_5radix10policy_hubIiiyE10Policy1000ELNS0_9SortOrderE0EiiyiiNS1_21identity_decomposer_tEEEvPT5_SB_PT3_PKSC_PT1_PKSG_PT2_PKSK_T4_iiT6_,"aw",@nobits
	.sectionflags	@""
	.align	128
.nv.shared._ZN3cub18CUB_300001_SM_10006detail10radix_sort29DeviceRadixSortOnesweepKernelINS1_5radix10policy_hubIiiyE10Policy1000ELNS0_9SortOrderE0EiiyiiNS1_21identity_decomposer_tEEEvPT5_SB_PT3_PKSC_PT1_PKSG_PT2_PKSK_T4_iiT6_:
	.zero		29184


//--------------------- .nv.shared.reserved.0     --------------------------
	.section	.nv.shared.reserved.0,"aw",@nobits
	.weak		__nv_reservedSMEM_offset_0_alias
	.size		__nv_reservedSMEM_offset_0_alias, 0, 64
	.other		__nv_reservedSMEM_offset_0_alias,@"STO_CUDA_RESERVED_SHARED STV_DEFAULT"
__nv_reservedSMEM_offset_0_alias:
	.zero		0
	.zero		64


//--------------------- .nv.global                --------------------------
	.section	.nv.global,"aw",@nobits
.nv.global:
	.type		_ZN30_INTERNAL_0185e678_4_k_cu_main6thrust24THRUST_300001_SM_1000_NS12placeholders2_8E,@object
	.size		_ZN30_INTERNAL_0185e678_4_k_cu_main6thrust24THRUST_300001_SM_1000_NS12placeholders2_8E,(_ZN30_INTERNAL_0185e678_4_k_cu_main4cuda3std3__432_GLOBAL__N__0185e678_4_k_cu_main6ignoreE - _ZN30_INTERNAL_0185e678_4_k_cu_main6thrust24THRUST_300001_SM_1000_NS12placeholders2_8E)
_ZN30_INTERNAL_0185e678_4_k_cu_main6thrust24THRUST_300001_SM_1000_NS12placeholders2_8E:
	.zero		1
	.type		_ZN30_INTERNAL_0185e678_4_k_cu_main4cuda3std3__432_GLOBAL__N__0185e678_4_k_cu_main6ignoreE,@object
	.size		_ZN30_INTERNAL_0185e678_4_k_cu_main4cuda3std3__432_GLOBAL__N__0185e678_4_k_cu_main6ignoreE,(_ZN30_INTERNAL_0185e678_4_k_cu_main4cuda3std6ranges3__45__cpo4dataE - _ZN30_INTERNAL_0185e678_4_k_cu_main4cuda3std3__432_GLOBAL__N__0185e678_4_k_cu_main6ignoreE)
_ZN30_INTERNAL_0185e678_4_k_cu_main4cuda3std3__432_GLOBAL__N__0185e678_4_k_cu_main6ignoreE:
	.zero		1
	.type		_ZN30_INTERNAL_0185e678_4_k_cu_main4cuda3std6ranges3__45__cpo4dataE,@object
	.size		_ZN30_INTERNAL_0185e678_4_k_cu_main4cuda3std6ranges3__45__cpo4dataE,(_ZN30_INTERNAL_0185e678_4_k_cu_main6thrust24THRUST_300001_SM_1000_NS6system3cpp3parE - _ZN30_INTERNAL_0185e678_4_k_cu_main4cuda3std6ranges3__45__cpo4dataE)
_ZN30_INTERNAL_0185e678_4_k_cu_main4cuda3std6ranges3__45__cpo4dataE:
	.zero		1
	.type		_ZN30_INTERNAL_0185e678_4_k_cu_main6thrust24THRUST_300001_SM_1000_NS6system3cpp3parE,@object
	.size		_ZN30_INTERNAL_0185e678_4_k_cu_main6thrust24THRUST_300001_SM_1000_NS6system3cpp3parE,(_ZN30_INTERNAL_0185e678_4_k_cu_main4cuda3std3__45__cpo5beginE - _ZN30_INTERNAL_0185e678_4_k_cu_main6thrust24THRUST_300001_SM_1000_NS6system3cpp3parE)
_ZN30_INTERNAL_0185e678_4_k_cu_main6thrust24THRUST_300001_SM_1000_NS6system3cpp3parE:
	.zero		1
	.type		_ZN30_INTERNAL_0185e678_4_k_cu_main4cuda3std3__45__cpo5beginE,@object
	.size		_ZN30_INTERNAL_0185e678_4_k_cu_main4cuda3std3__45__cpo5beginE,(_ZN30_INTERNAL_0185e678_4_k_cu_main4cuda3std6ranges3__45__cpo5beginE - _ZN30_INTERNAL_0185e678_4_k_cu_main4cuda3std3__45__cpo5beginE)
_ZN30_INTERNAL_0185e678_4_k_cu_main4cuda3std3__45__cpo5beginE:
	.zero		1
	.type		_ZN30_INTERNAL_0185e678_4_k_cu_main4cuda3std6ranges3__45__cpo5beginE,@object
	.size		_ZN30_INTERNAL_0185e678_4_k_cu_main4cuda3std6ranges3__45__cpo5beginE,(_ZN30_INTERNAL_0185e678_4_k_cu_main6thrust24THRUST_300001_SM_1000_NS6deviceE - _ZN30_INTERNAL_0185e678_4_k_cu_main4cuda3std6ranges3__45__cpo5beginE)
_ZN30_INTERNAL_0185e678_4_k_cu_main4cuda3std6ranges3__45__cpo5beginE:
	.zero		1
	.type		_ZN30_INTERNAL_0185e678_4_k_cu_main6thrust24THRUST_300001_SM_1000_NS6deviceE,@object
	.size		_ZN30_INTERNAL_0185e678_4_k_cu_main6thrust24THRUST_300001_SM_1000_NS6deviceE,(_ZN30_INTERNAL_0185e678_4_k_cu_main4cuda3std3__47nulloptE - _ZN30_INTERNAL_0185e678_4_k_cu_main6thrust24THRUST_300001_SM_1000_NS6deviceE)
_ZN30_INTERNAL_0185e678_4_k_cu_main6thrust24THRUST_300001_SM_1000_NS6deviceE:
	.zero		1
	.type		_ZN30_INTERNAL_0185e678_4_k_cu_main4cuda3std3__47nulloptE,@object
	.size		_ZN30_INTERNAL_0185e678_4_k_cu_main4cuda3std3__47nulloptE,(_ZN30_INTERNAL_0185e678_4_k_cu_main4cuda3std6ranges3__45__cpo8distanceE - _ZN30_INTERNAL_0185e678_4_k_cu_main4cuda3std3__47nulloptE)
_ZN30_INTERNAL_0185e678_4_k_cu_main4cuda3std3__47nulloptE:
	.zero		1
	.type		_ZN30_INTERNAL_0185e678_4_k_cu_main4cuda3std6ranges3__45__cpo8distanceE,@object
	.size		_ZN30_INTERNAL_0185e678_4_k_cu_main4cuda3std6ranges3__45__cpo8distanceE,(_ZN30_INTERNAL_0185e678_4_k_cu_main6thrust24THRUST_300001_SM_1000_NS12placeholders2_4E - _ZN30_INTERNAL_0185e678_4_k_cu_main4cuda3std6ranges3__45__cpo8distanceE)
_ZN30_INTERNAL_0185e678_4_k_cu_main4cuda3std6ranges3__45__cpo8distanceE:
	.zero		1
	.type		_ZN30_INTERNAL_0185e678_4_k_cu_main6thrust24THRUST_300001_SM_1000_NS12placeholders2_4E,@object
	.size		_ZN30_INTERNAL_0185e678_4_k_cu_main6thrust24THRUST_300001_SM_1000_NS12placeholders2_4E,(_ZN30_INTERNAL_0185e678_4_k_cu_main4cuda3std3__45__cpo6rbeginE - _ZN30_INTERNAL_0185e678_4_k_cu_main6thrust24THRUST_300001_SM_1000_NS12placeholders2_4E)
_ZN30_INTERNAL_0185e678_4_k_cu_main6thrust24THRUST_300001_SM_1000_NS12placeholders2_4E:
	.zero		1
	.type		_ZN30_INTERNAL_0185e678_4_k_cu_main4cuda3std3__45__cpo6rbeginE,@object
	.size		_ZN30_INTERNAL_0185e678_4_k_cu_main4cuda3std3__45__cpo6rbeginE,(_ZN30_INTERNAL_0185e678_4_k_cu_main4cuda3std6ranges3__45__cpo7advanceE - _ZN30_INTERNAL_0185e678_4_k_cu_main4cuda3std3__45__cpo6rbeginE)
_ZN30_INTERNAL_0185e678_4_k_cu_main4cuda3std3__45__cpo6rbeginE:
	.zero		1
	.type		_ZN30_INTERNAL_0185e678_4_k_cu_main4cuda3std6ranges3__45__cpo7advanceE,@object
	.size		_ZN30_INTERNAL_0185e678_4_k_cu_main4cuda3std6ranges3__45__cpo7advanceE,(_ZN30_INTERNAL_0185e678_4_k_cu_main6thrust24THRUST_300001_SM_1000_NS12placeholders3_10E - _ZN30_INTERNAL_0185e678_4_k_cu_main4cuda3std6ranges3__45__cpo7advanceE)
_ZN30_INTERNAL_0185e678_4_k_cu_main4cuda3std6ranges3__45__cpo7advanceE:
	.zero		1
	.type		_ZN30_INTERNAL_0185e678_4_k_cu_main6thrust24THRUST_300001_SM_1000_NS12placeholders3_10E,@object
	.size		_ZN30_INTERNAL_0185e678_4_k_cu_main6thrust24THRUST_300001_SM_1000_NS12placeholders3_10E,(_ZN30_INTERNAL_0185e678_4_k_cu_main4cuda3std3__48in_placeE - _ZN30_INTERNAL_0185e678_4_k_cu_main6thrust24THRUST_300001_SM_1000_NS12placeholders3_10E)
_ZN30_INTERNAL_0185e678_4_k_cu_main6thrust24THRUST_300001_SM_1000_NS12placeholders3_10E:
	.zero		1
	.type		_ZN30_INTERNAL_0185e678_4_k_cu_main4cuda3std3__48in_placeE,@object
	.size		_ZN30_INTERNAL_0185e678_4_k_cu_main4cuda3std3__48in_placeE,(_ZN30_INTERNAL_0185e678_4_k_cu_main4cuda3std6ranges3__45__cpo4sizeE - _ZN30_INTERNAL_0185e678_4_k_cu_main4cuda3std3__48in_placeE)
_ZN30_INTERNAL_0185e678_4_k_cu_main4cuda3std3__48in_placeE:
	.zero		1
	.type		_ZN30_INTERNAL_0185e678_4_k_cu_main4cuda3std6ranges3__45__cpo4sizeE,@object
	.size		_ZN30_INTERNAL_0185e678_4_k_cu_main4cuda3std6ranges3__45__cpo4sizeE,(_ZN30_INTERNAL_0185e678_4_k_cu_main6thrust24THRUST_300001_SM_1000_NS12placeholders2_2E - _ZN30_INTERNAL_0185e678_4_k_cu_main4cuda3std6ranges3__45__cpo4sizeE)
_ZN30_INTERNAL_0185e678_4_k_cu_main4cuda3std6ranges3__45__cpo4sizeE:
	.zero		1
	.type		_ZN30_INTERNAL_0185e678_4_k_cu_main6thrust24THRUST_300001_SM_1000_NS12placeholders2_2E,@object
	.size		_ZN30_INTERNAL_0185e678_4_k_cu_main6thrust24THRUST_300001_SM_1000_NS12placeholders2_2E,(_ZN30_INTERNAL_0185e678_4_k_cu_main4cuda3std3__45__cpo6cbeginE - _ZN30_INTERNAL_0185e678_4_k_cu_main6thrust24THRUST_300001_SM_1000_NS12placeholders2_2E)
_ZN30_INTERNAL_0185e678_4_k_cu_main6thrust24THRUST_300001_SM_1000_NS12placeholders2_2E:
	.zero		1
	.type		_ZN30_INTERNAL_0185e678_4_k_cu_main4cuda3std3__45__cpo6cbeginE,@object
	.size		_ZN30_INTERNAL_0185e678_4_k_cu_main4cuda3std3__45__cpo6cbeginE,(_ZN30_INTERNAL_0185e678_4_k_cu_main4cuda3std6ranges3__45__cpo6cbeginE - _ZN30_INTERNAL_0185e678_4_k_cu_main4cuda3std3__45__cpo6cbeginE)
_ZN30_INTERNAL_0185e678_4_k_cu_main4cuda3std3__45__cpo6cbeginE:
	.zero		1
	.type		_ZN30_INTERNAL_0185e678_4_k_cu_main4cuda3std6ranges3__45__cpo6cbeginE,@object
	.size		_ZN30_INTERNAL_0185e678_4_k_cu_main4cuda3std6ranges3__45__cpo6cbeginE,(_ZN30_INTERNAL_0185e678_4_k_cu_main6thrust24THRUST_300001_SM_1000_NS12placeholders2_6E - _ZN30_INTERNAL_0185e678_4_k_cu_main4cuda3std6ranges3__45__cpo6cbeginE)
_ZN30_INTERNAL_0185e678_4_k_cu_main4cuda3std6ranges3__45__cpo6cbeginE:
	.zero		1
	.type		_ZN30_INTERNAL_0185e678_4_k_cu_main6thrust24THRUST_300001_SM_1000_NS12placeholders2_6E,@object
	.size		_ZN30_INTERNAL_0185e678_4_k_cu_main6thrust24THRUST_300001_SM_1000_NS12placeholders2_6E,(_ZN30_INTERNAL_0185e678_4_k_cu_main4cuda3std3__45__cpo7crbeginE - _ZN30_INTERNAL_0185e678_4_k_cu_main6thrust24THRUST_300001_SM_1000_NS12placeholders2_6E)
_ZN30_INTERNAL_0185e678_4_k_cu_main6thrust24THRUST_300001_SM_1000_NS12placeholders2_6E:
	.zero		1
	.type		_ZN30_INTERNAL_0185e678_4_k_cu_main4cuda3std3__45__cpo7crbeginE,@object
	.size		_ZN30_INTERNAL_0185e678_4_k_cu_main4cuda3std3__45__cpo7crbeginE,(_ZN30_INTERNAL_0185e678_4_k_cu_main4cuda3std6ranges3__45__cpo4nextE - _ZN30_INTERNAL_0185e678_4_k_cu_main4cuda3std3__45__cpo7crbeginE)
_ZN30_INTERNAL_0185e678_4_k_cu_main4cuda3std3__45__cpo7crbeginE:
	.zero		1
	.type		_ZN30_INTERNAL_0185e678_4_k_cu_main4cuda3std6ranges3__45__cpo4nextE,@object
	.size		_ZN30_INTERNAL_0185e678_4_k_cu_main4cuda3std6ranges3__45__cpo4nextE,(_ZN30_INTERNAL_0185e678_4_k_cu_main4cuda3std6ranges3__45__cpo4swapE - _ZN30_INTERNAL_0185e678_4_k_cu_main4cuda3std6ranges3__45__cpo4nextE)
_ZN30_INTERNAL_0185e678_4_k_cu_main4cuda3std6ranges3__45__cpo4nextE:
	.zero		1
	.type		_ZN30_INTERNAL_0185e678_4_k_cu_main4cuda3std6ranges3__45__cpo4swapE,@object
	.size		_ZN30_INTERNAL_0185e678_4_k_cu_main4cuda3std6ranges3__45__cpo4swapE,(_ZN30_INTERNAL_0185e678_4_k_cu_main6thrust24THRUST_300001_SM_1000_NS8cuda_cub10par_nosyncE - _ZN30_INTERNAL_0185e678_4_k_cu_main4cuda3std6ranges3__45__cpo4swapE)
_ZN30_INTERNAL_0185e678_4_k_cu_main4cuda3std6ranges3__45__cpo4swapE:
	.zero		1
	.type		_ZN30_INTERNAL_0185e678_4_k_cu_main6thrust24THRUST_300001_SM_1000_NS8cuda_cub10par_nosyncE,@object
	.size		_ZN30_INTERNAL_0185e678_4_k_cu_main6thrust24THRUST_300001_SM_1000_NS8cuda_cub10par_nosyncE,(_ZN30_INTERNAL_0185e678_4_k_cu_main6thrust24THRUST_300001_SM_1000_NS3seqE - _ZN30_INTERNAL_0185e678_4_k_cu_main6thrust24THRUST_300001_SM_1000_NS8cuda_cub10par_nosyncE)
_ZN30_INTERNAL_0185e678_4_k_cu_main6thrust24THRUST_300001_SM_1000_NS8cuda_cub10par_nosyncE:
	.zero		1
	.type		_ZN30_INTERNAL_0185e678_4_k_cu_main6thrust24THRUST_300001_SM_1000_NS3seqE,@object
	.size		_ZN30_INTERNAL_0185e678_4_k_cu_main6thrust24THRUST_300001_SM_1000_NS3seqE,(_ZN30_INTERNAL_0185e678_4_k_cu_main4cuda3std3__420unreachable_sentinelE - _ZN30_INTERNAL_0185e678_4_k_cu_main6thrust24THRUST_300001_SM_1000_NS3seqE)
_ZN30_INTERNAL_0185e678_4_k_cu_main6thrust24THRUST_300001_SM_1000_NS3seqE:
	.zero		1
	.type		_ZN30_INTERNAL_0185e678_4_k_cu_main4cuda3std3__420unreachable_sentinelE,@object
	.size		_ZN30_INTERNAL_0185e678_4_k_cu_main4cuda3std3__420unreachable_sentinelE,(_ZN30_INTERNAL_0185e678_4_k_cu_main4cuda3std6ranges3__45__cpo5ssizeE - _ZN30_INTERNAL_0185e678_4_k_cu_main4cuda3std3__420unreachable_sentinelE)
_ZN30_INTERNAL_0185e678_4_k_cu_main4cuda3std3__420unreachable_sentinelE:
	.zero		1
	.type		_ZN30_INTERNAL_0185e678_4_k_cu_main4cuda3std6ranges3__45__cpo5ssizeE,@object
	.size		_ZN30_INTERNAL_0185e678_4_k_cu_main4cuda3std6ranges3__45__cpo5ssizeE,(_ZN30_INTERNAL_0185e678_4_k_cu_main6thrust24THRUST_300001_SM_1000_NS12placeholders2_3E - _ZN30_INTERNAL_0185e678_4_k_cu_main4cuda3std6ranges3__45__cpo5ssizeE)
_ZN30_INTERNAL_0185e678_4_k_cu_main4cuda3std6ranges3__45__cpo5ssizeE:
	.zero		1
	.type		_ZN30_INTERNAL_0185e678_4_k_cu_main6thrust24THRUST_300001_SM_1000_NS12placeholders2_3E,@object
	.size		_ZN30_INTERNAL_0185e678_4_k_cu_main6thrust24THRUST_300001_SM_1000_NS12placeholders2_3E,(_ZN30_INTERNAL_0185e678_4_k_cu_main4cuda3std3__45__cpo4cendE - _ZN30_INTERNAL_0185e678_4_k_cu_main6thrust24THRUST_300001_SM_1000_NS12placeholders2_3E)
_ZN30_INTERNAL_0185e678_4_k_cu_main6thrust24THRUST_300001_SM_1000_NS12placeholders2_3E:
	.zero		1
	.type		_ZN30_INTERNAL_0185e678_4_k_cu_main4cuda3std3__45__cpo4cendE,@object
	.size		_ZN30_INTERNAL_0185e678_4_k_cu_main4cuda3std3__45__cpo4cendE,(_ZN30_INTERNAL_0185e678_4_k_cu_main4cuda3std6ranges3__45__cpo4cendE - _ZN30_INTERNAL_0185e678_4_k_cu_main4cuda3std3__45__cpo4cendE)
_ZN30_INTERNAL_0185e678_4_k_cu_main4cuda3std3__45__cpo4cendE:
	.zero		1
	.type		_ZN30_INTERNAL_0185e678_4_k_cu_main4cuda3std6ranges3__45__cpo4cendE,@object
	.size		_ZN30_INTERNAL_0185e678_4_k_cu_main4cuda3std6ranges3__45__cpo4cendE,(_ZN30_INTERNAL_0185e678_4_k_cu_main6thrust24THRUST_300001_SM_1000_NS12placeholders2_7E - _ZN30_INTERNAL_0185e678_4_k_cu_main4cuda3std6ranges3__45__cpo4cendE)
_ZN30_INTERNAL_0185e678_4_k_cu_main4cuda3std6ranges3__45__cpo4cendE:
	.zero		1
	.type		_ZN30_INTERNAL_0185e678_4_k_cu_main6thrust24THRUST_300001_SM_1000_NS12placeholders2_7E,@object
	.size		_ZN30_INTERNAL_0185e678_4_k_cu_main6thrust24THRUST_300001_SM_1000_NS12placeholders2_7E,(_ZN30_INTERNAL_0185e678_4_k_cu_main4cuda3std3__45__cpo5crendE - _ZN30_INTERNAL_0185e678_4_k_cu_main6thrust24THRUST_300001_SM_1000_NS12placeholders2_7E)
_ZN30_INTERNAL_0185e678_4_k_cu_main6thrust24THRUST_300001_SM_1000_NS12placeholders2_7E:
	.zero		1
	.type		_ZN30_INTERNAL_0185e678_4_k_cu_main4cuda3std3__45__cpo5crendE,@object
	.size		_ZN30_INTERNAL_0185e678_4_k_cu_main4cuda3std3__45__cpo5crendE,(_ZN30_INTERNAL_0185e678_4_k_cu_main4cuda3std6ranges3__45__cpo4prevE - _ZN30_INTERNAL_0185e678_4_k_cu_main4cuda3std3__45__cpo5crendE)
_ZN30_INTERNAL_0185e678_4_k_cu_main4cuda3std3__45__cpo5crendE:
	.zero		1
	.type		_ZN30_INTERNAL_0185e678_4_k_cu_main4cuda3std6ranges3__45__cpo4prevE,@object
	.size		_ZN30_INTERNAL_0185e678_4_k_cu_main4cuda3std6ranges3__45__cpo4prevE,(_ZN30_INTERNAL_0185e678_4_k_cu_main4cuda3std6ranges3__45__cpo9iter_moveE - _ZN30_INTERNAL_0185e678_4_k_cu_main4cuda3std6ranges3__45__cpo4prevE)
_ZN30_INTERNAL_0185e678_4_k_cu_main4cuda3std6ranges3__45__cpo4prevE:
	.zero		1
	.type		_ZN30_INTERNAL_0185e678_4_k_cu_main4cuda3std6ranges3__45__cpo9iter_moveE,@object
	.size		_ZN30_INTERNAL_0185e678_4_k_cu_main4cuda3std6ranges3__45__cpo9iter_moveE,(_ZN30_INTERNAL_0185e678_4_k_cu_main6thrust24THRUST_300001_SM_1000_NS6system6detail10sequential3seqE - _ZN30_INTERNAL_0185e678_4_k_cu_main4cuda3std6ranges3__45__cpo9iter_moveE)
_ZN30_INTERNAL_0185e678_4_k_cu_main4cuda3std6ranges3__45__cpo9iter_moveE:
	.zero		1
	.type		_ZN30_INTERNAL_0185e678_4_k_cu_main6thrust24THRUST_300001_SM_1000_NS6system6detail10sequential3seqE,@object
	.size		_ZN30_INTERNAL_0185e678_4_k_cu_main6thrust24THRUST_300001_SM_1000_NS6system6detail10sequential3seqE,(_ZN30_INTERNAL_0185e678_4_k_cu_main6thrust24THRUST_300001_SM_1000_NS12placeholders2_9E - _ZN30_INTERNAL_0185e678_4_k_cu_main6thrust24THRUST_300001_SM_1000_NS6system6detail10sequential3seqE)
_ZN30_INTERNAL_0185e678_4_k_cu_main6thrust24THRUST_300001_SM_1000_NS6system6detail10sequential3seqE:
	.zero		1
	.type		_ZN30_INTERNAL_0185e678_4_k_cu_main6thrust24THRUST_300001_SM_1000_NS12placeholders2_9E,@object
	.size		_ZN30_INTERNAL_0185e678_4_k_cu_main6thrust24THRUST_300001_SM_1000_NS12placeholders2_9E,(_ZN30_INTERNAL_0185e678_4_k_cu_main4cuda3std3__419piecewise_constructE - _ZN30_INTERNAL_0185e678_4_k_cu_main6thrust24THRUST_300001_SM_1000_NS12placeholders2_9E)
_ZN30_INTERNAL_0185e678_4_k_cu_main6thrust24THRUST_300001_SM_1000_NS12placeholders2_9E:
	.zero		1
	.type		_ZN30_INTERNAL_0185e678_4_k_cu_main4cuda3std3__419piecewise_constructE,@object
	.size		_ZN30_INTERNAL_0185e678_4_k_cu_main4cuda3std3__419piecewise_constructE,(_ZN30_INTERNAL_0185e678_4_k_cu_main4cuda3std6ranges3__45__cpo5cdataE - _ZN30_INTERNAL_0185e678_4_k_cu_main4cuda3std3__419piecewise_constructE)
_ZN30_INTERNAL_0185e678_4_k_cu_main4cuda3std3__419piecewise_constructE:
	.zero		1
	.type		_ZN30_INTERNAL_0185e678_4_k_cu_main4cuda3std6ranges3__45__cpo5cdataE,@object
	.size		_ZN30_INTERNAL_0185e678_4_k_cu_main4cuda3std6ranges3__45__cpo5cdataE,(_ZN30_INTERNAL_0185e678_4_k_cu_main6thrust24THRUST_300001_SM_1000_NS12placeholders2_1E - _ZN30_INTERNAL_0185e678_4_k_cu_main4cuda3std6ranges3__45__cpo5cdataE)
_ZN30_INTERNAL_0185e678_4_k_cu_main4cuda3std6ranges3__45__cpo5cdataE:
	.zero		1
	.type		_ZN30_INTERNAL_0185e678_4_k_cu_main6thrust24THRUST_300001_SM_1000_NS12placeholders2_1E,@object
	.size		_ZN30_INTERNAL_0185e678_4_k_cu_main6thrust24THRUST_300001_SM_1000_NS12placeholders2_1E,(_ZN30_INTERNAL_0185e678_4_k_cu_main4cuda3std3__45__cpo3endE - _ZN30_INTERNAL_0185e678_4_k_cu_main6thrust24THRUST_300001_SM_1000_NS12placeholders2_1E)
_ZN30_INTERNAL_0185e678_4_k_cu_main6thrust24THRUST_300001_SM_1000_NS12placeholders2_1E:
	.zero		1
	.type		_ZN30_INTERNAL_0185e678_4_k_cu_main4cuda3std3__45__cpo3endE,@object
	.size		_ZN30_INTERNAL_0185e678_4_k_cu_main4cuda3std3__45__cpo3endE,(_ZN30_INTERNAL_0185e678_4_k_cu_main4cuda3std6ranges3__45__cpo3endE - _ZN30_INTERNAL_0185e678_4_k_cu_main4cuda3std3__45__cpo3endE)
_ZN30_INTERNAL_0185e678_4_k_cu_main4cuda3std3__45__cpo3endE:
	.zero		1
	.type		_ZN30_INTERNAL_0185e678_4_k_cu_main4cuda3std6ranges3__45__cpo3endE,@object
	.size		_ZN30_INTERNAL_0185e678_4_k_cu_main4cuda3std6ranges3__45__cpo3endE,(_ZN30_INTERNAL_0185e678_4_k_cu_main6thrust24THRUST_300001_SM_1000_NS12placeholders2_5E - _ZN30_INTERNAL_0185e678_4_k_cu_main4cuda3std6ranges3__45__cpo3endE)
_ZN30_INTERNAL_0185e678_4_k_cu_main4cuda3std6ranges3__45__cpo3endE:
	.zero		1
	.type		_ZN30_INTERNAL_0185e678_4_k_cu_main6thrust24THRUST_300001_SM_1000_NS12placeholders2_5E,@object
	.size		_ZN30_INTERNAL_0185e678_4_k_cu_main6thrust24THRUST_300001_SM_1000_NS12placeholders2_5E,(_ZN30_INTERNAL_0185e678_4_k_cu_main4cuda3std3__45__cpo4rendE - _ZN30_INTERNAL_0185e678_4_k_cu_main6thrust24THRUST_300001_SM_1000_NS12placeholders2_5E)
_ZN30_INTERNAL_0185e678_4_k_cu_main6thrust24THRUST_300001_SM_1000_NS12placeholders2_5E:
	.zero		1
	.type		_ZN30_INTERNAL_0185e678_4_k_cu_main4cuda3std3__45__cpo4rendE,@object
	.size		_ZN30_INTERNAL_0185e678_4_k_cu_main4cuda3std3__45__cpo4rendE,(_ZN30_INTERNAL_0185e678_4_k_cu_main4cuda3std6ranges3__45__cpo9iter_swapE - _ZN30_INTERNAL_0185e678_4_k_cu_main4cuda3std3__45__cpo4rendE)
_ZN30_INTERNAL_0185e678_4_k_cu_main4cuda3std3__45__cpo4rendE:
	.zero		1
	.type		_ZN30_INTERNAL_0185e678_4_k_cu_main4cuda3std6ranges3__45__cpo9iter_swapE,@object
	.size		_ZN30_INTERNAL_0185e678_4_k_cu_main4cuda3std6ranges3__45__cpo9iter_swapE,(_ZN30_INTERNAL_0185e678_4_k_cu_main4cuda3std3__48unexpectE - _ZN30_INTERNAL_0185e678_4_k_cu_main4cuda3std6ranges3__45__cpo9iter_swapE)
_ZN30_INTERNAL_0185e678_4_k_cu_main4cuda3std6ranges3__45__cpo9iter_swapE:
	.zero		1
	.type		_ZN30_INTERNAL_0185e678_4_k_cu_main4cuda3std3__48unexpectE,@object
	.size		_ZN30_INTERNAL_0185e678_4_k_cu_main4cuda3std3__48unexpectE,(_ZN30_INTERNAL_0185e678_4_k_cu_main6thrust24THRUST_300001_SM_1000_NS8cuda_cub3parE - _ZN30_INTERNAL_0185e678_4_k_cu_main4cuda3std3__48unexpectE)
_ZN30_INTERNAL_0185e678_4_k_cu_main4cuda3std3__48unexpectE:
	.zero		1
	.type		_ZN30_INTERNAL_0185e678_4_k_cu_main6thrust24THRUST_300001_SM_1000_NS8cuda_cub3parE,@object
	.size		_ZN30_INTERNAL_0185e678_4_k_cu_main6thrust24THRUST_300001_SM_1000_NS8cuda_cub3parE,(.L_29 - _ZN30_INTERNAL_0185e678_4_k_cu_main6thrust24THRUST_300001_SM_1000_NS8cuda_cub3parE)
_ZN30_INTERNAL_0185e678_4_k_cu_main6thrust24THRUST_300001_SM_1000_NS8cuda_cub3parE:
	.zero		1
.L_29:


//--------------------- .nv.shared._ZN3cub18CUB_300001_SM_10006detail10radix_sort33DeviceRadixSortExclusiveSumKernelINS1_5radix10policy_hubIiiyE10Policy1000EyEEvPT0_ --------------------------
	.section	.nv.shared._ZN3cub18CUB_300001_SM_10006detail10radix_sort33DeviceRadixSortExclusiveSumKernelINS1_5radix10policy_hubIiiyE10Policy1000EyEEvPT0_,"aw",@nobits
	.sectionflags	@""
	.align	128
.nv.shared._ZN3cub18CUB_300001_SM_10006detail10radix_sort33DeviceRadixSortExclusiveSumKernelINS1_5radix10policy_hubIiiyE10Policy1000EyEEvPT0_:
	.zero		3456


//--------------------- .nv.shared._ZN3cub18CUB_300001_SM_10006detail10radix_sort30DeviceRadixSortHistogramKernelINS1_5radix10policy_hubIiiyE10Policy1000ELNS0_9SortOrderE0EiyNS1_21identity_decomposer_tEEEvPT2_PKT1_SA_iiT3_ --------------------------
	.section	.nv.shared._ZN3cub18CUB_300001_SM_10006detail10radix_sort30DeviceRadixSortHistogramKernelINS1_5radix10policy_hubIiiyE10Policy1000ELNS0_9SortOrderE0EiyNS1_21identity_decomposer_tEEEvPT2_PKT1_SA_iiT3_,"aw",@nobits
	.sectionflags	@""
	.align	128
.nv.shared._ZN3cub18CUB_300001_SM_10006detail10radix_sort30DeviceRadixSortHistogramKernelINS1_5radix10policy_hubIiiyE10Policy1000ELNS0_9SortOrderE0EiyNS1_21identity_decomposer_tEEEvPT2_PKT1_SA_iiT3_:
	.zero		5120


//--------------------- .nv.shared._ZN3cub18CUB_300001_SM_10006detail10radix_sort31DeviceRadixSortSingleTileKernelINS1_5radix10policy_hubIiiyE10Policy1000ELNS0_9SortOrderE0EiiyNS1_21identity_decomposer_tEEEvPKT1_PSA_PKT2_PSE_T3_iiT4_ --------------------------
	.section	.nv.shared._ZN3cub18CUB_300001_SM_10006detail10radix_sort31DeviceRadixSortSingleTileKernelINS1_5radix10policy_hubIiiyE10Policy1000ELNS0_9SortOrderE0EiiyNS1_21identity_decomposer_tEEEvPKT1_PSA_PKT2_PSE_T3_iiT4_,"aw",@nobits
	.sectionflags	@""
	.align	128
.nv.shared._ZN3cub18CUB_300001_SM_10006detail10radix_sort31DeviceRadixSortSingleTileKernelINS1_5radix10policy_hubIiiyE10Policy1000ELNS0_9SortOrderE0EiiyNS1_21identity_decomposer_tEEEvPKT1_PSA_PKT2_PSE_T3_iiT4_:
	.zero		34944


//--------------------- .nv.shared._ZN3cub18CUB_300001_SM_10006detail10radix_sort29DeviceRadixSortOnesweepKernelINS1_5radix10policy_hubIifyE10Policy1000ELNS0_9SortOrderE0EifyiiNS1_21identity_decomposer_tEEEvPT5_SB_PT3_PKSC_PT1_PKSG_PT2_PKSK_T4_iiT6_ --------------------------
	.section	.nv.shared._ZN3cub18CUB_300001_SM_10006detail10radix_sort29DeviceRadixSortOnesweepKernelINS1_5radix10policy_hubIifyE10Policy1000ELNS0_9SortOrderE0EifyiiNS1_21identity_decomposer_tEEEvPT5_SB_PT3_PKSC_PT1_PKSG_PT2_PKSK_T4_iiT6_,"aw",@nobits
	.sectionflags	@""
	.align	128
.nv.shared._ZN3cub18CUB_300001_SM_10006detail10radix_sort29DeviceRadixSortOnesweepKernelINS1_5radix10policy_hubIifyE10Policy1000ELNS0_9SortOrderE0EifyiiNS1_21identity_decomposer_tEEEvPT5_SB_PT3_PKSC_PT1_PKSG_PT2_PKSK_T4_iiT6_:
	.zero		29184


//--------------------- .nv.shared._ZN3cub18CUB_300001_SM_10006detail10radix_sort33DeviceRadixSortExclusiveSumKernelINS1_5radix10policy_hubIifyE10Policy1000EyEEvPT0_ --------------------------
	.section	.nv.shared._ZN3cub18CUB_300001_SM_10006detail10radix_sort33DeviceRadixSortExclusiveSumKernelINS1_5radix10policy_hubIifyE10Policy1000EyEEvPT0_,"aw",@nobits
	.sectionflags	@""
	.align	128
.nv.shared._ZN3cub18CUB_300001_SM_10006detail10radix_sort33DeviceRadixSortExclusiveSumKernelINS1_5radix10policy_hubIifyE10Policy1000EyEEvPT0_:
	.zero		3456


//--------------------- .nv.shared._ZN3cub18CUB_300001_SM_10006detail10radix_sort30DeviceRadixSortHistogramKernelINS1_5radix10policy_hubIifyE10Policy1000ELNS0_9SortOrderE0EiyNS1_21identity_decomposer_tEEEvPT2_PKT1_SA_iiT3_ --------------------------
	.section	.nv.shared._ZN3cub18CUB_300001_SM_10006detail10radix_sort30DeviceRadixSortHistogramKernelINS1_5radix10policy_hubIifyE10Policy1000ELNS0_9SortOrderE0EiyNS1_21identity_decomposer_tEEEvPT2_PKT1_SA_iiT3_,"aw",@nobits
	.sectionflags	@""
	.align	128
.nv.shared._ZN3cub18CUB_300001_SM_10006detail10radix_sort30DeviceRadixSortHistogramKernelINS1_5radix10policy_hubIifyE10Policy1000ELNS0_9SortOrderE0EiyNS1_21identity_decomposer_tEEEvPT2_PKT1_SA_iiT3_:
	.zero		5120


//--------------------- .nv.shared._ZN3cub18CUB_300001_SM_10006detail10radix_sort31DeviceRadixSortSingleTileKernelINS1_5radix10policy_hubIifyE10Policy1000ELNS0_9SortOrderE0EifyNS1_21identity_decomposer_tEEEvPKT1_PSA_PKT2_PSE_T3_iiT4_ --------------------------
	.section	.nv.shared._ZN3cub18CUB_300001_SM_10006detail10radix_sort31DeviceRadixSortSingleTileKernelINS1_5radix10policy_hubIifyE10Policy1000ELNS0_9SortOrderE0EifyNS1_21identity_decomposer_tEEEvPKT1_PSA_PKT2_PSE_T3_iiT4_,"aw",@nobits
	.sectionflags	@""
	.align	128
.nv.shared._ZN3cub18CUB_300001_SM_10006detail10radix_sort31DeviceRadixSortSingleTileKernelINS1_5radix10policy_hubIifyE10Policy1000ELNS0_9SortOrderE0EifyNS1_21identity_decomposer_tEEEvPKT1_PSA_PKT2_PSE_T3_iiT4_:
	.zero		34944


//--------------------- .nv.shared._ZN3cub18CUB_300001_SM_10006detail10radix_sort29DeviceRadixSortOnesweepKernelINS1_5radix10policy_hubIiNS0_8NullTypeEyE10Policy1000ELNS0_9SortOrderE0EiS6_yiiNS1_21identity_decomposer_tEEEvPT5_SC_PT3_PKSD_PT1_PKSH_PT2_PKSL_T4_iiT6_ --------------------------
	.section	.nv.shared._ZN3cub18CUB_300001_SM_10006detail10radix_sort29DeviceRadixSortOnesweepKernelINS1_5radix10policy_hubIiNS0_8NullTypeEyE10Policy1000ELNS0_9SortOrderE0EiS6_yiiNS1_21identity_decomposer_tEEEvPT5_SC_PT3_PKSD_PT1_PKSH_PT2_PKSL_T4_iiT6_,"aw",@nobits
	.sectionflags	@""
	.align	128
.nv.shared._ZN3cub18CUB_300001_SM_10006detail10radix_sort29DeviceRadixSortOnesweepKernelINS1_5radix10policy_hubIiNS0_8NullTypeEyE10Policy1000ELNS0_9SortOrderE0EiS6_yiiNS1_21identity_decomposer_tEEEvPT5_SC_PT3_PKSD_PT1_PKSH_PT2_PKSL_T4_iiT6_:
	.zero		32256


//--------------------- .nv.shared._ZN3cub18CUB_300001_SM_10006detail10radix_sort33DeviceRadixSortExclusiveSumKernelINS1_5radix10policy_hubIiNS0_8NullTypeEyE10Policy1000EyEEvPT0_ --------------------------
	.section	.nv.shared._ZN3cub18CUB_300001_SM_10006detail10radix_sort33DeviceRadixSortExclusiveSumKernelINS1_5radix10policy_hubIiNS0_8NullTypeEyE10Policy1000EyEEvPT0_,"aw",@nobits
	.sectionflags	@""
	.align	128
.nv.shared._ZN3cub18CUB_300001_SM_10006detail10radix_sort33DeviceRadixSortExclusiveSumKernelINS1_5radix10policy_hubIiNS0_8NullTypeEyE10Policy1000EyEEvPT0_:
	.zero		3456


//--------------------- .nv.shared._ZN3cub18CUB_300001_SM_10006detail10radix_sort30DeviceRadixSortHistogramKernelINS1_5radix10policy_hubIiNS0_8NullTypeEyE10Policy1000ELNS0_9SortOrderE0EiyNS1_21identity_decomposer_tEEEvPT2_PKT1_SB_iiT3_ --------------------------
	.section	.nv.shared._ZN3cub18CUB_300001_SM_10006detail10radix_sort30DeviceRadixSortHistogramKernelINS1_5radix10policy_hubIiNS0_8NullTypeEyE10Policy1000ELNS0_9SortOrderE0EiyNS1_21identity_decomposer_tEEEvPT2_PKT1_SB_iiT3_,"aw",@nobits
	.sectionflags	@""
	.align	128
.nv.shared._ZN3cub18CUB_300001_SM_10006detail10radix_sort30DeviceRadixSortHistogramKernelINS1_5radix10policy_hubIiNS0_8NullTypeEyE10Policy1000ELNS0_9SortOrderE0EiyNS1_21identity_decomposer_tEEEvPT2_PKT1_SB_iiT3_:
	.zero		5120


//--------------------- .nv.shared._ZN3cub18CUB_300001_SM_10006detail10radix_sort31DeviceRadixSortSingleTileKernelINS1_5radix10policy_hubIiNS0_8NullTypeEyE10Policy1000ELNS0_9SortOrderE0EiS6_yNS1_21identity_decomposer_tEEEvPKT1_PSB_PKT2_PSF_T3_iiT4_ --------------------------
	.section	.nv.shared._ZN3cub18CUB_300001_SM_10006detail10radix_sort31DeviceRadixSortSingleTileKernelINS1_5radix10policy_hubIiNS0_8NullTypeEyE10Policy1000ELNS0_9SortOrderE0EiS6_yNS1_21identity_decomposer_tEEEvPKT1_PSB_PKT2_PSF_T3_iiT4_,"aw",@nobits
	.sectionflags	@""
	.align	128
.nv.shared._ZN3cub18CUB_300001_SM_10006detail10radix_sort31DeviceRadixSortSingleTileKernelINS1_5radix10policy_hubIiNS0_8NullTypeEyE10Policy1000ELNS0_9SortOrderE0EiS6_yNS1_21identity_decomposer_tEEEvPKT1_PSB_PKT2_PSF_T3_iiT4_:
	.zero		34944


//--------------------- .nv.shared._ZN3cub18CUB_300001_SM_10006detail6reduce28DeviceReduceSingleTileKernelINS2_10policy_hubIiyN4cuda3std3__44plusIiEEE10Policy1000EPiSC_iS9_iiNS7_10__identityEEEvT0_T1_T2_T3_T4_T6_ --------------------------
	.section	.nv.shared._ZN3cub18CUB_300001_SM_10006detail6reduce28DeviceReduceSingleTileKernelINS2_10policy_hubIiyN4cuda3std3__44plusIiEEE10Policy1000EPiSC_iS9_iiNS7_10__identityEEEvT0_T1_T2_T3_T4_T6_,"aw",@nobits
	.sectionflags	@""
	.align	128
.nv.shared._ZN3cub18CUB_300001_SM_10006detail6reduce28DeviceReduceSingleTileKernelINS2_10policy_hubIiyN4cuda3std3__44plusIiEEE10Policy1000EPiSC_iS9_iiNS7_10__identityEEEvT0_T1_T2_T3_T4_T6_:
	.zero		1152


//--------------------- .nv.shared._ZN3cub18CUB_300001_SM_10006detail6reduce18DeviceReduceKernelINS2_10policy_hubIiyN4cuda3std3__44plusIiEEE10Policy1000EN6thrust24THRUST_300001_SM_1000_NS6detail15normal_iteratorINSD_10device_ptrIiEEEEyS9_iNS7_10__identityEEEvT0_PT3_T1_NS0_13GridEvenShareISN_EET2_T4_ --------------------------
	.section	.nv.shared._ZN3cub18CUB_300001_SM_10006detail6reduce18DeviceReduceKernelINS2_10policy_hubIiyN4cuda3std3__44plusIiEEE10Policy1000EN6thrust24THRUST_300001_SM_1000_NS6detail15normal_iteratorINSD_10device_ptrIiEEEEyS9_iNS7_10__identityEEEvT0_PT3_T1_NS0_13GridEvenShareISN_EET2_T4_,"aw",@nobits
	.sectionflags	@""
	.align	128
.nv.shared._ZN3cub18CUB_300001_SM_10006detail6reduce18DeviceReduceKernelINS2_10policy_hubIiyN4cuda3std3__44plusIiEEE10Policy1000EN6thrust24THRUST_300001_SM_1000_NS6detail15normal_iteratorINSD_10device_ptrIiEEEEyS9_iNS7_10__identityEEEvT0_PT3_T1_NS0_13GridEvenShareISN_EET2_T4_:
	.zero		1152


//--------------------- .nv.shared._ZN3cub18CUB_300001_SM_10006detail6reduce28DeviceReduceSingleTileKernelINS2_10policy_hubIiyN4cuda3std3__44plusIiEEE10Policy1000EN6thrust24THRUST_300001_SM_1000_NS6detail15normal_iteratorINSD_10device_ptrIiEEEEPiyS9_iiNS7_10__identityEEEvT0_T1_T2_T3_T4_T6_ --------------------------
	.section	.nv.shared._ZN3cub18CUB_300001_SM_10006detail6reduce28DeviceReduceSingleTileKernelINS2_10policy_hubIiyN4cuda3std3__44plusIiEEE10Policy1000EN6thrust24THRUST_300001_SM_1000_NS6detail15normal_iteratorINSD_10device_ptrIiEEEEPiyS9_iiNS7_10__identityEEEvT0_T1_T2_T3_T4_T6_,"aw",@nobits
	.sectionflags	@""
	.align	128
.nv.shared._ZN3cub18CUB_300001_SM_10006detail6reduce28DeviceReduceSingleTileKernelINS2_10policy_hubIiyN4cuda3std3__44plusIiEEE10Policy1000EN6thrust24THRUST_300001_SM_1000_NS6detail15normal_iteratorINSD_10device_ptrIiEEEEPiyS9_iiNS7_10__identityEEEvT0_T1_T2_T3_T4_T6_:
	.zero		1152


//--------------------- .nv.shared._ZN3cub18CUB_300001_SM_10006detail6reduce28DeviceReduceSingleTileKernelINS2_10policy_hubIijN4cuda3std3__44plusIiEEE10Policy1000EPiSC_iS9_iiNS7_10__identityEEEvT0_T1_T2_T3_T4_T6_ --------------------------
	.section	.nv.shared._ZN3cub18CUB_300001_SM_10006detail6reduce28DeviceReduceSingleTileKernelINS2_10policy_hubIijN4cuda3std3__44plusIiEEE10Policy1000EPiSC_iS9_iiNS7_10__identityEEEvT0_T1_T2_T3_T4_T6_,"aw",@nobits
	.sectionflags	@""
	.align	128
.nv.shared._ZN3cub18CUB_300001_SM_10006detail6reduce28DeviceReduceSingleTileKernelINS2_10policy_hubIijN4cuda3std3__44plusIiEEE10Policy1000EPiSC_iS9_iiNS7_10__identityEEEvT0_T1_T2_T3_T4_T6_:
	.zero		1152


//--------------------- .nv.shared._ZN3cub18CUB_300001_SM_10006detail6reduce18DeviceReduceKernelINS2_10policy_hubIijN4cuda3std3__44plusIiEEE10Policy1000EN6thrust24THRUST_300001_SM_1000_NS6detail15normal_iteratorINSD_10device_ptrIiEEEEjS9_iNS7_10__identityEEEvT0_PT3_T1_NS0_13GridEvenShareISN_EET2_T4_ --------------------------
	.section	.nv.shared._ZN3cub18CUB_300001_SM_10006detail6reduce18DeviceReduceKernelINS2_10policy_hubIijN4cuda3std3__44plusIiEEE10Policy1000EN6thrust24THRUST_300001_SM_1000_NS6detail15normal_iteratorINSD_10device_ptrIiEEEEjS9_iNS7_10__identityEEEvT0_PT3_T1_NS0_13GridEvenShareISN_EET2_T4_,"aw",@nobits
	.sectionflags	@""
	.align	128
.nv.shared._ZN3cub18CUB_300001_SM_10006detail6reduce18DeviceReduceKernelINS2_10policy_hubIijN4cuda3std3__44plusIiEEE10Policy1000EN6thrust24THRUST_300001_SM_1000_NS6detail15normal_iteratorINSD_10device_ptrIiEEEEjS9_iNS7_10__identityEEEvT0_PT3_T1_NS0_13GridEvenShareISN_EET2_T4_:
	.zero		1152


//--------------------- .nv.shared._ZN3cub18CUB_300001_SM_10006detail6reduce28DeviceReduceSingleTileKernelINS2_10policy_hubIijN4cuda3std3__44plusIiEEE10Policy1000EN6thrust24THRUST_300001_SM_1000_NS6detail15normal_iteratorINSD_10device_ptrIiEEEEPijS9_iiNS7_10__identityEEEvT0_T1_T2_T3_T4_T6_ --------------------------
	.section	.nv.shared._ZN3cub18CUB_300001_SM_10006detail6reduce28DeviceReduceSingleTileKernelINS2_10policy_hubIijN4cuda3std3__44plusIiEEE10Policy1000EN6thrust24THRUST_300001_SM_1000_NS6detail15normal_iteratorINSD_10device_ptrIiEEEEPijS9_iiNS7_10__identityEEEvT0_T1_T2_T3_T4_T6_,"aw",@nobits
	.sectionflags	@""
	.align	128
.nv.shared._ZN3cub18CUB_300001_SM_10006detail6reduce28DeviceReduceSingleTileKernelINS2_10policy_hubIijN4cuda3std3__44plusIiEEE10Policy1000EN6thrust24THRUST_300001_SM_1000_NS6detail15normal_iteratorINSD_10device_ptrIiEEEEPijS9_iiNS7_10__identityEEEvT0_T1_T2_T3_T4_T6_:
	.zero		1152


//--------------------- .nv.shared._ZN3cub18CUB_300001_SM_10006detail9transform16transform_kernelINS2_10policy_hubILb0EN4cuda3std3__45tupleIJN6thrust24THRUST_300001_SM_1000_NS6detail15normal_iteratorINSA_10device_ptrIfEEEENSC_INSD_IiEEEEEEEE10policy1000ElNS7_7dividesIfEESF_JPfPiEEEvT0_iT1_T2_DpNS2_10kernel_argIT3_EE --------------------------
	.section	.nv.shared._ZN3cub18CUB_300001_SM_10006detail9transform16transform_kernelINS2_10policy_hubILb0EN4cuda3std3__45tupleIJN6thrust24THRUST_300001_SM_1000_NS6detail15normal_iteratorINSA_10device_ptrIfEEEENSC_INSD_IiEEEEEEEE10policy1000ElNS7_7dividesIfEESF_JPfPiEEEvT0_iT1_T2_DpNS2_10kernel_argIT3_EE,"aw",@nobits
	.sectionflags	@""
	.align	128
.nv.shared._ZN3cub18CUB_300001_SM_10006detail9transform16transform_kernelINS2_10policy_hubILb0EN4cuda3std3__45tupleIJN6thrust24THRUST_300001_SM_1000_NS6detail15normal_iteratorINSA_10device_ptrIfEEEENSC_INSD_IiEEEEEEEE10policy1000ElNS7_7dividesIfEESF_JPfPiEEEvT0_iT1_T2_DpNS2_10kernel_argIT3_EE:
	.zero		1152


//--------------------- .nv.shared._ZN3cub18CUB_300001_SM_10006detail9transform16transform_kernelINS2_10policy_hubILb0EN4cuda3std3__45tupleIJN6thrust24THRUST_300001_SM_1000_NS6detail15normal_iteratorINSA_10device_ptrIfEEEENSC_INSD_IiEEEEEEEE10policy1000EiNS7_7dividesIfEESF_JPfPiEEEvT0_iT1_T2_DpNS2_10kernel_argIT3_EE --------------------------
	.section	.nv.shared._ZN3cub18CUB_300001_SM_10006detail9transform16transform_kernelINS2_10policy_hubILb0EN4cuda3std3__45tupleIJN6thrust24THRUST_300001_SM_1000_NS6detail15normal_iteratorINSA_10device_ptrIfEEEENSC_INSD_IiEEEEEEEE10policy1000EiNS7_7dividesIfEESF_JPfPiEEEvT0_iT1_T2_DpNS2_10kernel_argIT3_EE,"aw",@nobits
	.sectionflags	@""
	.align	128
.nv.shared._ZN3cub18CUB_300001_SM_10006detail9transform16transform_kernelINS2_10policy_hubILb0EN4cuda3std3__45tupleIJN6thrust24THRUST_300001_SM_1000_NS6detail15normal_iteratorINSA_10device_ptrIfEEEENSC_INSD_IiEEEEEEEE10policy1000EiNS7_7dividesIfEESF_JPfPiEEEvT0_iT1_T2_DpNS2_10kernel_argIT3_EE:
	.zero		1152


//--------------------- .nv.shared._ZN3cub18CUB_300001_SM_10006detail8for_each13static_kernelINS2_12policy_hub_t12policy_500_tElN6thrust24THRUST_300001_SM_1000_NS8cuda_cub6__fill7functorINS7_6detail15normal_iteratorINS7_10device_ptrIfEEEEiEEEEvT0_T1_ --------------------------
	.section	.nv.shared._ZN3cub18CUB_300001_SM_10006detail8for_each13static_kernelINS2_12policy_hub_t12policy_500_tElN6thrust24THRUST_300001_SM_1000_NS8cuda_cub6__fill7functorINS7_6detail15normal_iteratorINS7_10device_ptrIfEEEEiEEEEvT0_T1_,"aw",@nobits
	.sectionflags	@""
	.align	128
	.zero		1024


//--------------------- .nv.shared._ZN3cub18CUB_300001_SM_10006detail8for_each13static_kernelINS2_12policy_hub_t12policy_500_tElN6thrust24THRUST_300001_SM_1000_NS8cuda_cub10__tabulate7functorINS7_6detail15normal_iteratorINS7_10device_ptrIiEEEENS7_6system6detail7generic6detail22compute_sequence_valueIivEElEEEEvT0_T1_ --------------------------
	.section	.nv.shared._ZN3cub18CUB_300001_SM_10006detail8for_each13static_kernelINS2_12policy_hub_t12policy_500_tElN6thrust24THRUST_300001_SM_1000_NS8cuda_cub10__tabulate7functorINS7_6detail15normal_iteratorINS7_10device_ptrIiEEEENS7_6system6detail7generic6detail22compute_sequence_valueIivEElEEEEvT0_T1_,"aw",@nobits
	.sectionflags	@""
	.align	128
	.zero		1024


//--------------------- .nv.shared._ZN3cub18CUB_300001_SM_10006detail8for_each13static_kernelINS2_12policy_hub_t12policy_500_tEmN6thrust24THRUST_300001_SM_1000_NS8cuda_cub20__uninitialized_fill7functorINS7_10device_ptrIfEEfEEEEvT0_T1_ --------------------------
	.section	.nv.shared._ZN3cub18CUB_300001_SM_10006detail8for_each13static_kernelINS2_12policy_hub_t12policy_500_tEmN6thrust24THRUST_300001_SM_1000_NS8cuda_cub20__uninitialized_fill7functorINS7_10device_ptrIfEEfEEEEvT0_T1_,"aw",@nobits
	.sectionflags	@""
	.align	128
	.zero		1024


//--------------------- .nv.shared._ZN3cub18CUB_300001_SM_10006detail8for_each13static_kernelINS2_12policy_hub_t12policy_500_tElN6thrust24THRUST_300001_SM_1000_NS8cuda_cub6__fill7functorINS7_6detail15normal_iteratorINS7_10device_ptrIiEEEEiEEEEvT0_T1_ --------------------------
	.section	.nv.shared._ZN3cub18CUB_300001_SM_10006detail8for_each13static_kernelINS2_12policy_hub_t12policy_500_tElN6thrust24THRUST_300001_SM_1000_NS8cuda_cub6__fill7functorINS7_6detail15normal_iteratorINS7_10device_ptrIiEEEEiEEEEvT0_T1_,"aw",@nobits
	.sectionflags	@""
	.align	128
	.zero		1024


//--------------------- .nv.shared._ZN3cub18CUB_300001_SM_10006detail8for_each13static_kernelINS2_12policy_hub_t12policy_500_tEmN6thrust24THRUST_300001_SM_1000_NS8cuda_cub20__uninitialized_fill7functorINS7_10device_ptrIiEEiEEEEvT0_T1_ --------------------------
	.section	.nv.shared._ZN3cub18CUB_300001_SM_10006detail8for_each13static_kernelINS2_12policy_hub_t12policy_500_tEmN6thrust24THRUST_300001_SM_1000_NS8cuda_cub20__uninitialized_fill7functorINS7_10device_ptrIiEEiEEEEvT0_T1_,"aw",@nobits
	.sectionflags	@""
	.align	128
	.zero		1024


//--------------------- .nv.shared._ZN3cub18CUB_300001_SM_10006detail11EmptyKernelIvEEvv --------------------------
	.section	.nv.shared._ZN3cub18CUB_300001_SM_10006detail11EmptyKernelIvEEvv,"aw",@nobits
	.sectionflags	@""
	.align	128
	.zero		1024


//--------------------- .nv.shared._ZN6thrust24THRUST_300001_SM_1000_NS8cuda_cub4core6detail13_kernel_agentINS1_15__reduce_by_key16ReduceByKeyAgentINS0_6detail15normal_iteratorINS0_10device_ptrIiEEEENS8_INS9_IfEEEESB_SD_N4cuda3std3__48equal_toIiEENSG_4plusIfEEPllEEJSB_SD_SB_SD_SL_N3cub18CUB_300001_SM_100024ReduceByKeyScanTileStateIflLb1EEESI_SK_llEEEvDpT0_ --------------------------
	.section	.nv.shared._ZN6thrust24THRUST_300001_SM_1000_NS8cuda_cub4core6detail13_kernel_agentINS1_15__reduce_by_key16ReduceByKeyAgentINS0_6detail15normal_iteratorINS0_10device_ptrIiEEEENS8_INS9_IfEEEESB_SD_N4cuda3std3__48equal_toIiEENSG_4plusIfEEPllEEJSB_SD_SB_SD_SL_N3cub18CUB_300001_SM_100024ReduceByKeyScanTileStateIflLb1EEESI_SK_llEEEvDpT0_,"aw",@nobits
	.sectionflags	@""
	.align	128
	.zero		1024


//--------------------- .nv.shared._ZN6thrust24THRUST_300001_SM_1000_NS8cuda_cub4core6detail13_kernel_agentINS1_15__reduce_by_key9InitAgentIN3cub18CUB_300001_SM_100024ReduceByKeyScanTileStateIflLb1EEElPlEEJSA_lSB_EEEvDpT0_ --------------------------
	.section	.nv.shared._ZN6thrust24THRUST_300001_SM_1000_NS8cuda_cub4core6detail13_kernel_agentINS1_15__reduce_by_key9InitAgentIN3cub18CUB_300001_SM_100024ReduceByKeyScanTileStateIflLb1EEElPlEEJSA_lSB_EEEvDpT0_,"aw",@nobits
	.sectionflags	@""
	.align	128
	.zero		1024


//--------------------- .nv.shared._ZN6thrust24THRUST_300001_SM_1000_NS8cuda_cub4core6detail13_kernel_agentINS1_15__reduce_by_key16ReduceByKeyAgentINS0_6detail15normal_iteratorINS0_10device_ptrIiEEEENS8_INS9_IfEEEESB_SD_N4cuda3std3__48equal_toIiEENSG_4plusIfEEPiiEEJSB_SD_SB_SD_SL_N3cub18CUB_300001_SM_100024ReduceByKeyScanTileStateIfiLb1EEESI_SK_iiEEEvDpT0_ --------------------------
	.section	.nv.shared._ZN6thrust24THRUST_300001_SM_1000_NS8cuda_cub4core6detail13_kernel_agentINS1_15__reduce_by_key16ReduceByKeyAgentINS0_6detail15normal_iteratorINS0_10device_ptrIiEEEENS8_INS9_IfEEEESB_SD_N4cuda3std3__48equal_toIiEENSG_4plusIfEEPiiEEJSB_SD_SB_SD_SL_N3cub18CUB_300001_SM_100024ReduceByKeyScanTileStateIfiLb1EEESI_SK_iiEEEvDpT0_,"aw",@nobits
	.sectionflags	@""
	.align	128
	.zero		1024


//--------------------- .nv.shared._ZN6thrust24THRUST_300001_SM_1000_NS8cuda_cub4core6detail13_kernel_agentINS1_15__reduce_by_key9InitAgentIN3cub18CUB_300001_SM_100024ReduceByKeyScanTileStateIfiLb1EEEiPiEEJSA_iSB_EEEvDpT0_ --------------------------
	.section	.nv.shared._ZN6thrust24THRUST_300001_SM_1000_NS8cuda_cub4core6detail13_kernel_agentINS1_15__reduce_by_key9InitAgentIN3cub18CUB_300001_SM_100024ReduceByKeyScanTileStateIfiLb1EEEiPiEEJSA_iSB_EEEvDpT0_,"aw",@nobits
	.sectionflags	@""
	.align	128
	.zero		1024


//--------------------- .nv.shared._ZN6thrust24THRUST_300001_SM_1000_NS8cuda_cub4core6detail13_kernel_agentINS1_15__reduce_by_key16ReduceByKeyAgentINS0_6detail15normal_iteratorINS0_10device_ptrIiEEEENS0_17constant_iteratorIiNS0_11use_defaultESD_EESB_SB_N4cuda3std3__48equal_toIiEENSH_4plusIiEEPllEEJSB_SE_SB_SB_SM_N3cub18CUB_300001_SM_100024ReduceByKeyScanTileStateIilLb1EEESJ_SL_llEEEvDpT0_ --------------------------
	.section	.nv.shared._ZN6thrust24THRUST_300001_SM_1000_NS8cuda_cub4core6detail13_kernel_agentINS1_15__reduce_by_key16ReduceByKeyAgentINS0_6detail15normal_iteratorINS0_10device_ptrIiEEEENS0_17constant_iteratorIiNS0_11use_defaultESD_EESB_SB_N4cuda3std3__48equal_toIiEENSH_4plusIiEEPllEEJSB_SE_SB_SB_SM_N3cub18CUB_300001_SM_100024ReduceByKeyScanTileStateIilLb1EEESJ_SL_llEEEvDpT0_,"aw",@nobits
	.sectionflags	@""
	.align	128
	.zero		1024


//--------------------- .nv.shared._ZN6thrust24THRUST_300001_SM_1000_NS8cuda_cub4core6detail13_kernel_agentINS1_15__reduce_by_key9InitAgentIN3cub18CUB_300001_SM_100024ReduceByKeyScanTileStateIilLb1EEElPlEEJSA_lSB_EEEvDpT0_ --------------------------
	.section	.nv.shared._ZN6thrust24THRUST_300001_SM_1000_NS8cuda_cub4core6detail13_kernel_agentINS1_15__reduce_by_key9InitAgentIN3cub18CUB_300001_SM_100024ReduceByKeyScanTileStateIilLb1EEElPlEEJSA_lSB_EEEvDpT0_,"aw",@nobits
	.sectionflags	@""
	.align	128
	.zero		1024


//--------------------- .nv.shared._ZN6thrust24THRUST_300001_SM_1000_NS8cuda_cub4core6detail13_kernel_agentINS1_15__reduce_by_key16ReduceByKeyAgentINS0_6detail15normal_iteratorINS0_10device_ptrIiEEEENS0_17constant_iteratorIiNS0_11use_defaultESD_EESB_SB_N4cuda3std3__48equal_toIiEENSH_4plusIiEEPiiEEJSB_SE_SB_SB_SM_N3cub18CUB_300001_SM_100024ReduceByKeyScanTileStateIiiLb1EEESJ_SL_iiEEEvDpT0_ --------------------------
	.section	.nv.shared._ZN6thrust24THRUST_300001_SM_1000_NS8cuda_cub4core6detail13_kernel_agentINS1_15__reduce_by_key16ReduceByKeyAgentINS0_6detail15normal_iteratorINS0_10device_ptrIiEEEENS0_17constant_iteratorIiNS0_11use_defaultESD_EESB_SB_N4cuda3std3__48equal_toIiEENSH_4plusIiEEPiiEEJSB_SE_SB_SB_SM_N3cub18CUB_300001_SM_100024ReduceByKeyScanTileStateIiiLb1EEESJ_SL_iiEEEvDpT0_,"aw",@nobits
	.sectionflags	@""
	.align	128
	.zero		1024


//--------------------- .nv.shared._ZN6thrust24THRUST_300001_SM_1000_NS8cuda_cub4core6detail13_kernel_agentINS1_15__reduce_by_key9InitAgentIN3cub18CUB_300001_SM_100024ReduceByKeyScanTileStateIiiLb1EEEiPiEEJSA_iSB_EEEvDpT0_ --------------------------
	.section	.nv.shared._ZN6thrust24THRUST_300001_SM_1000_NS8cuda_cub4core6detail13_kernel_agentINS1_15__reduce_by_key9InitAgentIN3cub18CUB_300001_SM_100024ReduceByKeyScanTileStateIiiLb1EEEiPiEEJSA_iSB_EEEvDpT0_,"aw",@nobits
	.sectionflags	@""
	.align	128
	.zero		1024


//--------------------- .nv.shared._Z17countNewCentroidsILi20EEvPfS0_PiS0_S1_S1_S1_ --------------------------
	.section	.nv.shared._Z17countNewCentroidsILi20EEvPfS0_PiS0_S1_S1_S1_,"aw",@nobits
	.sectionflags	@""
	.align	128
	.zero		1024


//--------------------- .nv.shared._Z19countNewMembershipsILi20EEvPfS0_PiS1_S1_S1_ --------------------------
	.section	.nv.shared._Z19countNewMembershipsILi20EEvPfS0_PiS1_S1_S1_,"aw",@nobits
	.sectionflags	@""
	.align	128
	.zero		1024


//--------------------- .nv.shared._Z17countNewCentroidsILi19EEvPfS0_PiS0_S1_S1_S1_ --------------------------
	.section	.nv.shared._Z17countNewCentroidsILi19EEvPfS0_PiS0_S1_S1_S1_,"aw",@nobits
	.sectionflags	@""
	.align	128
	.zero		1024


//--------------------- .nv.shared._Z19countNewMembershipsILi19EEvPfS0_PiS1_S1_S1_ --------------------------
	.section	.nv.shared._Z19countNewMembershipsILi19EEvPfS0_PiS1_S1_S1_,"aw",@nobits
	.sectionflags	@""
	.align	128
	.zero		1024


//--------------------- .nv.shared._Z17countNewCentroidsILi18EEvPfS0_PiS0_S1_S1_S1_ --------------------------
	.section	.nv.shared._Z17countNewCentroidsILi18EEvPfS0_PiS0_S1_S1_S1_,"aw",@nobits
	.sectionflags	@""
	.align	128
	.zero		1024


//--------------------- .nv.shared._Z19countNewMembershipsILi18EEvPfS0_PiS1_S1_S1_ --------------------------
	.section	.nv.shared._Z19countNewMembershipsILi18EEvPfS0_PiS1_S1_S1_,"aw",@nobits
	.sectionflags	@""
	.align	128
	.zero		1024


//--------------------- .nv.shared._Z17countNewCentroidsILi17EEvPfS0_PiS0_S1_S1_S1_ --------------------------
	.section	.nv.shared._Z17countNewCentroidsILi17EEvPfS0_PiS0_S1_S1_S1_,"aw",@nobits
	.sectionflags	@""
	.align	128
	.zero		1024


//--------------------- .nv.shared._Z19countNewMembershipsILi17EEvPfS0_PiS1_S1_S1_ --------------------------
	.section	.nv.shared._Z19countNewMembershipsILi17EEvPfS0_PiS1_S1_S1_,"aw",@nobits
	.sectionflags	@""
	.align	128
	.zero		1024


//--------------------- .nv.shared._Z17countNewCentroidsILi16EEvPfS0_PiS0_S1_S1_S1_ --------------------------
	.section	.nv.shared._Z17countNewCentroidsILi16EEvPfS0_PiS0_S1_S1_S1_,"aw",@nobits
	.sectionflags	@""
	.align	128
	.zero		1024


//--------------------- .nv.shared._Z19countNewMembershipsILi16EEvPfS0_PiS1_S1_S1_ --------------------------
	.section	.nv.shared._Z19countNewMembershipsILi16EEvPfS0_PiS1_S1_S1_,"aw",@nobits
	.sectionflags	@""
	.align	128
	.zero		1024


//--------------------- .nv.shared._Z17countNewCentroidsILi15EEvPfS0_PiS0_S1_S1_S1_ --------------------------
	.section	.nv.shared._Z17countNewCentroidsILi15EEvPfS0_PiS0_S1_S1_S1_,"aw",@nobits
	.sectionflags	@""
	.align	128
	.zero		1024


//--------------------- .nv.shared._Z19countNewMembershipsILi15EEvPfS0_PiS1_S1_S1_ --------------------------
	.section	.nv.shared._Z19countNewMembershipsILi15EEvPfS0_PiS1_S1_S1_,"aw",@nobits
	.sectionflags	@""
	.align	128
	.zero		1024


//--------------------- .nv.shared._Z17countNewCentroidsILi14EEvPfS0_PiS0_S1_S1_S1_ --------------------------
	.section	.nv.shared._Z17countNewCentroidsILi14EEvPfS0_PiS0_S1_S1_S1_,"aw",@nobits
	.sectionflags	@""
	.align	128
	.zero		1024


//--------------------- .nv.shared._Z19countNewMembershipsILi14EEvPfS0_PiS1_S1_S1_ --------------------------
	.section	.nv.shared._Z19countNewMembershipsILi14EEvPfS0_PiS1_S1_S1_,"aw",@nobits
	.sectionflags	@""
	.align	128
	.zero		1024


//--------------------- .nv.shared._Z17countNewCentroidsILi13EEvPfS0_PiS0_S1_S1_S1_ --------------------------
	.section	.nv.shared._Z17countNewCentroidsILi13EEvPfS0_PiS0_S1_S1_S1_,"aw",@nobits
	.sectionflags	@""
	.align	128
	.zero		1024


//--------------------- .nv.shared._Z19countNewMembershipsILi13EEvPfS0_PiS1_S1_S1_ --------------------------
	.section	.nv.shared._Z19countNewMembershipsILi13EEvPfS0_PiS1_S1_S1_,"aw",@nobits
	.sectionflags	@""
	.align	128
	.zero		1024


//--------------------- .nv.shared._Z17countNewCentroidsILi12EEvPfS0_PiS0_S1_S1_S1_ --------------------------
	.section	.nv.shared._Z17countNewCentroidsILi12EEvPfS0_PiS0_S1_S1_S1_,"aw",@nobits
	.sectionflags	@""
	.align	128
	.zero		1024


//--------------------- .nv.shared._Z19countNewMembershipsILi12EEvPfS0_PiS1_S1_S1_ --------------------------
	.section	.nv.shared._Z19countNewMembershipsILi12EEvPfS0_PiS1_S1_S1_,"aw",@nobits
	.sectionflags	@""
	.align	128
	.zero		1024


//--------------------- .nv.shared._Z17countNewCentroidsILi11EEvPfS0_PiS0_S1_S1_S1_ --------------------------
	.section	.nv.shared._Z17countNewCentroidsILi11EEvPfS0_PiS0_S1_S1_S1_,"aw",@nobits
	.sectionflags	@""
	.align	128
	.zero		1024


//--------------------- .nv.shared._Z19countNewMembershipsILi11EEvPfS0_PiS1_S1_S1_ --------------------------
	.section	.nv.shared._Z19countNewMembershipsILi11EEvPfS0_PiS1_S1_S1_,"aw",@nobits
	.sectionflags	@""
	.align	128
	.zero		1024


//--------------------- .nv.shared._Z17countNewCentroidsILi10EEvPfS0_PiS0_S1_S1_S1_ --------------------------
	.section	.nv.shared._Z17countNewCentroidsILi10EEvPfS0_PiS0_S1_S1_S1_,"aw",@nobits
	.sectionflags	@""
	.align	128
	.zero		1024


//--------------------- .nv.shared._Z19countNewMembershipsILi10EEvPfS0_PiS1_S1_S1_ --------------------------
	.section	.nv.shared._Z19countNewMembershipsILi10EEvPfS0_PiS1_S1_S1_,"aw",@nobits
	.sectionflags	@""
	.align	128
	.zero		1024


//--------------------- .nv.shared._Z17countNewCentroidsILi9EEvPfS0_PiS0_S1_S1_S1_ --------------------------
	.section	.nv.shared._Z17countNewCentroidsILi9EEvPfS0_PiS0_S1_S1_S1_,"aw",@nobits
	.sectionflags	@""
	.align	128
	.zero		1024


//--------------------- .nv.shared._Z19countNewMembershipsILi9EEvPfS0_PiS1_S1_S1_ --------------------------
	.section	.nv.shared._Z19countNewMembershipsILi9EEvPfS0_PiS1_S1_S1_,"aw",@nobits
	.sectionflags	@""
	.align	128
	.zero		1024


//--------------------- .nv.shared._Z17countNewCentroidsILi8EEvPfS0_PiS0_S1_S1_S1_ --------------------------
	.section	.nv.shared._Z17countNewCentroidsILi8EEvPfS0_PiS0_S1_S1_S1_,"aw",@nobits
	.sectionflags	@""
	.align	128
	.zero		1024


//--------------------- .nv.shared._Z19countNewMembershipsILi8EEvPfS0_PiS1_S1_S1_ --------------------------
	.section	.nv.shared._Z19countNewMembershipsILi8EEvPfS0_PiS1_S1_S1_,"aw",@nobits
	.sectionflags	@""
	.align	128
	.zero		1024


//--------------------- .nv.shared._Z17countNewCentroidsILi7EEvPfS0_PiS0_S1_S1_S1_ --------------------------
	.section	.nv.shared._Z17countNewCentroidsILi7EEvPfS0_PiS0_S1_S1_S1_,"aw",@nobits
	.sectionflags	@""
	.align	128
	.zero		1024


//--------------------- .nv.shared._Z19countNewMembershipsILi7EEvPfS0_PiS1_S1_S1_ --------------------------
	.section	.nv.shared._Z19countNewMembershipsILi7EEvPfS0_PiS1_S1_S1_,"aw",@nobits
	.sectionflags	@""
	.align	128
	.zero		1024


//--------------------- .nv.shared._Z17countNewCentroidsILi6EEvPfS0_PiS0_S1_S1_S1_ --------------------------
	.section	.nv.shared._Z17countNewCentroidsILi6EEvPfS0_PiS0_S1_S1_S1_,"aw",@nobits
	.sectionflags	@""
	.align	128
	.zero		1024


//--------------------- .nv.shared._Z19countNewMembershipsILi6EEvPfS0_PiS1_S1_S1_ --------------------------
	.section	.nv.shared._Z19countNewMembershipsILi6EEvPfS0_PiS1_S1_S1_,"aw",@nobits
	.sectionflags	@""
	.align	128
	.zero		1024


//--------------------- .nv.shared._Z17countNewCentroidsILi5EEvPfS0_PiS0_S1_S1_S1_ --------------------------
	.section	.nv.shared._Z17countNewCentroidsILi5EEvPfS0_PiS0_S1_S1_S1_,"aw",@nobits
	.sectionflags	@""
	.align	128
	.zero		1024


//--------------------- .nv.shared._Z19countNewMembershipsILi5EEvPfS0_PiS1_S1_S1_ --------------------------
	.section	.nv.shared._Z19countNewMembershipsILi5EEvPfS0_PiS1_S1_S1_,"aw",@nobits
	.sectionflags	@""
	.align	128
	.zero		1024


//--------------------- .nv.shared._Z17countNewCentroidsILi4EEvPfS0_PiS0_S1_S1_S1_ --------------------------
	.section	.nv.shared._Z17countNewCentroidsILi4EEvPfS0_PiS0_S1_S1_S1_,"aw",@nobits
	.sectionflags	@""
	.align	128
	.zero		1024


//--------------------- .nv.shared._Z19countNewMembershipsILi4EEvPfS0_PiS1_S1_S1_ --------------------------
	.section	.nv.shared._Z19countNewMembershipsILi4EEvPfS0_PiS1_S1_S1_,"aw",@nobits
	.sectionflags	@""
	.align	128
	.zero		1024


//--------------------- .nv.shared._Z17countNewCentroidsILi3EEvPfS0_PiS0_S1_S1_S1_ --------------------------
	.section	.nv.shared._Z17countNewCentroidsILi3EEvPfS0_PiS0_S1_S1_S1_,"aw",@nobits
	.sectionflags	@""
	.align	128
	.zero		1024


//--------------------- .nv.shared._Z19countNewMembershipsILi3EEvPfS0_PiS1_S1_S1_ --------------------------
	.section	.nv.shared._Z19countNewMembershipsILi3EEvPfS0_PiS1_S1_S1_,"aw",@nobits
	.sectionflags	@""
	.align	128
	.zero		1024


//--------------------- .nv.shared._Z17countNewCentroidsILi2EEvPfS0_PiS0_S1_S1_S1_ --------------------------
	.section	.nv.shared._Z17countNewCentroidsILi2EEvPfS0_PiS0_S1_S1_S1_,"aw",@nobits
	.sectionflags	@""
	.align	128
	.zero		1024


//--------------------- .nv.shared._Z19countNewMembershipsILi2EEvPfS0_PiS1_S1_S1_ --------------------------
	.section	.nv.shared._Z19countNewMembershipsILi2EEvPfS0_PiS1_S1_S1_,"aw",@nobits
	.sectionflags	@""
	.align	128
	.zero		1024


//--------------------- .nv.shared._Z17countNewCentroidsILi1EEvPfS0_PiS0_S1_S1_S1_ --------------------------
	.section	.nv.shared._Z17countNewCentroidsILi1EEvPfS0_PiS0_S1_S1_S1_,"aw",@nobits
	.sectionflags	@""
	.align	128
	.zero		1024


//--------------------- .nv.shared._Z19countNewMembershipsILi1EEvPfS0_PiS1_S1_S1_ --------------------------
	.section	.nv.shared._Z19countNewMembershipsILi1EEvPfS0_PiS1_S1_S1_,"aw",@nobits
	.sectionflags	@""
	.align	128
	.zero		1024


//--------------------- .nv.constant0._ZN3cub18CUB_300001_SM_10006detail10radix_sort29DeviceRadixSortOnesweepKernelINS1_5radix10policy_hubIiiyE10Policy1000ELNS0_9SortOrderE0EiiyiiNS1_21identity_decomposer_tEEEvPT5_SB_PT3_PKSC_PT1_PKSG_PT2_PKSK_T4_iiT6_ --------------------------
	.section	.nv.constant0._ZN3cub18CUB_300001_SM_10006detail10radix_sort29DeviceRadixSortOnesweepKernelINS1_5radix10policy_hubIiiyE10Policy1000ELNS0_9SortOrderE0EiiyiiNS1_21identity_decomposer_tEEEvPT5_SB_PT3_PKSC_PT1_PKSG_PT2_PKSK_T4_iiT6_,"a",@progbits
	.sectionflags	@""
	.align	4
.nv.constant0._ZN3cub18CUB_300001_SM_10006detail10radix_sort29DeviceRadixSortOnesweepKernelINS1_5radix10policy_hubIiiyE10Policy1000ELNS0_9SortOrderE0EiiyiiNS1_21identity_decomposer_tEEEvPT5_SB_PT3_PKSC_PT1_PKSG_PT2_PKSK_T4_iiT6_:
	.zero		973


//--------------------- .nv.constant0._ZN3cub18CUB_300001_SM_10006detail10radix_sort33DeviceRadixSortExclusiveSumKernelINS1_5radix10policy_hubIiiyE10Policy1000EyEEvPT0_ --------------------------
	.section	.nv.constant0._ZN3cub18CUB_300001_SM_10006detail10radix_sort33DeviceRadixSortExclusiveSumKernelINS1_5radix10policy_hubIiiyE10Policy1000EyEEvPT0_,"a",@progbits
	.sectionflags	@""
	.align	4
.nv.constant0._ZN3cub18CUB_300001_SM_10006detail10radix_sort33DeviceRadixSortExclusiveSumKernelINS1_5radix10policy_hubIiiyE10Policy1000EyEEvPT0_:
	.zero		904


//--------------------- .nv.constant0._ZN3cub18CUB_300001_SM_10006detail10radix_sort30DeviceRadixSortHistogramKernelINS1_5radix10policy_hubIiiyE10Policy1000ELNS0_9SortOrderE0EiyNS1_21identity_decomposer_tEEEvPT2_PKT1_SA_iiT3_ --------------------------
	.section	.nv.constant0._ZN3cub18CUB_300001_SM_10006detail10radix_sort30DeviceRadixSortHistogramKernelINS1_5radix10policy_hubIiiyE10Policy1000ELNS0_9SortOrderE0EiyNS1_21identity_decomposer_tEEEvPT2_PKT1_SA_iiT3_,"a",@progbits
	.sectionflags	@""
	.align	4
.nv.constant0._ZN3cub18CUB_300001_SM_10006detail10radix_sort30DeviceRadixSortHistogramKernelINS1_5radix10policy_hubIiiyE10Policy1000ELNS0_9SortOrderE0EiyNS1_21identity_decomposer_tEEEvPT2_PKT1_SA_iiT3_:
	.zero		929


//--------------------- .nv.constant0._ZN3cub18CUB_300001_SM_10006detail10radix_sort31DeviceRadixSortSingleTileKernelINS1_5radix10policy_hubIiiyE10Policy1000ELNS0_9SortOrderE0EiiyNS1_21identity_decomposer_tEEEvPKT1_PSA_PKT2_PSE_T3_iiT4_ --------------------------
	.section	.nv.constant0._ZN3cub18CUB_300001_SM_10006detail10radix_sort31DeviceRadixSortSingleTileKernelINS1_5radix10policy_hubIiiyE10Policy1000ELNS0_9SortOrderE0EiiyNS1_21identity_decomposer_tEEEvPKT1_PSA_PKT2_PSE_T3_iiT4_,"a",@progbits
	.sectionflags	@""
	.align	4
.nv.constant0._ZN3cub18CUB_300001_SM_10006detail10radix_sort31DeviceRadixSortSingleTileKernelINS1_5radix10policy_hubIiiyE10Policy1000ELNS0_9SortOrderE0EiiyNS1_21identity_decomposer_tEEEvPKT1_PSA_PKT2_PSE_T3_iiT4_:
	.zero		945


//--------------------- .nv.constant0._ZN3cub18CUB_300001_SM_10006detail10radix_sort29DeviceRadixSortOnesweepKernelINS1_5radix10policy_hubIifyE10Policy1000ELNS0_9SortOrderE0EifyiiNS1_21identity_decomposer_tEEEvPT5_SB_PT3_PKSC_PT1_PKSG_PT2_PKSK_T4_iiT6_ --------------------------
	.section	.nv.constant0._ZN3cub18CUB_300001_SM_10006detail10radix_sort29DeviceRadixSortOnesweepKernelINS1_5radix10policy_hubIifyE10Policy1000ELNS0_9SortOrderE0EifyiiNS1_21identity_decomposer_tEEEvPT5_SB_PT3_PKSC_PT1_PKSG_PT2_PKSK_T4_iiT6_,"a",@progbits
	.sectionflags	@""
	.align	4
.nv.constant0._ZN3cub18CUB_300001_SM_10006detail10radix_sort29DeviceRadixSortOnesweepKernelINS1_5radix10policy_hubIifyE10Policy1000ELNS0_9SortOrderE0EifyiiNS1_21identity_decomposer_tEEEvPT5_SB_PT3_PKSC_PT1_PKSG_PT2_PKSK_T4_iiT6_:
	.zero		973


//--------------------- .nv.constant0._ZN3cub18CUB_300001_SM_10006detail10radix_sort33DeviceRadixSortExclusiveSumKernelINS1_5radix10policy_hubIifyE10Policy1000EyEEvPT0_ --------------------------
	.section	.nv.constant0._ZN3cub18CUB_300001_SM_10006detail10radix_sort33DeviceRadixSortExclusiveSumKernelINS1_5radix10policy_hubIifyE10Policy1000EyEEvPT0_,"a",@progbits
	.sectionflags	@""
	.align	4
.nv.constant0._ZN3cub18CUB_300001_SM_10006detail10radix_sort33DeviceRadixSortExclusiveSumKernelINS1_5radix10policy_hubIifyE10Policy1000EyEEvPT0_:
	.zero		904


//--------------------- .nv.constant0._ZN3cub18CUB_300001_SM_10006detail10radix_sort30DeviceRadixSortHistogramKernelINS1_5radix10policy_hubIifyE10Policy1000ELNS0_9SortOrderE0EiyNS1_21identity_decomposer_tEEEvPT2_PKT1_SA_iiT3_ --------------------------
	.section	.nv.constant0._ZN3cub18CUB_300001_SM_10006detail10radix_sort30DeviceRadixSortHistogramKernelINS1_5radix10policy_hubIifyE10Policy1000ELNS0_9SortOrderE0EiyNS1_21identity_decomposer_tEEEvPT2_PKT1_SA_iiT3_,"a",@progbits
	.sectionflags	@""
	.align	4
.nv.constant0._ZN3cub18CUB_300001_SM_10006detail10radix_sort30DeviceRadixSortHistogramKernelINS1_5radix10policy_hubIifyE10Policy1000ELNS0_9SortOrderE0EiyNS1_21identity_decomposer_tEEEvPT2_PKT1_SA_iiT3_:
	.zero		929


//--------------------- .nv.constant0._ZN3cub18CUB_300001_SM_10006detail10radix_sort31DeviceRadixSortSingleTileKernelINS1_5radix10policy_hubIifyE10Policy1000ELNS0_9SortOrderE0EifyNS1_21identity_decomposer_tEEEvPKT1_PSA_PKT2_PSE_T3_iiT4_ --------------------------
	.section	.nv.constant0._ZN3cub18CUB_300001_SM_10006detail10radix_sort31DeviceRadixSortSingleTileKernelINS1_5radix10policy_hubIifyE10Policy1000ELNS0_9SortOrderE0EifyNS1_21identity_decomposer_tEEEvPKT1_PSA_PKT2_PSE_T3_iiT4_,"a",@progbits
	.sectionflags	@""
	.align	4
.nv.constant0._ZN3cub18CUB_300001_SM_10006detail10radix_sort31DeviceRadixSortSingleTileKernelINS1_5radix10policy_hubIifyE10Policy1000ELNS0_9SortOrderE0EifyNS1_21identity_decomposer_tEEEvPKT1_PSA_PKT2_PSE_T3_iiT4_:
	.zero		945


//--------------------- .nv.constant0._ZN3cub18CUB_300001_SM_10006detail10radix_sort29DeviceRadixSortOnesweepKernelINS1_5radix10policy_hubIiNS0_8NullTypeEyE10Policy1000ELNS0_9SortOrderE0EiS6_yiiNS1_21identity_decomposer_tEEEvPT5_SC_PT3_PKSD_PT1_PKSH_PT2_PKSL_T4_iiT6_ --------------------------
	.section	.nv.constant0._ZN3cub18CUB_300001_SM_10006detail10radix_sort29DeviceRadixSortOnesweepKernelINS1_5radix10policy_hubIiNS0_8NullTypeEyE10Policy1000ELNS0_9SortOrderE0EiS6_yiiNS1_21identity_decomposer_tEEEvPT5_SC_PT3_PKSD_PT1_PKSH_PT2_PKSL_T4_iiT6_,"a",@progbits
	.sectionflags	@""
	.align	4
.nv.constant0._ZN3cub18CUB_300001_SM_10006detail10radix_sort29DeviceRadixSortOnesweepKernelINS1_5radix10policy_hubIiNS0_8NullTypeEyE10Policy1000ELNS0_9SortOrderE0EiS6_yiiNS1_21identity_decomposer_tEEEvPT5_SC_PT3_PKSD_PT1_PKSH_PT2_PKSL_T4_iiT6_:
	.zero		973


//--------------------- .nv.constant0._ZN3cub18CUB_300001_SM_10006detail10radix_sort33DeviceRadixSortExclusiveSumKernelINS1_5radix10policy_hubIiNS0_8NullTypeEyE10Policy1000EyEEvPT0_ --------------------------
	.section	.nv.constant0._ZN3cub18CUB_300001_SM_10006detail10radix_sort33DeviceRadixSortExclusiveSumKernelINS1_5radix10policy_hubIiNS0_8NullTypeEyE10Policy1000EyEEvPT0_,"a",@progbits
	.sectionflags	@""
	.align	4
.nv.constant0._ZN3cub18CUB_300001_SM_10006detail10radix_sort33DeviceRadixSortExclusiveSumKernelINS1_5radix10policy_hubIiNS0_8NullTypeEyE10Policy1000EyEEvPT0_:
	.zero		904


//--------------------- .nv.constant0._ZN3cub18CUB_300001_SM_10006detail10radix_sort30DeviceRadixSortHistogramKernelINS1_5radix10policy_hubIiNS0_8NullTypeEyE10Policy1000ELNS0_9SortOrderE0EiyNS1_21identity_decomposer_tEEEvPT2_PKT1_SB_iiT3_ --------------------------
	.section	.nv.constant0._ZN3cub18CUB_300001_SM_10006detail10radix_sort30DeviceRadixSortHistogramKernelINS1_5radix10policy_hubIiNS0_8NullTypeEyE10Policy1000ELNS0_9SortOrderE0EiyNS1_21identity_decomposer_tEEEvPT2_PKT1_SB_iiT3_,"a",@progbits
	.sectionflags	@""
	.align	4
.nv.constant0._ZN3cub18CUB_300001_SM_10006detail10radix_sort30DeviceRadixSortHistogramKernelINS1_5radix10policy_hubIiNS0_8NullTypeEyE10Policy1000ELNS0_9SortOrderE0EiyNS1_21identity_decomposer_tEEEvPT2_PKT1_SB_iiT3_:
	.zero		929


//--------------------- .nv.constant0._ZN3cub18CUB_300001_SM_10006detail10radix_sort31DeviceRadixSortSingleTileKernelINS1_5radix10policy_hubIiNS0_8NullTypeEyE10Policy1000ELNS0_9SortOrderE0EiS6_yNS1_21identity_decomposer_tEEEvPKT1_PSB_PKT2_PSF_T3_iiT4_ --------------------------
	.section	.nv.constant0._ZN3cub18CUB_300001_SM_10006detail10radix_sort31DeviceRadixSortSingleTileKernelINS1_5radix10policy_hubIiNS0_8NullTypeEyE10Policy1000ELNS0_9SortOrderE0EiS6_yNS1_21identity_decomposer_tEEEvPKT1_PSB_PKT2_PSF_T3_iiT4_,"a",@progbits
	.sectionflags	@""
	.align	4
.nv.constant0._ZN3cub18CUB_300001_SM_10006detail10radix_sort31DeviceRadixSortSingleTileKernelINS1_5radix10policy_hubIiNS0_8NullTypeEyE10Policy1000ELNS0_9SortOrderE0EiS6_yNS1_21identity_decomposer_tEEEvPKT1_PSB_PKT2_PSF_T3_iiT4_:
	.zero		945


//--------------------- .nv.constant0._ZN3cub18CUB_300001_SM_10006detail6reduce28DeviceReduceSingleTileKernelINS2_10policy_hubIiyN4cuda3std3__44plusIiEEE10Policy1000EPiSC_iS9_iiNS7_10__identityEEEvT0_T1_T2_T3_T4_T6_ --------------------------
	.section	.nv.constant0._ZN3cub18CUB_300001_SM_10006detail6reduce28DeviceReduceSingleTileKernelINS2_10policy_hubIiyN4cuda3std3__44plusIiEEE10Policy1000EPiSC_iS9_iiNS7_10__identityEEEvT0_T1_T2_T3_T4_T6_,"a",@progbits
	.sectionflags	@""
	.align	4
.nv.constant0._ZN3cub18CUB_300001_SM_10006detail6reduce28DeviceReduceSingleTileKernelINS2_10policy_hubIiyN4cuda3std3__44plusIiEEE10Policy1000EPiSC_iS9_iiNS7_10__identityEEEvT0_T1_T2_T3_T4_T6_:
	.zero		925


//--------------------- .nv.constant0._ZN3cub18CUB_300001_SM_10006detail6reduce18DeviceReduceKernelINS2_10policy_hubIiyN4cuda3std3__44plusIiEEE10Policy1000EN6thrust24THRUST_300001_SM_1000_NS6detail15normal_iteratorINSD_10device_ptrIiEEEEyS9_iNS7_10__identityEEEvT0_PT3_T1_NS0_13GridEvenShareISN_EET2_T4_ --------------------------
	.section	.nv.constant0._ZN3cub18CUB_300001_SM_10006detail6reduce18DeviceReduceKernelINS2_10policy_hubIiyN4cuda3std3__44plusIiEEE10Policy1000EN6thrust24THRUST_300001_SM_1000_NS6detail15normal_iteratorINSD_10device_ptrIiEEEEyS9_iNS7_10__identityEEEvT0_PT3_T1_NS0_13GridEvenShareISN_EET2_T4_,"a",@progbits
	.sectionflags	@""
	.align	4
.nv.constant0._ZN3cub18CUB_300001_SM_10006detail6reduce18DeviceReduceKernelINS2_10policy_hubIiyN4cuda3std3__44plusIiEEE10Policy1000EN6thrust24THRUST_300001_SM_1000_NS6detail15normal_iteratorINSD_10device_ptrIiEEEEyS9_iNS7_10__identityEEEvT0_PT3_T1_NS0_13GridEvenShareISN_EET2_T4_:
	.zero		994


//--------------------- .nv.constant0._ZN3cub18CUB_300001_SM_10006detail6reduce28DeviceReduceSingleTileKernelINS2_10policy_hubIiyN4cuda3std3__44plusIiEEE10Policy1000EN6thrust24THRUST_300001_SM_1000_NS6detail15normal_iteratorINSD_10device_ptrIiEEEEPiyS9_iiNS7_10__identityEEEvT0_T1_T2_T3_T4_T6_ --------------------------
	.section	.nv.constant0._ZN3cub18CUB_300001_SM_10006detail6reduce28DeviceReduceSingleTileKernelINS2_10policy_hubIiyN4cuda3std3__44plusIiEEE10Policy1000EN6thrust24THRUST_300001_SM_1000_NS6detail15normal_iteratorINSD_10device_ptrIiEEEEPiyS9_iiNS7_10__identityEEEvT0_T1_T2_T3_T4_T6_,"a",@progbits
	.sectionflags	@""
	.align	4
.nv.constant0._ZN3cub18CUB_300001_SM_10006detail6reduce28DeviceReduceSingleTileKernelINS2_10policy_hubIiyN4cuda3std3__44plusIiEEE10Policy1000EN6thrust24THRUST_300001_SM_1000_NS6detail15normal_iteratorINSD_10device_ptrIiEEEEPiyS9_iiNS7_10__identityEEEvT0_T1_T2_T3_T4_T6_:
	.zero		929


//--------------------- .nv.constant0._ZN3cub18CUB_300001_SM_10006detail6reduce28DeviceReduceSingleTileKernelINS2_10policy_hubIijN4cuda3std3__44plusIiEEE10Policy1000EPiSC_iS9_iiNS7_10__identityEEEvT0_T1_T2_T3_T4_T6_ --------------------------
	.section	.nv.constant0._ZN3cub18CUB_300001_SM_10006detail6reduce28DeviceReduceSingleTileKernelINS2_10policy_hubIijN4cuda3std3__44plusIiEEE10Policy1000EPiSC_iS9_iiNS7_10__identityEEEvT0_T1_T2_T3_T4_T6_,"a",@progbits
	.sectionflags	@""
	.align	4
.nv.constant0._ZN3cub18CUB_300001_SM_10006detail6reduce28DeviceReduceSingleTileKernelINS2_10policy_hubIijN4cuda3std3__44plusIiEEE10Policy1000EPiSC_iS9_iiNS7_10__identityEEEvT0_T1_T2_T3_T4_T6_:
	.zero		925


//--------------------- .nv.constant0._ZN3cub18CUB_300001_SM_10006detail6reduce18DeviceReduceKernelINS2_10policy_hubIijN4cuda3std3__44plusIiEEE10Policy1000EN6thrust24THRUST_300001_SM_1000_NS6detail15normal_iteratorINSD_10device_ptrIiEEEEjS9_iNS7_10__identityEEEvT0_PT3_T1_NS0_13GridEvenShareISN_EET2_T4_ --------------------------
	.section	.nv.constant0._ZN3cub18CUB_300001_SM_10006detail6reduce18DeviceReduceKernelINS2_10policy_hubIijN4cuda3std3__44plusIiEEE10Policy1000EN6thrust24THRUST_300001_SM_1000_NS6detail15normal_iteratorINSD_10device_ptrIiEEEEjS9_iNS7_10__identityEEEvT0_PT3_T1_NS0_13GridEvenShareISN_EET2_T4_,"a",@progbits
	.sectionflags	@""
	.align	4
.nv.constant0._ZN3cub18CUB_300001_SM_10006detail6reduce18DeviceReduceKernelINS2_10policy_hubIijN4cuda3std3__44plusIiEEE10Policy1000EN6thrust24THRUST_300001_SM_1000_NS6detail15normal_iteratorINSD_10device_ptrIiEEEEjS9_iNS7_10__identityEEEvT0_PT3_T1_NS0_13GridEvenShareISN_EET2_T4_:
	.zero		958


//--------------------- .nv.constant0._ZN3cub18CUB_300001_SM_10006detail6reduce28DeviceReduceSingleTileKernelINS2_10policy_hubIijN4cuda3std3__44plusIiEEE10Policy1000EN6thrust24THRUST_300001_SM_1000_NS6detail15normal_iteratorINSD_10device_ptrIiEEEEPijS9_iiNS7_10__identityEEEvT0_T1_T2_T3_T4_T6_ --------------------------
	.section	.nv.constant0._ZN3cub18CUB_300001_SM_10006detail6reduce28DeviceReduceSingleTileKernelINS2_10policy_hubIijN4cuda3std3__44plusIiEEE10Policy1000EN6thrust24THRUST_300001_SM_1000_NS6detail15normal_iteratorINSD_10device_ptrIiEEEEPijS9_iiNS7_10__identityEEEvT0_T1_T2_T3_T4_T6_,"a",@progbits
	.sectionflags	@""
	.align	4
.nv.constant0._ZN3cub18CUB_300001_SM_10006detail6reduce28DeviceReduceSingleTileKernelINS2_10policy_hubIijN4cuda3std3__44plusIiEEE10Policy1000EN6thrust24THRUST_300001_SM_1000_NS6detail15normal_iteratorINSD_10device_ptrIiEEEEPijS9_iiNS7_10__identityEEEvT0_T1_T2_T3_T4_T6_:
	.zero		925


//--------------------- .nv.constant0._ZN3cub18CUB_300001_SM_10006detail9transform16transform_kernelINS2_10policy_hubILb0EN4cuda3std3__45tupleIJN6thrust24THRUST_300001_SM_1000_NS6detail15normal_iteratorINSA_10device_ptrIfEEEENSC_INSD_IiEEEEEEEE10policy1000ElNS7_7dividesIfEESF_JPfPiEEEvT0_iT1_T2_DpNS2_10kernel_argIT3_EE --------------------------
	.section	.nv.constant0._ZN3cub18CUB_300001_SM_10006detail9transform16transform_kernelINS2_10policy_hubILb0EN4cuda3std3__45tupleIJN6thrust24THRUST_300001_SM_1000_NS6detail15normal_iteratorINSA_10device_ptrIfEEEENSC_INSD_IiEEEEEEEE10policy1000ElNS7_7dividesIfEESF_JPfPiEEEvT0_iT1_T2_DpNS2_10kernel_argIT3_EE,"a",@progbits
	.sectionflags	@""
	.align	4
.nv.constant0._ZN3cub18CUB_300001_SM_10006detail9transform16transform_kernelINS2_10policy_hubILb0EN4cuda3std3__45tupleIJN6thrust24THRUST_300001_SM_1000_NS6detail15normal_iteratorINSA_10device_ptrIfEEEENSC_INSD_IiEEEEEEEE10policy1000ElNS7_7dividesIfEESF_JPfPiEEEvT0_iT1_T2_DpNS2_10kernel_argIT3_EE:
	.zero		952


//--------------------- .nv.constant0._ZN3cub18CUB_300001_SM_10006detail9transform16transform_kernelINS2_10policy_hubILb0EN4cuda3std3__45tupleIJN6thrust24THRUST_300001_SM_1000_NS6detail15normal_iteratorINSA_10device_ptrIfEEEENSC_INSD_IiEEEEEEEE10policy1000EiNS7_7dividesIfEESF_JPfPiEEEvT0_iT1_T2_DpNS2_10kernel_argIT3_EE --------------------------
	.section	.nv.constant0._ZN3cub18CUB_300001_SM_10006detail9transform16transform_kernelINS2_10policy_hubILb0EN4cuda3std3__45tupleIJN6thrust24THRUST_300001_SM_1000_NS6detail15normal_iteratorINSA_10device_ptrIfEEEENSC_INSD_IiEEEEEEEE10policy1000EiNS7_7dividesIfEESF_JPfPiEEEvT0_iT1_T2_DpNS2_10kernel_argIT3_EE,"a",@progbits
	.sectionflags	@""
	.align	4
.nv.constant0._ZN3cub18CUB_300001_SM_10006detail9transform16transform_kernelINS2_10policy_hubILb0EN4cuda3std3__45tupleIJN6thrust24THRUST_300001_SM_1000_NS6detail15normal_iteratorINSA_10device_ptrIfEEEENSC_INSD_IiEEEEEEEE10policy1000EiNS7_7dividesIfEESF_JPfPiEEEvT0_iT1_T2_DpNS2_10kernel_argIT3_EE:
	.zero		952


//--------------------- .nv.constant0._ZN3cub18CUB_300001_SM_10006detail8for_each13static_kernelINS2_12policy_hub_t12policy_500_tElN6thrust24THRUST_300001_SM_1000_NS8cuda_cub6__fill7functorINS7_6detail15normal_iteratorINS7_10device_ptrIfEEEEiEEEEvT0_T1_ --------------------------
	.section	.nv.constant0._ZN3cub18CUB_300001_SM_10006detail8for_each13static_kernelINS2_12policy_hub_t12policy_500_tElN6thrust24THRUST_300001_SM_1000_NS8cuda_cub6__fill7functorINS7_6detail15normal_iteratorINS7_10device_ptrIfEEEEiEEEEvT0_T1_,"a",@progbits
	.sectionflags	@""
	.align	4
.nv.constant0._ZN3cub18CUB_300001_SM_10006detail8for_each13static_kernelINS2_12policy_hub_t12policy_500_tElN6thrust24THRUST_300001_SM_1000_NS8cuda_cub6__fill7functorINS7_6detail15normal_iteratorINS7_10device_ptrIfEEEEiEEEEvT0_T1_:
	.zero		920


//--------------------- .nv.constant0._ZN3cub18CUB_300001_SM_10006detail8for_each13static_kernelINS2_12policy_hub_t12policy_500_tElN6thrust24THRUST_300001_SM_1000_NS8cuda_cub10__tabulate7functorINS7_6detail15normal_iteratorINS7_10device_ptrIiEEEENS7_6system6detail7generic6detail22compute_sequence_valueIivEElEEEEvT0_T1_ --------------------------
	.section	.nv.constant0._ZN3cub18CUB_300001_SM_10006detail8for_each13static_kernelINS2_12policy_hub_t12policy_500_tElN6thrust24THRUST_300001_SM_1000_NS8cuda_cub10__tabulate7functorINS7_6detail15normal_iteratorINS7_10device_ptrIiEEEENS7_6system6detail7generic6detail22compute_sequence_valueIivEElEEEEvT0_T1_,"a",@progbits
	.sectionflags	@""
	.align	4
.nv.constant0._ZN3cub18CUB_300001_SM_10006detail8for_each13static_kernelINS2_12policy_hub_t12policy_500_tElN6thrust24THRUST_300001_SM_1000_NS8cuda_cub10__tabulate7functorINS7_6detail15normal_iteratorINS7_10device_ptrIiEEEENS7_6system6detail7generic6detail22compute_sequence_valueIivEElEEEEvT0_T1_:
	.zero		920


//--------------------- .nv.constant0._ZN3cub18CUB_300001_SM_10006detail8for_each13static_kernelINS2_12policy_hub_t12policy_500_tEmN6thrust24THRUST_300001_SM_1000_NS8cuda_cub20__uninitialized_fill7functorINS7_10device_ptrIfEEfEEEEvT0_T1_ --------------------------
	.section	.nv.constant0._ZN3cub18CUB_300001_SM_10006detail8for_each13static_kernelINS2_12policy_hub_t12policy_500_tEmN6thrust24THRUST_300001_SM_1000_NS8cuda_cub20__uninitialized_fill7functorINS7_10device_ptrIfEEfEEEEvT0_T1_,"a",@progbits
	.sectionflags	@""
	.align	4
.nv.constant0._ZN3cub18CUB_300001_SM_10006detail8for_each13static_kernelINS2_12policy_hub_t12policy_500_tEmN6thrust24THRUST_300001_SM_1000_NS8cuda_cub20__uninitialized_fill7functorINS7_10device_ptrIfEEfEEEEvT0_T1_:
	.zero		920


//--------------------- .nv.constant0._ZN3cub18CUB_300001_SM_10006detail8for_each13static_kernelINS2_12policy_hub_t12policy_500_tElN6thrust24THRUST_300001_SM_1000_NS8cuda_cub6__fill7functorINS7_6detail15normal_iteratorINS7_10device_ptrIiEEEEiEEEEvT0_T1_ --------------------------
	.section	.nv.constant0._ZN3cub18CUB_300001_SM_10006detail8for_each13static_kernelINS2_12policy_hub_t12policy_500_tElN6thrust24THRUST_300001_SM_1000_NS8cuda_cub6__fill7functorINS7_6detail15normal_iteratorINS7_10device_ptrIiEEEEiEEEEvT0_T1_,"a",@progbits
	.sectionflags	@""
	.align	4
.nv.constant0._ZN3cub18CUB_300001_SM_10006detail8for_each13static_kernelINS2_12policy_hub_t12policy_500_tElN6thrust24THRUST_300001_SM_1000_NS8cuda_cub6__fill7functorINS7_6detail15normal_iteratorINS7_10device_ptrIiEEEEiEEEEvT0_T1_:
	.zero		920


//--------------------- .nv.constant0._ZN3cub18CUB_300001_SM_10006detail8for_each13static_kernelINS2_12policy_hub_t12policy_500_tEmN6thrust24THRUST_300001_SM_1000_NS8cuda_cub20__uninitialized_fill7functorINS7_10device_ptrIiEEiEEEEvT0_T1_ --------------------------
	.section	.nv.constant0._ZN3cub18CUB_300001_SM_10006detail8for_each13static_kernelINS2_12policy_hub_t12policy_500_tEmN6thrust24THRUST_300001_SM_1000_NS8cuda_cub20__uninitialized_fill7functorINS7_10device_ptrIiEEiEEEEvT0_T1_,"a",@progbits
	.sectionflags	@""
	.align	4
.nv.constant0._ZN3cub18CUB_300001_SM_10006detail8for_each13static_kernelINS2_12policy_hub_t12policy_500_tEmN6thrust24THRUST_300001_SM_1000_NS8cuda_cub20__uninitialized_fill7functorINS7_10device_ptrIiEEiEEEEvT0_T1_:
	.zero		920


//--------------------- .nv.constant0._ZN3cub18CUB_300001_SM_10006detail11EmptyKernelIvEEvv --------------------------
	.section	.nv.constant0._ZN3cub18CUB_300001_SM_10006detail11EmptyKernelIvEEvv,"a",@progbits
	.sectionflags	@""
	.align	4
.nv.constant0._ZN3cub18CUB_300001_SM_10006detail11EmptyKernelIvEEvv:
	.zero		896


//--------------------- .nv.constant0._ZN6thrust24THRUST_300001_SM_1000_NS8cuda_cub4core6detail13_kernel_agentINS1_15__reduce_by_key16ReduceByKeyAgentINS0_6detail15normal_iteratorINS0_10device_ptrIiEEEENS8_INS9_IfEEEESB_SD_N4cuda3std3__48equal_toIiEENSG_4plusIfEEPllEEJSB_SD_SB_SD_SL_N3cub18CUB_300001_SM_100024ReduceByKeyScanTileStateIflLb1EEESI_SK_llEEEvDpT0_ --------------------------
	.section	.nv.constant0._ZN6thrust24THRUST_300001_SM_1000_NS8cuda_cub4core6detail13_kernel_agentINS1_15__reduce_by_key16ReduceByKeyAgentINS0_6detail15normal_iteratorINS0_10device_ptrIiEEEENS8_INS9_IfEEEESB_SD_N4cuda3std3__48equal_toIiEENSG_4plusIfEEPllEEJSB_SD_SB_SD_SL_N3cub18CUB_300001_SM_100024ReduceByKeyScanTileStateIflLb1EEESI_SK_llEEEvDpT0_,"a",@progbits
	.sectionflags	@""
	.align	4
.nv.constant0._ZN6thrust24THRUST_300001_SM_1000_NS8cuda_cub4core6detail13_kernel_agentINS1_15__reduce_by_key16ReduceByKeyAgentINS0_6detail15normal_iteratorINS0_10device_ptrIiEEEENS8_INS9_IfEEEESB_SD_N4cuda3std3__48equal_toIiEENSG_4plusIfEEPllEEJSB_SD_SB_SD_SL_N3cub18CUB_300001_SM_100024ReduceByKeyScanTileStateIflLb1EEESI_SK_llEEEvDpT0_:
	.zero		968


//--------------------- .nv.constant0._ZN6thrust24THRUST_300001_SM_1000_NS8cuda_cub4core6detail13_kernel_agentINS1_15__reduce_by_key9InitAgentIN3cub18CUB_300001_SM_100024ReduceByKeyScanTileStateIflLb1EEElPlEEJSA_lSB_EEEvDpT0_ --------------------------
	.section	.nv.constant0._ZN6thrust24THRUST_300001_SM_1000_NS8cuda_cub4core6detail13_kernel_agentINS1_15__reduce_by_key9InitAgentIN3cub18CUB_300001_SM_100024ReduceByKeyScanTileStateIflLb1EEElPlEEJSA_lSB_EEEvDpT0_,"a",@progbits
	.sectionflags	@""
	.align	4
.nv.constant0._ZN6thrust24THRUST_300001_SM_1000_NS8cuda_cub4core6detail13_kernel_agentINS1_15__reduce_by_key9InitAgentIN3cub18CUB_300001_SM_100024ReduceByKeyScanTileStateIflLb1EEElPlEEJSA_lSB_EEEvDpT0_:
	.zero		920


//--------------------- .nv.constant0._ZN6thrust24THRUST_300001_SM_1000_NS8cuda_cub4core6detail13_kernel_agentINS1_15__reduce_by_key16ReduceByKeyAgentINS0_6detail15normal_iteratorINS0_10device_ptrIiEEEENS8_INS9_IfEEEESB_SD_N4cuda3std3__48equal_toIiEENSG_4plusIfEEPiiEEJSB_SD_SB_SD_SL_N3cub18CUB_300001_SM_100024ReduceByKeyScanTileStateIfiLb1EEESI_SK_iiEEEvDpT0_ --------------------------
	.section	.nv.constant0._ZN6thrust24THRUST_300001_SM_1000_NS8cuda_cub4core6detail13_kernel_agentINS1_15__reduce_by_key16ReduceByKeyAgentINS0_6detail15normal_iteratorINS0_10device_ptrIiEEEENS8_INS9_IfEEEESB_SD_N4cuda3std3__48equal_toIiEENSG_4plusIfEEPiiEEJSB_SD_SB_SD_SL_N3cub18CUB_300001_SM_100024ReduceByKeyScanTileStateIfiLb1EEESI_SK_iiEEEvDpT0_,"a",@progbits
	.sectionflags	@""
	.align	4
.nv.constant0._ZN6thrust24THRUST_300001_SM_1000_NS8cuda_cub4core6detail13_kernel_agentINS1_15__reduce_by_key16ReduceByKeyAgentINS0_6detail15normal_iteratorINS0_10device_ptrIiEEEENS8_INS9_IfEEEESB_SD_N4cuda3std3__48equal_toIiEENSG_4plusIfEEPiiEEJSB_SD_SB_SD_SL_N3cub18CUB_300001_SM_100024ReduceByKeyScanTileStateIfiLb1EEESI_SK_iiEEEvDpT0_:
	.zero		956


//--------------------- .nv.constant0._ZN6thrust24THRUST_300001_SM_1000_NS8cuda_cub4core6detail13_kernel_agentINS1_15__reduce_by_key9InitAgentIN3cub18CUB_300001_SM_100024ReduceByKeyScanTileStateIfiLb1EEEiPiEEJSA_iSB_EEEvDpT0_ --------------------------
	.section	.nv.constant0._ZN6thrust24THRUST_300001_SM_1000_NS8cuda_cub4core6detail13_kernel_agentINS1_15__reduce_by_key9InitAgentIN3cub18CUB_300001_SM_100024ReduceByKeyScanTileStateIfiLb1EEEiPiEEJSA_iSB_EEEvDpT0_,"a",@progbits
	.sectionflags	@""
	.align	4
.nv.constant0._ZN6thrust24THRUST_300001_SM_1000_NS8cuda_cub4core6detail13_kernel_agentINS1_15__reduce_by_key9InitAgentIN3cub18CUB_300001_SM_100024ReduceByKeyScanTileStateIfiLb1EEEiPiEEJSA_iSB_EEEvDpT0_:
	.zero		920


//--------------------- .nv.constant0._ZN6thrust24THRUST_300001_SM_1000_NS8cuda_cub4core6detail13_kernel_agentINS1_15__reduce_by_key16ReduceByKeyAgentINS0_6detail15normal_iteratorINS0_10device_ptrIiEEEENS0_17constant_iteratorIiNS0_11use_defaultESD_EESB_SB_N4cuda3std3__48equal_toIiEENSH_4plusIiEEPllEEJSB_SE_SB_SB_SM_N3cub18CUB_300001_SM_100024ReduceByKeyScanTileStateIilLb1EEESJ_SL_llEEEvDpT0_ --------------------------
	.section	.nv.constant0._ZN6thrust24THRUST_300001_SM_1000_NS8cuda_cub4core6detail13_kernel_agentINS1_15__reduce_by_key16ReduceByKeyAgentINS0_6detail15normal_iteratorINS0_10device_ptrIiEEEENS0_17constant_iteratorIiNS0_11use_defaultESD_EESB_SB_N4cuda3std3__48equal_toIiEENSH_4plusIiEEPllEEJSB_SE_SB_SB_SM_N3cub18CUB_300001_SM_100024ReduceByKeyScanTileStateIilLb1EEESJ_SL_llEEEvDpT0_,"a",@progbits
	.sectionflags	@""
	.align	4
.nv.constant0._ZN6thrust24THRUST_300001_SM_1000_NS8cuda_cub4core6detail13_kernel_agentINS1_15__reduce_by_key16ReduceByKeyAgentINS0_6detail15normal_iteratorINS0_10device_ptrIiEEEENS0_17constant_iteratorIiNS0_11use_defaultESD_EESB_SB_N4cuda3std3__48equal_toIiEENSH_4plusIiEEPllEEJSB_SE_SB_SB_SM_N3cub18CUB_300001_SM_100024ReduceByKeyScanTileStateIilLb1EEESJ_SL_llEEEvDpT0_:
	.zero		976


//--------------------- .nv.constant0._ZN6thrust24THRUST_300001_SM_1000_NS8cuda_cub4core6detail13_kernel_agentINS1_15__reduce_by_key9InitAgentIN3cub18CUB_300001_SM_100024ReduceByKeyScanTileStateIilLb1EEElPlEEJSA_lSB_EEEvDpT0_ --------------------------
	.section	.nv.constant0._ZN6thrust24THRUST_300001_SM_1000_NS8cuda_cub4core6detail13_kernel_agentINS1_15__reduce_by_key9InitAgentIN3cub18CUB_300001_SM_100024ReduceByKeyScanTileStateIilLb1EEElPlEEJSA_lSB_EEEvDpT0_,"a",@progbits
	.sectionflags	@""
	.align	4
.nv.constant0._ZN6thrust24THRUST_300001_SM_1000_NS8cuda_cub4core6detail13_kernel_agentINS1_15__reduce_by_key9InitAgentIN3cub18CUB_300001_SM_100024ReduceByKeyScanTileStateIilLb1EEElPlEEJSA_lSB_EEEvDpT0_:
	.zero		920


//--------------------- .nv.constant0._ZN6thrust24THRUST_300001_SM_1000_NS8cuda_cub4core6detail13_kernel_agentINS1_15__reduce_by_key16ReduceByKeyAgentINS0_6detail15normal_iteratorINS0_10device_ptrIiEEEENS0_17constant_iteratorIiNS0_11use_defaultESD_EESB_SB_N4cuda3std3__48equal_toIiEENSH_4plusIiEEPiiEEJSB_SE_SB_SB_SM_N3cub18CUB_300001_SM_100024ReduceByKeyScanTileStateIiiLb1EEESJ_SL_iiEEEvDpT0_ --------------------------
	.section	.nv.constant0._ZN6thrust24THRUST_300001_SM_1000_NS8cuda_cub4core6detail13_kernel_agentINS1_15__reduce_by_key16ReduceByKeyAgentINS0_6detail15normal_iteratorINS0_10device_ptrIiEEEENS0_17constant_iteratorIiNS0_11use_defaultESD_EESB_SB_N4cuda3std3__48equal_toIiEENSH_4plusIiEEPiiEEJSB_SE_SB_SB_SM_N3cub18CUB_300001_SM_100024ReduceByKeyScanTileStateIiiLb1EEESJ_SL_iiEEEvDpT0_,"a",@progbits
	.sectionflags	@""
	.align	4
.nv.constant0._ZN6thrust24THRUST_300001_SM_1000_NS8cuda_cub4core6detail13_kernel_agentINS1_15__reduce_by_key16ReduceByKeyAgentINS0_6detail15normal_iteratorINS0_10device_ptrIiEEEENS0_17constant_iteratorIiNS0_11use_defaultESD_EESB_SB_N4cuda3std3__48equal_toIiEENSH_4plusIiEEPiiEEJSB_SE_SB_SB_SM_N3cub18CUB_300001_SM_100024ReduceByKeyScanTileStateIiiLb1EEESJ_SL_iiEEEvDpT0_:
	.zero		964


//--------------------- .nv.constant0._ZN6thrust24THRUST_300001_SM_1000_NS8cuda_cub4core6detail13_kernel_agentINS1_15__reduce_by_key9InitAgentIN3cub18CUB_300001_SM_100024ReduceByKeyScanTileStateIiiLb1EEEiPiEEJSA_iSB_EEEvDpT0_ --------------------------
	.section	.nv.constant0._ZN6thrust24THRUST_300001_SM_1000_NS8cuda_cub4core6detail13_kernel_agentINS1_15__reduce_by_key9InitAgentIN3cub18CUB_300001_SM_100024ReduceByKeyScanTileStateIiiLb1EEEiPiEEJSA_iSB_EEEvDpT0_,"a",@progbits
	.sectionflags	@""
	.align	4
.nv.constant0._ZN6thrust24THRUST_300001_SM_1000_NS8cuda_cub4core6detail13_kernel_agentINS1_15__reduce_by_key9InitAgentIN3cub18CUB_300001_SM_100024ReduceByKeyScanTileStateIiiLb1EEEiPiEEJSA_iSB_EEEvDpT0_:
	.zero		920


//--------------------- .nv.constant0._Z17countNewCentroidsILi20EEvPfS0_PiS0_S1_S1_S1_ --------------------------
	.section	.nv.constant0._Z17countNewCentroidsILi20EEvPfS0_PiS0_S1_S1_S1_,"a",@progbits
	.sectionflags	@""
	.align	4
.nv.constant0._Z17countNewCentroidsILi20EEvPfS0_PiS0_S1_S1_S1_:
	.zero		952


//--------------------- .nv.constant0._Z19countNewMembershipsILi20EEvPfS0_PiS1_S1_S1_ --------------------------
	.section	.nv.constant0._Z19countNewMembershipsILi20EEvPfS0_PiS1_S1_S1_,"a",@progbits
	.sectionflags	@""
	.align	4
.nv.constant0._Z19countNewMembershipsILi20EEvPfS0_PiS1_S1_S1_:
	.zero		944


//--------------------- .nv.constant0._Z17countNewCentroidsILi19EEvPfS0_PiS0_S1_S1_S1_ --------------------------
	.section	.nv.constant0._Z17countNewCentroidsILi19EEvPfS0_PiS0_S1_S1_S1_,"a",@progbits
	.sectionflags	@""
	.align	4
.nv.constant0._Z17countNewCentroidsILi19EEvPfS0_PiS0_S1_S1_S1_:
	.zero		952


//--------------------- .nv.constant0._Z19countNewMembershipsILi19EEvPfS0_PiS1_S1_S1_ --------------------------
	.section	.nv.constant0._Z19countNewMembershipsILi19EEvPfS0_PiS1_S1_S1_,"a",@progbits
	.sectionflags	@""
	.align	4
.nv.constant0._Z19countNewMembershipsILi19EEvPfS0_PiS1_S1_S1_:
	.zero		944


//--------------------- .nv.constant0._Z17countNewCentroidsILi18EEvPfS0_PiS0_S1_S1_S1_ --------------------------
	.section	.nv.constant0._Z17countNewCentroidsILi18EEvPfS0_PiS0_S1_S1_S1_,"a",@progbits
	.sectionflags	@""
	.align	4
.nv.constant0._Z17countNewCentroidsILi18EEvPfS0_PiS0_S1_S1_S1_:
	.zero		952


//--------------------- .nv.constant0._Z19countNewMembershipsILi18EEvPfS0_PiS1_S1_S1_ --------------------------
	.section	.nv.constant0._Z19countNewMembershipsILi18EEvPfS0_PiS1_S1_S1_,"a",@progbits
	.sectionflags	@""
	.align	4
.nv.constant0._Z19countNewMembershipsILi18EEvPfS0_PiS1_S1_S1_:
	.zero		944


//--------------------- .nv.constant0._Z17countNewCentroidsILi17EEvPfS0_PiS0_S1_S1_S1_ --------------------------
	.section	.nv.constant0._Z17countNewCentroidsILi17EEvPfS0_PiS0_S1_S1_S1_,"a",@progbits
	.sectionflags	@""
	.align	4
.nv.constant0._Z17countNewCentroidsILi17EEvPfS0_PiS0_S1_S1_S1_:
	.zero		952


//--------------------- .nv.constant0._Z19countNewMembershipsILi17EEvPfS0_PiS1_S1_S1_ --------------------------
	.section	.nv.constant0._Z19countNewMembershipsILi17EEvPfS0_PiS1_S1_S1_,"a",@progbits
	.sectionflags	@""
	.align	4
.nv.constant0._Z19countNewMembershipsILi17EEvPfS0_PiS1_S1_S1_:
	.zero		944


//--------------------- .nv.constant0._Z17countNewCentroidsILi16EEvPfS0_PiS0_S1_S1_S1_ --------------------------
	.section	.nv.constant0._Z17countNewCentroidsILi16EEvPfS0_PiS0_S1_S1_S1_,"a",@progbits
	.sectionflags	@""
	.align	4
.nv.constant0._Z17countNewCentroidsILi16EEvPfS0_PiS0_S1_S1_S1_:
	.zero		952


//--------------------- .nv.constant0._Z19countNewMembershipsILi16EEvPfS0_PiS1_S1_S1_ --------------------------
	.section	.nv.constant0._Z19countNewMembershipsILi16EEvPfS0_PiS1_S1_S1_,"a",@progbits
	.sectionflags	@""
	.align	4
.nv.constant0._Z19countNewMembershipsILi16EEvPfS0_PiS1_S1_S1_:
	.zero		944


//--------------------- .nv.constant0._Z17countNewCentroidsILi15EEvPfS0_PiS0_S1_S1_S1_ --------------------------
	.section	.nv.constant0._Z17countNewCentroidsILi15EEvPfS0_PiS0_S1_S1_S1_,"a",@progbits
	.sectionflags	@""
	.align	4
.nv.constant0._Z17countNewCentroidsILi15EEvPfS0_PiS0_S1_S1_S1_:
	.zero		952


//--------------------- .nv.constant0._Z19countNewMembershipsILi15EEvPfS0_PiS1_S1_S1_ --------------------------
	.section	.nv.constant0._Z19countNewMembershipsILi15EEvPfS0_PiS1_S1_S1_,"a",@progbits
	.sectionflags	@""
	.align	4
.nv.constant0._Z19countNewMembershipsILi15EEvPfS0_PiS1_S1_S1_:
	.zero		944


//--------------------- .nv.constant0._Z17countNewCentroidsILi14EEvPfS0_PiS0_S1_S1_S1_ --------------------------
	.section	.nv.constant0._Z17countNewCentroidsILi14EEvPfS0_PiS0_S1_S1_S1_,"a",@progbits
	.sectionflags	@""
	.align	4
.nv.constant0._Z17countNewCentroidsILi14EEvPfS0_PiS0_S1_S1_S1_:
	.zero		952


//--------------------- .nv.constant0._Z19countNewMembershipsILi14EEvPfS0_PiS1_S1_S1_ --------------------------
	.section	.nv.constant0._Z19countNewMembershipsILi14EEvPfS0_PiS1_S1_S1_,"a",@progbits
	.sectionflags	@""
	.align	4
.nv.constant0._Z19countNewMembershipsILi14EEvPfS0_PiS1_S1_S1_:
	.zero		944


//--------------------- .nv.constant0._Z17countNewCentroidsILi13EEvPfS0_PiS0_S1_S1_S1_ --------------------------
	.section	.nv.constant0._Z17countNewCentroidsILi13EEvPfS0_PiS0_S1_S1_S1_,"a",@progbits
	.sectionflags	@""
	.align	4
.nv.constant0._Z17countNewCentroidsILi13EEvPfS0_PiS0_S1_S1_S1_:
	.zero		952


//--------------------- .nv.constant0._Z19countNewMembershipsILi13EEvPfS0_PiS1_S1_S1_ --------------------------
	.section	.nv.constant0._Z19countNewMembershipsILi13EEvPfS0_PiS1_S1_S1_,"a",@progbits
	.sectionflags	@""
	.align	4
.nv.constant0._Z19countNewMembershipsILi13EEvPfS0_PiS1_S1_S1_:
	.zero		944


//--------------------- .nv.constant0._Z17countNewCentroidsILi12EEvPfS0_PiS0_S1_S1_S1_ --------------------------
	.section	.nv.constant0._Z17countNewCentroidsILi12EEvPfS0_PiS0_S1_S1_S1_,"a",@progbits
	.sectionflags	@""
	.align	4
.nv.constant0._Z17countNewCentroidsILi12EEvPfS0_PiS0_S1_S1_S1_:
	.zero		952


//--------------------- .nv.constant0._Z19countNewMembershipsILi12EEvPfS0_PiS1_S1_S1_ --------------------------
	.section	.nv.constant0._Z19countNewMembershipsILi12EEvPfS0_PiS1_S1_S1_,"a",@progbits
	.sectionflags	@""
	.align	4
.nv.constant0._Z19countNewMembershipsILi12EEvPfS0_PiS1_S1_S1_:
	.zero		944


//--------------------- .nv.constant0._Z17countNewCentroidsILi11EEvPfS0_PiS0_S1_S1_S1_ --------------------------
	.section	.nv.constant0._Z17countNewCentroidsILi11EEvPfS0_PiS0_S1_S1_S1_,"a",@progbits
	.sectionflags	@""
	.align	4
.nv.constant0._Z17countNewCentroidsILi11EEvPfS0_PiS0_S1_S1_S1_:
	.zero		952


//--------------------- .nv.constant0._Z19countNewMembershipsILi11EEvPfS0_PiS1_S1_S1_ --------------------------
	.section	.nv.constant0._Z19countNewMembershipsILi11EEvPfS0_PiS1_S1_S1_,"a",@progbits
	.sectionflags	@""
	.align	4
.nv.constant0._Z19countNewMembershipsILi11EEvPfS0_PiS1_S1_S1_:
	.zero		944


//--------------------- .nv.constant0._Z17countNewCentroidsILi10EEvPfS0_PiS0_S1_S1_S1_ --------------------------
	.section	.nv.constant0._Z17countNewCentroidsILi10EEvPfS0_PiS0_S1_S1_S1_,"a",@progbits
	.sectionflags	@""
	.align	4
.nv.constant0._Z17countNewCentroidsILi10EEvPfS0_PiS0_S1_S1_S1_:
	.zero		952


//--------------------- .nv.constant0._Z19countNewMembershipsILi10EEvPfS0_PiS1_S1_S1_ --------------------------
	.section	.nv.constant0._Z19countNewMembershipsILi10EEvPfS0_PiS1_S1_S1_,"a",@progbits
	.sectionflags	@""
	.align	4
.nv.constant0._Z19countNewMembershipsILi10EEvPfS0_PiS1_S1_S1_:
	.zero		944


//--------------------- .nv.constant0._Z17countNewCentroidsILi9EEvPfS0_PiS0_S1_S1_S1_ --------------------------
	.section	.nv.constant0._Z17countNewCentroidsILi9EEvPfS0_PiS0_S1_S1_S1_,"a",@progbits
	.sectionflags	@""
	.align	4
.nv.constant0._Z17countNewCentroidsILi9EEvPfS0_PiS0_S1_S1_S1_:
	.zero		952


//--------------------- .nv.constant0._Z19countNewMembershipsILi9EEvPfS0_PiS1_S1_S1_ --------------------------
	.section	.nv.constant0._Z19countNewMembershipsILi9EEvPfS0_PiS1_S1_S1_,"a",@progbits
	.sectionflags	@""
	.align	4
.nv.constant0._Z19countNewMembershipsILi9EEvPfS0_PiS1_S1_S1_:
	.zero		944


//--------------------- .nv.constant0._Z17countNewCentroidsILi8EEvPfS0_PiS0_S1_S1_S1_ --------------------------
	.section	.nv.constant0._Z17countNewCentroidsILi8EEvPfS0_PiS0_S1_S1_S1_,"a",@progbits
	.sectionflags	@""
	.align	4
.nv.constant0._Z17countNewCentroidsILi8EEvPfS0_PiS0_S1_S1_S1_:
	.zero		952


//--------------------- .nv.constant0._Z19countNewMembershipsILi8EEvPfS0_PiS1_S1_S1_ --------------------------
	.section	.nv.constant0._Z19countNewMembershipsILi8EEvPfS0_PiS1_S1_S1_,"a",@progbits
	.sectionflags	@""
	.align	4
.nv.constant0._Z19countNewMembershipsILi8EEvPfS0_PiS1_S1_S1_:
	.zero		944


//--------------------- .nv.constant0._Z17countNewCentroidsILi7EEvPfS0_PiS0_S1_S1_S1_ --------------------------
	.section	.nv.constant0._Z17countNewCentroidsILi7EEvPfS0_PiS0_S1_S1_S1_,"a",@progbits
	.sectionflags	@""
	.align	4
.nv.constant0._Z17countNewCentroidsILi7EEvPfS0_PiS0_S1_S1_S1_:
	.zero		952


//--------------------- .nv.constant0._Z19countNewMembershipsILi7EEvPfS0_PiS1_S1_S1_ --------------------------
	.section	.nv.constant0._Z19countNewMembershipsILi7EEvPfS0_PiS1_S1_S1_,"a",@progbits
	.sectionflags	@""
	.align	4
.nv.constant0._Z19countNewMembershipsILi7EEvPfS0_PiS1_S1_S1_:
	.zero		944


//--------------------- .nv.constant0._Z17countNewCentroidsILi6EEvPfS0_PiS0_S1_S1_S1_ --------------------------
	.section	.nv.constant0._Z17countNewCentroidsILi6EEvPfS0_PiS0_S1_S1_S1_,"a",@progbits
	.sectionflags	@""
	.align	4
.nv.constant0._Z17countNewCentroidsILi6EEvPfS0_PiS0_S1_S1_S1_:
	.zero		952


//--------------------- .nv.constant0._Z19countNewMembershipsILi6EEvPfS0_PiS1_S1_S1_ --------------------------
	.section	.nv.constant0._Z19countNewMembershipsILi6EEvPfS0_PiS1_S1_S1_,"a",@progbits
	.sectionflags	@""
	.align	4
.nv.constant0._Z19countNewMembershipsILi6EEvPfS0_PiS1_S1_S1_:
	.zero		944


//--------------------- .nv.constant0._Z17countNewCentroidsILi5EEvPfS0_PiS0_S1_S1_S1_ --------------------------
	.section	.nv.constant0._Z17countNewCentroidsILi5EEvPfS0_PiS0_S1_S1_S1_,"a",@progbits
	.sectionflags	@""
	.align	4
.nv.constant0._Z17countNewCentroidsILi5EEvPfS0_PiS0_S1_S1_S1_:
	.zero		952


//--------------------- .nv.constant0._Z19countNewMembershipsILi5EEvPfS0_PiS1_S1_S1_ --------------------------
	.section	.nv.constant0._Z19countNewMembershipsILi5EEvPfS0_PiS1_S1_S1_,"a",@progbits
	.sectionflags	@""
	.align	4
.nv.constant0._Z19countNewMembershipsILi5EEvPfS0_PiS1_S1_S1_:
	.zero		944


//--------------------- .nv.constant0._Z17countNewCentroidsILi4EEvPfS0_PiS0_S1_S1_S1_ --------------------------
	.section	.nv.constant0._Z17countNewCentroidsILi4EEvPfS0_PiS0_S1_S1_S1_,"a",@progbits
	.sectionflags	@""
	.align	4
.nv.constant0._Z17countNewCentroidsILi4EEvPfS0_PiS0_S1_S1_S1_:
	.zero		952


//--------------------- .nv.constant0._Z19countNewMembershipsILi4EEvPfS0_PiS1_S1_S1_ --------------------------
	.section	.nv.constant0._Z19countNewMembershipsILi4EEvPfS0_PiS1_S1_S1_,"a",@progbits
	.sectionflags	@""
	.align	4
.nv.constant0._Z19countNewMembershipsILi4EEvPfS0_PiS1_S1_S1_:
	.zero		944


//--------------------- .nv.constant0._Z17countNewCentroidsILi3EEvPfS0_PiS0_S1_S1_S1_ --------------------------
	.section	.nv.constant0._Z17countNewCentroidsILi3EEvPfS0_PiS0_S1_S1_S1_,"a",@progbits
	.sectionflags	@""
	.align	4
.nv.constant0._Z17countNewCentroidsILi3EEvPfS0_PiS0_S1_S1_S1_:
	.zero		952


//--------------------- .nv.constant0._Z19countNewMembershipsILi3EEvPfS0_PiS1_S1_S1_ --------------------------
	.section	.nv.constant0._Z19countNewMembershipsILi3EEvPfS0_PiS1_S1_S1_,"a",@progbits
	.sectionflags	@""
	.align	4
.nv.constant0._Z19countNewMembershipsILi3EEvPfS0_PiS1_S1_S1_:
	.zero		944


//--------------------- .nv.constant0._Z17countNewCentroidsILi2EEvPfS0_PiS0_S1_S1_S1_ --------------------------
	.section	.nv.constant0._Z17countNewCentroidsILi2EEvPfS0_PiS0_S1_S1_S1_,"a",@progbits
	.sectionflags	@""
	.align	4
.nv.constant0._Z17countNewCentroidsILi2EEvPfS0_PiS0_S1_S1_S1_:
	.zero		952


//--------------------- .nv.constant0._Z19countNewMembershipsILi2EEvPfS0_PiS1_S1_S1_ --------------------------
	.section	.nv.constant0._Z19countNewMembershipsILi2EEvPfS0_PiS1_S1_S1_,"a",@progbits
	.sectionflags	@""
	.align	4
.nv.constant0._Z19countNewMembershipsILi2EEvPfS0_PiS1_S1_S1_:
	.zero		944


//--------------------- .nv.constant0._Z17countNewCentroidsILi1EEvPfS0_PiS0_S1_S1_S1_ --------------------------
	.section	.nv.constant0._Z17countNewCentroidsILi1EEvPfS0_PiS0_S1_S1_S1_,"a",@progbits
	.sectionflags	@""
	.align	4
.nv.constant0._Z17countNewCentroidsILi1EEvPfS0_PiS0_S1_S1_S1_:
	.zero		952


//--------------------- .nv.constant0._Z19countNewMembershipsILi1EEvPfS0_PiS1_S1_S1_ --------------------------
	.section	.nv.constant0._Z19countNewMembershipsILi1EEvPfS0_PiS1_S1_S1_,"a",@progbits
	.sectionflags	@""
	.align	4
.nv.constant0._Z19countNewMembershipsILi1EEvPfS0_PiS1_S1_S1_:
	.zero		944


//--------------------- SYMBOLS --------------------------

	.type		.nv.reservedSmem.offset0,@object
	.size		.nv.reservedSmem.offset0,0x4
	.type		.nv.reservedSmem.cap,@object
	.size		.nv.reservedSmem.cap,0x4
